	.target	sm_100a

	.elftype	@"ET_EXEC"


//--------------------- .note.nv.tkinfo           --------------------------
	.section	.note.nv.tkinfo,"",@"SHT_NOTE"
	.sectionflags	@"SHF_NOTE_NV_TKINFO"
	.tkinfo
        /*0018*/ 	.word	0x00000002
        /*0030*/ 	.string	""
        /*0030*/ 	.string	"ptxas"
        /*0030*/ 	.string	"Cuda compilation tools, release 13.0, V13.0.88"
        /*0030*/ 	.string	"Build cuda_13.0.r13.0/compiler.36424714_0"
        /*0030*/ 	.string	"-arch sm_100a -m 64 "



//--------------------- .note.nv.cuinfo           --------------------------
	.section	.note.nv.cuinfo,"",@"SHT_NOTE"
	.sectionflags	@"SHF_NOTE_NV_CUINFO"
        /*0018*/ 	.short	0x0002
        /*001a*/ 	.short	0x0064
        /*001c*/ 	.short	0x0082
	.zero		2


//--------------------- .nv.info                  --------------------------
	.section	.nv.info,"",@"SHT_CUDA_INFO"
	.align	4


	//----- nvinfo : EIATTR_REGCOUNT
	.align		4
        /*0000*/ 	.byte	0x04, 0x2f
        /*0002*/ 	.short	(.L_1 - .L_0)
	.align		4
.L_0:
        /*0004*/ 	.word	index@(_ZN13group_norm_v214gn_cuda_kernelI6__halfLi320ELi2ELi16ELi160ELi256ELb1ELi64ELi320ELi320ELi4ELb1ELi74ELb0ELb0ENS_16CompileConditionILi1000EEEEEvPT_PKS4_S7_S7_flPfS8_Pj)
        /*0008*/ 	.word	0x00000060


	//----- nvinfo : EIATTR_FRAME_SIZE
	.align		4
.L_1:
        /*000c*/ 	.byte	0x04, 0x11
        /*000e*/ 	.short	(.L_3 - .L_2)
	.align		4
.L_2:
        /*0010*/ 	.word	index@(_ZN13group_norm_v214gn_cuda_kernelI6__halfLi320ELi2ELi16ELi160ELi256ELb1ELi64ELi320ELi320ELi4ELb1ELi74ELb0ELb0ENS_16CompileConditionILi1000EEEEEvPT_PKS4_S7_S7_flPfS8_Pj)
        /*0014*/ 	.word	0x00000000


	//----- nvinfo : EIATTR_REGCOUNT
	.align		4
.L_3:
        /*0018*/ 	.byte	0x04, 0x2f
        /*001a*/ 	.short	(.L_5 - .L_4)
	.align		4
.L_4:
        /*001c*/ 	.word	index@(_ZN13group_norm_v214gn_cuda_kernelI6__halfLi320ELi3ELi16ELi160ELi256ELb1ELi64ELi320ELi320ELi4ELb1ELi87ELb0ELb0ENS_16CompileConditionILi1000EEEEEvPT_PKS4_S7_S7_flPfS8_Pj)
        /*0020*/ 	.word	0x00000040


	//----- nvinfo : EIATTR_FRAME_SIZE
	.align		4
.L_5:
        /*0024*/ 	.byte	0x04, 0x11
        /*0026*/ 	.short	(.L_7 - .L_6)
	.align		4
.L_6:
        /*0028*/ 	.word	index@(_ZN13group_norm_v214gn_cuda_kernelI6__halfLi320ELi3ELi16ELi160ELi256ELb1ELi64ELi320ELi320ELi4ELb1ELi87ELb0ELb0ENS_16CompileConditionILi1000EEEEEvPT_PKS4_S7_S7_flPfS8_Pj)
        /*002c*/ 	.word	0x00000090


	//----- nvinfo : EIATTR_REGCOUNT
	.align		4
.L_7:
        /*0030*/ 	.byte	0x04, 0x2f
        /*0032*/ 	.short	(.L_9 - .L_8)
	.align		4
.L_8:
        /*0034*/ 	.word	index@(_ZN13group_norm_v214gn_cuda_kernelI6__halfLi320ELi1ELi16ELi160ELi256ELb1ELi128ELi320ELi320ELi4ELb0ELi74ELb0ELb1ENS_16CompileConditionILi1000EEEEEvPT_PKS4_S7_S7_flPfS8_Pj)
        /*0038*/ 	.word	0x000000a8


	//----- nvinfo : EIATTR_FRAME_SIZE
	.align		4
.L_9:
        /*003c*/ 	.byte	0x04, 0x11
        /*003e*/ 	.short	(.L_11 - .L_10)
	.align		4
.L_10:
        /*0040*/ 	.word	index@(_ZN13group_norm_v214gn_cuda_kernelI6__halfLi320ELi1ELi16ELi160ELi256ELb1ELi128ELi320ELi320ELi4ELb0ELi74ELb0ELb1ENS_16CompileConditionILi1000EEEEEvPT_PKS4_S7_S7_flPfS8_Pj)
        /*0044*/ 	.word	0x00000000


	//----- nvinfo : EIATTR_REGCOUNT
	.align		4
.L_11:
        /*0048*/ 	.byte	0x04, 0x2f
        /*004a*/ 	.short	(.L_13 - .L_12)
	.align		4
.L_12:
        /*004c*/ 	.word	index@(_ZN13group_norm_v214gn_cuda_kernelI6__halfLi320ELi1ELi16ELi160ELi256ELb1ELi128ELi320ELi320ELi4ELb1ELi74ELb0ELb0ENS_16CompileConditionILi1000EEEEEvPT_PKS4_S7_S7_flPfS8_Pj)
        /*0050*/ 	.word	0x000000a8


	//----- nvinfo : EIATTR_FRAME_SIZE
	.align		4
.L_13:
        /*0054*/ 	.byte	0x04, 0x11
        /*0056*/ 	.short	(.L_15 - .L_14)
	.align		4
.L_14:
        /*0058*/ 	.word	index@(_ZN13group_norm_v214gn_cuda_kernelI6__halfLi320ELi1ELi16ELi160ELi256ELb1ELi128ELi320ELi320ELi4ELb1ELi74ELb0ELb0ENS_16CompileConditionILi1000EEEEEvPT_PKS4_S7_S7_flPfS8_Pj)
        /*005c*/ 	.word	0x00000000


	//----- nvinfo : EIATTR_REGCOUNT
	.align		4
.L_15:
        /*0060*/ 	.byte	0x04, 0x2f
        /*0062*/ 	.short	(.L_17 - .L_16)
	.align		4
.L_16:
        /*0064*/ 	.word	index@(_ZN13group_norm_v214gn_cuda_kernelI6__halfLi320ELi1ELi16ELi160ELi256ELb1ELi64ELi320ELi320ELi4ELb1ELi37ELb0ELb0ENS_16CompileConditionILi1000EEEEEvPT_PKS4_S7_S7_flPfS8_Pj)
        /*0068*/ 	.word	0x000000a1


	//----- nvinfo : EIATTR_FRAME_SIZE
	.align		4
.L_17:
        /*006c*/ 	.byte	0x04, 0x11
        /*006e*/ 	.short	(.L_19 - .L_18)
	.align		4
.L_18:
        /*0070*/ 	.word	index@(_ZN13group_norm_v214gn_cuda_kernelI6__halfLi320ELi1ELi16ELi160ELi256ELb1ELi64ELi320ELi320ELi4ELb1ELi37ELb0ELb0ENS_16CompileConditionILi1000EEEEEvPT_PKS4_S7_S7_flPfS8_Pj)
        /*0074*/ 	.word	0x00000000


	//----- nvinfo : EIATTR_REGCOUNT
	.align		4
.L_19:
        /*0078*/ 	.byte	0x04, 0x2f
        /*007a*/ 	.short	(.L_21 - .L_20)
	.align		4
.L_20:
        /*007c*/ 	.word	index@(_ZN13group_norm_v214gn_cuda_kernelI6__halfLi320ELi3ELi16ELi160ELi256ELb1ELi32ELi320ELi320ELi4ELb1ELi43ELb0ELb0ENS_16CompileConditionILi1000EEEEEvPT_PKS4_S7_S7_flPfS8_Pj)
        /*0080*/ 	.word	0x00000040


	//----- nvinfo : EIATTR_FRAME_SIZE
	.align		4
.L_21:
        /*0084*/ 	.byte	0x04, 0x11
        /*0086*/ 	.short	(.L_23 - .L_22)
	.align		4
.L_22:
        /*0088*/ 	.word	index@(_ZN13group_norm_v214gn_cuda_kernelI6__halfLi320ELi3ELi16ELi160ELi256ELb1ELi32ELi320ELi320ELi4ELb1ELi43ELb0ELb0ENS_16CompileConditionILi1000EEEEEvPT_PKS4_S7_S7_flPfS8_Pj)
        /*008c*/ 	.word	0x00000000


	//----- nvinfo : EIATTR_REGCOUNT
	.align		4
.L_23:
        /*0090*/ 	.byte	0x04, 0x2f
        /*0092*/ 	.short	(.L_25 - .L_24)
	.align		4
.L_24:
        /*0094*/ 	.word	index@(_ZN13group_norm_v214gn_cuda_kernelI6__halfLi320ELi1ELi16ELi160ELi256ELb1ELi32ELi320ELi320ELi4ELb1ELi18ELb0ELb0ENS_16CompileConditionILi1000EEEEEvPT_PKS4_S7_S7_flPfS8_Pj)
        /*0098*/ 	.word	0x00000080


	//----- nvinfo : EIATTR_FRAME_SIZE
	.align		4
.L_25:
        /*009c*/ 	.byte	0x04, 0x11
        /*009e*/ 	.short	(.L_27 - .L_26)
	.align		4
.L_26:
        /*00a0*/ 	.word	index@(_ZN13group_norm_v214gn_cuda_kernelI6__halfLi320ELi1ELi16ELi160ELi256ELb1ELi32ELi320ELi320ELi4ELb1ELi18ELb0ELb0ENS_16CompileConditionILi1000EEEEEvPT_PKS4_S7_S7_flPfS8_Pj)
        /*00a4*/ 	.word	0x00000000


	//----- nvinfo : EIATTR_REGCOUNT
	.align		4
.L_27:
        /*00a8*/ 	.byte	0x04, 0x2f
        /*00aa*/ 	.short	(.L_29 - .L_28)
	.align		4
.L_28:
        /*00ac*/ 	.word	index@(_ZN13group_norm_v214gn_cuda_kernelI6__halfLi320ELi3ELi16ELi160ELi256ELb1ELi16ELi320ELi320ELi4ELb1ELi21ELb0ELb0ENS_16CompileConditionILi1000EEEEEvPT_PKS4_S7_S7_flPfS8_Pj)
        /*00b0*/ 	.word	0x00000040


	//----- nvinfo : EIATTR_FRAME_SIZE
	.align		4
.L_29:
        /*00b4*/ 	.byte	0x04, 0x11
        /*00b6*/ 	.short	(.L_31 - .L_30)
	.align		4
.L_30:
        /*00b8*/ 	.word	index@(_ZN13group_norm_v214gn_cuda_kernelI6__halfLi320ELi3ELi16ELi160ELi256ELb1ELi16ELi320ELi320ELi4ELb1ELi21ELb0ELb0ENS_16CompileConditionILi1000EEEEEvPT_PKS4_S7_S7_flPfS8_Pj)
        /*00bc*/ 	.word	0x00000000


	//----- nvinfo : EIATTR_REGCOUNT
	.align		4
.L_31:
        /*00c0*/ 	.byte	0x04, 0x2f
        /*00c2*/ 	.short	(.L_33 - .L_32)
	.align		4
.L_32:
        /*00c4*/ 	.word	index@(_ZN13group_norm_v214gn_cuda_kernelI6__halfLi320ELi1ELi16ELi160ELi256ELb1ELi16ELi320ELi320ELi4ELb1ELi9ELb0ELb0ENS_16CompileConditionILi1000EEEEEvPT_PKS4_S7_S7_flPfS8_Pj)
        /*00c8*/ 	.word	0x00000060


	//----- nvinfo : EIATTR_FRAME_SIZE
	.align		4
.L_33:
        /*00cc*/ 	.byte	0x04, 0x11
        /*00ce*/ 	.short	(.L_35 - .L_34)
	.align		4
.L_34:
        /*00d0*/ 	.word	index@(_ZN13group_norm_v214gn_cuda_kernelI6__halfLi320ELi1ELi16ELi160ELi256ELb1ELi16ELi320ELi320ELi4ELb1ELi9ELb0ELb0ENS_16CompileConditionILi1000EEEEEvPT_PKS4_S7_S7_flPfS8_Pj)
        /*00d4*/ 	.word	0x00000000


	//----- nvinfo : EIATTR_REGCOUNT
	.align		4
.L_35:
        /*00d8*/ 	.byte	0x04, 0x2f
        /*00da*/ 	.short	(.L_37 - .L_36)
	.align		4
.L_36:
        /*00dc*/ 	.word	index@(_ZN13group_norm_v214gn_cuda_kernelI6__halfLi320ELi3ELi16ELi160ELi256ELb1ELi8ELi320ELi320ELi4ELb1ELi10ELb0ELb0ENS_16CompileConditionILi1000EEEEEvPT_PKS4_S7_S7_flPfS8_Pj)
        /*00e0*/ 	.word	0x00000040


	//----- nvinfo : EIATTR_FRAME_SIZE
	.align		4
.L_37:
        /*00e4*/ 	.byte	0x04, 0x11
        /*00e6*/ 	.short	(.L_39 - .L_38)
	.align		4
.L_38:
        /*00e8*/ 	.word	index@(_ZN13group_norm_v214gn_cuda_kernelI6__halfLi320ELi3ELi16ELi160ELi256ELb1ELi8ELi320ELi320ELi4ELb1ELi10ELb0ELb0ENS_16CompileConditionILi1000EEEEEvPT_PKS4_S7_S7_flPfS8_Pj)
        /*00ec*/ 	.word	0x00000000


	//----- nvinfo : EIATTR_REGCOUNT
	.align		4
.L_39:
        /*00f0*/ 	.byte	0x04, 0x2f
        /*00f2*/ 	.short	(.L_41 - .L_40)
	.align		4
.L_40:
        /*00f4*/ 	.word	index@(_ZN13group_norm_v214gn_cuda_kernelI6__halfLi320ELi2ELi32ELi80ELi256ELb0ELi64ELi320ELi320ELi4ELb1ELi74ELb0ELb0ENS_16CompileConditionILi1000EEEEEvPT_PKS4_S7_S7_flPfS8_Pj)
        /*00f8*/ 	.word	0x00000060


	//----- nvinfo : EIATTR_FRAME_SIZE
	.align		4
.L_41:
        /*00fc*/ 	.byte	0x04, 0x11
        /*00fe*/ 	.short	(.L_43 - .L_42)
	.align		4
.L_42:
        /*0100*/ 	.word	index@(_ZN13group_norm_v214gn_cuda_kernelI6__halfLi320ELi2ELi32ELi80ELi256ELb0ELi64ELi320ELi320ELi4ELb1ELi74ELb0ELb0ENS_16CompileConditionILi1000EEEEEvPT_PKS4_S7_S7_flPfS8_Pj)
        /*0104*/ 	.word	0x00000000


	//----- nvinfo : EIATTR_REGCOUNT
	.align		4
.L_43:
        /*0108*/ 	.byte	0x04, 0x2f
        /*010a*/ 	.short	(.L_45 - .L_44)
	.align		4
.L_44:
        /*010c*/ 	.word	index@(_ZN13group_norm_v214gn_cuda_kernelI6__halfLi320ELi3ELi32ELi80ELi256ELb0ELi64ELi320ELi320ELi4ELb1ELi87ELb0ELb0ENS_16CompileConditionILi1000EEEEEvPT_PKS4_S7_S7_flPfS8_Pj)
        /*0110*/ 	.word	0x00000040


	//----- nvinfo : EIATTR_FRAME_SIZE
	.align		4
.L_45:
        /*0114*/ 	.byte	0x04, 0x11
        /*0116*/ 	.short	(.L_47 - .L_46)
	.align		4
.L_46:
        /*0118*/ 	.word	index@(_ZN13group_norm_v214gn_cuda_kernelI6__halfLi320ELi3ELi32ELi80ELi256ELb0ELi64ELi320ELi320ELi4ELb1ELi87ELb0ELb0ENS_16CompileConditionILi1000EEEEEvPT_PKS4_S7_S7_flPfS8_Pj)
        /*011c*/ 	.word	0x00000068


	//----- nvinfo : EIATTR_REGCOUNT
	.align		4
.L_47:
        /*0120*/ 	.byte	0x04, 0x2f
        /*0122*/ 	.short	(.L_49 - .L_48)
	.align		4
.L_48:
        /*0124*/ 	.word	index@(_ZN13group_norm_v214gn_cuda_kernelI6__halfLi320ELi1ELi32ELi80ELi256ELb0ELi128ELi320ELi320ELi4ELb0ELi74ELb0ELb1ENS_16CompileConditionILi1000EEEEEvPT_PKS4_S7_S7_flPfS8_Pj)
        /*0128*/ 	.word	0x000000a8


	//----- nvinfo : EIATTR_FRAME_SIZE
	.align		4
.L_49:
        /*012c*/ 	.byte	0x04, 0x11
        /*012e*/ 	.short	(.L_51 - .L_50)
	.align		4
.L_50:
        /*0130*/ 	.word	index@(_ZN13group_norm_v214gn_cuda_kernelI6__halfLi320ELi1ELi32ELi80ELi256ELb0ELi128ELi320ELi320ELi4ELb0ELi74ELb0ELb1ENS_16CompileConditionILi1000EEEEEvPT_PKS4_S7_S7_flPfS8_Pj)
        /*0134*/ 	.word	0x00000000


	//----- nvinfo : EIATTR_REGCOUNT
	.align		4
.L_51:
        /*0138*/ 	.byte	0x04, 0x2f
        /*013a*/ 	.short	(.L_53 - .L_52)
	.align		4
.L_52:
        /*013c*/ 	.word	index@(_ZN13group_norm_v214gn_cuda_kernelI6__halfLi320ELi1ELi32ELi80ELi256ELb0ELi128ELi320ELi320ELi4ELb1ELi74ELb0ELb0ENS_16CompileConditionILi1000EEEEEvPT_PKS4_S7_S7_flPfS8_Pj)
        /*0140*/ 	.word	0x000000a8


	//----- nvinfo : EIATTR_FRAME_SIZE
	.align		4
.L_53:
        /*0144*/ 	.byte	0x04, 0x11
        /*0146*/ 	.short	(.L_55 - .L_54)
	.align		4
.L_54:
        /*0148*/ 	.word	index@(_ZN13group_norm_v214gn_cuda_kernelI6__halfLi320ELi1ELi32ELi80ELi256ELb0ELi128ELi320ELi320ELi4ELb1ELi74ELb0ELb0ENS_16CompileConditionILi1000EEEEEvPT_PKS4_S7_S7_flPfS8_Pj)
        /*014c*/ 	.word	0x00000000


	//----- nvinfo : EIATTR_REGCOUNT
	.align		4
.L_55:
        /*0150*/ 	.byte	0x04, 0x2f
        /*0152*/ 	.short	(.L_57 - .L_56)
	.align		4
.L_56:
        /*0154*/ 	.word	index@(_ZN13group_norm_v214gn_cuda_kernelI6__halfLi320ELi1ELi32ELi80ELi256ELb0ELi64ELi320ELi320ELi4ELb1ELi37ELb0ELb0ENS_16CompileConditionILi1000EEEEEvPT_PKS4_S7_S7_flPfS8_Pj)
        /*0158*/ 	.word	0x0000007f


	//----- nvinfo : EIATTR_FRAME_SIZE
	.align		4
.L_57:
        /*015c*/ 	.byte	0x04, 0x11
        /*015e*/ 	.short	(.L_59 - .L_58)
	.align		4
.L_58:
        /*0160*/ 	.word	index@(_ZN13group_norm_v214gn_cuda_kernelI6__halfLi320ELi1ELi32ELi80ELi256ELb0ELi64ELi320ELi320ELi4ELb1ELi37ELb0ELb0ENS_16CompileConditionILi1000EEEEEvPT_PKS4_S7_S7_flPfS8_Pj)
        /*0164*/ 	.word	0x00000000


	//----- nvinfo : EIATTR_REGCOUNT
	.align		4
.L_59:
        /*0168*/ 	.byte	0x04, 0x2f
        /*016a*/ 	.short	(.L_61 - .L_60)
	.align		4
.L_60:
        /*016c*/ 	.word	index@(_ZN13group_norm_v214gn_cuda_kernelI6__halfLi320ELi3ELi32ELi80ELi256ELb0ELi32ELi320ELi320ELi4ELb1ELi43ELb0ELb0ENS_16CompileConditionILi1000EEEEEvPT_PKS4_S7_S7_flPfS8_Pj)
        /*0170*/ 	.word	0x00000040


	//----- nvinfo : EIATTR_FRAME_SIZE
	.align		4
.L_61:
        /*0174*/ 	.byte	0x04, 0x11
        /*0176*/ 	.short	(.L_63 - .L_62)
	.align		4
.L_62:
        /*0178*/ 	.word	index@(_ZN13group_norm_v214gn_cuda_kernelI6__halfLi320ELi3ELi32ELi80ELi256ELb0ELi32ELi320ELi320ELi4ELb1ELi43ELb0ELb0ENS_16CompileConditionILi1000EEEEEvPT_PKS4_S7_S7_flPfS8_Pj)
        /*017c*/ 	.word	0x00000000


	//----- nvinfo : EIATTR_REGCOUNT
	.align		4
.L_63:
        /*0180*/ 	.byte	0x04, 0x2f
        /*0182*/ 	.short	(.L_65 - .L_64)
	.align		4
.L_64:
        /*0184*/ 	.word	index@(_ZN13group_norm_v214gn_cuda_kernelI6__halfLi320ELi1ELi32ELi80ELi256ELb0ELi32ELi320ELi320ELi4ELb1ELi18ELb0ELb0ENS_16CompileConditionILi1000EEEEEvPT_PKS4_S7_S7_flPfS8_Pj)
        /*0188*/ 	.word	0x00000060


	//----- nvinfo : EIATTR_FRAME_SIZE
	.align		4
.L_65:
        /*018c*/ 	.byte	0x04, 0x11
        /*018e*/ 	.short	(.L_67 - .L_66)
	.align		4
.L_66:
        /*0190*/ 	.word	index@(_ZN13group_norm_v214gn_cuda_kernelI6__halfLi320ELi1ELi32ELi80ELi256ELb0ELi32ELi320ELi320ELi4ELb1ELi18ELb0ELb0ENS_16CompileConditionILi1000EEEEEvPT_PKS4_S7_S7_flPfS8_Pj)
        /*0194*/ 	.word	0x00000000


	//----- nvinfo : EIATTR_REGCOUNT
	.align		4
.L_67:
        /*0198*/ 	.byte	0x04, 0x2f
        /*019a*/ 	.short	(.L_69 - .L_68)
	.align		4
.L_68:
        /*019c*/ 	.word	index@(_ZN13group_norm_v214gn_cuda_kernelI6__halfLi320ELi3ELi32ELi80ELi256ELb0ELi16ELi320ELi320ELi4ELb1ELi21ELb0ELb0ENS_16CompileConditionILi1000EEEEEvPT_PKS4_S7_S7_flPfS8_Pj)
        /*01a0*/ 	.word	0x00000040


	//----- nvinfo : EIATTR_FRAME_SIZE
	.align		4
.L_69:
        /*01a4*/ 	.byte	0x04, 0x11
        /*01a6*/ 	.short	(.L_71 - .L_70)
	.align		4
.L_70:
        /*01a8*/ 	.word	index@(_ZN13group_norm_v214gn_cuda_kernelI6__halfLi320ELi3ELi32ELi80ELi256ELb0ELi16ELi320ELi320ELi4ELb1ELi21ELb0ELb0ENS_16CompileConditionILi1000EEEEEvPT_PKS4_S7_S7_flPfS8_Pj)
        /*01ac*/ 	.word	0x00000000


	//----- nvinfo : EIATTR_REGCOUNT
	.align		4
.L_71:
        /*01b0*/ 	.byte	0x04, 0x2f
        /*01b2*/ 	.short	(.L_73 - .L_72)
	.align		4
.L_72:
        /*01b4*/ 	.word	index@(_ZN13group_norm_v214gn_cuda_kernelI6__halfLi320ELi1ELi32ELi80ELi256ELb0ELi16ELi320ELi320ELi4ELb1ELi9ELb0ELb0ENS_16CompileConditionILi1000EEEEEvPT_PKS4_S7_S7_flPfS8_Pj)
        /*01b8*/ 	.word	0x00000050


	//----- nvinfo : EIATTR_FRAME_SIZE
	.align		4
.L_73:
        /*01bc*/ 	.byte	0x04, 0x11
        /*01be*/ 	.short	(.L_75 - .L_74)
	.align		4
.L_74:
        /*01c0*/ 	.word	index@(_ZN13group_norm_v214gn_cuda_kernelI6__halfLi320ELi1ELi32ELi80ELi256ELb0ELi16ELi320ELi320ELi4ELb1ELi9ELb0ELb0ENS_16CompileConditionILi1000EEEEEvPT_PKS4_S7_S7_flPfS8_Pj)
        /*01c4*/ 	.word	0x00000000


	//----- nvinfo : EIATTR_REGCOUNT
	.align		4
.L_75:
        /*01c8*/ 	.byte	0x04, 0x2f
        /*01ca*/ 	.short	(.L_77 - .L_76)
	.align		4
.L_76:
        /*01cc*/ 	.word	index@(_ZN13group_norm_v214gn_cuda_kernelI6__halfLi320ELi3ELi32ELi80ELi256ELb0ELi8ELi320ELi320ELi4ELb1ELi10ELb0ELb0ENS_16CompileConditionILi1000EEEEEvPT_PKS4_S7_S7_flPfS8_Pj)
        /*01d0*/ 	.word	0x00000040


	//----- nvinfo : EIATTR_FRAME_SIZE
	.align		4
.L_77:
        /*01d4*/ 	.byte	0x04, 0x11
        /*01d6*/ 	.short	(.L_79 - .L_78)
	.align		4
.L_78:
        /*01d8*/ 	.word	index@(_ZN13group_norm_v214gn_cuda_kernelI6__halfLi320ELi3ELi32ELi80ELi256ELb0ELi8ELi320ELi320ELi4ELb1ELi10ELb0ELb0ENS_16CompileConditionILi1000EEEEEvPT_PKS4_S7_S7_flPfS8_Pj)
        /*01dc*/ 	.word	0x00000000


	//----- nvinfo : EIATTR_REGCOUNT
	.align		4
.L_79:
        /*01e0*/ 	.byte	0x04, 0x2f
        /*01e2*/ 	.short	(.L_81 - .L_80)
	.align		4
.L_80:
        /*01e4*/ 	.word	index@(_ZN13group_norm_v218gn_bwd_cuda_kernelI6__halfLi320ELi3ELi16ELi160ELi256ELb1ELb1ELi32ELi320ELi320ELi4ELb1ELi48ELb0ELb0ELNS_15WgradSyncMethodE3ENS_16CompileConditionILi1000EEEEEvPT_S6_S6_PKS5_S8_S8_S8_PKfflPfPj)
        /*01e8*/ 	.word	0x00000040


	//----- nvinfo : EIATTR_FRAME_SIZE
	.align		4
.L_81:
        /*01ec*/ 	.byte	0x04, 0x11
        /*01ee*/ 	.short	(.L_83 - .L_82)
	.align		4
.L_82:
        /*01f0*/ 	.word	index@(_ZN13group_norm_v218gn_bwd_cuda_kernelI6__halfLi320ELi3ELi16ELi160ELi256ELb1ELb1ELi32ELi320ELi320ELi4ELb1ELi48ELb0ELb0ELNS_15WgradSyncMethodE3ENS_16CompileConditionILi1000EEEEEvPT_S6_S6_PKS5_S8_S8_S8_PKfflPfPj)
        /*01f4*/ 	.word	0x00000100


	//----- nvinfo : EIATTR_REGCOUNT
	.align		4
.L_83:
        /*01f8*/ 	.byte	0x04, 0x2f
        /*01fa*/ 	.short	(.L_85 - .L_84)
	.align		4
.L_84:
        /*01fc*/ 	.word	index@(_ZN13group_norm_v218gn_bwd_cuda_kernelI6__halfLi320ELi3ELi16ELi160ELi256ELb1ELb1ELi32ELi320ELi320ELi4ELb1ELi40ELb0ELb0ELNS_15WgradSyncMethodE3ENS_16CompileConditionILi1000EEEEEvPT_S6_S6_PKS5_S8_S8_S8_PKfflPfPj)
        /*0200*/ 	.word	0x00000040


	//----- nvinfo : EIATTR_FRAME_SIZE
	.align		4
.L_85:
        /*0204*/ 	.byte	0x04, 0x11
        /*0206*/ 	.short	(.L_87 - .L_86)
	.align		4
.L_86:
        /*0208*/ 	.word	index@(_ZN13group_norm_v218gn_bwd_cuda_kernelI6__halfLi320ELi3ELi16ELi160ELi256ELb1ELb1ELi32ELi320ELi320ELi4ELb1ELi40ELb0ELb0ELNS_15WgradSyncMethodE3ENS_16CompileConditionILi1000EEEEEvPT_S6_S6_PKS5_S8_S8_S8_PKfflPfPj)
        /*020c*/ 	.word	0x00000100


	//----- nvinfo : EIATTR_REGCOUNT
	.align		4
.L_87:
        /*0210*/ 	.byte	0x04, 0x2f
        /*0212*/ 	.short	(.L_89 - .L_88)
	.align		4
.L_88:
        /*0214*/ 	.word	index@(_ZN13group_norm_v218gn_bwd_cuda_kernelI6__halfLi320ELi2ELi16ELi160ELi256ELb1ELb1ELi32ELi320ELi320ELi4ELb1ELi32ELb0ELb0ELNS_15WgradSyncMethodE3ENS_16CompileConditionILi1000EEEEEvPT_S6_S6_PKS5_S8_S8_S8_PKfflPfPj)
        /*0218*/ 	.word	0x00000060


	//----- nvinfo : EIATTR_FRAME_SIZE
	.align		4
.L_89:
        /*021c*/ 	.byte	0x04, 0x11
        /*021e*/ 	.short	(.L_91 - .L_90)
	.align		4
.L_90:
        /*0220*/ 	.word	index@(_ZN13group_norm_v218gn_bwd_cuda_kernelI6__halfLi320ELi2ELi16ELi160ELi256ELb1ELb1ELi32ELi320ELi320ELi4ELb1ELi32ELb0ELb0ELNS_15WgradSyncMethodE3ENS_16CompileConditionILi1000EEEEEvPT_S6_S6_PKS5_S8_S8_S8_PKfflPfPj)
        /*0224*/ 	.word	0x00000000


	//----- nvinfo : EIATTR_REGCOUNT
	.align		4
.L_91:
        /*0228*/ 	.byte	0x04, 0x2f
        /*022a*/ 	.short	(.L_93 - .L_92)
	.align		4
.L_92:
        /*022c*/ 	.word	index@(_ZN13group_norm_v218gn_bwd_cuda_kernelI6__halfLi320ELi1ELi16ELi160ELi256ELb1ELb1ELi64ELi320ELi320ELi4ELb1ELi32ELb0ELb0ELNS_15WgradSyncMethodE3ENS_16CompileConditionILi1000EEEEEvPT_S6_S6_PKS5_S8_S8_S8_PKfflPfPj)
        /*0230*/ 	.word	0x000000a8


	//----- nvinfo : EIATTR_FRAME_SIZE
	.align		4
.L_93:
        /*0234*/ 	.byte	0x04, 0x11
        /*0236*/ 	.short	(.L_95 - .L_94)
	.align		4
.L_94:
        /*0238*/ 	.word	index@(_ZN13group_norm_v218gn_bwd_cuda_kernelI6__halfLi320ELi1ELi16ELi160ELi256ELb1ELb1ELi64ELi320ELi320ELi4ELb1ELi32ELb0ELb0ELNS_15WgradSyncMethodE3ENS_16CompileConditionILi1000EEEEEvPT_S6_S6_PKS5_S8_S8_S8_PKfflPfPj)
        /*023c*/ 	.word	0x00000050


	//----- nvinfo : EIATTR_REGCOUNT
	.align		4
.L_95:
        /*0240*/ 	.byte	0x04, 0x2f
        /*0242*/ 	.short	(.L_97 - .L_96)
	.align		4
.L_96:
        /*0244*/ 	.word	index@(_ZN13group_norm_v218gn_bwd_cuda_kernelI6__halfLi320ELi1ELi16ELi160ELi256ELb1ELb1ELi32ELi320ELi320ELi4ELb1ELi16ELb0ELb0ELNS_15WgradSyncMethodE3ENS_16CompileConditionILi1000EEEEEvPT_S6_S6_PKS5_S8_S8_S8_PKfflPfPj)
        /*0248*/ 	.word	0x000000a8


	//----- nvinfo : EIATTR_FRAME_SIZE
	.align		4
.L_97:
        /*024c*/ 	.byte	0x04, 0x11
        /*024e*/ 	.short	(.L_99 - .L_98)
	.align		4
.L_98:
        /*0250*/ 	.word	index@(_ZN13group_norm_v218gn_bwd_cuda_kernelI6__halfLi320ELi1ELi16ELi160ELi256ELb1ELb1ELi32ELi320ELi320ELi4ELb1ELi16ELb0ELb0ELNS_15WgradSyncMethodE3ENS_16CompileConditionILi1000EEEEEvPT_S6_S6_PKS5_S8_S8_S8_PKfflPfPj)
        /*0254*/ 	.word	0x00000000


	//----- nvinfo : EIATTR_REGCOUNT
	.align		4
.L_99:
        /*0258*/ 	.byte	0x04, 0x2f
        /*025a*/ 	.short	(.L_101 - .L_100)
	.align		4
.L_100:
        /*025c*/ 	.word	index@(_ZN13group_norm_v218gn_bwd_cuda_kernelI6__halfLi320ELi3ELi16ELi160ELi256ELb1ELb1ELi16ELi320ELi320ELi4ELb1ELi16ELb0ELb0ELNS_15WgradSyncMethodE3ENS_16CompileConditionILi1000EEEEEvPT_S6_S6_PKS5_S8_S8_S8_PKfflPfPj)
        /*0260*/ 	.word	0x00000040


	//----- nvinfo : EIATTR_FRAME_SIZE
	.align		4
.L_101:
        /*0264*/ 	.byte	0x04, 0x11
        /*0266*/ 	.short	(.L_103 - .L_102)
	.align		4
.L_102:
        /*0268*/ 	.word	index@(_ZN13group_norm_v218gn_bwd_cuda_kernelI6__halfLi320ELi3ELi16ELi160ELi256ELb1ELb1ELi16ELi320ELi320ELi4ELb1ELi16ELb0ELb0ELNS_15WgradSyncMethodE3ENS_16CompileConditionILi1000EEEEEvPT_S6_S6_PKS5_S8_S8_S8_PKfflPfPj)
        /*026c*/ 	.word	0x00000000


	//----- nvinfo : EIATTR_REGCOUNT
	.align		4
.L_103:
        /*0270*/ 	.byte	0x04, 0x2f
        /*0272*/ 	.short	(.L_105 - .L_104)
	.align		4
.L_104:
        /*0274*/ 	.word	index@(_ZN13group_norm_v218gn_bwd_cuda_kernelI6__halfLi320ELi1ELi16ELi160ELi256ELb1ELb1ELi16ELi320ELi320ELi4ELb1ELi9ELb0ELb0ELNS_15WgradSyncMethodE2ENS_16CompileConditionILi1000EEEEEvPT_S6_S6_PKS5_S8_S8_S8_PKfflPfPj)
        /*0278*/ 	.word	0x00000072


	//----- nvinfo : EIATTR_FRAME_SIZE
	.align		4
.L_105:
        /*027c*/ 	.byte	0x04, 0x11
        /*027e*/ 	.short	(.L_107 - .L_106)
	.align		4
.L_106:
        /*0280*/ 	.word	index@(_ZN13group_norm_v218gn_bwd_cuda_kernelI6__halfLi320ELi1ELi16ELi160ELi256ELb1ELb1ELi16ELi320ELi320ELi4ELb1ELi9ELb0ELb0ELNS_15WgradSyncMethodE2ENS_16CompileConditionILi1000EEEEEvPT_S6_S6_PKS5_S8_S8_S8_PKfflPfPj)
        /*0284*/ 	.word	0x00000000


	//----- nvinfo : EIATTR_REGCOUNT
	.align		4
.L_107:
        /*0288*/ 	.byte	0x04, 0x2f
        /*028a*/ 	.short	(.L_109 - .L_108)
	.align		4
.L_108:
        /*028c*/ 	.word	index@(_ZN13group_norm_v218gn_bwd_cuda_kernelI6__halfLi320ELi3ELi16ELi160ELi256ELb1ELb1ELi8ELi320ELi320ELi4ELb1ELi10ELb0ELb0ELNS_15WgradSyncMethodE2ENS_16CompileConditionILi1000EEEEEvPT_S6_S6_PKS5_S8_S8_S8_PKfflPfPj)
        /*0290*/ 	.word	0x00000040


	//----- nvinfo : EIATTR_FRAME_SIZE
	.align		4
.L_109:
        /*0294*/ 	.byte	0x04, 0x11
        /*0296*/ 	.short	(.L_111 - .L_110)
	.align		4
.L_110:
        /*0298*/ 	.word	index@(_ZN13group_norm_v218gn_bwd_cuda_kernelI6__halfLi320ELi3ELi16ELi160ELi256ELb1ELb1ELi8ELi320ELi320ELi4ELb1ELi10ELb0ELb0ELNS_15WgradSyncMethodE2ENS_16CompileConditionILi1000EEEEEvPT_S6_S6_PKS5_S8_S8_S8_PKfflPfPj)
        /*029c*/ 	.word	0x00000000


	//----- nvinfo : EIATTR_REGCOUNT
	.align		4
.L_111:
        /*02a0*/ 	.byte	0x04, 0x2f
        /*02a2*/ 	.short	(.L_113 - .L_112)
	.align		4
.L_112:
        /*02a4*/ 	.word	index@(_ZN13group_norm_v218gn_bwd_cuda_kernelI6__halfLi320ELi3ELi32ELi80ELi256ELb0ELb1ELi32ELi320ELi320ELi4ELb1ELi48ELb0ELb0ELNS_15WgradSyncMethodE3ENS_16CompileConditionILi1000EEEEEvPT_S6_S6_PKS5_S8_S8_S8_PKfflPfPj)
        /*02a8*/ 	.word	0x00000040


	//----- nvinfo : EIATTR_FRAME_SIZE
	.align		4
.L_113:
        /*02ac*/ 	.byte	0x04, 0x11
        /*02ae*/ 	.short	(.L_115 - .L_114)
	.align		4
.L_114:
        /*02b0*/ 	.word	index@(_ZN13group_norm_v218gn_bwd_cuda_kernelI6__halfLi320ELi3ELi32ELi80ELi256ELb0ELb1ELi32ELi320ELi320ELi4ELb1ELi48ELb0ELb0ELNS_15WgradSyncMethodE3ENS_16CompileConditionILi1000EEEEEvPT_S6_S6_PKS5_S8_S8_S8_PKfflPfPj)
        /*02b4*/ 	.word	0x000000d8


	//----- nvinfo : EIATTR_REGCOUNT
	.align		4
.L_115:
        /*02b8*/ 	.byte	0x04, 0x2f
        /*02ba*/ 	.short	(.L_117 - .L_116)
	.align		4
.L_116:
        /*02bc*/ 	.word	index@(_ZN13group_norm_v218gn_bwd_cuda_kernelI6__halfLi320ELi3ELi32ELi80ELi256ELb0ELb1ELi32ELi320ELi320ELi4ELb1ELi40ELb0ELb0ELNS_15WgradSyncMethodE3ENS_16CompileConditionILi1000EEEEEvPT_S6_S6_PKS5_S8_S8_S8_PKfflPfPj)
        /*02c0*/ 	.word	0x00000040


	//----- nvinfo : EIATTR_FRAME_SIZE
	.align		4
.L_117:
        /*02c4*/ 	.byte	0x04, 0x11
        /*02c6*/ 	.short	(.L_119 - .L_118)
	.align		4
.L_118:
        /*02c8*/ 	.word	index@(_ZN13group_norm_v218gn_bwd_cuda_kernelI6__halfLi320ELi3ELi32ELi80ELi256ELb0ELb1ELi32ELi320ELi320ELi4ELb1ELi40ELb0ELb0ELNS_15WgradSyncMethodE3ENS_16CompileConditionILi1000EEEEEvPT_S6_S6_PKS5_S8_S8_S8_PKfflPfPj)
        /*02cc*/ 	.word	0x000000d8


	//----- nvinfo : EIATTR_REGCOUNT
	.align		4
.L_119:
        /*02d0*/ 	.byte	0x04, 0x2f
        /*02d2*/ 	.short	(.L_121 - .L_120)
	.align		4
.L_120:
        /*02d4*/ 	.word	index@(_ZN13group_norm_v218gn_bwd_cuda_kernelI6__halfLi320ELi2ELi32ELi80ELi256ELb0ELb1ELi32ELi320ELi320ELi4ELb1ELi32ELb0ELb0ELNS_15WgradSyncMethodE3ENS_16CompileConditionILi1000EEEEEvPT_S6_S6_PKS5_S8_S8_S8_PKfflPfPj)
        /*02d8*/ 	.word	0x00000060


	//----- nvinfo : EIATTR_FRAME_SIZE
	.align		4
.L_121:
        /*02dc*/ 	.byte	0x04, 0x11
        /*02de*/ 	.short	(.L_123 - .L_122)
	.align		4
.L_122:
        /*02e0*/ 	.word	index@(_ZN13group_norm_v218gn_bwd_cuda_kernelI6__halfLi320ELi2ELi32ELi80ELi256ELb0ELb1ELi32ELi320ELi320ELi4ELb1ELi32ELb0ELb0ELNS_15WgradSyncMethodE3ENS_16CompileConditionILi1000EEEEEvPT_S6_S6_PKS5_S8_S8_S8_PKfflPfPj)
        /*02e4*/ 	.word	0x00000000


	//----- nvinfo : EIATTR_REGCOUNT
	.align		4
.L_123:
        /*02e8*/ 	.byte	0x04, 0x2f
        /*02ea*/ 	.short	(.L_125 - .L_124)
	.align		4
.L_124:
        /*02ec*/ 	.word	index@(_ZN13group_norm_v218gn_bwd_cuda_kernelI6__halfLi320ELi1ELi32ELi80ELi256ELb0ELb1ELi64ELi320ELi320ELi4ELb1ELi32ELb0ELb0ELNS_15WgradSyncMethodE3ENS_16CompileConditionILi1000EEEEEvPT_S6_S6_PKS5_S8_S8_S8_PKfflPfPj)
        /*02f0*/ 	.word	0x000000a8


	//----- nvinfo : EIATTR_FRAME_SIZE
	.align		4
.L_125:
        /*02f4*/ 	.byte	0x04, 0x11
        /*02f6*/ 	.short	(.L_127 - .L_126)
	.align		4
.L_126:
        /*02f8*/ 	.word	index@(_ZN13group_norm_v218gn_bwd_cuda_kernelI6__halfLi320ELi1ELi32ELi80ELi256ELb0ELb1ELi64ELi320ELi320ELi4ELb1ELi32ELb0ELb0ELNS_15WgradSyncMethodE3ENS_16CompileConditionILi1000EEEEEvPT_S6_S6_PKS5_S8_S8_S8_PKfflPfPj)
        /*02fc*/ 	.word	0x00000060


	//----- nvinfo : EIATTR_REGCOUNT
	.align		4
.L_127:
        /*0300*/ 	.byte	0x04, 0x2f
        /*0302*/ 	.short	(.L_129 - .L_128)
	.align		4
.L_128:
        /*0304*/ 	.word	index@(_ZN13group_norm_v218gn_bwd_cuda_kernelI6__halfLi320ELi1ELi32ELi80ELi256ELb0ELb1ELi32ELi320ELi320ELi4ELb1ELi16ELb0ELb0ELNS_15WgradSyncMethodE3ENS_16CompileConditionILi1000EEEEEvPT_S6_S6_PKS5_S8_S8_S8_PKfflPfPj)
        /*0308*/ 	.word	0x000000a8


	//----- nvinfo : EIATTR_FRAME_SIZE
	.align		4
.L_129:
        /*030c*/ 	.byte	0x04, 0x11
        /*030e*/ 	.short	(.L_131 - .L_130)
	.align		4
.L_130:
        /*0310*/ 	.word	index@(_ZN13group_norm_v218gn_bwd_cuda_kernelI6__halfLi320ELi1ELi32ELi80ELi256ELb0ELb1ELi32ELi320ELi320ELi4ELb1ELi16ELb0ELb0ELNS_15WgradSyncMethodE3ENS_16CompileConditionILi1000EEEEEvPT_S6_S6_PKS5_S8_S8_S8_PKfflPfPj)
        /*0314*/ 	.word	0x00000000


	//----- nvinfo : EIATTR_REGCOUNT
	.align		4
.L_131:
        /*0318*/ 	.byte	0x04, 0x2f
        /*031a*/ 	.short	(.L_133 - .L_132)
	.align		4
.L_132:
        /*031c*/ 	.word	index@(_ZN13group_norm_v218gn_bwd_cuda_kernelI6__halfLi320ELi3ELi32ELi80ELi256ELb0ELb1ELi16ELi320ELi320ELi4ELb1ELi16ELb0ELb0ELNS_15WgradSyncMethodE3ENS_16CompileConditionILi1000EEEEEvPT_S6_S6_PKS5_S8_S8_S8_PKfflPfPj)
        /*0320*/ 	.word	0x00000040


	//----- nvinfo : EIATTR_FRAME_SIZE
	.align		4
.L_133:
        /*0324*/ 	.byte	0x04, 0x11
        /*0326*/ 	.short	(.L_135 - .L_134)
	.align		4
.L_134:
        /*0328*/ 	.word	index@(_ZN13group_norm_v218gn_bwd_cuda_kernelI6__halfLi320ELi3ELi32ELi80ELi256ELb0ELb1ELi16ELi320ELi320ELi4ELb1ELi16ELb0ELb0ELNS_15WgradSyncMethodE3ENS_16CompileConditionILi1000EEEEEvPT_S6_S6_PKS5_S8_S8_S8_PKfflPfPj)
        /*032c*/ 	.word	0x00000000


	//----- nvinfo : EIATTR_REGCOUNT
	.align		4
.L_135:
        /*0330*/ 	.byte	0x04, 0x2f
        /*0332*/ 	.short	(.L_137 - .L_136)
	.align		4
.L_136:
        /*0334*/ 	.word	index@(_ZN13group_norm_v218gn_bwd_cuda_kernelI6__halfLi320ELi1ELi32ELi80ELi256ELb0ELb1ELi16ELi320ELi320ELi4ELb1ELi9ELb0ELb0ELNS_15WgradSyncMethodE2ENS_16CompileConditionILi1000EEEEEvPT_S6_S6_PKS5_S8_S8_S8_PKfflPfPj)
        /*0338*/ 	.word	0x00000078


	//----- nvinfo : EIATTR_FRAME_SIZE
	.align		4
.L_137:
        /*033c*/ 	.byte	0x04, 0x11
        /*033e*/ 	.short	(.L_139 - .L_138)
	.align		4
.L_138:
        /*0340*/ 	.word	index@(_ZN13group_norm_v218gn_bwd_cuda_kernelI6__halfLi320ELi1ELi32ELi80ELi256ELb0ELb1ELi16ELi320ELi320ELi4ELb1ELi9ELb0ELb0ELNS_15WgradSyncMethodE2ENS_16CompileConditionILi1000EEEEEvPT_S6_S6_PKS5_S8_S8_S8_PKfflPfPj)
        /*0344*/ 	.word	0x00000000


	//----- nvinfo : EIATTR_REGCOUNT
	.align		4
.L_139:
        /*0348*/ 	.byte	0x04, 0x2f
        /*034a*/ 	.short	(.L_141 - .L_140)
	.align		4
.L_140:
        /*034c*/ 	.word	index@(_ZN13group_norm_v218gn_bwd_cuda_kernelI6__halfLi320ELi3ELi32ELi80ELi256ELb0ELb1ELi8ELi320ELi320ELi4ELb1ELi10ELb0ELb0ELNS_15WgradSyncMethodE2ENS_16CompileConditionILi1000EEEEEvPT_S6_S6_PKS5_S8_S8_S8_PKfflPfPj)
        /*0350*/ 	.word	0x00000040


	//----- nvinfo : EIATTR_FRAME_SIZE
	.align		4
.L_141:
        /*0354*/ 	.byte	0x04, 0x11
        /*0356*/ 	.short	(.L_143 - .L_142)
	.align		4
.L_142:
        /*0358*/ 	.word	index@(_ZN13group_norm_v218gn_bwd_cuda_kernelI6__halfLi320ELi3ELi32ELi80ELi256ELb0ELb1ELi8ELi320ELi320ELi4ELb1ELi10ELb0ELb0ELNS_15WgradSyncMethodE2ENS_16CompileConditionILi1000EEEEEvPT_S6_S6_PKS5_S8_S8_S8_PKfflPfPj)
        /*035c*/ 	.word	0x00000000


	//----- nvinfo : EIATTR_REGCOUNT
	.align		4
.L_143:
        /*0360*/ 	.byte	0x04, 0x2f
        /*0362*/ 	.short	(.L_145 - .L_144)
	.align		4
.L_144:
        /*0364*/ 	.word	index@(_ZN13group_norm_v214gn_cuda_kernelI13__nv_bfloat16Li320ELi2ELi16ELi160ELi256ELb1ELi64ELi320ELi320ELi4ELb1ELi74ELb0ELb0ENS_16CompileConditionILi1000EEEEEvPT_PKS4_S7_S7_flPfS8_Pj)
        /*0368*/ 	.word	0x00000060


	//----- nvinfo : EIATTR_FRAME_SIZE
	.align		4
.L_145:
        /*036c*/ 	.byte	0x04, 0x11
        /*036e*/ 	.short	(.L_147 - .L_146)
	.align		4
.L_146:
        /*0370*/ 	.word	index@(_ZN13group_norm_v214gn_cuda_kernelI13__nv_bfloat16Li320ELi2ELi16ELi160ELi256ELb1ELi64ELi320ELi320ELi4ELb1ELi74ELb0ELb0ENS_16CompileConditionILi1000EEEEEvPT_PKS4_S7_S7_flPfS8_Pj)
        /*0374*/ 	.word	0x00000000


	//----- nvinfo : EIATTR_REGCOUNT
	.align		4
.L_147:
        /*0378*/ 	.byte	0x04, 0x2f
        /*037a*/ 	.short	(.L_149 - .L_148)
	.align		4
.L_148:
        /*037c*/ 	.word	index@(_ZN13group_norm_v214gn_cuda_kernelI13__nv_bfloat16Li320ELi3ELi16ELi160ELi256ELb1ELi64ELi320ELi320ELi4ELb1ELi87ELb0ELb0ENS_16CompileConditionILi1000EEEEEvPT_PKS4_S7_S7_flPfS8_Pj)
        /*0380*/ 	.word	0x00000040


	//----- nvinfo : EIATTR_FRAME_SIZE
	.align		4
.L_149:
        /*0384*/ 	.byte	0x04, 0x11
        /*0386*/ 	.short	(.L_151 - .L_150)
	.align		4
.L_150:
        /*0388*/ 	.word	index@(_ZN13group_norm_v214gn_cuda_kernelI13__nv_bfloat16Li320ELi3ELi16ELi160ELi256ELb1ELi64ELi320ELi320ELi4ELb1ELi87ELb0ELb0ENS_16CompileConditionILi1000EEEEEvPT_PKS4_S7_S7_flPfS8_Pj)
        /*038c*/ 	.word	0x000000b0


	//----- nvinfo : EIATTR_REGCOUNT
	.align		4
.L_151:
        /*0390*/ 	.byte	0x04, 0x2f
        /*0392*/ 	.short	(.L_153 - .L_152)
	.align		4
.L_152:
        /*0394*/ 	.word	index@(_ZN13group_norm_v214gn_cuda_kernelI13__nv_bfloat16Li320ELi1ELi16ELi160ELi256ELb1ELi128ELi320ELi320ELi4ELb0ELi74ELb0ELb1ENS_16CompileConditionILi1000EEEEEvPT_PKS4_S7_S7_flPfS8_Pj)
        /*0398*/ 	.word	0x000000a8


	//----- nvinfo : EIATTR_FRAME_SIZE
	.align		4
.L_153:
        /*039c*/ 	.byte	0x04, 0x11
        /*039e*/ 	.short	(.L_155 - .L_154)
	.align		4
.L_154:
        /*03a0*/ 	.word	index@(_ZN13group_norm_v214gn_cuda_kernelI13__nv_bfloat16Li320ELi1ELi16ELi160ELi256ELb1ELi128ELi320ELi320ELi4ELb0ELi74ELb0ELb1ENS_16CompileConditionILi1000EEEEEvPT_PKS4_S7_S7_flPfS8_Pj)
        /*03a4*/ 	.word	0x00000000


	//----- nvinfo : EIATTR_REGCOUNT
	.align		4
.L_155:
        /*03a8*/ 	.byte	0x04, 0x2f
        /*03aa*/ 	.short	(.L_157 - .L_156)
	.align		4
.L_156:
        /*03ac*/ 	.word	index@(_ZN13group_norm_v214gn_cuda_kernelI13__nv_bfloat16Li320ELi1ELi16ELi160ELi256ELb1ELi128ELi320ELi320ELi4ELb1ELi74ELb0ELb0ENS_16CompileConditionILi1000EEEEEvPT_PKS4_S7_S7_flPfS8_Pj)
        /*03b0*/ 	.word	0x000000a8


	//----- nvinfo : EIATTR_FRAME_SIZE
	.align		4
.L_157:
        /*03b4*/ 	.byte	0x04, 0x11
        /*03b6*/ 	.short	(.L_159 - .L_158)
	.align		4
.L_158:
        /*03b8*/ 	.word	index@(_ZN13group_norm_v214gn_cuda_kernelI13__nv_bfloat16Li320ELi1ELi16ELi160ELi256ELb1ELi128ELi320ELi320ELi4ELb1ELi74ELb0ELb0ENS_16CompileConditionILi1000EEEEEvPT_PKS4_S7_S7_flPfS8_Pj)
        /*03bc*/ 	.word	0x00000000


	//----- nvinfo : EIATTR_REGCOUNT
	.align		4
.L_159:
        /*03c0*/ 	.byte	0x04, 0x2f
        /*03c2*/ 	.short	(.L_161 - .L_160)
	.align		4
.L_160:
        /*03c4*/ 	.word	index@(_ZN13group_norm_v214gn_cuda_kernelI13__nv_bfloat16Li320ELi1ELi16ELi160ELi256ELb1ELi64ELi320ELi320ELi4ELb1ELi37ELb0ELb0ENS_16CompileConditionILi1000EEEEEvPT_PKS4_S7_S7_flPfS8_Pj)
        /*03c8*/ 	.word	0x000000a1


	//----- nvinfo : EIATTR_FRAME_SIZE
	.align		4
.L_161:
        /*03cc*/ 	.byte	0x04, 0x11
        /*03ce*/ 	.short	(.L_163 - .L_162)
	.align		4
.L_162:
        /*03d0*/ 	.word	index@(_ZN13group_norm_v214gn_cuda_kernelI13__nv_bfloat16Li320ELi1ELi16ELi160ELi256ELb1ELi64ELi320ELi320ELi4ELb1ELi37ELb0ELb0ENS_16CompileConditionILi1000EEEEEvPT_PKS4_S7_S7_flPfS8_Pj)
        /*03d4*/ 	.word	0x00000000


	//----- nvinfo : EIATTR_REGCOUNT
	.align		4
.L_163:
        /*03d8*/ 	.byte	0x04, 0x2f
        /*03da*/ 	.short	(.L_165 - .L_164)
	.align		4
.L_164:
        /*03dc*/ 	.word	index@(_ZN13group_norm_v214gn_cuda_kernelI13__nv_bfloat16Li320ELi3ELi16ELi160ELi256ELb1ELi32ELi320ELi320ELi4ELb1ELi43ELb0ELb0ENS_16CompileConditionILi1000EEEEEvPT_PKS4_S7_S7_flPfS8_Pj)
        /*03e0*/ 	.word	0x00000040


	//----- nvinfo : EIATTR_FRAME_SIZE
	.align		4
.L_165:
        /*03e4*/ 	.byte	0x04, 0x11
        /*03e6*/ 	.short	(.L_167 - .L_166)
	.align		4
.L_166:
        /*03e8*/ 	.word	index@(_ZN13group_norm_v214gn_cuda_kernelI13__nv_bfloat16Li320ELi3ELi16ELi160ELi256ELb1ELi32ELi320ELi320ELi4ELb1ELi43ELb0ELb0ENS_16CompileConditionILi1000EEEEEvPT_PKS4_S7_S7_flPfS8_Pj)
        /*03ec*/ 	.word	0x00000000


	//----- nvinfo : EIATTR_REGCOUNT
	.align		4
.L_167:
        /*03f0*/ 	.byte	0x04, 0x2f
        /*03f2*/ 	.short	(.L_169 - .L_168)
	.align		4
.L_168:
        /*03f4*/ 	.word	index@(_ZN13group_norm_v214gn_cuda_kernelI13__nv_bfloat16Li320ELi1ELi16ELi160ELi256ELb1ELi32ELi320ELi320ELi4ELb1ELi18ELb0ELb0ENS_16CompileConditionILi1000EEEEEvPT_PKS4_S7_S7_flPfS8_Pj)
        /*03f8*/ 	.word	0x00000080


	//----- nvinfo : EIATTR_FRAME_SIZE
	.align		4
.L_169:
        /*03fc*/ 	.byte	0x04, 0x11
        /*03fe*/ 	.short	(.L_171 - .L_170)
	.align		4
.L_170:
        /*0400*/ 	.word	index@(_ZN13group_norm_v214gn_cuda_kernelI13__nv_bfloat16Li320ELi1ELi16ELi160ELi256ELb1ELi32ELi320ELi320ELi4ELb1ELi18ELb0ELb0ENS_16CompileConditionILi1000EEEEEvPT_PKS4_S7_S7_flPfS8_Pj)
        /*0404*/ 	.word	0x00000000


	//----- nvinfo : EIATTR_REGCOUNT
	.align		4
.L_171:
        /*0408*/ 	.byte	0x04, 0x2f
        /*040a*/ 	.short	(.L_173 - .L_172)
	.align		4
.L_172:
        /*040c*/ 	.word	index@(_ZN13group_norm_v214gn_cuda_kernelI13__nv_bfloat16Li320ELi3ELi16ELi160ELi256ELb1ELi16ELi320ELi320ELi4ELb1ELi21ELb0ELb0ENS_16CompileConditionILi1000EEEEEvPT_PKS4_S7_S7_flPfS8_Pj)
        /*0410*/ 	.word	0x00000040


	//----- nvinfo : EIATTR_FRAME_SIZE
	.align		4
.L_173:
        /*0414*/ 	.byte	0x04, 0x11
        /*0416*/ 	.short	(.L_175 - .L_174)
	.align		4
.L_174:
        /*0418*/ 	.word	index@(_ZN13group_norm_v214gn_cuda_kernelI13__nv_bfloat16Li320ELi3ELi16ELi160ELi256ELb1ELi16ELi320ELi320ELi4ELb1ELi21ELb0ELb0ENS_16CompileConditionILi1000EEEEEvPT_PKS4_S7_S7_flPfS8_Pj)
        /*041c*/ 	.word	0x00000000


	//----- nvinfo : EIATTR_REGCOUNT
	.align		4
.L_175:
        /*0420*/ 	.byte	0x04, 0x2f
        /*0422*/ 	.short	(.L_177 - .L_176)
	.align		4
.L_176:
        /*0424*/ 	.word	index@(_ZN13group_norm_v214gn_cuda_kernelI13__nv_bfloat16Li320ELi1ELi16ELi160ELi256ELb1ELi16ELi320ELi320ELi4ELb1ELi9ELb0ELb0ENS_16CompileConditionILi1000EEEEEvPT_PKS4_S7_S7_flPfS8_Pj)
        /*0428*/ 	.word	0x00000060


	//----- nvinfo : EIATTR_FRAME_SIZE
	.align		4
.L_177:
        /*042c*/ 	.byte	0x04, 0x11
        /*042e*/ 	.short	(.L_179 - .L_178)
	.align		4
.L_178:
        /*0430*/ 	.word	index@(_ZN13group_norm_v214gn_cuda_kernelI13__nv_bfloat16Li320ELi1ELi16ELi160ELi256ELb1ELi16ELi320ELi320ELi4ELb1ELi9ELb0ELb0ENS_16CompileConditionILi1000EEEEEvPT_PKS4_S7_S7_flPfS8_Pj)
        /*0434*/ 	.word	0x00000000


	//----- nvinfo : EIATTR_REGCOUNT
	.align		4
.L_179:
        /*0438*/ 	.byte	0x04, 0x2f
        /*043a*/ 	.short	(.L_181 - .L_180)
	.align		4
.L_180:
        /*043c*/ 	.word	index@(_ZN13group_norm_v214gn_cuda_kernelI13__nv_bfloat16Li320ELi3ELi16ELi160ELi256ELb1ELi8ELi320ELi320ELi4ELb1ELi10ELb0ELb0ENS_16CompileConditionILi1000EEEEEvPT_PKS4_S7_S7_flPfS8_Pj)
        /*0440*/ 	.word	0x00000040


	//----- nvinfo : EIATTR_FRAME_SIZE
	.align		4
.L_181:
        /*0444*/ 	.byte	0x04, 0x11
        /*0446*/ 	.short	(.L_183 - .L_182)
	.align		4
.L_182:
        /*0448*/ 	.word	index@(_ZN13group_norm_v214gn_cuda_kernelI13__nv_bfloat16Li320ELi3ELi16ELi160ELi256ELb1ELi8ELi320ELi320ELi4ELb1ELi10ELb0ELb0ENS_16CompileConditionILi1000EEEEEvPT_PKS4_S7_S7_flPfS8_Pj)
        /*044c*/ 	.word	0x00000000


	//----- nvinfo : EIATTR_REGCOUNT
	.align		4
.L_183:
        /*0450*/ 	.byte	0x04, 0x2f
        /*0452*/ 	.short	(.L_185 - .L_184)
	.align		4
.L_184:
        /*0454*/ 	.word	index@(_ZN13group_norm_v214gn_cuda_kernelI13__nv_bfloat16Li320ELi2ELi32ELi80ELi256ELb0ELi64ELi320ELi320ELi4ELb1ELi74ELb0ELb0ENS_16CompileConditionILi1000EEEEEvPT_PKS4_S7_S7_flPfS8_Pj)
        /*0458*/ 	.word	0x00000060


	//----- nvinfo : EIATTR_FRAME_SIZE
	.align		4
.L_185:
        /*045c*/ 	.byte	0x04, 0x11
        /*045e*/ 	.short	(.L_187 - .L_186)
	.align		4
.L_186:
        /*0460*/ 	.word	index@(_ZN13group_norm_v214gn_cuda_kernelI13__nv_bfloat16Li320ELi2ELi32ELi80ELi256ELb0ELi64ELi320ELi320ELi4ELb1ELi74ELb0ELb0ENS_16CompileConditionILi1000EEEEEvPT_PKS4_S7_S7_flPfS8_Pj)
        /*0464*/ 	.word	0x00000000


	//----- nvinfo : EIATTR_REGCOUNT
	.align		4
.L_187:
        /*0468*/ 	.byte	0x04, 0x2f
        /*046a*/ 	.short	(.L_189 - .L_188)
	.align		4
.L_188:
        /*046c*/ 	.word	index@(_ZN13group_norm_v214gn_cuda_kernelI13__nv_bfloat16Li320ELi3ELi32ELi80ELi256ELb0ELi64ELi320ELi320ELi4ELb1ELi87ELb0ELb0ENS_16CompileConditionILi1000EEEEEvPT_PKS4_S7_S7_flPfS8_Pj)
        /*0470*/ 	.word	0x00000040


	//----- nvinfo : EIATTR_FRAME_SIZE
	.align		4
.L_189:
        /*0474*/ 	.byte	0x04, 0x11
        /*0476*/ 	.short	(.L_191 - .L_190)
	.align		4
.L_190:
        /*0478*/ 	.word	index@(_ZN13group_norm_v214gn_cuda_kernelI13__nv_bfloat16Li320ELi3ELi32ELi80ELi256ELb0ELi64ELi320ELi320ELi4ELb1ELi87ELb0ELb0ENS_16CompileConditionILi1000EEEEEvPT_PKS4_S7_S7_flPfS8_Pj)
        /*047c*/ 	.word	0x00000070


	//----- nvinfo : EIATTR_REGCOUNT
	.align		4
.L_191:
        /*0480*/ 	.byte	0x04, 0x2f
        /*0482*/ 	.short	(.L_193 - .L_192)
	.align		4
.L_192:
        /*0484*/ 	.word	index@(_ZN13group_norm_v214gn_cuda_kernelI13__nv_bfloat16Li320ELi1ELi32ELi80ELi256ELb0ELi128ELi320ELi320ELi4ELb0ELi74ELb0ELb1ENS_16CompileConditionILi1000EEEEEvPT_PKS4_S7_S7_flPfS8_Pj)
        /*0488*/ 	.word	0x000000a8


	//----- nvinfo : EIATTR_FRAME_SIZE
	.align		4
.L_193:
        /*048c*/ 	.byte	0x04, 0x11
        /*048e*/ 	.short	(.L_195 - .L_194)
	.align		4
.L_194:
        /*0490*/ 	.word	index@(_ZN13group_norm_v214gn_cuda_kernelI13__nv_bfloat16Li320ELi1ELi32ELi80ELi256ELb0ELi128ELi320ELi320ELi4ELb0ELi74ELb0ELb1ENS_16CompileConditionILi1000EEEEEvPT_PKS4_S7_S7_flPfS8_Pj)
        /*0494*/ 	.word	0x00000000


	//----- nvinfo : EIATTR_REGCOUNT
	.align		4
.L_195:
        /*0498*/ 	.byte	0x04, 0x2f
        /*049a*/ 	.short	(.L_197 - .L_196)
	.align		4
.L_196:
        /*049c*/ 	.word	index@(_ZN13group_norm_v214gn_cuda_kernelI13__nv_bfloat16Li320ELi1ELi32ELi80ELi256ELb0ELi128ELi320ELi320ELi4ELb1ELi74ELb0ELb0ENS_16CompileConditionILi1000EEEEEvPT_PKS4_S7_S7_flPfS8_Pj)
        /*04a0*/ 	.word	0x000000a8


	//----- nvinfo : EIATTR_FRAME_SIZE
	.align		4
.L_197:
        /*04a4*/ 	.byte	0x04, 0x11
        /*04a6*/ 	.short	(.L_199 - .L_198)
	.align		4
.L_198:
        /*04a8*/ 	.word	index@(_ZN13group_norm_v214gn_cuda_kernelI13__nv_bfloat16Li320ELi1ELi32ELi80ELi256ELb0ELi128ELi320ELi320ELi4ELb1ELi74ELb0ELb0ENS_16CompileConditionILi1000EEEEEvPT_PKS4_S7_S7_flPfS8_Pj)
        /*04ac*/ 	.word	0x00000000


	//----- nvinfo : EIATTR_REGCOUNT
	.align		4
.L_199:
        /*04b0*/ 	.byte	0x04, 0x2f
        /*04b2*/ 	.short	(.L_201 - .L_200)
	.align		4
.L_200:
        /*04b4*/ 	.word	index@(_ZN13group_norm_v214gn_cuda_kernelI13__nv_bfloat16Li320ELi1ELi32ELi80ELi256ELb0ELi64ELi320ELi320ELi4ELb1ELi37ELb0ELb0ENS_16CompileConditionILi1000EEEEEvPT_PKS4_S7_S7_flPfS8_Pj)
        /*04b8*/ 	.word	0x0000007f


	//----- nvinfo : EIATTR_FRAME_SIZE
	.align		4
.L_201:
        /*04bc*/ 	.byte	0x04, 0x11
        /*04be*/ 	.short	(.L_203 - .L_202)
	.align		4
.L_202:
        /*04c0*/ 	.word	index@(_ZN13group_norm_v214gn_cuda_kernelI13__nv_bfloat16Li320ELi1ELi32ELi80ELi256ELb0ELi64ELi320ELi320ELi4ELb1ELi37ELb0ELb0ENS_16CompileConditionILi1000EEEEEvPT_PKS4_S7_S7_flPfS8_Pj)
        /*04c4*/ 	.word	0x00000000


	//----- nvinfo : EIATTR_REGCOUNT
	.align		4
.L_203:
        /*04c8*/ 	.byte	0x04, 0x2f
        /*04ca*/ 	.short	(.L_205 - .L_204)
	.align		4
.L_204:
        /*04cc*/ 	.word	index@(_ZN13group_norm_v214gn_cuda_kernelI13__nv_bfloat16Li320ELi3ELi32ELi80ELi256ELb0ELi32ELi320ELi320ELi4ELb1ELi43ELb0ELb0ENS_16CompileConditionILi1000EEEEEvPT_PKS4_S7_S7_flPfS8_Pj)
        /*04d0*/ 	.word	0x00000040


	//----- nvinfo : EIATTR_FRAME_SIZE
	.align		4
.L_205:
        /*04d4*/ 	.byte	0x04, 0x11
        /*04d6*/ 	.short	(.L_207 - .L_206)
	.align		4
.L_206:
        /*04d8*/ 	.word	index@(_ZN13group_norm_v214gn_cuda_kernelI13__nv_bfloat16Li320ELi3ELi32ELi80ELi256ELb0ELi32ELi320ELi320ELi4ELb1ELi43ELb0ELb0ENS_16CompileConditionILi1000EEEEEvPT_PKS4_S7_S7_flPfS8_Pj)
        /*04dc*/ 	.word	0x00000000


	//----- nvinfo : EIATTR_REGCOUNT
	.align		4
.L_207:
        /*04e0*/ 	.byte	0x04, 0x2f
        /*04e2*/ 	.short	(.L_209 - .L_208)
	.align		4
.L_208:
        /*04e4*/ 	.word	index@(_ZN13group_norm_v214gn_cuda_kernelI13__nv_bfloat16Li320ELi1ELi32ELi80ELi256ELb0ELi32ELi320ELi320ELi4ELb1ELi18ELb0ELb0ENS_16CompileConditionILi1000EEEEEvPT_PKS4_S7_S7_flPfS8_Pj)
        /*04e8*/ 	.word	0x00000060


	//----- nvinfo : EIATTR_FRAME_SIZE
	.align		4
.L_209:
        /*04ec*/ 	.byte	0x04, 0x11
        /*04ee*/ 	.short	(.L_211 - .L_210)
	.align		4
.L_210:
        /*04f0*/ 	.word	index@(_ZN13group_norm_v214gn_cuda_kernelI13__nv_bfloat16Li320ELi1ELi32ELi80ELi256ELb0ELi32ELi320ELi320ELi4ELb1ELi18ELb0ELb0ENS_16CompileConditionILi1000EEEEEvPT_PKS4_S7_S7_flPfS8_Pj)
        /*04f4*/ 	.word	0x00000000


	//----- nvinfo : EIATTR_REGCOUNT
	.align		4
.L_211:
        /*04f8*/ 	.byte	0x04, 0x2f
        /*04fa*/ 	.short	(.L_213 - .L_212)
	.align		4
.L_212:
        /*04fc*/ 	.word	index@(_ZN13group_norm_v214gn_cuda_kernelI13__nv_bfloat16Li320ELi3ELi32ELi80ELi256ELb0ELi16ELi320ELi320ELi4ELb1ELi21ELb0ELb0ENS_16CompileConditionILi1000EEEEEvPT_PKS4_S7_S7_flPfS8_Pj)
        /*0500*/ 	.word	0x00000040


	//----- nvinfo : EIATTR_FRAME_SIZE
	.align		4
.L_213:
        /*0504*/ 	.byte	0x04, 0x11
        /*0506*/ 	.short	(.L_215 - .L_214)
	.align		4
.L_214:
        /*0508*/ 	.word	index@(_ZN13group_norm_v214gn_cuda_kernelI13__nv_bfloat16Li320ELi3ELi32ELi80ELi256ELb0ELi16ELi320ELi320ELi4ELb1ELi21ELb0ELb0ENS_16CompileConditionILi1000EEEEEvPT_PKS4_S7_S7_flPfS8_Pj)
        /*050c*/ 	.word	0x00000000


	//----- nvinfo : EIATTR_REGCOUNT
	.align		4
.L_215:
        /*0510*/ 	.byte	0x04, 0x2f
        /*0512*/ 	.short	(.L_217 - .L_216)
	.align		4
.L_216:
        /*0514*/ 	.word	index@(_ZN13group_norm_v214gn_cuda_kernelI13__nv_bfloat16Li320ELi1ELi32ELi80ELi256ELb0ELi16ELi320ELi320ELi4ELb1ELi9ELb0ELb0ENS_16CompileConditionILi1000EEEEEvPT_PKS4_S7_S7_flPfS8_Pj)
        /*0518*/ 	.word	0x00000050


	//----- nvinfo : EIATTR_FRAME_SIZE
	.align		4
.L_217:
        /*051c*/ 	.byte	0x04, 0x11
        /*051e*/ 	.short	(.L_219 - .L_218)
	.align		4
.L_218:
        /*0520*/ 	.word	index@(_ZN13group_norm_v214gn_cuda_kernelI13__nv_bfloat16Li320ELi1ELi32ELi80ELi256ELb0ELi16ELi320ELi320ELi4ELb1ELi9ELb0ELb0ENS_16CompileConditionILi1000EEEEEvPT_PKS4_S7_S7_flPfS8_Pj)
        /*0524*/ 	.word	0x00000000


	//----- nvinfo : EIATTR_REGCOUNT
	.align		4
.L_219:
        /*0528*/ 	.byte	0x04, 0x2f
        /*052a*/ 	.short	(.L_221 - .L_220)
	.align		4
.L_220:
        /*052c*/ 	.word	index@(_ZN13group_norm_v214gn_cuda_kernelI13__nv_bfloat16Li320ELi3ELi32ELi80ELi256ELb0ELi8ELi320ELi320ELi4ELb1ELi10ELb0ELb0ENS_16CompileConditionILi1000EEEEEvPT_PKS4_S7_S7_flPfS8_Pj)
        /*0530*/ 	.word	0x00000040


	//----- nvinfo : EIATTR_FRAME_SIZE
	.align		4
.L_221:
        /*0534*/ 	.byte	0x04, 0x11
        /*0536*/ 	.short	(.L_223 - .L_222)
	.align		4
.L_222:
        /*0538*/ 	.word	index@(_ZN13group_norm_v214gn_cuda_kernelI13__nv_bfloat16Li320ELi3ELi32ELi80ELi256ELb0ELi8ELi320ELi320ELi4ELb1ELi10ELb0ELb0ENS_16CompileConditionILi1000EEEEEvPT_PKS4_S7_S7_flPfS8_Pj)
        /*053c*/ 	.word	0x00000000


	//----- nvinfo : EIATTR_REGCOUNT
	.align		4
.L_223:
        /*0540*/ 	.byte	0x04, 0x2f
        /*0542*/ 	.short	(.L_225 - .L_224)
	.align		4
.L_224:
        /*0544*/ 	.word	index@(_ZN13group_norm_v218gn_bwd_cuda_kernelI13__nv_bfloat16Li320ELi3ELi16ELi160ELi256ELb1ELb1ELi32ELi320ELi320ELi4ELb1ELi48ELb0ELb0ELNS_15WgradSyncMethodE3ENS_16CompileConditionILi1000EEEEEvPT_S6_S6_PKS5_S8_S8_S8_PKfflPfPj)
        /*0548*/ 	.word	0x00000040


	//----- nvinfo : EIATTR_FRAME_SIZE
	.align		4
.L_225:
        /*054c*/ 	.byte	0x04, 0x11
        /*054e*/ 	.short	(.L_227 - .L_226)
	.align		4
.L_226:
        /*0550*/ 	.word	index@(_ZN13group_norm_v218gn_bwd_cuda_kernelI13__nv_bfloat16Li320ELi3ELi16ELi160ELi256ELb1ELb1ELi32ELi320ELi320ELi4ELb1ELi48ELb0ELb0ELNS_15WgradSyncMethodE3ENS_16CompileConditionILi1000EEEEEvPT_S6_S6_PKS5_S8_S8_S8_PKfflPfPj)
        /*0554*/ 	.word	0x000000f8


	//----- nvinfo : EIATTR_REGCOUNT
	.align		4
.L_227:
        /*0558*/ 	.byte	0x04, 0x2f
        /*055a*/ 	.short	(.L_229 - .L_228)
	.align		4
.L_228:
        /*055c*/ 	.word	index@(_ZN13group_norm_v218gn_bwd_cuda_kernelI13__nv_bfloat16Li320ELi3ELi16ELi160ELi256ELb1ELb1ELi32ELi320ELi320ELi4ELb1ELi40ELb0ELb0ELNS_15WgradSyncMethodE3ENS_16CompileConditionILi1000EEEEEvPT_S6_S6_PKS5_S8_S8_S8_PKfflPfPj)
        /*0560*/ 	.word	0x00000040


	//----- nvinfo : EIATTR_FRAME_SIZE
	.align		4
.L_229:
        /*0564*/ 	.byte	0x04, 0x11
        /*0566*/ 	.short	(.L_231 - .L_230)
	.align		4
.L_230:
        /*0568*/ 	.word	index@(_ZN13group_norm_v218gn_bwd_cuda_kernelI13__nv_bfloat16Li320ELi3ELi16ELi160ELi256ELb1ELb1ELi32ELi320ELi320ELi4ELb1ELi40ELb0ELb0ELNS_15WgradSyncMethodE3ENS_16CompileConditionILi1000EEEEEvPT_S6_S6_PKS5_S8_S8_S8_PKfflPfPj)
        /*056c*/ 	.word	0x000000f8


	//----- nvinfo : EIATTR_REGCOUNT
	.align		4
.L_231:
        /*0570*/ 	.byte	0x04, 0x2f
        /*0572*/ 	.short	(.L_233 - .L_232)
	.align		4
.L_232:
        /*0574*/ 	.word	index@(_ZN13group_norm_v218gn_bwd_cuda_kernelI13__nv_bfloat16Li320ELi2ELi16ELi160ELi256ELb1ELb1ELi32ELi320ELi320ELi4ELb1ELi32ELb0ELb0ELNS_15WgradSyncMethodE3ENS_16CompileConditionILi1000EEEEEvPT_S6_S6_PKS5_S8_S8_S8_PKfflPfPj)
        /*0578*/ 	.word	0x00000060


	//----- nvinfo : EIATTR_FRAME_SIZE
	.align		4
.L_233:
        /*057c*/ 	.byte	0x04, 0x11
        /*057e*/ 	.short	(.L_235 - .L_234)
	.align		4
.L_234:
        /*0580*/ 	.word	index@(_ZN13group_norm_v218gn_bwd_cuda_kernelI13__nv_bfloat16Li320ELi2ELi16ELi160ELi256ELb1ELb1ELi32ELi320ELi320ELi4ELb1ELi32ELb0ELb0ELNS_15WgradSyncMethodE3ENS_16CompileConditionILi1000EEEEEvPT_S6_S6_PKS5_S8_S8_S8_PKfflPfPj)
        /*0584*/ 	.word	0x00000000


	//----- nvinfo : EIATTR_REGCOUNT
	.align		4
.L_235:
        /*0588*/ 	.byte	0x04, 0x2f
        /*058a*/ 	.short	(.L_237 - .L_236)
	.align		4
.L_236:
        /*058c*/ 	.word	index@(_ZN13group_norm_v218gn_bwd_cuda_kernelI13__nv_bfloat16Li320ELi1ELi16ELi160ELi256ELb1ELb1ELi64ELi320ELi320ELi4ELb1ELi32ELb0ELb0ELNS_15WgradSyncMethodE3ENS_16CompileConditionILi1000EEEEEvPT_S6_S6_PKS5_S8_S8_S8_PKfflPfPj)
        /*0590*/ 	.word	0x000000a8


	//----- nvinfo : EIATTR_FRAME_SIZE
	.align		4
.L_237:
        /*0594*/ 	.byte	0x04, 0x11
        /*0596*/ 	.short	(.L_239 - .L_238)
	.align		4
.L_238:
        /*0598*/ 	.word	index@(_ZN13group_norm_v218gn_bwd_cuda_kernelI13__nv_bfloat16Li320ELi1ELi16ELi160ELi256ELb1ELb1ELi64ELi320ELi320ELi4ELb1ELi32ELb0ELb0ELNS_15WgradSyncMethodE3ENS_16CompileConditionILi1000EEEEEvPT_S6_S6_PKS5_S8_S8_S8_PKfflPfPj)
        /*059c*/ 	.word	0x00000080


	//----- nvinfo : EIATTR_REGCOUNT
	.align		4
.L_239:
        /*05a0*/ 	.byte	0x04, 0x2f
        /*05a2*/ 	.short	(.L_241 - .L_240)
	.align		4
.L_240:
        /*05a4*/ 	.word	index@(_ZN13group_norm_v218gn_bwd_cuda_kernelI13__nv_bfloat16Li320ELi1ELi16ELi160ELi256ELb1ELb1ELi32ELi320ELi320ELi4ELb1ELi16ELb0ELb0ELNS_15WgradSyncMethodE3ENS_16CompileConditionILi1000EEEEEvPT_S6_S6_PKS5_S8_S8_S8_PKfflPfPj)
        /*05a8*/ 	.word	0x000000a8


	//----- nvinfo : EIATTR_FRAME_SIZE
	.align		4
.L_241:
        /*05ac*/ 	.byte	0x04, 0x11
        /*05ae*/ 	.short	(.L_243 - .L_242)
	.align		4
.L_242:
        /*05b0*/ 	.word	index@(_ZN13group_norm_v218gn_bwd_cuda_kernelI13__nv_bfloat16Li320ELi1ELi16ELi160ELi256ELb1ELb1ELi32ELi320ELi320ELi4ELb1ELi16ELb0ELb0ELNS_15WgradSyncMethodE3ENS_16CompileConditionILi1000EEEEEvPT_S6_S6_PKS5_S8_S8_S8_PKfflPfPj)
        /*05b4*/ 	.word	0x00000000


	//----- nvinfo : EIATTR_REGCOUNT
	.align		4
.L_243:
        /*05b8*/ 	.byte	0x04, 0x2f
        /*05ba*/ 	.short	(.L_245 - .L_244)
	.align		4
.L_244:
        /*05bc*/ 	.word	index@(_ZN13group_norm_v218gn_bwd_cuda_kernelI13__nv_bfloat16Li320ELi3ELi16ELi160ELi256ELb1ELb1ELi16ELi320ELi320ELi4ELb1ELi16ELb0ELb0ELNS_15WgradSyncMethodE3ENS_16CompileConditionILi1000EEEEEvPT_S6_S6_PKS5_S8_S8_S8_PKfflPfPj)
        /*05c0*/ 	.word	0x00000040


	//----- nvinfo : EIATTR_FRAME_SIZE
	.align		4
.L_245:
        /*05c4*/ 	.byte	0x04, 0x11
        /*05c6*/ 	.short	(.L_247 - .L_246)
	.align		4
.L_246:
        /*05c8*/ 	.word	index@(_ZN13group_norm_v218gn_bwd_cuda_kernelI13__nv_bfloat16Li320ELi3ELi16ELi160ELi256ELb1ELb1ELi16ELi320ELi320ELi4ELb1ELi16ELb0ELb0ELNS_15WgradSyncMethodE3ENS_16CompileConditionILi1000EEEEEvPT_S6_S6_PKS5_S8_S8_S8_PKfflPfPj)
        /*05cc*/ 	.word	0x00000000


	//----- nvinfo : EIATTR_REGCOUNT
	.align		4
.L_247:
        /*05d0*/ 	.byte	0x04, 0x2f
        /*05d2*/ 	.short	(.L_249 - .L_248)
	.align		4
.L_248:
        /*05d4*/ 	.word	index@(_ZN13group_norm_v218gn_bwd_cuda_kernelI13__nv_bfloat16Li320ELi1ELi16ELi160ELi256ELb1ELb1ELi16ELi320ELi320ELi4ELb1ELi9ELb0ELb0ELNS_15WgradSyncMethodE2ENS_16CompileConditionILi1000EEEEEvPT_S6_S6_PKS5_S8_S8_S8_PKfflPfPj)
        /*05d8*/ 	.word	0x00000072


	//----- nvinfo : EIATTR_FRAME_SIZE
	.align		4
.L_249:
        /*05dc*/ 	.byte	0x04, 0x11
        /*05de*/ 	.short	(.L_251 - .L_250)
	.align		4
.L_250:
        /*05e0*/ 	.word	index@(_ZN13group_norm_v218gn_bwd_cuda_kernelI13__nv_bfloat16Li320ELi1ELi16ELi160ELi256ELb1ELb1ELi16ELi320ELi320ELi4ELb1ELi9ELb0ELb0ELNS_15WgradSyncMethodE2ENS_16CompileConditionILi1000EEEEEvPT_S6_S6_PKS5_S8_S8_S8_PKfflPfPj)
        /*05e4*/ 	.word	0x00000000


	//----- nvinfo : EIATTR_REGCOUNT
	.align		4
.L_251:
        /*05e8*/ 	.byte	0x04, 0x2f
        /*05ea*/ 	.short	(.L_253 - .L_252)
	.align		4
.L_252:
        /*05ec*/ 	.word	index@(_ZN13group_norm_v218gn_bwd_cuda_kernelI13__nv_bfloat16Li320ELi3ELi16ELi160ELi256ELb1ELb1ELi8ELi320ELi320ELi4ELb1ELi10ELb0ELb0ELNS_15WgradSyncMethodE2ENS_16CompileConditionILi1000EEEEEvPT_S6_S6_PKS5_S8_S8_S8_PKfflPfPj)
        /*05f0*/ 	.word	0x00000040


	//----- nvinfo : EIATTR_FRAME_SIZE
	.align		4
.L_253:
        /*05f4*/ 	.byte	0x04, 0x11
        /*05f6*/ 	.short	(.L_255 - .L_254)
	.align		4
.L_254:
        /*05f8*/ 	.word	index@(_ZN13group_norm_v218gn_bwd_cuda_kernelI13__nv_bfloat16Li320ELi3ELi16ELi160ELi256ELb1ELb1ELi8ELi320ELi320ELi4ELb1ELi10ELb0ELb0ELNS_15WgradSyncMethodE2ENS_16CompileConditionILi1000EEEEEvPT_S6_S6_PKS5_S8_S8_S8_PKfflPfPj)
        /*05fc*/ 	.word	0x00000000


	//----- nvinfo : EIATTR_REGCOUNT
	.align		4
.L_255:
        /*0600*/ 	.byte	0x04, 0x2f
        /*0602*/ 	.short	(.L_257 - .L_256)
	.align		4
.L_256:
        /*0604*/ 	.word	index@(_ZN13group_norm_v218gn_bwd_cuda_kernelI13__nv_bfloat16Li320ELi3ELi32ELi80ELi256ELb0ELb1ELi32ELi320ELi320ELi4ELb1ELi48ELb0ELb0ELNS_15WgradSyncMethodE3ENS_16CompileConditionILi1000EEEEEvPT_S6_S6_PKS5_S8_S8_S8_PKfflPfPj)
        /*0608*/ 	.word	0x00000040


	//----- nvinfo : EIATTR_FRAME_SIZE
	.align		4
.L_257:
        /*060c*/ 	.byte	0x04, 0x11
        /*060e*/ 	.short	(.L_259 - .L_258)
	.align		4
.L_258:
        /*0610*/ 	.word	index@(_ZN13group_norm_v218gn_bwd_cuda_kernelI13__nv_bfloat16Li320ELi3ELi32ELi80ELi256ELb0ELb1ELi32ELi320ELi320ELi4ELb1ELi48ELb0ELb0ELNS_15WgradSyncMethodE3ENS_16CompileConditionILi1000EEEEEvPT_S6_S6_PKS5_S8_S8_S8_PKfflPfPj)
        /*0614*/ 	.word	0x000000e8


	//----- nvinfo : EIATTR_REGCOUNT
	.align		4
.L_259:
        /*0618*/ 	.byte	0x04, 0x2f
        /*061a*/ 	.short	(.L_261 - .L_260)
	.align		4
.L_260:
        /*061c*/ 	.word	index@(_ZN13group_norm_v218gn_bwd_cuda_kernelI13__nv_bfloat16Li320ELi3ELi32ELi80ELi256ELb0ELb1ELi32ELi320ELi320ELi4ELb1ELi40ELb0ELb0ELNS_15WgradSyncMethodE3ENS_16CompileConditionILi1000EEEEEvPT_S6_S6_PKS5_S8_S8_S8_PKfflPfPj)
        /*0620*/ 	.word	0x00000040


	//----- nvinfo : EIATTR_FRAME_SIZE
	.align		4
.L_261:
        /*0624*/ 	.byte	0x04, 0x11
        /*0626*/ 	.short	(.L_263 - .L_262)
	.align		4
.L_262:
        /*0628*/ 	.word	index@(_ZN13group_norm_v218gn_bwd_cuda_kernelI13__nv_bfloat16Li320ELi3ELi32ELi80ELi256ELb0ELb1ELi32ELi320ELi320ELi4ELb1ELi40ELb0ELb0ELNS_15WgradSyncMethodE3ENS_16CompileConditionILi1000EEEEEvPT_S6_S6_PKS5_S8_S8_S8_PKfflPfPj)
        /*062c*/ 	.word	0x000000e8


	//----- nvinfo : EIATTR_REGCOUNT
	.align		4
.L_263:
        /*0630*/ 	.byte	0x04, 0x2f
        /*0632*/ 	.short	(.L_265 - .L_264)
	.align		4
.L_264:
        /*0634*/ 	.word	index@(_ZN13group_norm_v218gn_bwd_cuda_kernelI13__nv_bfloat16Li320ELi2ELi32ELi80ELi256ELb0ELb1ELi32ELi320ELi320ELi4ELb1ELi32ELb0ELb0ELNS_15WgradSyncMethodE3ENS_16CompileConditionILi1000EEEEEvPT_S6_S6_PKS5_S8_S8_S8_PKfflPfPj)
        /*0638*/ 	.word	0x00000060


	//----- nvinfo : EIATTR_FRAME_SIZE
	.align		4
.L_265:
        /*063c*/ 	.byte	0x04, 0x11
        /*063e*/ 	.short	(.L_267 - .L_266)
	.align		4
.L_266:
        /*0640*/ 	.word	index@(_ZN13group_norm_v218gn_bwd_cuda_kernelI13__nv_bfloat16Li320ELi2ELi32ELi80ELi256ELb0ELb1ELi32ELi320ELi320ELi4ELb1ELi32ELb0ELb0ELNS_15WgradSyncMethodE3ENS_16CompileConditionILi1000EEEEEvPT_S6_S6_PKS5_S8_S8_S8_PKfflPfPj)
        /*0644*/ 	.word	0x00000000


	//----- nvinfo : EIATTR_REGCOUNT
	.align		4
.L_267:
        /*0648*/ 	.byte	0x04, 0x2f
        /*064a*/ 	.short	(.L_269 - .L_268)
	.align		4
.L_268:
        /*064c*/ 	.word	index@(_ZN13group_norm_v218gn_bwd_cuda_kernelI13__nv_bfloat16Li320ELi1ELi32ELi80ELi256ELb0ELb1ELi64ELi320ELi320ELi4ELb1ELi32ELb0ELb0ELNS_15WgradSyncMethodE3ENS_16CompileConditionILi1000EEEEEvPT_S6_S6_PKS5_S8_S8_S8_PKfflPfPj)
        /*0650*/ 	.word	0x000000a8


	//----- nvinfo : EIATTR_FRAME_SIZE
	.align		4
.L_269:
        /*0654*/ 	.byte	0x04, 0x11
        /*0656*/ 	.short	(.L_271 - .L_270)
	.align		4
.L_270:
        /*0658*/ 	.word	index@(_ZN13group_norm_v218gn_bwd_cuda_kernelI13__nv_bfloat16Li320ELi1ELi32ELi80ELi256ELb0ELb1ELi64ELi320ELi320ELi4ELb1ELi32ELb0ELb0ELNS_15WgradSyncMethodE3ENS_16CompileConditionILi1000EEEEEvPT_S6_S6_PKS5_S8_S8_S8_PKfflPfPj)
        /*065c*/ 	.word	0x00000050


	//----- nvinfo : EIATTR_REGCOUNT
	.align		4
.L_271:
        /*0660*/ 	.byte	0x04, 0x2f
        /*0662*/ 	.short	(.L_273 - .L_272)
	.align		4
.L_272:
        /*0664*/ 	.word	index@(_ZN13group_norm_v218gn_bwd_cuda_kernelI13__nv_bfloat16Li320ELi1ELi32ELi80ELi256ELb0ELb1ELi32ELi320ELi320ELi4ELb1ELi16ELb0ELb0ELNS_15WgradSyncMethodE3ENS_16CompileConditionILi1000EEEEEvPT_S6_S6_PKS5_S8_S8_S8_PKfflPfPj)
        /*0668*/ 	.word	0x000000a4


	//----- nvinfo : EIATTR_FRAME_SIZE
	.align		4
.L_273:
        /*066c*/ 	.byte	0x04, 0x11
        /*066e*/ 	.short	(.L_275 - .L_274)
	.align		4
.L_274:
        /*0670*/ 	.word	index@(_ZN13group_norm_v218gn_bwd_cuda_kernelI13__nv_bfloat16Li320ELi1ELi32ELi80ELi256ELb0ELb1ELi32ELi320ELi320ELi4ELb1ELi16ELb0ELb0ELNS_15WgradSyncMethodE3ENS_16CompileConditionILi1000EEEEEvPT_S6_S6_PKS5_S8_S8_S8_PKfflPfPj)
        /*0674*/ 	.word	0x00000000


	//----- nvinfo : EIATTR_REGCOUNT
	.align		4
.L_275:
        /*0678*/ 	.byte	0x04, 0x2f
        /*067a*/ 	.short	(.L_277 - .L_276)
	.align		4
.L_276:
        /*067c*/ 	.word	index@(_ZN13group_norm_v218gn_bwd_cuda_kernelI13__nv_bfloat16Li320ELi3ELi32ELi80ELi256ELb0ELb1ELi16ELi320ELi320ELi4ELb1ELi16ELb0ELb0ELNS_15WgradSyncMethodE3ENS_16CompileConditionILi1000EEEEEvPT_S6_S6_PKS5_S8_S8_S8_PKfflPfPj)
        /*0680*/ 	.word	0x00000040


	//----- nvinfo : EIATTR_FRAME_SIZE
	.align		4
.L_277:
        /*0684*/ 	.byte	0x04, 0x11
        /*0686*/ 	.short	(.L_279 - .L_278)
	.align		4
.L_278:
        /*0688*/ 	.word	index@(_ZN13group_norm_v218gn_bwd_cuda_kernelI13__nv_bfloat16Li320ELi3ELi32ELi80ELi256ELb0ELb1ELi16ELi320ELi320ELi4ELb1ELi16ELb0ELb0ELNS_15WgradSyncMethodE3ENS_16CompileConditionILi1000EEEEEvPT_S6_S6_PKS5_S8_S8_S8_PKfflPfPj)
        /*068c*/ 	.word	0x00000000


	//----- nvinfo : EIATTR_REGCOUNT
	.align		4
.L_279:
        /*0690*/ 	.byte	0x04, 0x2f
        /*0692*/ 	.short	(.L_281 - .L_280)
	.align		4
.L_280:
        /*0694*/ 	.word	index@(_ZN13group_norm_v218gn_bwd_cuda_kernelI13__nv_bfloat16Li320ELi1ELi32ELi80ELi256ELb0ELb1ELi16ELi320ELi320ELi4ELb1ELi9ELb0ELb0ELNS_15WgradSyncMethodE2ENS_16CompileConditionILi1000EEEEEvPT_S6_S6_PKS5_S8_S8_S8_PKfflPfPj)
        /*0698*/ 	.word	0x00000078


	//----- nvinfo : EIATTR_FRAME_SIZE
	.align		4
.L_281:
        /*069c*/ 	.byte	0x04, 0x11
        /*069e*/ 	.short	(.L_283 - .L_282)
	.align		4
.L_282:
        /*06a0*/ 	.word	index@(_ZN13group_norm_v218gn_bwd_cuda_kernelI13__nv_bfloat16Li320ELi1ELi32ELi80ELi256ELb0ELb1ELi16ELi320ELi320ELi4ELb1ELi9ELb0ELb0ELNS_15WgradSyncMethodE2ENS_16CompileConditionILi1000EEEEEvPT_S6_S6_PKS5_S8_S8_S8_PKfflPfPj)
        /*06a4*/ 	.word	0x00000000


	//----- nvinfo : EIATTR_REGCOUNT
	.align		4
.L_283:
        /*06a8*/ 	.byte	0x04, 0x2f
        /*06aa*/ 	.short	(.L_285 - .L_284)
	.align		4
.L_284:
        /*06ac*/ 	.word	index@(_ZN13group_norm_v218gn_bwd_cuda_kernelI13__nv_bfloat16Li320ELi3ELi32ELi80ELi256ELb0ELb1ELi8ELi320ELi320ELi4ELb1ELi10ELb0ELb0ELNS_15WgradSyncMethodE2ENS_16CompileConditionILi1000EEEEEvPT_S6_S6_PKS5_S8_S8_S8_PKfflPfPj)
        /*06b0*/ 	.word	0x00000040


	//----- nvinfo : EIATTR_FRAME_SIZE
	.align		4
.L_285:
        /*06b4*/ 	.byte	0x04, 0x11
        /*06b6*/ 	.short	(.L_287 - .L_286)
	.align		4
.L_286:
        /*06b8*/ 	.word	index@(_ZN13group_norm_v218gn_bwd_cuda_kernelI13__nv_bfloat16Li320ELi3ELi32ELi80ELi256ELb0ELb1ELi8ELi320ELi320ELi4ELb1ELi10ELb0ELb0ELNS_15WgradSyncMethodE2ENS_16CompileConditionILi1000EEEEEvPT_S6_S6_PKS5_S8_S8_S8_PKfflPfPj)
        /*06bc*/ 	.word	0x00000000


	//----- nvinfo : EIATTR_MIN_STACK_SIZE
	.align		4
.L_287:
        /*06c0*/ 	.byte	0x04, 0x12
        /*06c2*/ 	.short	(.L_289 - .L_288)
	.align		4
.L_288:
        /*06c4*/ 	.word	index@(_ZN13group_norm_v218gn_bwd_cuda_kernelI13__nv_bfloat16Li320ELi3ELi32ELi80ELi256ELb0ELb1ELi8ELi320ELi320ELi4ELb1ELi10ELb0ELb0ELNS_15WgradSyncMethodE2ENS_16CompileConditionILi1000EEEEEvPT_S6_S6_PKS5_S8_S8_S8_PKfflPfPj)
        /*06c8*/ 	.word	0x00000000


	//----- nvinfo : EIATTR_MIN_STACK_SIZE
	.align		4
.L_289:
        /*06cc*/ 	.byte	0x04, 0x12
        /*06ce*/ 	.short	(.L_291 - .L_290)
	.align		4
.L_290:
        /*06d0*/ 	.word	index@(_ZN13group_norm_v218gn_bwd_cuda_kernelI13__nv_bfloat16Li320ELi1ELi32ELi80ELi256ELb0ELb1ELi16ELi320ELi320ELi4ELb1ELi9ELb0ELb0ELNS_15WgradSyncMethodE2ENS_16CompileConditionILi1000EEEEEvPT_S6_S6_PKS5_S8_S8_S8_PKfflPfPj)
        /*06d4*/ 	.word	0x00000000


	//----- nvinfo : EIATTR_MIN_STACK_SIZE
	.align		4
.L_291:
        /*06d8*/ 	.byte	0x04, 0x12
        /*06da*/ 	.short	(.L_293 - .L_292)
	.align		4
.L_292:
        /*06dc*/ 	.word	index@(_ZN13group_norm_v218gn_bwd_cuda_kernelI13__nv_bfloat16Li320ELi3ELi32ELi80ELi256ELb0ELb1ELi16ELi320ELi320ELi4ELb1ELi16ELb0ELb0ELNS_15WgradSyncMethodE3ENS_16CompileConditionILi1000EEEEEvPT_S6_S6_PKS5_S8_S8_S8_PKfflPfPj)
        /*06e0*/ 	.word	0x00000000


	//----- nvinfo : EIATTR_MIN_STACK_SIZE
	.align		4
.L_293:
        /*06e4*/ 	.byte	0x04, 0x12
        /*06e6*/ 	.short	(.L_295 - .L_294)
	.align		4
.L_294:
        /*06e8*/ 	.word	index@(_ZN13group_norm_v218gn_bwd_cuda_kernelI13__nv_bfloat16Li320ELi1ELi32ELi80ELi256ELb0ELb1ELi32ELi320ELi320ELi4ELb1ELi16ELb0ELb0ELNS_15WgradSyncMethodE3ENS_16CompileConditionILi1000EEEEEvPT_S6_S6_PKS5_S8_S8_S8_PKfflPfPj)
        /*06ec*/ 	.word	0x00000000


	//----- nvinfo : EIATTR_MIN_STACK_SIZE
	.align		4
.L_295:
        /*06f0*/ 	.byte	0x04, 0x12
        /*06f2*/ 	.short	(.L_297 - .L_296)
	.align		4
.L_296:
        /*06f4*/ 	.word	index@(_ZN13group_norm_v218gn_bwd_cuda_kernelI13__nv_bfloat16Li320ELi1ELi32ELi80ELi256ELb0ELb1ELi64ELi320ELi320ELi4ELb1ELi32ELb0ELb0ELNS_15WgradSyncMethodE3ENS_16CompileConditionILi1000EEEEEvPT_S6_S6_PKS5_S8_S8_S8_PKfflPfPj)
        /*06f8*/ 	.word	0x00000050


	//----- nvinfo : EIATTR_MIN_STACK_SIZE
	.align		4
.L_297:
        /*06fc*/ 	.byte	0x04, 0x12
        /*06fe*/ 	.short	(.L_299 - .L_298)
	.align		4
.L_298:
        /*0700*/ 	.word	index@(_ZN13group_norm_v218gn_bwd_cuda_kernelI13__nv_bfloat16Li320ELi2ELi32ELi80ELi256ELb0ELb1ELi32ELi320ELi320ELi4ELb1ELi32ELb0ELb0ELNS_15WgradSyncMethodE3ENS_16CompileConditionILi1000EEEEEvPT_S6_S6_PKS5_S8_S8_S8_PKfflPfPj)
        /*0704*/ 	.word	0x00000000


	//----- nvinfo : EIATTR_MIN_STACK_SIZE
	.align		4
.L_299:
        /*0708*/ 	.byte	0x04, 0x12
        /*070a*/ 	.short	(.L_301 - .L_300)
	.align		4
.L_300:
        /*070c*/ 	.word	index@(_ZN13group_norm_v218gn_bwd_cuda_kernelI13__nv_bfloat16Li320ELi3ELi32ELi80ELi256ELb0ELb1ELi32ELi320ELi320ELi4ELb1ELi40ELb0ELb0ELNS_15WgradSyncMethodE3ENS_16CompileConditionILi1000EEEEEvPT_S6_S6_PKS5_S8_S8_S8_PKfflPfPj)
        /*0710*/ 	.word	0x000000e8


	//----- nvinfo : EIATTR_MIN_STACK_SIZE
	.align		4
.L_301:
        /*0714*/ 	.byte	0x04, 0x12
        /*0716*/ 	.short	(.L_303 - .L_302)
	.align		4
.L_302:
        /*0718*/ 	.word	index@(_ZN13group_norm_v218gn_bwd_cuda_kernelI13__nv_bfloat16Li320ELi3ELi32ELi80ELi256ELb0ELb1ELi32ELi320ELi320ELi4ELb1ELi48ELb0ELb0ELNS_15WgradSyncMethodE3ENS_16CompileConditionILi1000EEEEEvPT_S6_S6_PKS5_S8_S8_S8_PKfflPfPj)
        /*071c*/ 	.word	0x000000e8


	//----- nvinfo : EIATTR_MIN_STACK_SIZE
	.align		4
.L_303:
        /*0720*/ 	.byte	0x04, 0x12
        /*0722*/ 	.short	(.L_305 - .L_304)
	.align		4
.L_304:
        /*0724*/ 	.word	index@(_ZN13group_norm_v218gn_bwd_cuda_kernelI13__nv_bfloat16Li320ELi3ELi16ELi160ELi256ELb1ELb1ELi8ELi320ELi320ELi4ELb1ELi10ELb0ELb0ELNS_15WgradSyncMethodE2ENS_16CompileConditionILi1000EEEEEvPT_S6_S6_PKS5_S8_S8_S8_PKfflPfPj)
        /*0728*/ 	.word	0x00000000


	//----- nvinfo : EIATTR_MIN_STACK_SIZE
	.align		4
.L_305:
        /*072c*/ 	.byte	0x04, 0x12
        /*072e*/ 	.short	(.L_307 - .L_306)
	.align		4
.L_306:
        /*0730*/ 	.word	index@(_ZN13group_norm_v218gn_bwd_cuda_kernelI13__nv_bfloat16Li320ELi1ELi16ELi160ELi256ELb1ELb1ELi16ELi320ELi320ELi4ELb1ELi9ELb0ELb0ELNS_15WgradSyncMethodE2ENS_16CompileConditionILi1000EEEEEvPT_S6_S6_PKS5_S8_S8_S8_PKfflPfPj)
        /*0734*/ 	.word	0x00000000


	//----- nvinfo : EIATTR_MIN_STACK_SIZE
	.align		4
.L_307:
        /*0738*/ 	.byte	0x04, 0x12
        /*073a*/ 	.short	(.L_309 - .L_308)
	.align		4
.L_308:
        /*073c*/ 	.word	index@(_ZN13group_norm_v218gn_bwd_cuda_kernelI13__nv_bfloat16Li320ELi3ELi16ELi160ELi256ELb1ELb1ELi16ELi320ELi320ELi4ELb1ELi16ELb0ELb0ELNS_15WgradSyncMethodE3ENS_16CompileConditionILi1000EEEEEvPT_S6_S6_PKS5_S8_S8_S8_PKfflPfPj)
        /*0740*/ 	.word	0x00000000


	//----- nvinfo : EIATTR_MIN_STACK_SIZE
	.align		4
.L_309:
        /*0744*/ 	.byte	0x04, 0x12
        /*0746*/ 	.short	(.L_311 - .L_310)
	.align		4
.L_310:
        /*0748*/ 	.word	index@(_ZN13group_norm_v218gn_bwd_cuda_kernelI13__nv_bfloat16Li320ELi1ELi16ELi160ELi256ELb1ELb1ELi32ELi320ELi320ELi4ELb1ELi16ELb0ELb0ELNS_15WgradSyncMethodE3ENS_16CompileConditionILi1000EEEEEvPT_S6_S6_PKS5_S8_S8_S8_PKfflPfPj)
        /*074c*/ 	.word	0x00000000


	//----- nvinfo : EIATTR_MIN_STACK_SIZE
	.align		4
.L_311:
        /*0750*/ 	.byte	0x04, 0x12
        /*0752*/ 	.short	(.L_313 - .L_312)
	.align		4
.L_312:
        /*0754*/ 	.word	index@(_ZN13group_norm_v218gn_bwd_cuda_kernelI13__nv_bfloat16Li320ELi1ELi16ELi160ELi256ELb1ELb1ELi64ELi320ELi320ELi4ELb1ELi32ELb0ELb0ELNS_15WgradSyncMethodE3ENS_16CompileConditionILi1000EEEEEvPT_S6_S6_PKS5_S8_S8_S8_PKfflPfPj)
        /*0758*/ 	.word	0x00000080


	//----- nvinfo : EIATTR_MIN_STACK_SIZE
	.align		4
.L_313:
        /*075c*/ 	.byte	0x04, 0x12
        /*075e*/ 	.short	(.L_315 - .L_314)
	.align		4
.L_314:
        /*0760*/ 	.word	index@(_ZN13group_norm_v218gn_bwd_cuda_kernelI13__nv_bfloat16Li320ELi2ELi16ELi160ELi256ELb1ELb1ELi32ELi320ELi320ELi4ELb1ELi32ELb0ELb0ELNS_15WgradSyncMethodE3ENS_16CompileConditionILi1000EEEEEvPT_S6_S6_PKS5_S8_S8_S8_PKfflPfPj)
        /*0764*/ 	.word	0x00000000


	//----- nvinfo : EIATTR_MIN_STACK_SIZE
	.align		4
.L_315:
        /*0768*/ 	.byte	0x04, 0x12
        /*076a*/ 	.short	(.L_317 - .L_316)
	.align		4
.L_316:
        /*076c*/ 	.word	index@(_ZN13group_norm_v218gn_bwd_cuda_kernelI13__nv_bfloat16Li320ELi3ELi16ELi160ELi256ELb1ELb1ELi32ELi320ELi320ELi4ELb1ELi40ELb0ELb0ELNS_15WgradSyncMethodE3ENS_16CompileConditionILi1000EEEEEvPT_S6_S6_PKS5_S8_S8_S8_PKfflPfPj)
        /*0770*/ 	.word	0x000000f8


	//----- nvinfo : EIATTR_MIN_STACK_SIZE
	.align		4
.L_317:
        /*0774*/ 	.byte	0x04, 0x12
        /*0776*/ 	.short	(.L_319 - .L_318)
	.align		4
.L_318:
        /*0778*/ 	.word	index@(_ZN13group_norm_v218gn_bwd_cuda_kernelI13__nv_bfloat16Li320ELi3ELi16ELi160ELi256ELb1ELb1ELi32ELi320ELi320ELi4ELb1ELi48ELb0ELb0ELNS_15WgradSyncMethodE3ENS_16CompileConditionILi1000EEEEEvPT_S6_S6_PKS5_S8_S8_S8_PKfflPfPj)
        /*077c*/ 	.word	0x000000f8


	//----- nvinfo : EIATTR_MIN_STACK_SIZE
	.align		4
.L_319:
        /*0780*/ 	.byte	0x04, 0x12
        /*0782*/ 	.short	(.L_321 - .L_320)
	.align		4
.L_320:
        /*0784*/ 	.word	index@(_ZN13group_norm_v214gn_cuda_kernelI13__nv_bfloat16Li320ELi3ELi32ELi80ELi256ELb0ELi8ELi320ELi320ELi4ELb1ELi10ELb0ELb0ENS_16CompileConditionILi1000EEEEEvPT_PKS4_S7_S7_flPfS8_Pj)
        /*0788*/ 	.word	0x00000000


	//----- nvinfo : EIATTR_MIN_STACK_SIZE
	.align		4
.L_321:
        /*078c*/ 	.byte	0x04, 0x12
        /*078e*/ 	.short	(.L_323 - .L_322)
	.align		4
.L_322:
        /*0790*/ 	.word	index@(_ZN13group_norm_v214gn_cuda_kernelI13__nv_bfloat16Li320ELi1ELi32ELi80ELi256ELb0ELi16ELi320ELi320ELi4ELb1ELi9ELb0ELb0ENS_16CompileConditionILi1000EEEEEvPT_PKS4_S7_S7_flPfS8_Pj)
        /*0794*/ 	.word	0x00000000


	//----- nvinfo : EIATTR_MIN_STACK_SIZE
	.align		4
.L_323:
        /*0798*/ 	.byte	0x04, 0x12
        /*079a*/ 	.short	(.L_325 - .L_324)
	.align		4
.L_324:
        /*079c*/ 	.word	index@(_ZN13group_norm_v214gn_cuda_kernelI13__nv_bfloat16Li320ELi3ELi32ELi80ELi256ELb0ELi16ELi320ELi320ELi4ELb1ELi21ELb0ELb0ENS_16CompileConditionILi1000EEEEEvPT_PKS4_S7_S7_flPfS8_Pj)
        /*07a0*/ 	.word	0x00000000


	//----- nvinfo : EIATTR_MIN_STACK_SIZE
	.align		4
.L_325:
        /*07a4*/ 	.byte	0x04, 0x12
        /*07a6*/ 	.short	(.L_327 - .L_326)
	.align		4
.L_326:
        /*07a8*/ 	.word	index@(_ZN13group_norm_v214gn_cuda_kernelI13__nv_bfloat16Li320ELi1ELi32ELi80ELi256ELb0ELi32ELi320ELi320ELi4ELb1ELi18ELb0ELb0ENS_16CompileConditionILi1000EEEEEvPT_PKS4_S7_S7_flPfS8_Pj)
        /*07ac*/ 	.word	0x00000000


	//----- nvinfo : EIATTR_MIN_STACK_SIZE
	.align		4
.L_327:
        /*07b0*/ 	.byte	0x04, 0x12
        /*07b2*/ 	.short	(.L_329 - .L_328)
	.align		4
.L_328:
        /*07b4*/ 	.word	index@(_ZN13group_norm_v214gn_cuda_kernelI13__nv_bfloat16Li320ELi3ELi32ELi80ELi256ELb0ELi32ELi320ELi320ELi4ELb1ELi43ELb0ELb0ENS_16CompileConditionILi1000EEEEEvPT_PKS4_S7_S7_flPfS8_Pj)
        /*07b8*/ 	.word	0x00000000


	//----- nvinfo : EIATTR_MIN_STACK_SIZE
	.align		4
.L_329:
        /*07bc*/ 	.byte	0x04, 0x12
        /*07be*/ 	.short	(.L_331 - .L_330)
	.align		4
.L_330:
        /*07c0*/ 	.word	index@(_ZN13group_norm_v214gn_cuda_kernelI13__nv_bfloat16Li320ELi1ELi32ELi80ELi256ELb0ELi64ELi320ELi320ELi4ELb1ELi37ELb0ELb0ENS_16CompileConditionILi1000EEEEEvPT_PKS4_S7_S7_flPfS8_Pj)
        /*07c4*/ 	.word	0x00000000


	//----- nvinfo : EIATTR_MIN_STACK_SIZE
	.align		4
.L_331:
        /*07c8*/ 	.byte	0x04, 0x12
        /*07ca*/ 	.short	(.L_333 - .L_332)
	.align		4
.L_332:
        /*07cc*/ 	.word	index@(_ZN13group_norm_v214gn_cuda_kernelI13__nv_bfloat16Li320ELi1ELi32ELi80ELi256ELb0ELi128ELi320ELi320ELi4ELb1ELi74ELb0ELb0ENS_16CompileConditionILi1000EEEEEvPT_PKS4_S7_S7_flPfS8_Pj)
        /*07d0*/ 	.word	0x00000000


	//----- nvinfo : EIATTR_MIN_STACK_SIZE
	.align		4
.L_333:
        /*07d4*/ 	.byte	0x04, 0x12
        /*07d6*/ 	.short	(.L_335 - .L_334)
	.align		4
.L_334:
        /*07d8*/ 	.word	index@(_ZN13group_norm_v214gn_cuda_kernelI13__nv_bfloat16Li320ELi1ELi32ELi80ELi256ELb0ELi128ELi320ELi320ELi4ELb0ELi74ELb0ELb1ENS_16CompileConditionILi1000EEEEEvPT_PKS4_S7_S7_flPfS8_Pj)
        /*07dc*/ 	.word	0x00000000


	//----- nvinfo : EIATTR_MIN_STACK_SIZE
	.align		4
.L_335:
        /*07e0*/ 	.byte	0x04, 0x12
        /*07e2*/ 	.short	(.L_337 - .L_336)
	.align		4
.L_336:
        /*07e4*/ 	.word	index@(_ZN13group_norm_v214gn_cuda_kernelI13__nv_bfloat16Li320ELi3ELi32ELi80ELi256ELb0ELi64ELi320ELi320ELi4ELb1ELi87ELb0ELb0ENS_16CompileConditionILi1000EEEEEvPT_PKS4_S7_S7_flPfS8_Pj)
        /*07e8*/ 	.word	0x00000070


	//----- nvinfo : EIATTR_MIN_STACK_SIZE
	.align		4
.L_337:
        /*07ec*/ 	.byte	0x04, 0x12
        /*07ee*/ 	.short	(.L_339 - .L_338)
	.align		4
.L_338:
        /*07f0*/ 	.word	index@(_ZN13group_norm_v214gn_cuda_kernelI13__nv_bfloat16Li320ELi2ELi32ELi80ELi256ELb0ELi64ELi320ELi320ELi4ELb1ELi74ELb0ELb0ENS_16CompileConditionILi1000EEEEEvPT_PKS4_S7_S7_flPfS8_Pj)
        /*07f4*/ 	.word	0x00000000


	//----- nvinfo : EIATTR_MIN_STACK_SIZE
	.align		4
.L_339:
        /*07f8*/ 	.byte	0x04, 0x12
        /*07fa*/ 	.short	(.L_341 - .L_340)
	.align		4
.L_340:
        /*07fc*/ 	.word	index@(_ZN13group_norm_v214gn_cuda_kernelI13__nv_bfloat16Li320ELi3ELi16ELi160ELi256ELb1ELi8ELi320ELi320ELi4ELb1ELi10ELb0ELb0ENS_16CompileConditionILi1000EEEEEvPT_PKS4_S7_S7_flPfS8_Pj)
        /*0800*/ 	.word	0x00000000


	//----- nvinfo : EIATTR_MIN_STACK_SIZE
	.align		4
.L_341:
        /*0804*/ 	.byte	0x04, 0x12
        /*0806*/ 	.short	(.L_343 - .L_342)
	.align		4
.L_342:
        /*0808*/ 	.word	index@(_ZN13group_norm_v214gn_cuda_kernelI13__nv_bfloat16Li320ELi1ELi16ELi160ELi256ELb1ELi16ELi320ELi320ELi4ELb1ELi9ELb0ELb0ENS_16CompileConditionILi1000EEEEEvPT_PKS4_S7_S7_flPfS8_Pj)
        /*080c*/ 	.word	0x00000000


	//----- nvinfo : EIATTR_MIN_STACK_SIZE
	.align		4
.L_343:
        /*0810*/ 	.byte	0x04, 0x12
        /*0812*/ 	.short	(.L_345 - .L_344)
	.align		4
.L_344:
        /*0814*/ 	.word	index@(_ZN13group_norm_v214gn_cuda_kernelI13__nv_bfloat16Li320ELi3ELi16ELi160ELi256ELb1ELi16ELi320ELi320ELi4ELb1ELi21ELb0ELb0ENS_16CompileConditionILi1000EEEEEvPT_PKS4_S7_S7_flPfS8_Pj)
        /*0818*/ 	.word	0x00000000


	//----- nvinfo : EIATTR_MIN_STACK_SIZE
	.align		4
.L_345:
        /*081c*/ 	.byte	0x04, 0x12
        /*081e*/ 	.short	(.L_347 - .L_346)
	.align		4
.L_346:
        /*0820*/ 	.word	index@(_ZN13group_norm_v214gn_cuda_kernelI13__nv_bfloat16Li320ELi1ELi16ELi160ELi256ELb1ELi32ELi320ELi320ELi4ELb1ELi18ELb0ELb0ENS_16CompileConditionILi1000EEEEEvPT_PKS4_S7_S7_flPfS8_Pj)
        /*0824*/ 	.word	0x00000000


	//----- nvinfo : EIATTR_MIN_STACK_SIZE
	.align		4
.L_347:
        /*0828*/ 	.byte	0x04, 0x12
        /*082a*/ 	.short	(.L_349 - .L_348)
	.align		4
.L_348:
        /*082c*/ 	.word	index@(_ZN13group_norm_v214gn_cuda_kernelI13__nv_bfloat16Li320ELi3ELi16ELi160ELi256ELb1ELi32ELi320ELi320ELi4ELb1ELi43ELb0ELb0ENS_16CompileConditionILi1000EEEEEvPT_PKS4_S7_S7_flPfS8_Pj)
        /*0830*/ 	.word	0x00000000


	//----- nvinfo : EIATTR_MIN_STACK_SIZE
	.align		4
.L_349:
        /*0834*/ 	.byte	0x04, 0x12
        /*0836*/ 	.short	(.L_351 - .L_350)
	.align		4
.L_350:
        /*0838*/ 	.word	index@(_ZN13group_norm_v214gn_cuda_kernelI13__nv_bfloat16Li320ELi1ELi16ELi160ELi256ELb1ELi64ELi320ELi320ELi4ELb1ELi37ELb0ELb0ENS_16CompileConditionILi1000EEEEEvPT_PKS4_S7_S7_flPfS8_Pj)
        /*083c*/ 	.word	0x00000000


	//----- nvinfo : EIATTR_MIN_STACK_SIZE
	.align		4
.L_351:
        /*0840*/ 	.byte	0x04, 0x12
        /*0842*/ 	.short	(.L_353 - .L_352)
	.align		4
.L_352:
        /*0844*/ 	.word	index@(_ZN13group_norm_v214gn_cuda_kernelI13__nv_bfloat16Li320ELi1ELi16ELi160ELi256ELb1ELi128ELi320ELi320ELi4ELb1ELi74ELb0ELb0ENS_16CompileConditionILi1000EEEEEvPT_PKS4_S7_S7_flPfS8_Pj)
        /*0848*/ 	.word	0x00000000


	//----- nvinfo : EIATTR_MIN_STACK_SIZE
	.align		4
.L_353:
        /*084c*/ 	.byte	0x04, 0x12
        /*084e*/ 	.short	(.L_355 - .L_354)
	.align		4
.L_354:
        /*0850*/ 	.word	index@(_ZN13group_norm_v214gn_cuda_kernelI13__nv_bfloat16Li320ELi1ELi16ELi160ELi256ELb1ELi128ELi320ELi320ELi4ELb0ELi74ELb0ELb1ENS_16CompileConditionILi1000EEEEEvPT_PKS4_S7_S7_flPfS8_Pj)
        /*0854*/ 	.word	0x00000000


	//----- nvinfo : EIATTR_MIN_STACK_SIZE
	.align		4
.L_355:
        /*0858*/ 	.byte	0x04, 0x12
        /*085a*/ 	.short	(.L_357 - .L_356)
	.align		4
.L_356:
        /*085c*/ 	.word	index@(_ZN13group_norm_v214gn_cuda_kernelI13__nv_bfloat16Li320ELi3ELi16ELi160ELi256ELb1ELi64ELi320ELi320ELi4ELb1ELi87ELb0ELb0ENS_16CompileConditionILi1000EEEEEvPT_PKS4_S7_S7_flPfS8_Pj)
        /*0860*/ 	.word	0x000000b0


	//----- nvinfo : EIATTR_MIN_STACK_SIZE
	.align		4
.L_357:
        /*0864*/ 	.byte	0x04, 0x12
        /*0866*/ 	.short	(.L_359 - .L_358)
	.align		4
.L_358:
        /*0868*/ 	.word	index@(_ZN13group_norm_v214gn_cuda_kernelI13__nv_bfloat16Li320ELi2ELi16ELi160ELi256ELb1ELi64ELi320ELi320ELi4ELb1ELi74ELb0ELb0ENS_16CompileConditionILi1000EEEEEvPT_PKS4_S7_S7_flPfS8_Pj)
        /*086c*/ 	.word	0x00000000


	//----- nvinfo : EIATTR_MIN_STACK_SIZE
	.align		4
.L_359:
        /*0870*/ 	.byte	0x04, 0x12
        /*0872*/ 	.short	(.L_361 - .L_360)
	.align		4
.L_360:
        /*0874*/ 	.word	index@(_ZN13group_norm_v218gn_bwd_cuda_kernelI6__halfLi320ELi3ELi32ELi80ELi256ELb0ELb1ELi8ELi320ELi320ELi4ELb1ELi10ELb0ELb0ELNS_15WgradSyncMethodE2ENS_16CompileConditionILi1000EEEEEvPT_S6_S6_PKS5_S8_S8_S8_PKfflPfPj)
        /*0878*/ 	.word	0x00000000


	//----- nvinfo : EIATTR_MIN_STACK_SIZE
	.align		4
.L_361:
        /*087c*/ 	.byte	0x04, 0x12
        /*087e*/ 	.short	(.L_363 - .L_362)
	.align		4
.L_362:
        /*0880*/ 	.word	index@(_ZN13group_norm_v218gn_bwd_cuda_kernelI6__halfLi320ELi1ELi32ELi80ELi256ELb0ELb1ELi16ELi320ELi320ELi4ELb1ELi9ELb0ELb0ELNS_15WgradSyncMethodE2ENS_16CompileConditionILi1000EEEEEvPT_S6_S6_PKS5_S8_S8_S8_PKfflPfPj)
        /*0884*/ 	.word	0x00000000


	//----- nvinfo : EIATTR_MIN_STACK_SIZE
	.align		4
.L_363:
        /*0888*/ 	.byte	0x04, 0x12
        /*088a*/ 	.short	(.L_365 - .L_364)
	.align		4
.L_364:
        /*088c*/ 	.word	index@(_ZN13group_norm_v218gn_bwd_cuda_kernelI6__halfLi320ELi3ELi32ELi80ELi256ELb0ELb1ELi16ELi320ELi320ELi4ELb1ELi16ELb0ELb0ELNS_15WgradSyncMethodE3ENS_16CompileConditionILi1000EEEEEvPT_S6_S6_PKS5_S8_S8_S8_PKfflPfPj)
        /*0890*/ 	.word	0x00000000


	//----- nvinfo : EIATTR_MIN_STACK_SIZE
	.align		4
.L_365:
        /*0894*/ 	.byte	0x04, 0x12
        /*0896*/ 	.short	(.L_367 - .L_366)
	.align		4
.L_366:
        /*0898*/ 	.word	index@(_ZN13group_norm_v218gn_bwd_cuda_kernelI6__halfLi320ELi1ELi32ELi80ELi256ELb0ELb1ELi32ELi320ELi320ELi4ELb1ELi16ELb0ELb0ELNS_15WgradSyncMethodE3ENS_16CompileConditionILi1000EEEEEvPT_S6_S6_PKS5_S8_S8_S8_PKfflPfPj)
        /*089c*/ 	.word	0x00000000


	//----- nvinfo : EIATTR_MIN_STACK_SIZE
	.align		4
.L_367:
        /*08a0*/ 	.byte	0x04, 0x12
        /*08a2*/ 	.short	(.L_369 - .L_368)
	.align		4
.L_368:
        /*08a4*/ 	.word	index@(_ZN13group_norm_v218gn_bwd_cuda_kernelI6__halfLi320ELi1ELi32ELi80ELi256ELb0ELb1ELi64ELi320ELi320ELi4ELb1ELi32ELb0ELb0ELNS_15WgradSyncMethodE3ENS_16CompileConditionILi1000EEEEEvPT_S6_S6_PKS5_S8_S8_S8_PKfflPfPj)
        /*08a8*/ 	.word	0x00000060


	//----- nvinfo : EIATTR_MIN_STACK_SIZE
	.align		4
.L_369:
        /*08ac*/ 	.byte	0x04, 0x12
        /*08ae*/ 	.short	(.L_371 - .L_370)
	.align		4
.L_370:
        /*08b0*/ 	.word	index@(_ZN13group_norm_v218gn_bwd_cuda_kernelI6__halfLi320ELi2ELi32ELi80ELi256ELb0ELb1ELi32ELi320ELi320ELi4ELb1ELi32ELb0ELb0ELNS_15WgradSyncMethodE3ENS_16CompileConditionILi1000EEEEEvPT_S6_S6_PKS5_S8_S8_S8_PKfflPfPj)
        /*08b4*/ 	.word	0x00000000


	//----- nvinfo : EIATTR_MIN_STACK_SIZE
	.align		4
.L_371:
        /*08b8*/ 	.byte	0x04, 0x12
        /*08ba*/ 	.short	(.L_373 - .L_372)
	.align		4
.L_372:
        /*08bc*/ 	.word	index@(_ZN13group_norm_v218gn_bwd_cuda_kernelI6__halfLi320ELi3ELi32ELi80ELi256ELb0ELb1ELi32ELi320ELi320ELi4ELb1ELi40ELb0ELb0ELNS_15WgradSyncMethodE3ENS_16CompileConditionILi1000EEEEEvPT_S6_S6_PKS5_S8_S8_S8_PKfflPfPj)
        /*08c0*/ 	.word	0x000000d8


	//----- nvinfo : EIATTR_MIN_STACK_SIZE
	.align		4
.L_373:
        /*08c4*/ 	.byte	0x04, 0x12
        /*08c6*/ 	.short	(.L_375 - .L_374)
	.align		4
.L_374:
        /*08c8*/ 	.word	index@(_ZN13group_norm_v218gn_bwd_cuda_kernelI6__halfLi320ELi3ELi32ELi80ELi256ELb0ELb1ELi32ELi320ELi320ELi4ELb1ELi48ELb0ELb0ELNS_15WgradSyncMethodE3ENS_16CompileConditionILi1000EEEEEvPT_S6_S6_PKS5_S8_S8_S8_PKfflPfPj)
        /*08cc*/ 	.word	0x000000d8


	//----- nvinfo : EIATTR_MIN_STACK_SIZE
	.align		4
.L_375:
        /*08d0*/ 	.byte	0x04, 0x12
        /*08d2*/ 	.short	(.L_377 - .L_376)
	.align		4
.L_376:
        /*08d4*/ 	.word	index@(_ZN13group_norm_v218gn_bwd_cuda_kernelI6__halfLi320ELi3ELi16ELi160ELi256ELb1ELb1ELi8ELi320ELi320ELi4ELb1ELi10ELb0ELb0ELNS_15WgradSyncMethodE2ENS_16CompileConditionILi1000EEEEEvPT_S6_S6_PKS5_S8_S8_S8_PKfflPfPj)
        /*08d8*/ 	.word	0x00000000


	//----- nvinfo : EIATTR_MIN_STACK_SIZE
	.align		4
.L_377:
        /*08dc*/ 	.byte	0x04, 0x12
        /*08de*/ 	.short	(.L_379 - .L_378)
	.align		4
.L_378:
        /*08e0*/ 	.word	index@(_ZN13group_norm_v218gn_bwd_cuda_kernelI6__halfLi320ELi1ELi16ELi160ELi256ELb1ELb1ELi16ELi320ELi320ELi4ELb1ELi9ELb0ELb0ELNS_15WgradSyncMethodE2ENS_16CompileConditionILi1000EEEEEvPT_S6_S6_PKS5_S8_S8_S8_PKfflPfPj)
        /*08e4*/ 	.word	0x00000000


	//----- nvinfo : EIATTR_MIN_STACK_SIZE
	.align		4
.L_379:
        /*08e8*/ 	.byte	0x04, 0x12
        /*08ea*/ 	.short	(.L_381 - .L_380)
	.align		4
.L_380:
        /*08ec*/ 	.word	index@(_ZN13group_norm_v218gn_bwd_cuda_kernelI6__halfLi320ELi3ELi16ELi160ELi256ELb1ELb1ELi16ELi320ELi320ELi4ELb1ELi16ELb0ELb0ELNS_15WgradSyncMethodE3ENS_16CompileConditionILi1000EEEEEvPT_S6_S6_PKS5_S8_S8_S8_PKfflPfPj)
        /*08f0*/ 	.word	0x00000000


	//----- nvinfo : EIATTR_MIN_STACK_SIZE
	.align		4
.L_381:
        /*08f4*/ 	.byte	0x04, 0x12
        /*08f6*/ 	.short	(.L_383 - .L_382)
	.align		4
.L_382:
        /*08f8*/ 	.word	index@(_ZN13group_norm_v218gn_bwd_cuda_kernelI6__halfLi320ELi1ELi16ELi160ELi256ELb1ELb1ELi32ELi320ELi320ELi4ELb1ELi16ELb0ELb0ELNS_15WgradSyncMethodE3ENS_16CompileConditionILi1000EEEEEvPT_S6_S6_PKS5_S8_S8_S8_PKfflPfPj)
        /*08fc*/ 	.word	0x00000000


	//----- nvinfo : EIATTR_MIN_STACK_SIZE
	.align		4
.L_383:
        /*0900*/ 	.byte	0x04, 0x12
        /*0902*/ 	.short	(.L_385 - .L_384)
	.align		4
.L_384:
        /*0904*/ 	.word	index@(_ZN13group_norm_v218gn_bwd_cuda_kernelI6__halfLi320ELi1ELi16ELi160ELi256ELb1ELb1ELi64ELi320ELi320ELi4ELb1ELi32ELb0ELb0ELNS_15WgradSyncMethodE3ENS_16CompileConditionILi1000EEEEEvPT_S6_S6_PKS5_S8_S8_S8_PKfflPfPj)
        /*0908*/ 	.word	0x00000050


	//----- nvinfo : EIATTR_MIN_STACK_SIZE
	.align		4
.L_385:
        /*090c*/ 	.byte	0x04, 0x12
        /*090e*/ 	.short	(.L_387 - .L_386)
	.align		4
.L_386:
        /*0910*/ 	.word	index@(_ZN13group_norm_v218gn_bwd_cuda_kernelI6__halfLi320ELi2ELi16ELi160ELi256ELb1ELb1ELi32ELi320ELi320ELi4ELb1ELi32ELb0ELb0ELNS_15WgradSyncMethodE3ENS_16CompileConditionILi1000EEEEEvPT_S6_S6_PKS5_S8_S8_S8_PKfflPfPj)
        /*0914*/ 	.word	0x00000000


	//----- nvinfo : EIATTR_MIN_STACK_SIZE
	.align		4
.L_387:
        /*0918*/ 	.byte	0x04, 0x12
        /*091a*/ 	.short	(.L_389 - .L_388)
	.align		4
.L_388:
        /*091c*/ 	.word	index@(_ZN13group_norm_v218gn_bwd_cuda_kernelI6__halfLi320ELi3ELi16ELi160ELi256ELb1ELb1ELi32ELi320ELi320ELi4ELb1ELi40ELb0ELb0ELNS_15WgradSyncMethodE3ENS_16CompileConditionILi1000EEEEEvPT_S6_S6_PKS5_S8_S8_S8_PKfflPfPj)
        /*0920*/ 	.word	0x00000100


	//----- nvinfo : EIATTR_MIN_STACK_SIZE
	.align		4
.L_389:
        /*0924*/ 	.byte	0x04, 0x12
        /*0926*/ 	.short	(.L_391 - .L_390)
	.align		4
.L_390:
        /*0928*/ 	.word	index@(_ZN13group_norm_v218gn_bwd_cuda_kernelI6__halfLi320ELi3ELi16ELi160ELi256ELb1ELb1ELi32ELi320ELi320ELi4ELb1ELi48ELb0ELb0ELNS_15WgradSyncMethodE3ENS_16CompileConditionILi1000EEEEEvPT_S6_S6_PKS5_S8_S8_S8_PKfflPfPj)
        /*092c*/ 	.word	0x00000100


	//----- nvinfo : EIATTR_MIN_STACK_SIZE
	.align		4
.L_391:
        /*0930*/ 	.byte	0x04, 0x12
        /*0932*/ 	.short	(.L_393 - .L_392)
	.align		4
.L_392:
        /*0934*/ 	.word	index@(_ZN13group_norm_v214gn_cuda_kernelI6__halfLi320ELi3ELi32ELi80ELi256ELb0ELi8ELi320ELi320ELi4ELb1ELi10ELb0ELb0ENS_16CompileConditionILi1000EEEEEvPT_PKS4_S7_S7_flPfS8_Pj)
        /*0938*/ 	.word	0x00000000


	//----- nvinfo : EIATTR_MIN_STACK_SIZE
	.align		4
.L_393:
        /*093c*/ 	.byte	0x04, 0x12
        /*093e*/ 	.short	(.L_395 - .L_394)
	.align		4
.L_394:
        /*0940*/ 	.word	index@(_ZN13group_norm_v214gn_cuda_kernelI6__halfLi320ELi1ELi32ELi80ELi256ELb0ELi16ELi320ELi320ELi4ELb1ELi9ELb0ELb0ENS_16CompileConditionILi1000EEEEEvPT_PKS4_S7_S7_flPfS8_Pj)
        /*0944*/ 	.word	0x00000000


	//----- nvinfo : EIATTR_MIN_STACK_SIZE
	.align		4
.L_395:
        /*0948*/ 	.byte	0x04, 0x12
        /*094a*/ 	.short	(.L_397 - .L_396)
	.align		4
.L_396:
        /*094c*/ 	.word	index@(_ZN13group_norm_v214gn_cuda_kernelI6__halfLi320ELi3ELi32ELi80ELi256ELb0ELi16ELi320ELi320ELi4ELb1ELi21ELb0ELb0ENS_16CompileConditionILi1000EEEEEvPT_PKS4_S7_S7_flPfS8_Pj)
        /*0950*/ 	.word	0x00000000


	//----- nvinfo : EIATTR_MIN_STACK_SIZE
	.align		4
.L_397:
        /*0954*/ 	.byte	0x04, 0x12
        /*0956*/ 	.short	(.L_399 - .L_398)
	.align		4
.L_398:
        /*0958*/ 	.word	index@(_ZN13group_norm_v214gn_cuda_kernelI6__halfLi320ELi1ELi32ELi80ELi256ELb0ELi32ELi320ELi320ELi4ELb1ELi18ELb0ELb0ENS_16CompileConditionILi1000EEEEEvPT_PKS4_S7_S7_flPfS8_Pj)
        /*095c*/ 	.word	0x00000000


	//----- nvinfo : EIATTR_MIN_STACK_SIZE
	.align		4
.L_399:
        /*0960*/ 	.byte	0x04, 0x12
        /*0962*/ 	.short	(.L_401 - .L_400)
	.align		4
.L_400:
        /*0964*/ 	.word	index@(_ZN13group_norm_v214gn_cuda_kernelI6__halfLi320ELi3ELi32ELi80ELi256ELb0ELi32ELi320ELi320ELi4ELb1ELi43ELb0ELb0ENS_16CompileConditionILi1000EEEEEvPT_PKS4_S7_S7_flPfS8_Pj)
        /*0968*/ 	.word	0x00000000


	//----- nvinfo : EIATTR_MIN_STACK_SIZE
	.align		4
.L_401:
        /*096c*/ 	.byte	0x04, 0x12
        /*096e*/ 	.short	(.L_403 - .L_402)
	.align		4
.L_402:
        /*0970*/ 	.word	index@(_ZN13group_norm_v214gn_cuda_kernelI6__halfLi320ELi1ELi32ELi80ELi256ELb0ELi64ELi320ELi320ELi4ELb1ELi37ELb0ELb0ENS_16CompileConditionILi1000EEEEEvPT_PKS4_S7_S7_flPfS8_Pj)
        /*0974*/ 	.word	0x00000000


	//----- nvinfo : EIATTR_MIN_STACK_SIZE
	.align		4
.L_403:
        /*0978*/ 	.byte	0x04, 0x12
        /*097a*/ 	.short	(.L_405 - .L_404)
	.align		4
.L_404:
        /*097c*/ 	.word	index@(_ZN13group_norm_v214gn_cuda_kernelI6__halfLi320ELi1ELi32ELi80ELi256ELb0ELi128ELi320ELi320ELi4ELb1ELi74ELb0ELb0ENS_16CompileConditionILi1000EEEEEvPT_PKS4_S7_S7_flPfS8_Pj)
        /*0980*/ 	.word	0x00000000


	//----- nvinfo : EIATTR_MIN_STACK_SIZE
	.align		4
.L_405:
        /*0984*/ 	.byte	0x04, 0x12
        /*0986*/ 	.short	(.L_407 - .L_406)
	.align		4
.L_406:
        /*0988*/ 	.word	index@(_ZN13group_norm_v214gn_cuda_kernelI6__halfLi320ELi1ELi32ELi80ELi256ELb0ELi128ELi320ELi320ELi4ELb0ELi74ELb0ELb1ENS_16CompileConditionILi1000EEEEEvPT_PKS4_S7_S7_flPfS8_Pj)
        /*098c*/ 	.word	0x00000000


	//----- nvinfo : EIATTR_MIN_STACK_SIZE
	.align		4
.L_407:
        /*0990*/ 	.byte	0x04, 0x12
        /*0992*/ 	.short	(.L_409 - .L_408)
	.align		4
.L_408:
        /*0994*/ 	.word	index@(_ZN13group_norm_v214gn_cuda_kernelI6__halfLi320ELi3ELi32ELi80ELi256ELb0ELi64ELi320ELi320ELi4ELb1ELi87ELb0ELb0ENS_16CompileConditionILi1000EEEEEvPT_PKS4_S7_S7_flPfS8_Pj)
        /*0998*/ 	.word	0x00000068


	//----- nvinfo : EIATTR_MIN_STACK_SIZE
	.align		4
.L_409:
        /*099c*/ 	.byte	0x04, 0x12
        /*099e*/ 	.short	(.L_411 - .L_410)
	.align		4
.L_410:
        /*09a0*/ 	.word	index@(_ZN13group_norm_v214gn_cuda_kernelI6__halfLi320ELi2ELi32ELi80ELi256ELb0ELi64ELi320ELi320ELi4ELb1ELi74ELb0ELb0ENS_16CompileConditionILi1000EEEEEvPT_PKS4_S7_S7_flPfS8_Pj)
        /*09a4*/ 	.word	0x00000000


	//----- nvinfo : EIATTR_MIN_STACK_SIZE
	.align		4
.L_411:
        /*09a8*/ 	.byte	0x04, 0x12
        /*09aa*/ 	.short	(.L_413 - .L_412)
	.align		4
.L_412:
        /*09ac*/ 	.word	index@(_ZN13group_norm_v214gn_cuda_kernelI6__halfLi320ELi3ELi16ELi160ELi256ELb1ELi8ELi320ELi320ELi4ELb1ELi10ELb0ELb0ENS_16CompileConditionILi1000EEEEEvPT_PKS4_S7_S7_flPfS8_Pj)
        /*09b0*/ 	.word	0x00000000


	//----- nvinfo : EIATTR_MIN_STACK_SIZE
	.align		4
.L_413:
        /*09b4*/ 	.byte	0x04, 0x12
        /*09b6*/ 	.short	(.L_415 - .L_414)
	.align		4
.L_414:
        /*09b8*/ 	.word	index@(_ZN13group_norm_v214gn_cuda_kernelI6__halfLi320ELi1ELi16ELi160ELi256ELb1ELi16ELi320ELi320ELi4ELb1ELi9ELb0ELb0ENS_16CompileConditionILi1000EEEEEvPT_PKS4_S7_S7_flPfS8_Pj)
        /*09bc*/ 	.word	0x00000000


	//----- nvinfo : EIATTR_MIN_STACK_SIZE
	.align		4
.L_415:
        /*09c0*/ 	.byte	0x04, 0x12
        /*09c2*/ 	.short	(.L_417 - .L_416)
	.align		4
.L_416:
        /*09c4*/ 	.word	index@(_ZN13group_norm_v214gn_cuda_kernelI6__halfLi320ELi3ELi16ELi160ELi256ELb1ELi16ELi320ELi320ELi4ELb1ELi21ELb0ELb0ENS_16CompileConditionILi1000EEEEEvPT_PKS4_S7_S7_flPfS8_Pj)
        /*09c8*/ 	.word	0x00000000


	//----- nvinfo : EIATTR_MIN_STACK_SIZE
	.align		4
.L_417:
        /*09cc*/ 	.byte	0x04, 0x12
        /*09ce*/ 	.short	(.L_419 - .L_418)
	.align		4
.L_418:
        /*09d0*/ 	.word	index@(_ZN13group_norm_v214gn_cuda_kernelI6__halfLi320ELi1ELi16ELi160ELi256ELb1ELi32ELi320ELi320ELi4ELb1ELi18ELb0ELb0ENS_16CompileConditionILi1000EEEEEvPT_PKS4_S7_S7_flPfS8_Pj)
        /*09d4*/ 	.word	0x00000000


	//----- nvinfo : EIATTR_MIN_STACK_SIZE
	.align		4
.L_419:
        /*09d8*/ 	.byte	0x04, 0x12
        /*09da*/ 	.short	(.L_421 - .L_420)
	.align		4
.L_420:
        /*09dc*/ 	.word	index@(_ZN13group_norm_v214gn_cuda_kernelI6__halfLi320ELi3ELi16ELi160ELi256ELb1ELi32ELi320ELi320ELi4ELb1ELi43ELb0ELb0ENS_16CompileConditionILi1000EEEEEvPT_PKS4_S7_S7_flPfS8_Pj)
        /*09e0*/ 	.word	0x00000000


	//----- nvinfo : EIATTR_MIN_STACK_SIZE
	.align		4
.L_421:
        /*09e4*/ 	.byte	0x04, 0x12
        /*09e6*/ 	.short	(.L_423 - .L_422)
	.align		4
.L_422:
        /*09e8*/ 	.word	index@(_ZN13group_norm_v214gn_cuda_kernelI6__halfLi320ELi1ELi16ELi160ELi256ELb1ELi64ELi320ELi320ELi4ELb1ELi37ELb0ELb0ENS_16CompileConditionILi1000EEEEEvPT_PKS4_S7_S7_flPfS8_Pj)
        /*09ec*/ 	.word	0x00000000


	//----- nvinfo : EIATTR_MIN_STACK_SIZE
	.align		4
.L_423:
        /*09f0*/ 	.byte	0x04, 0x12
        /*09f2*/ 	.short	(.L_425 - .L_424)
	.align		4
.L_424:
        /*09f4*/ 	.word	index@(_ZN13group_norm_v214gn_cuda_kernelI6__halfLi320ELi1ELi16ELi160ELi256ELb1ELi128ELi320ELi320ELi4ELb1ELi74ELb0ELb0ENS_16CompileConditionILi1000EEEEEvPT_PKS4_S7_S7_flPfS8_Pj)
        /*09f8*/ 	.word	0x00000000


	//----- nvinfo : EIATTR_MIN_STACK_SIZE
	.align		4
.L_425:
        /*09fc*/ 	.byte	0x04, 0x12
        /*09fe*/ 	.short	(.L_427 - .L_426)
	.align		4
.L_426:
        /*0a00*/ 	.word	index@(_ZN13group_norm_v214gn_cuda_kernelI6__halfLi320ELi1ELi16ELi160ELi256ELb1ELi128ELi320ELi320ELi4ELb0ELi74ELb0ELb1ENS_16CompileConditionILi1000EEEEEvPT_PKS4_S7_S7_flPfS8_Pj)
        /*0a04*/ 	.word	0x00000000


	//----- nvinfo : EIATTR_MIN_STACK_SIZE
	.align		4
.L_427:
        /*0a08*/ 	.byte	0x04, 0x12
        /*0a0a*/ 	.short	(.L_429 - .L_428)
	.align		4
.L_428:
        /*0a0c*/ 	.word	index@(_ZN13group_norm_v214gn_cuda_kernelI6__halfLi320ELi3ELi16ELi160ELi256ELb1ELi64ELi320ELi320ELi4ELb1ELi87ELb0ELb0ENS_16CompileConditionILi1000EEEEEvPT_PKS4_S7_S7_flPfS8_Pj)
        /*0a10*/ 	.word	0x00000090


	//----- nvinfo : EIATTR_MIN_STACK_SIZE
	.align		4
.L_429:
        /*0a14*/ 	.byte	0x04, 0x12
        /*0a16*/ 	.short	(.L_431 - .L_430)
	.align		4
.L_430:
        /*0a18*/ 	.word	index@(_ZN13group_norm_v214gn_cuda_kernelI6__halfLi320ELi2ELi16ELi160ELi256ELb1ELi64ELi320ELi320ELi4ELb1ELi74ELb0ELb0ENS_16CompileConditionILi1000EEEEEvPT_PKS4_S7_S7_flPfS8_Pj)
        /*0a1c*/ 	.word	0x00000000
.L_431:


//--------------------- .nv.compat                --------------------------
	.section	.nv.compat,"",@"SHT_CUDA_COMPAT_INFO"
	.align	4
        /*0000*/ 	.byte	0x02, 0x09, 0x01, 0x00, 0x02, 0x02, 0x01, 0x00, 0x02, 0x05, 0x05, 0x00, 0x03, 0x07, 0x01, 0x01
        /*0010*/ 	.byte	0x02, 0x03, 0x00, 0x00, 0x02, 0x06, 0x01, 0x00, 0x04, 0x0b, 0x08, 0x00, 0x09, 0x00, 0x00, 0x00
        /*0020*/ 	.byte	0x00, 0x00, 0x00, 0x00


//--------------------- .nv.info._ZN13group_norm_v218gn_bwd_cuda_kernelI13__nv_bfloat16Li320ELi3ELi32ELi80ELi256ELb0ELb1ELi8ELi320ELi320ELi4ELb1ELi10ELb0ELb0ELNS_15WgradSyncMethodE2ENS_16CompileConditionILi1000EEEEEvPT_S6_S6_PKS5_S8_S8_S8_PKfflPfPj --------------------------
	.section	.nv.info._ZN13group_norm_v218gn_bwd_cuda_kernelI13__nv_bfloat16Li320ELi3ELi32ELi80ELi256ELb0ELb1ELi8ELi320ELi320ELi4ELb1ELi10ELb0ELb0ELNS_15WgradSyncMethodE2ENS_16CompileConditionILi1000EEEEEvPT_S6_S6_PKS5_S8_S8_S8_PKfflPfPj,"",@"SHT_CUDA_INFO"
	.sectionflags	@""
	.align	4


	//----- nvinfo : EIATTR_CUDA_API_VERSION
	.align		4
        /*0000*/ 	.byte	0x04, 0x37
        /*0002*/ 	.short	(.L_433 - .L_432)
.L_432:
        /*0004*/ 	.word	0x00000082


	//----- nvinfo : EIATTR_KPARAM_INFO
	.align		4
.L_433:
        /*0008*/ 	.byte	0x04, 0x17
        /*000a*/ 	.short	(.L_435 - .L_434)
.L_434:
        /*000c*/ 	.word	0x00000000
        /*0010*/ 	.short	0x000b
        /*0012*/ 	.short	0x0058
        /*0014*/ 	.byte	0x00, 0xf5, 0x21, 0x00


	//----- nvinfo : EIATTR_KPARAM_INFO
	.align		4
.L_435:
        /*0018*/ 	.byte	0x04, 0x17
        /*001a*/ 	.short	(.L_437 - .L_436)
.L_436:
        /*001c*/ 	.word	0x00000000
        /*0020*/ 	.short	0x000a
        /*0022*/ 	.short	0x0050
        /*0024*/ 	.byte	0x00, 0xf5, 0x21, 0x00


	//----- nvinfo : EIATTR_KPARAM_INFO
	.align		4
.L_437:
        /*0028*/ 	.byte	0x04, 0x17
        /*002a*/ 	.short	(.L_439 - .L_438)
.L_438:
        /*002c*/ 	.word	0x00000000
        /*0030*/ 	.short	0x0009
        /*0032*/ 	.short	0x0048
        /*0034*/ 	.byte	0x00, 0xf0, 0x21, 0x00


	//----- nvinfo : EIATTR_KPARAM_INFO
	.align		4
.L_439:
        /*0038*/ 	.byte	0x04, 0x17
        /*003a*/ 	.short	(.L_441 - .L_440)
.L_440:
        /*003c*/ 	.word	0x00000000
        /*0040*/ 	.short	0x0008
        /*0042*/ 	.short	0x0040
        /*0044*/ 	.byte	0x00, 0xf0, 0x11, 0x00


	//----- nvinfo : EIATTR_KPARAM_INFO
	.align		4
.L_441:
        /*0048*/ 	.byte	0x04, 0x17
        /*004a*/ 	.short	(.L_443 - .L_442)
.L_442:
        /*004c*/ 	.word	0x00000000
        /*0050*/ 	.short	0x0007
        /*0052*/ 	.short	0x0038
        /*0054*/ 	.byte	0x00, 0xf5, 0x21, 0x00


	//----- nvinfo : EIATTR_KPARAM_INFO
	.align		4
.L_443:
        /*0058*/ 	.byte	0x04, 0x17
        /*005a*/ 	.short	(.L_445 - .L_444)
.L_444:
        /*005c*/ 	.word	0x00000000
        /*0060*/ 	.short	0x0006
        /*0062*/ 	.short	0x0030
        /*0064*/ 	.byte	0x00, 0xf5, 0x21, 0x00


	//----- nvinfo : EIATTR_KPARAM_INFO
	.align		4
.L_445:
        /*0068*/ 	.byte	0x04, 0x17
        /*006a*/ 	.short	(.L_447 - .L_446)
.L_446:
        /*006c*/ 	.word	0x00000000
        /*0070*/ 	.short	0x0005
        /*0072*/ 	.short	0x0028
        /*0074*/ 	.byte	0x00, 0xf5, 0x21, 0x00


	//----- nvinfo : EIATTR_KPARAM_INFO
	.align		4
.L_447:
        /*0078*/ 	.byte	0x04, 0x17
        /*007a*/ 	.short	(.L_449 - .L_448)
.L_448:
        /*007c*/ 	.word	0x00000000
        /*0080*/ 	.short	0x0004
        /*0082*/ 	.short	0x0020
        /*0084*/ 	.byte	0x00, 0xf5, 0x21, 0x00


	//----- nvinfo : EIATTR_KPARAM_INFO
	.align		4
.L_449:
        /*0088*/ 	.byte	0x04, 0x17
        /*008a*/ 	.short	(.L_451 - .L_450)
.L_450:
        /*008c*/ 	.word	0x00000000
        /*0090*/ 	.short	0x0003
        /*0092*/ 	.short	0x0018
        /*0094*/ 	.byte	0x00, 0xf5, 0x21, 0x00


	//----- nvinfo : EIATTR_KPARAM_INFO
	.align		4
.L_451:
        /*0098*/ 	.byte	0x04, 0x17
        /*009a*/ 	.short	(.L_453 - .L_452)
.L_452:
        /*009c*/ 	.word	0x00000000
        /*00a0*/ 	.short	0x0002
        /*00a2*/ 	.short	0x0010
        /*00a4*/ 	.byte	0x00, 0xf5, 0x21, 0x00


	//----- nvinfo : EIATTR_KPARAM_INFO
	.align		4
.L_453:
        /*00a8*/ 	.byte	0x04, 0x17
        /*00aa*/ 	.short	(.L_455 - .L_454)
.L_454:
        /*00ac*/ 	.word	0x00000000
        /*00b0*/ 	.short	0x0001
        /*00b2*/ 	.short	0x0008
        /*00b4*/ 	.byte	0x00, 0xf5, 0x21, 0x00


	//----- nvinfo : EIATTR_KPARAM_INFO
	.align		4
.L_455:
        /*00b8*/ 	.byte	0x04, 0x17
        /*00ba*/ 	.short	(.L_457 - .L_456)
.L_456:
        /*00bc*/ 	.word	0x00000000
        /*00c0*/ 	.short	0x0000
        /*00c2*/ 	.short	0x0000
        /*00c4*/ 	.byte	0x00, 0xf5, 0x21, 0x00


	//----- nvinfo : EIATTR_SPARSE_MMA_MASK
	.align		4
.L_457:
        /*00c8*/ 	.byte	0x03, 0x50
        /*00ca*/ 	.short	0x0000


	//----- nvinfo : EIATTR_MAXREG_COUNT
	.align		4
        /*00cc*/ 	.byte	0x03, 0x1b
        /*00ce*/ 	.short	0x0040


	//----- nvinfo : EIATTR_NUM_BARRIERS
	.align		4
        /*00d0*/ 	.byte	0x02, 0x4c
        /*00d2*/ 	.byte	0x01
	.zero		1


	//----- nvinfo : EIATTR_MERCURY_ISA_VERSION
	.align		4
        /*00d4*/ 	.byte	0x03, 0x5f
        /*00d6*/ 	.short	0x0101


	//----- nvinfo : EIATTR_COOP_GROUP_MASK_REGIDS
	.align		4
        /*00d8*/ 	.byte	0x04, 0x29
        /*00da*/ 	.short	(.L_459 - .L_458)


	//   ....[0]....
.L_458:
        /*00dc*/ 	.word	0xffffffff


	//   ....[1]....
        /*00e0*/ 	.word	0xffffffff


	//   ....[2]....
        /*00e4*/ 	.word	0xffffffff


	//   ....[3]....
        /*00e8*/ 	.word	0xffffffff


	//   ....[4]....
        /*00ec*/ 	.word	0xffffffff


	//   ....[5]....
        /*00f0*/ 	.word	0xffffffff


	//   ....[6]....
        /*00f4*/ 	.word	0xffffffff


	//   ....[7]....
        /*00f8*/ 	.word	0xffffffff


	//   ....[8]....
        /*00fc*/ 	.word	0xffffffff


	//   ....[9]....
        /*0100*/ 	.word	0xffffffff


	//   ....[10]....
        /*0104*/ 	.word	0xffffffff


	//   ....[11]....
        /*0108*/ 	.word	0xffffffff


	//   ....[12]....
        /*010c*/ 	.word	0xffffffff


	//   ....[13]....
        /*0110*/ 	.word	0xffffffff


	//   ....[14]....
        /*0114*/ 	.word	0x05000010


	//   ....[15]....
        /*0118*/ 	.word	0x0500000f


	//   ....[16]....
        /*011c*/ 	.word	0x05000011


	//   ....[17]....
        /*0120*/ 	.word	0x05000012


	//   ....[18]....
        /*0124*/ 	.word	0x05000014


	//   ....[19]....
        /*0128*/ 	.word	0x05000013


	//   ....[20]....
        /*012c*/ 	.word	0x05000015


	//   ....[21]....
        /*0130*/ 	.word	0x0500000a


	//   ....[22]....
        /*0134*/ 	.word	0x05000011


	//   ....[23]....
        /*0138*/ 	.word	0x05000011


	//   ....[24]....
        /*013c*/ 	.word	0x05000011


	//   ....[25]....
        /*0140*/ 	.word	0x05000011


	//   ....[26]....
        /*0144*/ 	.word	0x05000011


	//   ....[27]....
        /*0148*/ 	.word	0x05000011


	//   ....[28]....
        /*014c*/ 	.word	0x05000011


	//   ....[29]....
        /*0150*/ 	.word	0x05000011


	//----- nvinfo : EIATTR_COOP_GROUP_INSTR_OFFSETS
	.align		4
.L_459:
        /*0154*/ 	.byte	0x04, 0x28
        /*0156*/ 	.short	(.L_461 - .L_460)


	//   ....[0]....
.L_460:
        /*0158*/ 	.word	0x000017e0


	//   ....[1]....
        /*015c*/ 	.word	0x00001820


	//   ....[2]....
        /*0160*/ 	.word	0x000018c0


	//   ....[3]....
        /*0164*/ 	.word	0x000018f0


	//   ....[4]....
        /*0168*/ 	.word	0x00001d10


	//   ....[5]....
        /*016c*/ 	.word	0x00001d20


	//   ....[6]....
        /*0170*/ 	.word	0x00001d50


	//   ....[7]....
        /*0174*/ 	.word	0x00001d60


	//   ....[8]....
        /*0178*/ 	.word	0x00001d90


	//   ....[9]....
        /*017c*/ 	.word	0x00001da0


	//   ....[10]....
        /*0180*/ 	.word	0x00001dd0


	//   ....[11]....
        /*0184*/ 	.word	0x00001de0


	//   ....[12]....
        /*0188*/ 	.word	0x00001e10


	//   ....[13]....
        /*018c*/ 	.word	0x00001e20


	//   ....[14]....
        /*0190*/ 	.word	0x00002c10


	//   ....[15]....
        /*0194*/ 	.word	0x00002c40


	//   ....[16]....
        /*0198*/ 	.word	0x00002c80


	//   ....[17]....
        /*019c*/ 	.word	0x00002ca0


	//   ....[18]....
        /*01a0*/ 	.word	0x00002cd0


	//   ....[19]....
        /*01a4*/ 	.word	0x00002ce0


	//   ....[20]....
        /*01a8*/ 	.word	0x00002d10


	//   ....[21]....
        /*01ac*/ 	.word	0x00002d20


	//   ....[22]....
        /*01b0*/ 	.word	0x00002ee0


	//   ....[23]....
        /*01b4*/ 	.word	0x00002f70


	//   ....[24]....
        /*01b8*/ 	.word	0x00002fe0


	//   ....[25]....
        /*01bc*/ 	.word	0x00003040


	//   ....[26]....
        /*01c0*/ 	.word	0x000030b0


	//   ....[27]....
        /*01c4*/ 	.word	0x00003110


	//   ....[28]....
        /*01c8*/ 	.word	0x00003180


	//   ....[29]....
        /*01cc*/ 	.word	0x000031e0


	//----- nvinfo : EIATTR_VRC_CTA_INIT_COUNT
	.align		4
.L_461:
        /*01d0*/ 	.byte	0x02, 0x4a
	.zero		1
	.zero		1


	//----- nvinfo : EIATTR_EXIT_INSTR_OFFSETS
	.align		4
        /*01d4*/ 	.byte	0x04, 0x1c
        /*01d6*/ 	.short	(.L_463 - .L_462)


	//   ....[0]....
.L_462:
        /*01d8*/ 	.word	0x000020e0


	//   ....[1]....
        /*01dc*/ 	.word	0x00002e70


	//----- nvinfo : EIATTR_MAX_THREADS
	.align		4
.L_463:
        /*01e0*/ 	.byte	0x04, 0x05
        /*01e2*/ 	.short	(.L_465 - .L_464)
.L_464:
        /*01e4*/ 	.word	0x00000140
        /*01e8*/ 	.word	0x00000001
        /*01ec*/ 	.word	0x00000001


	//----- nvinfo : EIATTR_CRS_STACK_SIZE
	.align		4
.L_465:
        /*01f0*/ 	.byte	0x04, 0x1e
        /*01f2*/ 	.short	(.L_467 - .L_466)
.L_466:
        /*01f4*/ 	.word	0x00000000


	//----- nvinfo : EIATTR_CBANK_PARAM_SIZE
	.align		4
.L_467:
        /*01f8*/ 	.byte	0x03, 0x19
        /*01fa*/ 	.short	0x0060


	//----- nvinfo : EIATTR_PARAM_CBANK
	.align		4
        /*01fc*/ 	.byte	0x04, 0x0a
        /*01fe*/ 	.short	(.L_469 - .L_468)
	.align		4
.L_468:
        /*0200*/ 	.word	index@(.nv.constant0._ZN13group_norm_v218gn_bwd_cuda_kernelI13__nv_bfloat16Li320ELi3ELi32ELi80ELi256ELb0ELb1ELi8ELi320ELi320ELi4ELb1ELi10ELb0ELb0ELNS_15WgradSyncMethodE2ENS_16CompileConditionILi1000EEEEEvPT_S6_S6_PKS5_S8_S8_S8_PKfflPfPj)
        /*0204*/ 	.short	0x0380
        /*0206*/ 	.short	0x0060


	//----- nvinfo : EIATTR_SW_WAR
	.align		4
.L_469:
        /*0208*/ 	.byte	0x04, 0x36
        /*020a*/ 	.short	(.L_471 - .L_470)
.L_470:
        /*020c*/ 	.word	0x00000008
.L_471:


//--------------------- .nv.info._ZN13group_norm_v218gn_bwd_cuda_kernelI13__nv_bfloat16Li320ELi1ELi32ELi80ELi256ELb0ELb1ELi16ELi320ELi320ELi4ELb1ELi9ELb0ELb0ELNS_15WgradSyncMethodE2ENS_16CompileConditionILi1000EEEEEvPT_S6_S6_PKS5_S8_S8_S8_PKfflPfPj --------------------------
	.section	.nv.info._ZN13group_norm_v218gn_bwd_cuda_kernelI13__nv_bfloat16Li320ELi1ELi32ELi80ELi256ELb0ELb1ELi16ELi320ELi320ELi4ELb1ELi9ELb0ELb0ELNS_15WgradSyncMethodE2ENS_16CompileConditionILi1000EEEEEvPT_S6_S6_PKS5_S8_S8_S8_PKfflPfPj,"",@"SHT_CUDA_INFO"
	.sectionflags	@""
	.align	4


	//----- nvinfo : EIATTR_CUDA_API_VERSION
	.align		4
        /*0000*/ 	.byte	0x04, 0x37
        /*0002*/ 	.short	(.L_473 - .L_472)
.L_472:
        /*0004*/ 	.word	0x00000082


	//----- nvinfo : EIATTR_KPARAM_INFO
	.align		4
.L_473:
        /*0008*/ 	.byte	0x04, 0x17
        /*000a*/ 	.short	(.L_475 - .L_474)
.L_474:
        /*000c*/ 	.word	0x00000000
        /*0010*/ 	.short	0x000b
        /*0012*/ 	.short	0x0058
        /*0014*/ 	.byte	0x00, 0xf5, 0x21, 0x00


	//----- nvinfo : EIATTR_KPARAM_INFO
	.align		4
.L_475:
        /*0018*/ 	.byte	0x04, 0x17
        /*001a*/ 	.short	(.L_477 - .L_476)
.L_476:
        /*001c*/ 	.word	0x00000000
        /*0020*/ 	.short	0x000a
        /*0022*/ 	.short	0x0050
        /*0024*/ 	.byte	0x00, 0xf5, 0x21, 0x00


	//----- nvinfo : EIATTR_KPARAM_INFO
	.align		4
.L_477:
        /*0028*/ 	.byte	0x04, 0x17
        /*002a*/ 	.short	(.L_479 - .L_478)
.L_478:
        /*002c*/ 	.word	0x00000000
        /*0030*/ 	.short	0x0009
        /*0032*/ 	.short	0x0048
        /*0034*/ 	.byte	0x00, 0xf0, 0x21, 0x00


	//----- nvinfo : EIATTR_KPARAM_INFO
	.align		4
.L_479:
        /*0038*/ 	.byte	0x04, 0x17
        /*003a*/ 	.short	(.L_481 - .L_480)
.L_480:
        /*003c*/ 	.word	0x00000000
        /*0040*/ 	.short	0x0008
        /*0042*/ 	.short	0x0040
        /*0044*/ 	.byte	0x00, 0xf0, 0x11, 0x00


	//----- nvinfo : EIATTR_KPARAM_INFO
	.align		4
.L_481:
        /*0048*/ 	.byte	0x04, 0x17
        /*004a*/ 	.short	(.L_483 - .L_482)
.L_482:
        /*004c*/ 	.word	0x00000000
        /*0050*/ 	.short	0x0007
        /*0052*/ 	.short	0x0038
        /*0054*/ 	.byte	0x00, 0xf5, 0x21, 0x00


	//----- nvinfo : EIATTR_KPARAM_INFO
	.align		4
.L_483:
        /*0058*/ 	.byte	0x04, 0x17
        /*005a*/ 	.short	(.L_485 - .L_484)
.L_484:
        /*005c*/ 	.word	0x00000000
        /*0060*/ 	.short	0x0006
        /*0062*/ 	.short	0x0030
        /*0064*/ 	.byte	0x00, 0xf5, 0x21, 0x00


	//----- nvinfo : EIATTR_KPARAM_INFO
	.align		4
.L_485:
        /*0068*/ 	.byte	0x04, 0x17
        /*006a*/ 	.short	(.L_487 - .L_486)
.L_486:
        /*006c*/ 	.word	0x00000000
        /*0070*/ 	.short	0x0005
        /*0072*/ 	.short	0x0028
        /*0074*/ 	.byte	0x00, 0xf5, 0x21, 0x00


	//----- nvinfo : EIATTR_KPARAM_INFO
	.align		4
.L_487:
        /*0078*/ 	.byte	0x04, 0x17
        /*007a*/ 	.short	(.L_489 - .L_488)
.L_488:
        /*007c*/ 	.word	0x00000000
        /*0080*/ 	.short	0x0004
        /*0082*/ 	.short	0x0020
        /*0084*/ 	.byte	0x00, 0xf5, 0x21, 0x00


	//----- nvinfo : EIATTR_KPARAM_INFO
	.align		4
.L_489:
        /*0088*/ 	.byte	0x04, 0x17
        /*008a*/ 	.short	(.L_491 - .L_490)
.L_490:
        /*008c*/ 	.word	0x00000000
        /*0090*/ 	.short	0x0003
        /*0092*/ 	.short	0x0018
        /*0094*/ 	.byte	0x00, 0xf5, 0x21, 0x00


	//----- nvinfo : EIATTR_KPARAM_INFO
	.align		4
.L_491:
        /*0098*/ 	.byte	0x04, 0x17
        /*009a*/ 	.short	(.L_493 - .L_492)
.L_492:
        /*009c*/ 	.word	0x00000000
        /*00a0*/ 	.short	0x0002
        /*00a2*/ 	.short	0x0010
        /*00a4*/ 	.byte	0x00, 0xf5, 0x21, 0x00


	//----- nvinfo : EIATTR_KPARAM_INFO
	.align		4
.L_493:
        /*00a8*/ 	.byte	0x04, 0x17
        /*00aa*/ 	.short	(.L_495 - .L_494)
.L_494:
        /*00ac*/ 	.word	0x00000000
        /*00b0*/ 	.short	0x0001
        /*00b2*/ 	.short	0x0008
        /*00b4*/ 	.byte	0x00, 0xf5, 0x21, 0x00


	//----- nvinfo : EIATTR_KPARAM_INFO
	.align		4
.L_495:
        /*00b8*/ 	.byte	0x04, 0x17
        /*00ba*/ 	.short	(.L_497 - .L_496)
.L_496:
        /*00bc*/ 	.word	0x00000000
        /*00c0*/ 	.short	0x0000
        /*00c2*/ 	.short	0x0000
        /*00c4*/ 	.byte	0x00, 0xf5, 0x21, 0x00


	//----- nvinfo : EIATTR_SPARSE_MMA_MASK
	.align		4
.L_497:
        /*00c8*/ 	.byte	0x03, 0x50
        /*00ca*/ 	.short	0x0000


	//----- nvinfo : EIATTR_MAXREG_COUNT
	.align		4
        /*00cc*/ 	.byte	0x03, 0x1b
        /*00ce*/ 	.short	0x00a8


	//----- nvinfo : EIATTR_NUM_BARRIERS
	.align		4
        /*00d0*/ 	.byte	0x02, 0x4c
        /*00d2*/ 	.byte	0x01
	.zero		1


	//----- nvinfo : EIATTR_MERCURY_ISA_VERSION
	.align		4
        /*00d4*/ 	.byte	0x03, 0x5f
        /*00d6*/ 	.short	0x0101


	//----- nvinfo : EIATTR_COOP_GROUP_MASK_REGIDS
	.align		4
        /*00d8*/ 	.byte	0x04, 0x29
        /*00da*/ 	.short	(.L_499 - .L_498)


	//   ....[0]....
.L_498:
        /*00dc*/ 	.word	0xffffffff


	//   ....[1]....
        /*00e0*/ 	.word	0xffffffff


	//   ....[2]....
        /*00e4*/ 	.word	0xffffffff


	//   ....[3]....
        /*00e8*/ 	.word	0xffffffff


	//   ....[4]....
        /*00ec*/ 	.word	0xffffffff


	//   ....[5]....
        /*00f0*/ 	.word	0xffffffff


	//   ....[6]....
        /*00f4*/ 	.word	0xffffffff


	//   ....[7]....
        /*00f8*/ 	.word	0xffffffff


	//   ....[8]....
        /*00fc*/ 	.word	0xffffffff


	//   ....[9]....
        /*0100*/ 	.word	0xffffffff


	//   ....[10]....
        /*0104*/ 	.word	0xffffffff


	//   ....[11]....
        /*0108*/ 	.word	0xffffffff


	//   ....[12]....
        /*010c*/ 	.word	0x0500001d


	//   ....[13]....
        /*0110*/ 	.word	0x0500001c


	//   ....[14]....
        /*0114*/ 	.word	0x0500001e


	//   ....[15]....
        /*0118*/ 	.word	0x0500001f


	//   ....[16]....
        /*011c*/ 	.word	0x05000021


	//   ....[17]....
        /*0120*/ 	.word	0x05000020


	//   ....[18]....
        /*0124*/ 	.word	0x05000022


	//   ....[19]....
        /*0128*/ 	.word	0x0500000b


	//   ....[20]....
        /*012c*/ 	.word	0x0500001e


	//   ....[21]....
        /*0130*/ 	.word	0x0500001e


	//   ....[22]....
        /*0134*/ 	.word	0x0500001e


	//   ....[23]....
        /*0138*/ 	.word	0x0500001e


	//   ....[24]....
        /*013c*/ 	.word	0x0500001e


	//   ....[25]....
        /*0140*/ 	.word	0x0500001e


	//   ....[26]....
        /*0144*/ 	.word	0x0500001e


	//   ....[27]....
        /*0148*/ 	.word	0x0500001e


	//----- nvinfo : EIATTR_COOP_GROUP_INSTR_OFFSETS
	.align		4
.L_499:
        /*014c*/ 	.byte	0x04, 0x28
        /*014e*/ 	.short	(.L_501 - .L_500)


	//   ....[0]....
.L_500:
        /*0150*/ 	.word	0x00001d60


	//   ....[1]....
        /*0154*/ 	.word	0x00001da0


	//   ....[2]....
        /*0158*/ 	.word	0x00001e50


	//   ....[3]....
        /*015c*/ 	.word	0x00001e70


	//   ....[4]....
        /*0160*/ 	.word	0x000021f0


	//   ....[5]....
        /*0164*/ 	.word	0x00002230


	//   ....[6]....
        /*0168*/ 	.word	0x000022b0


	//   ....[7]....
        /*016c*/ 	.word	0x000022c0


	//   ....[8]....
        /*0170*/ 	.word	0x000022f0


	//   ....[9]....
        /*0174*/ 	.word	0x00002300


	//   ....[10]....
        /*0178*/ 	.word	0x00002330


	//   ....[11]....
        /*017c*/ 	.word	0x00002340


	//   ....[12]....
        /*0180*/ 	.word	0x00003310


	//   ....[13]....
        /*0184*/ 	.word	0x00003340


	//   ....[14]....
        /*0188*/ 	.word	0x00003380


	//   ....[15]....
        /*018c*/ 	.word	0x000033a0


	//   ....[16]....
        /*0190*/ 	.word	0x000033d0


	//   ....[17]....
        /*0194*/ 	.word	0x000033e0


	//   ....[18]....
        /*0198*/ 	.word	0x00003410


	//   ....[19]....
        /*019c*/ 	.word	0x00003420


	//   ....[20]....
        /*01a0*/ 	.word	0x000035f0


	//   ....[21]....
        /*01a4*/ 	.word	0x00003680


	//   ....[22]....
        /*01a8*/ 	.word	0x000036f0


	//   ....[23]....
        /*01ac*/ 	.word	0x00003750


	//   ....[24]....
        /*01b0*/ 	.word	0x000037c0


	//   ....[25]....
        /*01b4*/ 	.word	0x00003820


	//   ....[26]....
        /*01b8*/ 	.word	0x00003890


	//   ....[27]....
        /*01bc*/ 	.word	0x000038f0


	//----- nvinfo : EIATTR_VRC_CTA_INIT_COUNT
	.align		4
.L_501:
        /*01c0*/ 	.byte	0x02, 0x4a
	.zero		1
	.zero		1


	//----- nvinfo : EIATTR_EXIT_INSTR_OFFSETS
	.align		4
        /*01c4*/ 	.byte	0x04, 0x1c
        /*01c6*/ 	.short	(.L_503 - .L_502)


	//   ....[0]....
.L_502:
        /*01c8*/ 	.word	0x000027f0


	//   ....[1]....
        /*01cc*/ 	.word	0x00003580


	//----- nvinfo : EIATTR_MAX_THREADS
	.align		4
.L_503:
        /*01d0*/ 	.byte	0x04, 0x05
        /*01d2*/ 	.short	(.L_505 - .L_504)
.L_504:
        /*01d4*/ 	.word	0x00000140
        /*01d8*/ 	.word	0x00000001
        /*01dc*/ 	.word	0x00000001


	//----- nvinfo : EIATTR_CRS_STACK_SIZE
	.align		4
.L_505:
        /*01e0*/ 	.byte	0x04, 0x1e
        /*01e2*/ 	.short	(.L_507 - .L_506)
.L_506:
        /*01e4*/ 	.word	0x00000000


	//----- nvinfo : EIATTR_CBANK_PARAM_SIZE
	.align		4
.L_507:
        /*01e8*/ 	.byte	0x03, 0x19
        /*01ea*/ 	.short	0x0060


	//----- nvinfo : EIATTR_PARAM_CBANK
	.align		4
        /*01ec*/ 	.byte	0x04, 0x0a
        /*01ee*/ 	.short	(.L_509 - .L_508)
	.align		4
.L_508:
        /*01f0*/ 	.word	index@(.nv.constant0._ZN13group_norm_v218gn_bwd_cuda_kernelI13__nv_bfloat16Li320ELi1ELi32ELi80ELi256ELb0ELb1ELi16ELi320ELi320ELi4ELb1ELi9ELb0ELb0ELNS_15WgradSyncMethodE2ENS_16CompileConditionILi1000EEEEEvPT_S6_S6_PKS5_S8_S8_S8_PKfflPfPj)
        /*01f4*/ 	.short	0x0380
        /*01f6*/ 	.short	0x0060


	//----- nvinfo : EIATTR_SW_WAR
	.align		4
.L_509:
        /*01f8*/ 	.byte	0x04, 0x36
        /*01fa*/ 	.short	(.L_511 - .L_510)
.L_510:
        /*01fc*/ 	.word	0x00000008
.L_511:


//--------------------- .nv.info._ZN13group_norm_v218gn_bwd_cuda_kernelI13__nv_bfloat16Li320ELi3ELi32ELi80ELi256ELb0ELb1ELi16ELi320ELi320ELi4ELb1ELi16ELb0ELb0ELNS_15WgradSyncMethodE3ENS_16CompileConditionILi1000EEEEEvPT_S6_S6_PKS5_S8_S8_S8_PKfflPfPj --------------------------
	.section	.nv.info._ZN13group_norm_v218gn_bwd_cuda_kernelI13__nv_bfloat16Li320ELi3ELi32ELi80ELi256ELb0ELb1ELi16ELi320ELi320ELi4ELb1ELi16ELb0ELb0ELNS_15WgradSyncMethodE3ENS_16CompileConditionILi1000EEEEEvPT_S6_S6_PKS5_S8_S8_S8_PKfflPfPj,"",@"SHT_CUDA_INFO"
	.sectionflags	@""
	.align	4


	//----- nvinfo : EIATTR_CUDA_API_VERSION
	.align		4
        /*0000*/ 	.byte	0x04, 0x37
        /*0002*/ 	.short	(.L_513 - .L_512)
.L_512:
        /*0004*/ 	.word	0x00000082


	//----- nvinfo : EIATTR_KPARAM_INFO
	.align		4
.L_513:
        /*0008*/ 	.byte	0x04, 0x17
        /*000a*/ 	.short	(.L_515 - .L_514)
.L_514:
        /*000c*/ 	.word	0x00000000
        /*0010*/ 	.short	0x000b
        /*0012*/ 	.short	0x0058
        /*0014*/ 	.byte	0x00, 0xf5, 0x21, 0x00


	//----- nvinfo : EIATTR_KPARAM_INFO
	.align		4
.L_515:
        /*0018*/ 	.byte	0x04, 0x17
        /*001a*/ 	.short	(.L_517 - .L_516)
.L_516:
        /*001c*/ 	.word	0x00000000
        /*0020*/ 	.short	0x000a
        /*0022*/ 	.short	0x0050
        /*0024*/ 	.byte	0x00, 0xf5, 0x21, 0x00


	//----- nvinfo : EIATTR_KPARAM_INFO
	.align		4
.L_517:
        /*0028*/ 	.byte	0x04, 0x17
        /*002a*/ 	.short	(.L_519 - .L_518)
.L_518:
        /*002c*/ 	.word	0x00000000
        /*0030*/ 	.short	0x0009
        /*0032*/ 	.short	0x0048
        /*0034*/ 	.byte	0x00, 0xf0, 0x21, 0x00


	//----- nvinfo : EIATTR_KPARAM_INFO
	.align		4
.L_519:
        /*0038*/ 	.byte	0x04, 0x17
        /*003a*/ 	.short	(.L_521 - .L_520)
.L_520:
        /*003c*/ 	.word	0x00000000
        /*0040*/ 	.short	0x0008
        /*0042*/ 	.short	0x0040
        /*0044*/ 	.byte	0x00, 0xf0, 0x11, 0x00


	//----- nvinfo : EIATTR_KPARAM_INFO
	.align		4
.L_521:
        /*0048*/ 	.byte	0x04, 0x17
        /*004a*/ 	.short	(.L_523 - .L_522)
.L_522:
        /*004c*/ 	.word	0x00000000
        /*0050*/ 	.short	0x0007
        /*0052*/ 	.short	0x0038
        /*0054*/ 	.byte	0x00, 0xf5, 0x21, 0x00


	//----- nvinfo : EIATTR_KPARAM_INFO
	.align		4
.L_523:
        /*0058*/ 	.byte	0x04, 0x17
        /*005a*/ 	.short	(.L_525 - .L_524)
.L_524:
        /*005c*/ 	.word	0x00000000
        /*0060*/ 	.short	0x0006
        /*0062*/ 	.short	0x0030
        /*0064*/ 	.byte	0x00, 0xf5, 0x21, 0x00


	//----- nvinfo : EIATTR_KPARAM_INFO
	.align		4
.L_525:
        /*0068*/ 	.byte	0x04, 0x17
        /*006a*/ 	.short	(.L_527 - .L_526)
.L_526:
        /*006c*/ 	.word	0x00000000
        /*0070*/ 	.short	0x0005
        /*0072*/ 	.short	0x0028
        /*0074*/ 	.byte	0x00, 0xf5, 0x21, 0x00


	//----- nvinfo : EIATTR_KPARAM_INFO
	.align		4
.L_527:
        /*0078*/ 	.byte	0x04, 0x17
        /*007a*/ 	.short	(.L_529 - .L_528)
.L_528:
        /*007c*/ 	.word	0x00000000
        /*0080*/ 	.short	0x0004
        /*0082*/ 	.short	0x0020
        /*0084*/ 	.byte	0x00, 0xf5, 0x21, 0x00


	//----- nvinfo : EIATTR_KPARAM_INFO
	.align		4
.L_529:
        /*0088*/ 	.byte	0x04, 0x17
        /*008a*/ 	.short	(.L_531 - .L_530)
.L_530:
        /*008c*/ 	.word	0x00000000
        /*0090*/ 	.short	0x0003
        /*0092*/ 	.short	0x0018
        /*0094*/ 	.byte	0x00, 0xf5, 0x21, 0x00


	//----- nvinfo : EIATTR_KPARAM_INFO
	.align		4
.L_531:
        /*0098*/ 	.byte	0x04, 0x17
        /*009a*/ 	.short	(.L_533 - .L_532)
.L_532:
        /*009c*/ 	.word	0x00000000
        /*00a0*/ 	.short	0x0002
        /*00a2*/ 	.short	0x0010
        /*00a4*/ 	.byte	0x00, 0xf5, 0x21, 0x00


	//----- nvinfo : EIATTR_KPARAM_INFO
	.align		4
.L_533:
        /*00a8*/ 	.byte	0x04, 0x17
        /*00aa*/ 	.short	(.L_535 - .L_534)
.L_534:
        /*00ac*/ 	.word	0x00000000
        /*00b0*/ 	.short	0x0001
        /*00b2*/ 	.short	0x0008
        /*00b4*/ 	.byte	0x00, 0xf5, 0x21, 0x00


	//----- nvinfo : EIATTR_KPARAM_INFO
	.align		4
.L_535:
        /*00b8*/ 	.byte	0x04, 0x17
        /*00ba*/ 	.short	(.L_537 - .L_536)
.L_536:
        /*00bc*/ 	.word	0x00000000
        /*00c0*/ 	.short	0x0000
        /*00c2*/ 	.short	0x0000
        /*00c4*/ 	.byte	0x00, 0xf5, 0x21, 0x00


	//----- nvinfo : EIATTR_SPARSE_MMA_MASK
	.align		4
.L_537:
        /*00c8*/ 	.byte	0x03, 0x50
        /*00ca*/ 	.short	0x0000


	//----- nvinfo : EIATTR_MAXREG_COUNT
	.align		4
        /*00cc*/ 	.byte	0x03, 0x1b
        /*00ce*/ 	.short	0x0040


	//----- nvinfo : EIATTR_NUM_BARRIERS
	.align		4
        /*00d0*/ 	.byte	0x02, 0x4c
        /*00d2*/ 	.byte	0x01
	.zero		1


	//----- nvinfo : EIATTR_MERCURY_ISA_VERSION
	.align		4
        /*00d4*/ 	.byte	0x03, 0x5f
        /*00d6*/ 	.short	0x0101


	//----- nvinfo : EIATTR_COOP_GROUP_MASK_REGIDS
	.align		4
        /*00d8*/ 	.byte	0x04, 0x29
        /*00da*/ 	.short	(.L_539 - .L_538)


	//   ....[0]....
.L_538:
        /*00dc*/ 	.word	0xffffffff


	//   ....[1]....
        /*00e0*/ 	.word	0xffffffff


	//   ....[2]....
        /*00e4*/ 	.word	0xffffffff


	//   ....[3]....
        /*00e8*/ 	.word	0xffffffff


	//   ....[4]....
        /*00ec*/ 	.word	0xffffffff


	//   ....[5]....
        /*00f0*/ 	.word	0xffffffff


	//   ....[6]....
        /*00f4*/ 	.word	0xffffffff


	//   ....[7]....
        /*00f8*/ 	.word	0xffffffff


	//   ....[8]....
        /*00fc*/ 	.word	0xffffffff


	//   ....[9]....
        /*0100*/ 	.word	0xffffffff


	//   ....[10]....
        /*0104*/ 	.word	0xffffffff


	//   ....[11]....
        /*0108*/ 	.word	0xffffffff


	//   ....[12]....
        /*010c*/ 	.word	0x0500000f


	//   ....[13]....
        /*0110*/ 	.word	0x05000011


	//   ....[14]....
        /*0114*/ 	.word	0x05000010


	//   ....[15]....
        /*0118*/ 	.word	0x05000012


	//   ....[16]....
        /*011c*/ 	.word	0x05000013


	//   ....[17]....
        /*0120*/ 	.word	0x05000015


	//   ....[18]....
        /*0124*/ 	.word	0x05000014


	//   ....[19]....
        /*0128*/ 	.word	0x0500000a


	//   ....[20]....
        /*012c*/ 	.word	0x05000010


	//   ....[21]....
        /*0130*/ 	.word	0x05000010


	//   ....[22]....
        /*0134*/ 	.word	0x05000010


	//   ....[23]....
        /*0138*/ 	.word	0x05000010


	//   ....[24]....
        /*013c*/ 	.word	0x05000010


	//   ....[25]....
        /*0140*/ 	.word	0x05000010


	//   ....[26]....
        /*0144*/ 	.word	0x05000010


	//   ....[27]....
        /*0148*/ 	.word	0x05000010


	//----- nvinfo : EIATTR_COOP_GROUP_INSTR_OFFSETS
	.align		4
.L_539:
        /*014c*/ 	.byte	0x04, 0x28
        /*014e*/ 	.short	(.L_541 - .L_540)


	//   ....[0]....
.L_540:
        /*0150*/ 	.word	0x00001f80


	//   ....[1]....
        /*0154*/ 	.word	0x00001fb0


	//   ....[2]....
        /*0158*/ 	.word	0x00001fe0


	//   ....[3]....
        /*015c*/ 	.word	0x00001ff0


	//   ....[4]....
        /*0160*/ 	.word	0x00002590


	//   ....[5]....
        /*0164*/ 	.word	0x000025a0


	//   ....[6]....
        /*0168*/ 	.word	0x000025d0


	//   ....[7]....
        /*016c*/ 	.word	0x000025e0


	//   ....[8]....
        /*0170*/ 	.word	0x00002610


	//   ....[9]....
        /*0174*/ 	.word	0x00002630


	//   ....[10]....
        /*0178*/ 	.word	0x00002660


	//   ....[11]....
        /*017c*/ 	.word	0x00002670


	//   ....[12]....
        /*0180*/ 	.word	0x00003720


	//   ....[13]....
        /*0184*/ 	.word	0x00003750


	//   ....[14]....
        /*0188*/ 	.word	0x00003790


	//   ....[15]....
        /*018c*/ 	.word	0x000037b0


	//   ....[16]....
        /*0190*/ 	.word	0x000037e0


	//   ....[17]....
        /*0194*/ 	.word	0x000037f0


	//   ....[18]....
        /*0198*/ 	.word	0x00003820


	//   ....[19]....
        /*019c*/ 	.word	0x00003830


	//   ....[20]....
        /*01a0*/ 	.word	0x000039f0


	//   ....[21]....
        /*01a4*/ 	.word	0x00003a80


	//   ....[22]....
        /*01a8*/ 	.word	0x00003af0


	//   ....[23]....
        /*01ac*/ 	.word	0x00003b50


	//   ....[24]....
        /*01b0*/ 	.word	0x00003bc0


	//   ....[25]....
        /*01b4*/ 	.word	0x00003c20


	//   ....[26]....
        /*01b8*/ 	.word	0x00003c90


	//   ....[27]....
        /*01bc*/ 	.word	0x00003cf0


	//----- nvinfo : EIATTR_VRC_CTA_INIT_COUNT
	.align		4
.L_541:
        /*01c0*/ 	.byte	0x02, 0x4a
	.zero		1
	.zero		1


	//----- nvinfo : EIATTR_EXIT_INSTR_OFFSETS
	.align		4
        /*01c4*/ 	.byte	0x04, 0x1c
        /*01c6*/ 	.short	(.L_543 - .L_542)


	//   ....[0]....
.L_542:
        /*01c8*/ 	.word	0x00002b90


	//   ....[1]....
        /*01cc*/ 	.word	0x00003980


	//----- nvinfo : EIATTR_MAX_THREADS
	.align		4
.L_543:
        /*01d0*/ 	.byte	0x04, 0x05
        /*01d2*/ 	.short	(.L_545 - .L_544)
.L_544:
        /*01d4*/ 	.word	0x00000140
        /*01d8*/ 	.word	0x00000001
        /*01dc*/ 	.word	0x00000001


	//----- nvinfo : EIATTR_CRS_STACK_SIZE
	.align		4
.L_545:
        /*01e0*/ 	.byte	0x04, 0x1e
        /*01e2*/ 	.short	(.L_547 - .L_546)
.L_546:
        /*01e4*/ 	.word	0x00000000


	//----- nvinfo : EIATTR_CBANK_PARAM_SIZE
	.align		4
.L_547:
        /*01e8*/ 	.byte	0x03, 0x19
        /*01ea*/ 	.short	0x0060


	//----- nvinfo : EIATTR_PARAM_CBANK
	.align		4
        /*01ec*/ 	.byte	0x04, 0x0a
        /*01ee*/ 	.short	(.L_549 - .L_548)
	.align		4
.L_548:
        /*01f0*/ 	.word	index@(.nv.constant0._ZN13group_norm_v218gn_bwd_cuda_kernelI13__nv_bfloat16Li320ELi3ELi32ELi80ELi256ELb0ELb1ELi16ELi320ELi320ELi4ELb1ELi16ELb0ELb0ELNS_15WgradSyncMethodE3ENS_16CompileConditionILi1000EEEEEvPT_S6_S6_PKS5_S8_S8_S8_PKfflPfPj)
        /*01f4*/ 	.short	0x0380
        /*01f6*/ 	.short	0x0060


	//----- nvinfo : EIATTR_SW_WAR
	.align		4
.L_549:
        /*01f8*/ 	.byte	0x04, 0x36
        /*01fa*/ 	.short	(.L_551 - .L_550)
.L_550:
        /*01fc*/ 	.word	0x00000008
.L_551:


//--------------------- .nv.info._ZN13group_norm_v218gn_bwd_cuda_kernelI13__nv_bfloat16Li320ELi1ELi32ELi80ELi256ELb0ELb1ELi32ELi320ELi320ELi4ELb1ELi16ELb0ELb0ELNS_15WgradSyncMethodE3ENS_16CompileConditionILi1000EEEEEvPT_S6_S6_PKS5_S8_S8_S8_PKfflPfPj --------------------------
	.section	.nv.info._ZN13group_norm_v218gn_bwd_cuda_kernelI13__nv_bfloat16Li320ELi1ELi32ELi80ELi256ELb0ELb1ELi32ELi320ELi320ELi4ELb1ELi16ELb0ELb0ELNS_15WgradSyncMethodE3ENS_16CompileConditionILi1000EEEEEvPT_S6_S6_PKS5_S8_S8_S8_PKfflPfPj,"",@"SHT_CUDA_INFO"
	.sectionflags	@""
	.align	4


	//----- nvinfo : EIATTR_CUDA_API_VERSION
	.align		4
        /*0000*/ 	.byte	0x04, 0x37
        /*0002*/ 	.short	(.L_553 - .L_552)
.L_552:
        /*0004*/ 	.word	0x00000082


	//----- nvinfo : EIATTR_KPARAM_INFO
	.align		4
.L_553:
        /*0008*/ 	.byte	0x04, 0x17
        /*000a*/ 	.short	(.L_555 - .L_554)
.L_554:
        /*000c*/ 	.word	0x00000000
        /*0010*/ 	.short	0x000b
        /*0012*/ 	.short	0x0058
        /*0014*/ 	.byte	0x00, 0xf5, 0x21, 0x00


	//----- nvinfo : EIATTR_KPARAM_INFO
	.align		4
.L_555:
        /*0018*/ 	.byte	0x04, 0x17
        /*001a*/ 	.short	(.L_557 - .L_556)
.L_556:
        /*001c*/ 	.word	0x00000000
        /*0020*/ 	.short	0x000a
        /*0022*/ 	.short	0x0050
        /*0024*/ 	.byte	0x00, 0xf5, 0x21, 0x00


	//----- nvinfo : EIATTR_KPARAM_INFO
	.align		4
.L_557:
        /*0028*/ 	.byte	0x04, 0x17
        /*002a*/ 	.short	(.L_559 - .L_558)
.L_558:
        /*002c*/ 	.word	0x00000000
        /*0030*/ 	.short	0x0009
        /*0032*/ 	.short	0x0048
        /*0034*/ 	.byte	0x00, 0xf0, 0x21, 0x00


	//----- nvinfo : EIATTR_KPARAM_INFO
	.align		4
.L_559:
        /*0038*/ 	.byte	0x04, 0x17
        /*003a*/ 	.short	(.L_561 - .L_560)
.L_560:
        /*003c*/ 	.word	0x00000000
        /*0040*/ 	.short	0x0008
        /*0042*/ 	.short	0x0040
        /*0044*/ 	.byte	0x00, 0xf0, 0x11, 0x00


	//----- nvinfo : EIATTR_KPARAM_INFO
	.align		4
.L_561:
        /*0048*/ 	.byte	0x04, 0x17
        /*004a*/ 	.short	(.L_563 - .L_562)
.L_562:
        /*004c*/ 	.word	0x00000000
        /*0050*/ 	.short	0x0007
        /*0052*/ 	.short	0x0038
        /*0054*/ 	.byte	0x00, 0xf5, 0x21, 0x00


	//----- nvinfo : EIATTR_KPARAM_INFO
	.align		4
.L_563:
        /*0058*/ 	.byte	0x04, 0x17
        /*005a*/ 	.short	(.L_565 - .L_564)
.L_564:
        /*005c*/ 	.word	0x00000000
        /*0060*/ 	.short	0x0006
        /*0062*/ 	.short	0x0030
        /*0064*/ 	.byte	0x00, 0xf5, 0x21, 0x00


	//----- nvinfo : EIATTR_KPARAM_INFO
	.align		4
.L_565:
        /*0068*/ 	.byte	0x04, 0x17
        /*006a*/ 	.short	(.L_567 - .L_566)
.L_566:
        /*006c*/ 	.word	0x00000000
        /*0070*/ 	.short	0x0005
        /*0072*/ 	.short	0x0028
        /*0074*/ 	.byte	0x00, 0xf5, 0x21, 0x00


	//----- nvinfo : EIATTR_KPARAM_INFO
	.align		4
.L_567:
        /*0078*/ 	.byte	0x04, 0x17
        /*007a*/ 	.short	(.L_569 - .L_568)
.L_568:
        /*007c*/ 	.word	0x00000000
        /*0080*/ 	.short	0x0004
        /*0082*/ 	.short	0x0020
        /*0084*/ 	.byte	0x00, 0xf5, 0x21, 0x00


	//----- nvinfo : EIATTR_KPARAM_INFO
	.align		4
.L_569:
        /*0088*/ 	.byte	0x04, 0x17
        /*008a*/ 	.short	(.L_571 - .L_570)
.L_570:
        /*008c*/ 	.word	0x00000000
        /*0090*/ 	.short	0x0003
        /*0092*/ 	.short	0x0018
        /*0094*/ 	.byte	0x00, 0xf5, 0x21, 0x00


	//----- nvinfo : EIATTR_KPARAM_INFO
	.align		4
.L_571:
        /*0098*/ 	.byte	0x04, 0x17
        /*009a*/ 	.short	(.L_573 - .L_572)
.L_572:
        /*009c*/ 	.word	0x00000000
        /*00a0*/ 	.short	0x0002
        /*00a2*/ 	.short	0x0010
        /*00a4*/ 	.byte	0x00, 0xf5, 0x21, 0x00


	//----- nvinfo : EIATTR_KPARAM_INFO
	.align		4
.L_573:
        /*00a8*/ 	.byte	0x04, 0x17
        /*00aa*/ 	.short	(.L_575 - .L_574)
.L_574:
        /*00ac*/ 	.word	0x00000000
        /*00b0*/ 	.short	0x0001
        /*00b2*/ 	.short	0x0008
        /*00b4*/ 	.byte	0x00, 0xf5, 0x21, 0x00


	//----- nvinfo : EIATTR_KPARAM_INFO
	.align		4
.L_575:
        /*00b8*/ 	.byte	0x04, 0x17
        /*00ba*/ 	.short	(.L_577 - .L_576)
.L_576:
        /*00bc*/ 	.word	0x00000000
        /*00c0*/ 	.short	0x0000
        /*00c2*/ 	.short	0x0000
        /*00c4*/ 	.byte	0x00, 0xf5, 0x21, 0x00


	//----- nvinfo : EIATTR_SPARSE_MMA_MASK
	.align		4
.L_577:
        /*00c8*/ 	.byte	0x03, 0x50
        /*00ca*/ 	.short	0x0000


	//----- nvinfo : EIATTR_MAXREG_COUNT
	.align		4
        /*00cc*/ 	.byte	0x03, 0x1b
        /*00ce*/ 	.short	0x00a8


	//----- nvinfo : EIATTR_NUM_BARRIERS
	.align		4
        /*00d0*/ 	.byte	0x02, 0x4c
        /*00d2*/ 	.byte	0x01
	.zero		1


	//----- nvinfo : EIATTR_MERCURY_ISA_VERSION
	.align		4
        /*00d4*/ 	.byte	0x03, 0x5f
        /*00d6*/ 	.short	0x0101


	//----- nvinfo : EIATTR_COOP_GROUP_MASK_REGIDS
	.align		4
        /*00d8*/ 	.byte	0x04, 0x29
        /*00da*/ 	.short	(.L_579 - .L_578)


	//   ....[0]....
.L_578:
        /*00dc*/ 	.word	0xffffffff


	//   ....[1]....
        /*00e0*/ 	.word	0xffffffff


	//   ....[2]....
        /*00e4*/ 	.word	0xffffffff


	//   ....[3]....
        /*00e8*/ 	.word	0xffffffff


	//   ....[4]....
        /*00ec*/ 	.word	0xffffffff


	//   ....[5]....
        /*00f0*/ 	.word	0xffffffff


	//   ....[6]....
        /*00f4*/ 	.word	0xffffffff


	//   ....[7]....
        /*00f8*/ 	.word	0xffffffff


	//   ....[8]....
        /*00fc*/ 	.word	0xffffffff


	//   ....[9]....
        /*0100*/ 	.word	0xffffffff


	//   ....[10]....
        /*0104*/ 	.word	0x05000019


	//   ....[11]....
        /*0108*/ 	.word	0x0500001a


	//   ....[12]....
        /*010c*/ 	.word	0x0500001c


	//   ....[13]....
        /*0110*/ 	.word	0x0500001b


	//   ....[14]....
        /*0114*/ 	.word	0x0500001d


	//   ....[15]....
        /*0118*/ 	.word	0x0500001e


	//   ....[16]....
        /*011c*/ 	.word	0x05000020


	//   ....[17]....
        /*0120*/ 	.word	0x0500000d


	//   ....[18]....
        /*0124*/ 	.word	0x0500001b


	//   ....[19]....
        /*0128*/ 	.word	0x0500001b


	//   ....[20]....
        /*012c*/ 	.word	0x0500001b


	//   ....[21]....
        /*0130*/ 	.word	0x0500001b


	//   ....[22]....
        /*0134*/ 	.word	0x0500001b


	//   ....[23]....
        /*0138*/ 	.word	0x0500001b


	//   ....[24]....
        /*013c*/ 	.word	0x0500001b


	//   ....[25]....
        /*0140*/ 	.word	0x0500001b


	//----- nvinfo : EIATTR_COOP_GROUP_INSTR_OFFSETS
	.align		4
.L_579:
        /*0144*/ 	.byte	0x04, 0x28
        /*0146*/ 	.short	(.L_581 - .L_580)


	//   ....[0]....
.L_580:
        /*0148*/ 	.word	0x00002920


	//   ....[1]....
        /*014c*/ 	.word	0x00002940


	//   ....[2]....
        /*0150*/ 	.word	0x00002990


	//   ....[3]....
        /*0154*/ 	.word	0x000029b0


	//   ....[4]....
        /*0158*/ 	.word	0x00002ce0


	//   ....[5]....
        /*015c*/ 	.word	0x00002d20


	//   ....[6]....
        /*0160*/ 	.word	0x00002d50


	//   ....[7]....
        /*0164*/ 	.word	0x00002d60


	//   ....[8]....
        /*0168*/ 	.word	0x00002d90


	//   ....[9]....
        /*016c*/ 	.word	0x00002da0


	//   ....[10]....
        /*0170*/ 	.word	0x000041b0


	//   ....[11]....
        /*0174*/ 	.word	0x000041e0


	//   ....[12]....
        /*0178*/ 	.word	0x00004230


	//   ....[13]....
        /*017c*/ 	.word	0x00004250


	//   ....[14]....
        /*0180*/ 	.word	0x00004280


	//   ....[15]....
        /*0184*/ 	.word	0x00004290


	//   ....[16]....
        /*0188*/ 	.word	0x000042c0


	//   ....[17]....
        /*018c*/ 	.word	0x000042d0


	//   ....[18]....
        /*0190*/ 	.word	0x000044a0


	//   ....[19]....
        /*0194*/ 	.word	0x00004530


	//   ....[20]....
        /*0198*/ 	.word	0x000045a0


	//   ....[21]....
        /*019c*/ 	.word	0x00004600


	//   ....[22]....
        /*01a0*/ 	.word	0x00004670


	//   ....[23]....
        /*01a4*/ 	.word	0x000046d0


	//   ....[24]....
        /*01a8*/ 	.word	0x00004740


	//   ....[25]....
        /*01ac*/ 	.word	0x000047a0


	//----- nvinfo : EIATTR_VRC_CTA_INIT_COUNT
	.align		4
.L_581:
        /*01b0*/ 	.byte	0x02, 0x4a
	.zero		1
	.zero		1


	//----- nvinfo : EIATTR_EXIT_INSTR_OFFSETS
	.align		4
        /*01b4*/ 	.byte	0x04, 0x1c
        /*01b6*/ 	.short	(.L_583 - .L_582)


	//   ....[0]....
.L_582:
        /*01b8*/ 	.word	0x00003630


	//   ....[1]....
        /*01bc*/ 	.word	0x00004430


	//----- nvinfo : EIATTR_MAX_THREADS
	.align		4
.L_583:
        /*01c0*/ 	.byte	0x04, 0x05
        /*01c2*/ 	.short	(.L_585 - .L_584)
.L_584:
        /*01c4*/ 	.word	0x00000140
        /*01c8*/ 	.word	0x00000001
        /*01cc*/ 	.word	0x00000001


	//----- nvinfo : EIATTR_CRS_STACK_SIZE
	.align		4
.L_585:
        /*01d0*/ 	.byte	0x04, 0x1e
        /*01d2*/ 	.short	(.L_587 - .L_586)
.L_586:
        /*01d4*/ 	.word	0x00000000


	//----- nvinfo : EIATTR_CBANK_PARAM_SIZE
	.align		4
.L_587:
        /*01d8*/ 	.byte	0x03, 0x19
        /*01da*/ 	.short	0x0060


	//----- nvinfo : EIATTR_PARAM_CBANK
	.align		4
        /*01dc*/ 	.byte	0x04, 0x0a
        /*01de*/ 	.short	(.L_589 - .L_588)
	.align		4
.L_588:
        /*01e0*/ 	.word	index@(.nv.constant0._ZN13group_norm_v218gn_bwd_cuda_kernelI13__nv_bfloat16Li320ELi1ELi32ELi80ELi256ELb0ELb1ELi32ELi320ELi320ELi4ELb1ELi16ELb0ELb0ELNS_15WgradSyncMethodE3ENS_16CompileConditionILi1000EEEEEvPT_S6_S6_PKS5_S8_S8_S8_PKfflPfPj)
        /*01e4*/ 	.short	0x0380
        /*01e6*/ 	.short	0x0060


	//----- nvinfo : EIATTR_SW_WAR
	.align		4
.L_589:
        /*01e8*/ 	.byte	0x04, 0x36
        /*01ea*/ 	.short	(.L_591 - .L_590)
.L_590:
        /*01ec*/ 	.word	0x00000008
.L_591:


//--------------------- .nv.info._ZN13group_norm_v218gn_bwd_cuda_kernelI13__nv_bfloat16Li320ELi1ELi32ELi80ELi256ELb0ELb1ELi64ELi320ELi320ELi4ELb1ELi32ELb0ELb0ELNS_15WgradSyncMethodE3ENS_16CompileConditionILi1000EEEEEvPT_S6_S6_PKS5_S8_S8_S8_PKfflPfPj --------------------------
	.section	.nv.info._ZN13group_norm_v218gn_bwd_cuda_kernelI13__nv_bfloat16Li320ELi1ELi32ELi80ELi256ELb0ELb1ELi64ELi320ELi320ELi4ELb1ELi32ELb0ELb0ELNS_15WgradSyncMethodE3ENS_16CompileConditionILi1000EEEEEvPT_S6_S6_PKS5_S8_S8_S8_PKfflPfPj,"",@"SHT_CUDA_INFO"
	.sectionflags	@""
	.align	4


	//----- nvinfo : EIATTR_CUDA_API_VERSION
	.align		4
        /*0000*/ 	.byte	0x04, 0x37
        /*0002*/ 	.short	(.L_593 - .L_592)
.L_592:
        /*0004*/ 	.word	0x00000082


	//----- nvinfo : EIATTR_KPARAM_INFO
	.align		4
.L_593:
        /*0008*/ 	.byte	0x04, 0x17
        /*000a*/ 	.short	(.L_595 - .L_594)
.L_594:
        /*000c*/ 	.word	0x00000000
        /*0010*/ 	.short	0x000b
        /*0012*/ 	.short	0x0058
        /*0014*/ 	.byte	0x00, 0xf5, 0x21, 0x00


	//----- nvinfo : EIATTR_KPARAM_INFO
	.align		4
.L_595:
        /*0018*/ 	.byte	0x04, 0x17
        /*001a*/ 	.short	(.L_597 - .L_596)
.L_596:
        /*001c*/ 	.word	0x00000000
        /*0020*/ 	.short	0x000a
        /*0022*/ 	.short	0x0050
        /*0024*/ 	.byte	0x00, 0xf5, 0x21, 0x00


	//----- nvinfo : EIATTR_KPARAM_INFO
	.align		4
.L_597:
        /*0028*/ 	.byte	0x04, 0x17
        /*002a*/ 	.short	(.L_599 - .L_598)
.L_598:
        /*002c*/ 	.word	0x00000000
        /*0030*/ 	.short	0x0009
        /*0032*/ 	.short	0x0048
        /*0034*/ 	.byte	0x00, 0xf0, 0x21, 0x00


	//----- nvinfo : EIATTR_KPARAM_INFO
	.align		4
.L_599:
        /*0038*/ 	.byte	0x04, 0x17
        /*003a*/ 	.short	(.L_601 - .L_600)
.L_600:
        /*003c*/ 	.word	0x00000000
        /*0040*/ 	.short	0x0008
        /*0042*/ 	.short	0x0040
        /*0044*/ 	.byte	0x00, 0xf0, 0x11, 0x00


	//----- nvinfo : EIATTR_KPARAM_INFO
	.align		4
.L_601:
        /*0048*/ 	.byte	0x04, 0x17
        /*004a*/ 	.short	(.L_603 - .L_602)
.L_602:
        /*004c*/ 	.word	0x00000000
        /*0050*/ 	.short	0x0007
        /*0052*/ 	.short	0x0038
        /*0054*/ 	.byte	0x00, 0xf5, 0x21, 0x00


	//----- nvinfo : EIATTR_KPARAM_INFO
	.align		4
.L_603:
        /*0058*/ 	.byte	0x04, 0x17
        /*005a*/ 	.short	(.L_605 - .L_604)
.L_604:
        /*005c*/ 	.word	0x00000000
        /*0060*/ 	.short	0x0006
        /*0062*/ 	.short	0x0030
        /*0064*/ 	.byte	0x00, 0xf5, 0x21, 0x00


	//----- nvinfo : EIATTR_KPARAM_INFO
	.align		4
.L_605:
        /*0068*/ 	.byte	0x04, 0x17
        /*006a*/ 	.short	(.L_607 - .L_606)
.L_606:
        /*006c*/ 	.word	0x00000000
        /*0070*/ 	.short	0x0005
        /*0072*/ 	.short	0x0028
        /*0074*/ 	.byte	0x00, 0xf5, 0x21, 0x00


	//----- nvinfo : EIATTR_KPARAM_INFO
	.align		4
.L_607:
        /*0078*/ 	.byte	0x04, 0x17
        /*007a*/ 	.short	(.L_609 - .L_608)
.L_608:
        /*007c*/ 	.word	0x00000000
        /*0080*/ 	.short	0x0004
        /*0082*/ 	.short	0x0020
        /*0084*/ 	.byte	0x00, 0xf5, 0x21, 0x00


	//----- nvinfo : EIATTR_KPARAM_INFO
	.align		4
.L_609:
        /*0088*/ 	.byte	0x04, 0x17
        /*008a*/ 	.short	(.L_611 - .L_610)
.L_610:
        /*008c*/ 	.word	0x00000000
        /*0090*/ 	.short	0x0003
        /*0092*/ 	.short	0x0018
        /*0094*/ 	.byte	0x00, 0xf5, 0x21, 0x00


	//----- nvinfo : EIATTR_KPARAM_INFO
	.align		4
.L_611:
        /*0098*/ 	.byte	0x04, 0x17
        /*009a*/ 	.short	(.L_613 - .L_612)
.L_612:
        /*009c*/ 	.word	0x00000000
        /*00a0*/ 	.short	0x0002
        /*00a2*/ 	.short	0x0010
        /*00a4*/ 	.byte	0x00, 0xf5, 0x21, 0x00


	//----- nvinfo : EIATTR_KPARAM_INFO
	.align		4
.L_613:
        /*00a8*/ 	.byte	0x04, 0x17
        /*00aa*/ 	.short	(.L_615 - .L_614)
.L_614:
        /*00ac*/ 	.word	0x00000000
        /*00b0*/ 	.short	0x0001
        /*00b2*/ 	.short	0x0008
        /*00b4*/ 	.byte	0x00, 0xf5, 0x21, 0x00


	//----- nvinfo : EIATTR_KPARAM_INFO
	.align		4
.L_615:
        /*00b8*/ 	.byte	0x04, 0x17
        /*00ba*/ 	.short	(.L_617 - .L_616)
.L_616:
        /*00bc*/ 	.word	0x00000000
        /*00c0*/ 	.short	0x0000
        /*00c2*/ 	.short	0x0000
        /*00c4*/ 	.byte	0x00, 0xf5, 0x21, 0x00


	//----- nvinfo : EIATTR_SPARSE_MMA_MASK
	.align		4
.L_617:
        /*00c8*/ 	.byte	0x03, 0x50
        /*00ca*/ 	.short	0x0000


	//----- nvinfo : EIATTR_MAXREG_COUNT
	.align		4
        /*00cc*/ 	.byte	0x03, 0x1b
        /*00ce*/ 	.short	0x00a8


	//----- nvinfo : EIATTR_NUM_BARRIERS
	.align		4
        /*00d0*/ 	.byte	0x02, 0x4c
        /*00d2*/ 	.byte	0x01
	.zero		1


	//----- nvinfo : EIATTR_ANNOTATIONS
	.align		4
        /*00d4*/ 	.byte	0x04, 0x55
        /*00d6*/ 	.short	(.L_619 - .L_618)


	//   ....[0]....
.L_618:
        /*00d8*/ 	.word	0x00000001
        /*00dc*/ 	.byte	0xc0, 0x05, 0x00, 0x00, 0x01, 0x00, 0x00, 0x00, 0x00, 0x06, 0x00, 0x00, 0x01, 0x00, 0x00, 0x00
        /* <DEDUP_REMOVED lines=18> */
        /*020c*/ 	.byte	0x40, 0x3f, 0x00, 0x00, 0x01, 0x00, 0x00, 0x00, 0x80, 0x3f, 0x00, 0x00


	//----- nvinfo : EIATTR_MERCURY_ISA_VERSION
	.align		4
.L_619:
        /*0218*/ 	.byte	0x03, 0x5f
        /*021a*/ 	.short	0x0101


	//----- nvinfo : EIATTR_INT_WARP_WIDE_INSTR_OFFSETS
	.align		4
        /*021c*/ 	.byte	0x04, 0x31
        /*021e*/ 	.short	(.L_621 - .L_620)


	//   ....[0]....
.L_620:
        /*0220*/ 	.word	0x00004260


	//   ....[1]....
        /*0224*/ 	.word	0x00004690


	//----- nvinfo : EIATTR_COOP_GROUP_MASK_REGIDS
	.align		4
.L_621:
        /*0228*/ 	.byte	0x04, 0x29
        /*022a*/ 	.short	(.L_623 - .L_622)


	//   ....[0]....
.L_622:
        /*022c*/ 	.word	0xffffffff


	//   ....[1]....
        /*0230*/ 	.word	0xffffffff


	//   ....[2]....
        /*0234*/ 	.word	0xffffffff


	//   ....[3]....
        /*0238*/ 	.word	0xffffffff


	//   ....[4]....
        /*023c*/ 	.word	0xffffffff


	//   ....[5]....
        /*0240*/ 	.word	0xffffffff


	//   ....[6]....
        /*0244*/ 	.word	0xffffffff


	//   ....[7]....
        /*0248*/ 	.word	0xffffffff


	//   ....[8]....
        /*024c*/ 	.word	0x05000019


	//   ....[9]....
        /*0250*/ 	.word	0x05000018


	//   ....[10]....
        /*0254*/ 	.word	0x0500001a


	//   ....[11]....
        /*0258*/ 	.word	0x0500001b


	//   ....[12]....
        /*025c*/ 	.word	0x0500001d


	//   ....[13]....
        /*0260*/ 	.word	0x0500001c


	//   ....[14]....
        /*0264*/ 	.word	0x0500001e


	//   ....[15]....
        /*0268*/ 	.word	0x0500000b


	//   ....[16]....
        /*026c*/ 	.word	0x0500001a


	//   ....[17]....
        /*0270*/ 	.word	0x0500001a


	//   ....[18]....
        /*0274*/ 	.word	0x0500001a


	//   ....[19]....
        /*0278*/ 	.word	0x0500001a


	//   ....[20]....
        /*027c*/ 	.word	0x0500001a


	//   ....[21]....
        /*0280*/ 	.word	0x0500001a


	//   ....[22]....
        /*0284*/ 	.word	0x0500001a


	//   ....[23]....
        /*0288*/ 	.word	0x0500001a


	//----- nvinfo : EIATTR_COOP_GROUP_INSTR_OFFSETS
	.align		4
.L_623:
        /*028c*/ 	.byte	0x04, 0x28
        /*028e*/ 	.short	(.L_625 - .L_624)


	//   ....[0]....
.L_624:
        /*0290*/ 	.word	0x00004230


	//   ....[1]....
        /*0294*/ 	.word	0x00004250


	//   ....[2]....
        /*0298*/ 	.word	0x000042e0


	//   ....[3]....
        /*029c*/ 	.word	0x00004300


	//   ....[4]....
        /*02a0*/ 	.word	0x000047a0


	//   ....[5]....
        /*02a4*/ 	.word	0x000047c0


	//   ....[6]....
        /*02a8*/ 	.word	0x000047e0


	//   ....[7]....
        /*02ac*/ 	.word	0x00004800


	//   ....[8]....
        /*02b0*/ 	.word	0x00006430


	//   ....[9]....
        /*02b4*/ 	.word	0x00006460


	//   ....[10]....
        /*02b8*/ 	.word	0x000064b0


	//   ....[11]....
        /*02bc*/ 	.word	0x000064d0


	//   ....[12]....
        /*02c0*/ 	.word	0x00006500


	//   ....[13]....
        /*02c4*/ 	.word	0x00006510


	//   ....[14]....
        /*02c8*/ 	.word	0x00006540


	//   ....[15]....
        /*02cc*/ 	.word	0x00006550


	//   ....[16]....
        /*02d0*/ 	.word	0x00006720


	//   ....[17]....
        /*02d4*/ 	.word	0x000067b0


	//   ....[18]....
        /*02d8*/ 	.word	0x00006820


	//   ....[19]....
        /*02dc*/ 	.word	0x00006880


	//   ....[20]....
        /*02e0*/ 	.word	0x000068f0


	//   ....[21]....
        /*02e4*/ 	.word	0x00006950


	//   ....[22]....
        /*02e8*/ 	.word	0x000069c0


	//   ....[23]....
        /*02ec*/ 	.word	0x00006a20


	//----- nvinfo : EIATTR_VRC_CTA_INIT_COUNT
	.align		4
.L_625:
        /*02f0*/ 	.byte	0x02, 0x4a
	.zero		1
	.zero		1


	//----- nvinfo : EIATTR_EXIT_INSTR_OFFSETS
	.align		4
        /*02f4*/ 	.byte	0x04, 0x1c
        /*02f6*/ 	.short	(.L_627 - .L_626)


	//   ....[0]....
.L_626:
        /*02f8*/ 	.word	0x00005890


	//   ....[1]....
        /*02fc*/ 	.word	0x000066b0


	//----- nvinfo : EIATTR_MAX_THREADS
	.align		4
.L_627:
        /*0300*/ 	.byte	0x04, 0x05
        /*0302*/ 	.short	(.L_629 - .L_628)
.L_628:
        /*0304*/ 	.word	0x00000140
        /*0308*/ 	.word	0x00000001
        /*030c*/ 	.word	0x00000001


	//----- nvinfo : EIATTR_CRS_STACK_SIZE
	.align		4
.L_629:
        /*0310*/ 	.byte	0x04, 0x1e
        /*0312*/ 	.short	(.L_631 - .L_630)
.L_630:
        /*0314*/ 	.word	0x00000000


	//----- nvinfo : EIATTR_CBANK_PARAM_SIZE
	.align		4
.L_631:
        /*0318*/ 	.byte	0x03, 0x19
        /*031a*/ 	.short	0x0060


	//----- nvinfo : EIATTR_PARAM_CBANK
	.align		4
        /*031c*/ 	.byte	0x04, 0x0a
        /*031e*/ 	.short	(.L_633 - .L_632)
	.align		4
.L_632:
        /*0320*/ 	.word	index@(.nv.constant0._ZN13group_norm_v218gn_bwd_cuda_kernelI13__nv_bfloat16Li320ELi1ELi32ELi80ELi256ELb0ELb1ELi64ELi320ELi320ELi4ELb1ELi32ELb0ELb0ELNS_15WgradSyncMethodE3ENS_16CompileConditionILi1000EEEEEvPT_S6_S6_PKS5_S8_S8_S8_PKfflPfPj)
        /*0324*/ 	.short	0x0380
        /*0326*/ 	.short	0x0060


	//----- nvinfo : EIATTR_SW_WAR
	.align		4
.L_633:
        /*0328*/ 	.byte	0x04, 0x36
        /*032a*/ 	.short	(.L_635 - .L_634)
.L_634:
        /*032c*/ 	.word	0x00000008
.L_635:


//--------------------- .nv.info._ZN13group_norm_v218gn_bwd_cuda_kernelI13__nv_bfloat16Li320ELi2ELi32ELi80ELi256ELb0ELb1ELi32ELi320ELi320ELi4ELb1ELi32ELb0ELb0ELNS_15WgradSyncMethodE3ENS_16CompileConditionILi1000EEEEEvPT_S6_S6_PKS5_S8_S8_S8_PKfflPfPj --------------------------
	.section	.nv.info._ZN13group_norm_v218gn_bwd_cuda_kernelI13__nv_bfloat16Li320ELi2ELi32ELi80ELi256ELb0ELb1ELi32ELi320ELi320ELi4ELb1ELi32ELb0ELb0ELNS_15WgradSyncMethodE3ENS_16CompileConditionILi1000EEEEEvPT_S6_S6_PKS5_S8_S8_S8_PKfflPfPj,"",@"SHT_CUDA_INFO"
	.sectionflags	@""
	.align	4


	//----- nvinfo : EIATTR_CUDA_API_VERSION
	.align		4
        /*0000*/ 	.byte	0x04, 0x37
        /*0002*/ 	.short	(.L_637 - .L_636)
.L_636:
        /*0004*/ 	.word	0x00000082


	//----- nvinfo : EIATTR_KPARAM_INFO
	.align		4
.L_637:
        /*0008*/ 	.byte	0x04, 0x17
        /*000a*/ 	.short	(.L_639 - .L_638)
.L_638:
        /*000c*/ 	.word	0x00000000
        /*0010*/ 	.short	0x000b
        /*0012*/ 	.short	0x0058
        /*0014*/ 	.byte	0x00, 0xf5, 0x21, 0x00


	//----- nvinfo : EIATTR_KPARAM_INFO
	.align		4
.L_639:
        /*0018*/ 	.byte	0x04, 0x17
        /*001a*/ 	.short	(.L_641 - .L_640)
.L_640:
        /*001c*/ 	.word	0x00000000
        /*0020*/ 	.short	0x000a
        /*0022*/ 	.short	0x0050
        /*0024*/ 	.byte	0x00, 0xf5, 0x21, 0x00


	//----- nvinfo : EIATTR_KPARAM_INFO
	.align		4
.L_641:
        /*0028*/ 	.byte	0x04, 0x17
        /*002a*/ 	.short	(.L_643 - .L_642)
.L_642:
        /*002c*/ 	.word	0x00000000
        /*0030*/ 	.short	0x0009
        /*0032*/ 	.short	0x0048
        /*0034*/ 	.byte	0x00, 0xf0, 0x21, 0x00


	//----- nvinfo : EIATTR_KPARAM_INFO
	.align		4
.L_643:
        /*0038*/ 	.byte	0x04, 0x17
        /*003a*/ 	.short	(.L_645 - .L_644)
.L_644:
        /*003c*/ 	.word	0x00000000
        /*0040*/ 	.short	0x0008
        /*0042*/ 	.short	0x0040
        /*0044*/ 	.byte	0x00, 0xf0, 0x11, 0x00


	//----- nvinfo : EIATTR_KPARAM_INFO
	.align		4
.L_645:
        /*0048*/ 	.byte	0x04, 0x17
        /*004a*/ 	.short	(.L_647 - .L_646)
.L_646:
        /*004c*/ 	.word	0x00000000
        /*0050*/ 	.short	0x0007
        /*0052*/ 	.short	0x0038
        /*0054*/ 	.byte	0x00, 0xf5, 0x21, 0x00


	//----- nvinfo : EIATTR_KPARAM_INFO
	.align		4
.L_647:
        /*0058*/ 	.byte	0x04, 0x17
        /*005a*/ 	.short	(.L_649 - .L_648)
.L_648:
        /*005c*/ 	.word	0x00000000
        /*0060*/ 	.short	0x0006
        /*0062*/ 	.short	0x0030
        /*0064*/ 	.byte	0x00, 0xf5, 0x21, 0x00


	//----- nvinfo : EIATTR_KPARAM_INFO
	.align		4
.L_649:
        /*0068*/ 	.byte	0x04, 0x17
        /*006a*/ 	.short	(.L_651 - .L_650)
.L_650:
        /*006c*/ 	.word	0x00000000
        /*0070*/ 	.short	0x0005
        /*0072*/ 	.short	0x0028
        /*0074*/ 	.byte	0x00, 0xf5, 0x21, 0x00


	//----- nvinfo : EIATTR_KPARAM_INFO
	.align		4
.L_651:
        /*0078*/ 	.byte	0x04, 0x17
        /*007a*/ 	.short	(.L_653 - .L_652)
.L_652:
        /*007c*/ 	.word	0x00000000
        /*0080*/ 	.short	0x0004
        /*0082*/ 	.short	0x0020
        /*0084*/ 	.byte	0x00, 0xf5, 0x21, 0x00


	//----- nvinfo : EIATTR_KPARAM_INFO
	.align		4
.L_653:
        /*0088*/ 	.byte	0x04, 0x17
        /*008a*/ 	.short	(.L_655 - .L_654)
.L_654:
        /*008c*/ 	.word	0x00000000
        /*0090*/ 	.short	0x0003
        /*0092*/ 	.short	0x0018
        /*0094*/ 	.byte	0x00, 0xf5, 0x21, 0x00


	//----- nvinfo : EIATTR_KPARAM_INFO
	.align		4
.L_655:
        /*0098*/ 	.byte	0x04, 0x17
        /*009a*/ 	.short	(.L_657 - .L_656)
.L_656:
        /*009c*/ 	.word	0x00000000
        /*00a0*/ 	.short	0x0002
        /*00a2*/ 	.short	0x0010
        /*00a4*/ 	.byte	0x00, 0xf5, 0x21, 0x00


	//----- nvinfo : EIATTR_KPARAM_INFO
	.align		4
.L_657:
        /*00a8*/ 	.byte	0x04, 0x17
        /*00aa*/ 	.short	(.L_659 - .L_658)
.L_658:
        /*00ac*/ 	.word	0x00000000
        /*00b0*/ 	.short	0x0001
        /*00b2*/ 	.short	0x0008
        /*00b4*/ 	.byte	0x00, 0xf5, 0x21, 0x00


	//----- nvinfo : EIATTR_KPARAM_INFO
	.align		4
.L_659:
        /*00b8*/ 	.byte	0x04, 0x17
        /*00ba*/ 	.short	(.L_661 - .L_660)
.L_660:
        /*00bc*/ 	.word	0x00000000
        /*00c0*/ 	.short	0x0000
        /*00c2*/ 	.short	0x0000
        /*00c4*/ 	.byte	0x00, 0xf5, 0x21, 0x00


	//----- nvinfo : EIATTR_SPARSE_MMA_MASK
	.align		4
.L_661:
        /*00c8*/ 	.byte	0x03, 0x50
        /*00ca*/ 	.short	0x0000


	//----- nvinfo : EIATTR_MAXREG_COUNT
	.align		4
        /*00cc*/ 	.byte	0x03, 0x1b
        /*00ce*/ 	.short	0x0060


	//----- nvinfo : EIATTR_NUM_BARRIERS
	.align		4
        /*00d0*/ 	.byte	0x02, 0x4c
        /*00d2*/ 	.byte	0x01
	.zero		1


	//----- nvinfo : EIATTR_MERCURY_ISA_VERSION
	.align		4
        /*00d4*/ 	.byte	0x03, 0x5f
        /*00d6*/ 	.short	0x0101


	//----- nvinfo : EIATTR_COOP_GROUP_MASK_REGIDS
	.align		4
        /*00d8*/ 	.byte	0x04, 0x29
        /*00da*/ 	.short	(.L_663 - .L_662)


	//   ....[0]....
.L_662:
        /*00dc*/ 	.word	0xffffffff


	//   ....[1]....
        /*00e0*/ 	.word	0xffffffff


	//   ....[2]....
        /*00e4*/ 	.word	0xffffffff


	//   ....[3]....
        /*00e8*/ 	.word	0xffffffff


	//   ....[4]....
        /*00ec*/ 	.word	0xffffffff


	//   ....[5]....
        /*00f0*/ 	.word	0xffffffff


	//   ....[6]....
        /*00f4*/ 	.word	0xffffffff


	//   ....[7]....
        /*00f8*/ 	.word	0xffffffff


	//   ....[8]....
        /*00fc*/ 	.word	0xffffffff


	//   ....[9]....
        /*0100*/ 	.word	0xffffffff


	//   ....[10]....
        /*0104*/ 	.word	0x0500001b


	//   ....[11]....
        /*0108*/ 	.word	0x0500001c


	//   ....[12]....
        /*010c*/ 	.word	0x0500001e


	//   ....[13]....
        /*0110*/ 	.word	0x0500001d


	//   ....[14]....
        /*0114*/ 	.word	0x0500001f


	//   ....[15]....
        /*0118*/ 	.word	0x05000020


	//   ....[16]....
        /*011c*/ 	.word	0x05000022


	//   ....[17]....
        /*0120*/ 	.word	0x05000015


	//   ....[18]....
        /*0124*/ 	.word	0x0500001d


	//   ....[19]....
        /*0128*/ 	.word	0x0500001d


	//   ....[20]....
        /*012c*/ 	.word	0x0500001d


	//   ....[21]....
        /*0130*/ 	.word	0x0500001d


	//   ....[22]....
        /*0134*/ 	.word	0x0500001d


	//   ....[23]....
        /*0138*/ 	.word	0x0500001d


	//   ....[24]....
        /*013c*/ 	.word	0x0500001d


	//   ....[25]....
        /*0140*/ 	.word	0x0500001d


	//----- nvinfo : EIATTR_COOP_GROUP_INSTR_OFFSETS
	.align		4
.L_663:
        /*0144*/ 	.byte	0x04, 0x28
        /*0146*/ 	.short	(.L_665 - .L_664)


	//   ....[0]....
.L_664:
        /*0148*/ 	.word	0x000029f0


	//   ....[1]....
        /*014c*/ 	.word	0x00002a20


	//   ....[2]....
        /*0150*/ 	.word	0x00002a50


	//   ....[3]....
        /*0154*/ 	.word	0x00002a60


	//   ....[4]....
        /*0158*/ 	.word	0x00003000


	//   ....[5]....
        /*015c*/ 	.word	0x00003010


	//   ....[6]....
        /*0160*/ 	.word	0x00003040


	//   ....[7]....
        /*0164*/ 	.word	0x00003060


	//   ....[8]....
        /*0168*/ 	.word	0x000030a0


	//   ....[9]....
        /*016c*/ 	.word	0x000030b0


	//   ....[10]....
        /*0170*/ 	.word	0x000044d0


	//   ....[11]....
        /*0174*/ 	.word	0x00004500


	//   ....[12]....
        /*0178*/ 	.word	0x00004550


	//   ....[13]....
        /*017c*/ 	.word	0x00004570


	//   ....[14]....
        /*0180*/ 	.word	0x000045a0


	//   ....[15]....
        /*0184*/ 	.word	0x000045b0


	//   ....[16]....
        /*0188*/ 	.word	0x000045e0


	//   ....[17]....
        /*018c*/ 	.word	0x000045f0


	//   ....[18]....
        /*0190*/ 	.word	0x000047c0


	//   ....[19]....
        /*0194*/ 	.word	0x00004850


	//   ....[20]....
        /*0198*/ 	.word	0x000048c0


	//   ....[21]....
        /*019c*/ 	.word	0x00004920


	//   ....[22]....
        /*01a0*/ 	.word	0x00004990


	//   ....[23]....
        /*01a4*/ 	.word	0x000049f0


	//   ....[24]....
        /*01a8*/ 	.word	0x00004a60


	//   ....[25]....
        /*01ac*/ 	.word	0x00004ac0


	//----- nvinfo : EIATTR_VRC_CTA_INIT_COUNT
	.align		4
.L_665:
        /*01b0*/ 	.byte	0x02, 0x4a
	.zero		1
	.zero		1


	//----- nvinfo : EIATTR_EXIT_INSTR_OFFSETS
	.align		4
        /*01b4*/ 	.byte	0x04, 0x1c
        /*01b6*/ 	.short	(.L_667 - .L_666)


	//   ....[0]....
.L_666:
        /*01b8*/ 	.word	0x00003960


	//   ....[1]....
        /*01bc*/ 	.word	0x00004750


	//----- nvinfo : EIATTR_MAX_THREADS
	.align		4
.L_667:
        /*01c0*/ 	.byte	0x04, 0x05
        /*01c2*/ 	.short	(.L_669 - .L_668)
.L_668:
        /*01c4*/ 	.word	0x00000140
        /*01c8*/ 	.word	0x00000001
        /*01cc*/ 	.word	0x00000001


	//----- nvinfo : EIATTR_CRS_STACK_SIZE
	.align		4
.L_669:
        /*01d0*/ 	.byte	0x04, 0x1e
        /*01d2*/ 	.short	(.L_671 - .L_670)
.L_670:
        /*01d4*/ 	.word	0x00000000


	//----- nvinfo : EIATTR_CBANK_PARAM_SIZE
	.align		4
.L_671:
        /*01d8*/ 	.byte	0x03, 0x19
        /*01da*/ 	.short	0x0060


	//----- nvinfo : EIATTR_PARAM_CBANK
	.align		4
        /*01dc*/ 	.byte	0x04, 0x0a
        /*01de*/ 	.short	(.L_673 - .L_672)
	.align		4
.L_672:
        /*01e0*/ 	.word	index@(.nv.constant0._ZN13group_norm_v218gn_bwd_cuda_kernelI13__nv_bfloat16Li320ELi2ELi32ELi80ELi256ELb0ELb1ELi32ELi320ELi320ELi4ELb1ELi32ELb0ELb0ELNS_15WgradSyncMethodE3ENS_16CompileConditionILi1000EEEEEvPT_S6_S6_PKS5_S8_S8_S8_PKfflPfPj)
        /*01e4*/ 	.short	0x0380
        /*01e6*/ 	.short	0x0060


	//----- nvinfo : EIATTR_SW_WAR
	.align		4
.L_673:
        /*01e8*/ 	.byte	0x04, 0x36
        /*01ea*/ 	.short	(.L_675 - .L_674)
.L_674:
        /*01ec*/ 	.word	0x00000008
.L_675:


//--------------------- .nv.info._ZN13group_norm_v218gn_bwd_cuda_kernelI13__nv_bfloat16Li320ELi3ELi32ELi80ELi256ELb0ELb1ELi32ELi320ELi320ELi4ELb1ELi40ELb0ELb0ELNS_15WgradSyncMethodE3ENS_16CompileConditionILi1000EEEEEvPT_S6_S6_PKS5_S8_S8_S8_PKfflPfPj --------------------------
	.section	.nv.info._ZN13group_norm_v218gn_bwd_cuda_kernelI13__nv_bfloat16Li320ELi3ELi32ELi80ELi256ELb0ELb1ELi32ELi320ELi320ELi4ELb1ELi40ELb0ELb0ELNS_15WgradSyncMethodE3ENS_16CompileConditionILi1000EEEEEvPT_S6_S6_PKS5_S8_S8_S8_PKfflPfPj,"",@"SHT_CUDA_INFO"
	.sectionflags	@""
	.align	4


	//----- nvinfo : EIATTR_CUDA_API_VERSION
	.align		4
        /*0000*/ 	.byte	0x04, 0x37
        /*0002*/ 	.short	(.L_677 - .L_676)
.L_676:
        /*0004*/ 	.word	0x00000082


	//----- nvinfo : EIATTR_KPARAM_INFO
	.align		4
.L_677:
        /*0008*/ 	.byte	0x04, 0x17
        /*000a*/ 	.short	(.L_679 - .L_678)
.L_678:
        /*000c*/ 	.word	0x00000000
        /*0010*/ 	.short	0x000b
        /*0012*/ 	.short	0x0058
        /*0014*/ 	.byte	0x00, 0xf5, 0x21, 0x00


	//----- nvinfo : EIATTR_KPARAM_INFO
	.align		4
.L_679:
        /*0018*/ 	.byte	0x04, 0x17
        /*001a*/ 	.short	(.L_681 - .L_680)
.L_680:
        /*001c*/ 	.word	0x00000000
        /*0020*/ 	.short	0x000a
        /*0022*/ 	.short	0x0050
        /*0024*/ 	.byte	0x00, 0xf5, 0x21, 0x00


	//----- nvinfo : EIATTR_KPARAM_INFO
	.align		4
.L_681:
        /*0028*/ 	.byte	0x04, 0x17
        /*002a*/ 	.short	(.L_683 - .L_682)
.L_682:
        /*002c*/ 	.word	0x00000000
        /*0030*/ 	.short	0x0009
        /*0032*/ 	.short	0x0048
        /*0034*/ 	.byte	0x00, 0xf0, 0x21, 0x00


	//----- nvinfo : EIATTR_KPARAM_INFO
	.align		4
.L_683:
        /*0038*/ 	.byte	0x04, 0x17
        /*003a*/ 	.short	(.L_685 - .L_684)
.L_684:
        /*003c*/ 	.word	0x00000000
        /*0040*/ 	.short	0x0008
        /*0042*/ 	.short	0x0040
        /*0044*/ 	.byte	0x00, 0xf0, 0x11, 0x00


	//----- nvinfo : EIATTR_KPARAM_INFO
	.align		4
.L_685:
        /*0048*/ 	.byte	0x04, 0x17
        /*004a*/ 	.short	(.L_687 - .L_686)
.L_686:
        /*004c*/ 	.word	0x00000000
        /*0050*/ 	.short	0x0007
        /*0052*/ 	.short	0x0038
        /*0054*/ 	.byte	0x00, 0xf5, 0x21, 0x00


	//----- nvinfo : EIATTR_KPARAM_INFO
	.align		4
.L_687:
        /*0058*/ 	.byte	0x04, 0x17
        /*005a*/ 	.short	(.L_689 - .L_688)
.L_688:
        /*005c*/ 	.word	0x00000000
        /*0060*/ 	.short	0x0006
        /*0062*/ 	.short	0x0030
        /*0064*/ 	.byte	0x00, 0xf5, 0x21, 0x00


	//----- nvinfo : EIATTR_KPARAM_INFO
	.align		4
.L_689:
        /*0068*/ 	.byte	0x04, 0x17
        /*006a*/ 	.short	(.L_691 - .L_690)
.L_690:
        /*006c*/ 	.word	0x00000000
        /*0070*/ 	.short	0x0005
        /*0072*/ 	.short	0x0028
        /*0074*/ 	.byte	0x00, 0xf5, 0x21, 0x00


	//----- nvinfo : EIATTR_KPARAM_INFO
	.align		4
.L_691:
        /*0078*/ 	.byte	0x04, 0x17
        /*007a*/ 	.short	(.L_693 - .L_692)
.L_692:
        /*007c*/ 	.word	0x00000000
        /*0080*/ 	.short	0x0004
        /*0082*/ 	.short	0x0020
        /*0084*/ 	.byte	0x00, 0xf5, 0x21, 0x00


	//----- nvinfo : EIATTR_KPARAM_INFO
	.align		4
.L_693:
        /*0088*/ 	.byte	0x04, 0x17
        /*008a*/ 	.short	(.L_695 - .L_694)
.L_694:
        /*008c*/ 	.word	0x00000000
        /*0090*/ 	.short	0x0003
        /*0092*/ 	.short	0x0018
        /*0094*/ 	.byte	0x00, 0xf5, 0x21, 0x00


	//----- nvinfo : EIATTR_KPARAM_INFO
	.align		4
.L_695:
        /*0098*/ 	.byte	0x04, 0x17
        /*009a*/ 	.short	(.L_697 - .L_696)
.L_696:
        /*009c*/ 	.word	0x00000000
        /*00a0*/ 	.short	0x0002
        /*00a2*/ 	.short	0x0010
        /*00a4*/ 	.byte	0x00, 0xf5, 0x21, 0x00


	//----- nvinfo : EIATTR_KPARAM_INFO
	.align		4
.L_697:
        /*00a8*/ 	.byte	0x04, 0x17
        /*00aa*/ 	.short	(.L_699 - .L_698)
.L_698:
        /*00ac*/ 	.word	0x00000000
        /*00b0*/ 	.short	0x0001
        /*00b2*/ 	.short	0x0008
        /*00b4*/ 	.byte	0x00, 0xf5, 0x21, 0x00


	//----- nvinfo : EIATTR_KPARAM_INFO
	.align		4
.L_699:
        /*00b8*/ 	.byte	0x04, 0x17
        /*00ba*/ 	.short	(.L_701 - .L_700)
.L_700:
        /*00bc*/ 	.word	0x00000000
        /*00c0*/ 	.short	0x0000
        /*00c2*/ 	.short	0x0000
        /*00c4*/ 	.byte	0x00, 0xf5, 0x21, 0x00


	//----- nvinfo : EIATTR_SPARSE_MMA_MASK
	.align		4
.L_701:
        /*00c8*/ 	.byte	0x03, 0x50
        /*00ca*/ 	.short	0x0000


	//----- nvinfo : EIATTR_MAXREG_COUNT
	.align		4
        /*00cc*/ 	.byte	0x03, 0x1b
        /*00ce*/ 	.short	0x0040


	//----- nvinfo : EIATTR_NUM_BARRIERS
	.align		4
        /*00d0*/ 	.byte	0x02, 0x4c
        /*00d2*/ 	.byte	0x01
	.zero		1


	//----- nvinfo : EIATTR_ANNOTATIONS
	.align		4
        /*00d4*/ 	.byte	0x04, 0x55
        /*00d6*/ 	.short	(.L_703 - .L_702)


	//   ....[0]....
.L_702:
        /* <DEDUP_REMOVED lines=73> */
        /*055c*/ 	.byte	0xc0, 0x41, 0x00, 0x00


	//----- nvinfo : EIATTR_MERCURY_ISA_VERSION
	.align		4
.L_703:
        /*0560*/ 	.byte	0x03, 0x5f
        /*0562*/ 	.short	0x0101


	//----- nvinfo : EIATTR_COOP_GROUP_MASK_REGIDS
	.align		4
        /*0564*/ 	.byte	0x04, 0x29
        /*0566*/ 	.short	(.L_705 - .L_704)


	//   ....[0]....
.L_704:
        /*0568*/ 	.word	0xffffffff


	//   ....[1]....
        /*056c*/ 	.word	0xffffffff


	//   ....[2]....
        /*0570*/ 	.word	0xffffffff


	//   ....[3]....
        /*0574*/ 	.word	0xffffffff


	//   ....[4]....
        /*0578*/ 	.word	0xffffffff


	//   ....[5]....
        /*057c*/ 	.word	0xffffffff


	//   ....[6]....
        /*0580*/ 	.word	0xffffffff


	//   ....[7]....
        /*0584*/ 	.word	0xffffffff


	//   ....[8]....
        /*0588*/ 	.word	0xffffffff


	//   ....[9]....
        /*058c*/ 	.word	0xffffffff


	//   ....[10]....
        /*0590*/ 	.word	0x05000010


	//   ....[11]....
        /*0594*/ 	.word	0x0500000f


	//   ....[12]....
        /*0598*/ 	.word	0x05000011


	//   ....[13]....
        /*059c*/ 	.word	0x05000012


	//   ....[14]....
        /*05a0*/ 	.word	0x05000014


	//   ....[15]....
        /*05a4*/ 	.word	0x05000013


	//   ....[16]....
        /*05a8*/ 	.word	0x05000015


	//   ....[17]....
        /*05ac*/ 	.word	0x0500000a


	//   ....[18]....
        /*05b0*/ 	.word	0x05000011


	//   ....[19]....
        /*05b4*/ 	.word	0x05000011


	//   ....[20]....
        /*05b8*/ 	.word	0x05000011


	//   ....[21]....
        /*05bc*/ 	.word	0x05000011


	//   ....[22]....
        /*05c0*/ 	.word	0x05000011


	//   ....[23]....
        /*05c4*/ 	.word	0x05000011


	//   ....[24]....
        /*05c8*/ 	.word	0x05000011


	//   ....[25]....
        /*05cc*/ 	.word	0x05000011


	//----- nvinfo : EIATTR_COOP_GROUP_INSTR_OFFSETS
	.align		4
.L_705:
        /*05d0*/ 	.byte	0x04, 0x28
        /*05d2*/ 	.short	(.L_707 - .L_706)


	//   ....[0]....
.L_706:
        /*05d4*/ 	.word	0x00003380


	//   ....[1]....
        /*05d8*/ 	.word	0x000033a0


	//   ....[2]....
        /*05dc*/ 	.word	0x000033e0


	//   ....[3]....
        /*05e0*/ 	.word	0x000033f0


	//   ....[4]....
        /*05e4*/ 	.word	0x00003ad0


	//   ....[5]....
        /*05e8*/ 	.word	0x00003af0


	//   ....[6]....
        /*05ec*/ 	.word	0x00003b10


	//   ....[7]....
        /*05f0*/ 	.word	0x00003b30


	//   ....[8]....
        /*05f4*/ 	.word	0x00003b50


	//   ....[9]....
        /*05f8*/ 	.word	0x00003b70


	//   ....[10]....
        /*05fc*/ 	.word	0x00005190


	//   ....[11]....
        /*0600*/ 	.word	0x000051c0


	//   ....[12]....
        /*0604*/ 	.word	0x00005210


	//   ....[13]....
        /*0608*/ 	.word	0x00005230


	//   ....[14]....
        /*060c*/ 	.word	0x00005260


	//   ....[15]....
        /*0610*/ 	.word	0x00005270


	//   ....[16]....
        /*0614*/ 	.word	0x000052a0


	//   ....[17]....
        /*0618*/ 	.word	0x000052b0


	//   ....[18]....
        /*061c*/ 	.word	0x00005470


	//   ....[19]....
        /*0620*/ 	.word	0x00005500


	//   ....[20]....
        /*0624*/ 	.word	0x00005570


	//   ....[21]....
        /*0628*/ 	.word	0x000055d0


	//   ....[22]....
        /*062c*/ 	.word	0x00005640


	//   ....[23]....
        /*0630*/ 	.word	0x000056a0


	//   ....[24]....
        /*0634*/ 	.word	0x00005710


	//   ....[25]....
        /*0638*/ 	.word	0x00005770


	//----- nvinfo : EIATTR_VRC_CTA_INIT_COUNT
	.align		4
.L_707:
        /*063c*/ 	.byte	0x02, 0x4a
	.zero		1
	.zero		1


	//----- nvinfo : EIATTR_EXIT_INSTR_OFFSETS
	.align		4
        /*0640*/ 	.byte	0x04, 0x1c
        /*0642*/ 	.short	(.L_709 - .L_708)


	//   ....[0]....
.L_708:
        /*0644*/ 	.word	0x00004610


	//   ....[1]....
        /*0648*/ 	.word	0x00005400


	//----- nvinfo : EIATTR_MAX_THREADS
	.align		4
.L_709:
        /*064c*/ 	.byte	0x04, 0x05
        /*064e*/ 	.short	(.L_711 - .L_710)
.L_710:
        /*0650*/ 	.word	0x00000140
        /*0654*/ 	.word	0x00000001
        /*0658*/ 	.word	0x00000001


	//----- nvinfo : EIATTR_CRS_STACK_SIZE
	.align		4
.L_711:
        /*065c*/ 	.byte	0x04, 0x1e
        /*065e*/ 	.short	(.L_713 - .L_712)
.L_712:
        /*0660*/ 	.word	0x00000000


	//----- nvinfo : EIATTR_CBANK_PARAM_SIZE
	.align		4
.L_713:
        /*0664*/ 	.byte	0x03, 0x19
        /*0666*/ 	.short	0x0060


	//----- nvinfo : EIATTR_PARAM_CBANK
	.align		4
        /*0668*/ 	.byte	0x04, 0x0a
        /*066a*/ 	.short	(.L_715 - .L_714)
	.align		4
.L_714:
        /*066c*/ 	.word	index@(.nv.constant0._ZN13group_norm_v218gn_bwd_cuda_kernelI13__nv_bfloat16Li320ELi3ELi32ELi80ELi256ELb0ELb1ELi32ELi320ELi320ELi4ELb1ELi40ELb0ELb0ELNS_15WgradSyncMethodE3ENS_16CompileConditionILi1000EEEEEvPT_S6_S6_PKS5_S8_S8_S8_PKfflPfPj)
        /*0670*/ 	.short	0x0380
        /*0672*/ 	.short	0x0060


	//----- nvinfo : EIATTR_SW_WAR
	.align		4
.L_715:
        /*0674*/ 	.byte	0x04, 0x36
        /*0676*/ 	.short	(.L_717 - .L_716)
.L_716:
        /*0678*/ 	.word	0x00000008
.L_717:


//--------------------- .nv.info._ZN13group_norm_v218gn_bwd_cuda_kernelI13__nv_bfloat16Li320ELi3ELi32ELi80ELi256ELb0ELb1ELi32ELi320ELi320ELi4ELb1ELi48ELb0ELb0ELNS_15WgradSyncMethodE3ENS_16CompileConditionILi1000EEEEEvPT_S6_S6_PKS5_S8_S8_S8_PKfflPfPj --------------------------
	.section	.nv.info._ZN13group_norm_v218gn_bwd_cuda_kernelI13__nv_bfloat16Li320ELi3ELi32ELi80ELi256ELb0ELb1ELi32ELi320ELi320ELi4ELb1ELi48ELb0ELb0ELNS_15WgradSyncMethodE3ENS_16CompileConditionILi1000EEEEEvPT_S6_S6_PKS5_S8_S8_S8_PKfflPfPj,"",@"SHT_CUDA_INFO"
	.sectionflags	@""
	.align	4


	//----- nvinfo : EIATTR_CUDA_API_VERSION
	.align		4
        /*0000*/ 	.byte	0x04, 0x37
        /*0002*/ 	.short	(.L_719 - .L_718)
.L_718:
        /*0004*/ 	.word	0x00000082


	//----- nvinfo : EIATTR_KPARAM_INFO
	.align		4
.L_719:
        /*0008*/ 	.byte	0x04, 0x17
        /*000a*/ 	.short	(.L_721 - .L_720)
.L_720:
        /*000c*/ 	.word	0x00000000
        /*0010*/ 	.short	0x000b
        /*0012*/ 	.short	0x0058
        /*0014*/ 	.byte	0x00, 0xf5, 0x21, 0x00


	//----- nvinfo : EIATTR_KPARAM_INFO
	.align		4
.L_721:
        /*0018*/ 	.byte	0x04, 0x17
        /*001a*/ 	.short	(.L_723 - .L_722)
.L_722:
        /*001c*/ 	.word	0x00000000
        /*0020*/ 	.short	0x000a
        /*0022*/ 	.short	0x0050
        /*0024*/ 	.byte	0x00, 0xf5, 0x21, 0x00


	//----- nvinfo : EIATTR_KPARAM_INFO
	.align		4
.L_723:
        /*0028*/ 	.byte	0x04, 0x17
        /*002a*/ 	.short	(.L_725 - .L_724)
.L_724:
        /*002c*/ 	.word	0x00000000
        /*0030*/ 	.short	0x0009
        /*0032*/ 	.short	0x0048
        /*0034*/ 	.byte	0x00, 0xf0, 0x21, 0x00


	//----- nvinfo : EIATTR_KPARAM_INFO
	.align		4
.L_725:
        /*0038*/ 	.byte	0x04, 0x17
        /*003a*/ 	.short	(.L_727 - .L_726)
.L_726:
        /*003c*/ 	.word	0x00000000
        /*0040*/ 	.short	0x0008
        /*0042*/ 	.short	0x0040
        /*0044*/ 	.byte	0x00, 0xf0, 0x11, 0x00


	//----- nvinfo : EIATTR_KPARAM_INFO
	.align		4
.L_727:
        /*0048*/ 	.byte	0x04, 0x17
        /*004a*/ 	.short	(.L_729 - .L_728)
.L_728:
        /*004c*/ 	.word	0x00000000
        /*0050*/ 	.short	0x0007
        /*0052*/ 	.short	0x0038
        /*0054*/ 	.byte	0x00, 0xf5, 0x21, 0x00


	//----- nvinfo : EIATTR_KPARAM_INFO
	.align		4
.L_729:
        /*0058*/ 	.byte	0x04, 0x17
        /*005a*/ 	.short	(.L_731 - .L_730)
.L_730:
        /*005c*/ 	.word	0x00000000
        /*0060*/ 	.short	0x0006
        /*0062*/ 	.short	0x0030
        /*0064*/ 	.byte	0x00, 0xf5, 0x21, 0x00


	//----- nvinfo : EIATTR_KPARAM_INFO
	.align		4
.L_731:
        /*0068*/ 	.byte	0x04, 0x17
        /*006a*/ 	.short	(.L_733 - .L_732)
.L_732:
        /*006c*/ 	.word	0x00000000
        /*0070*/ 	.short	0x0005
        /*0072*/ 	.short	0x0028
        /*0074*/ 	.byte	0x00, 0xf5, 0x21, 0x00


	//----- nvinfo : EIATTR_KPARAM_INFO
	.align		4
.L_733:
        /*0078*/ 	.byte	0x04, 0x17
        /*007a*/ 	.short	(.L_735 - .L_734)
.L_734:
        /*007c*/ 	.word	0x00000000
        /*0080*/ 	.short	0x0004
        /*0082*/ 	.short	0x0020
        /*0084*/ 	.byte	0x00, 0xf5, 0x21, 0x00


	//----- nvinfo : EIATTR_KPARAM_INFO
	.align		4
.L_735:
        /*0088*/ 	.byte	0x04, 0x17
        /*008a*/ 	.short	(.L_737 - .L_736)
.L_736:
        /*008c*/ 	.word	0x00000000
        /*0090*/ 	.short	0x0003
        /*0092*/ 	.short	0x0018
        /*0094*/ 	.byte	0x00, 0xf5, 0x21, 0x00


	//----- nvinfo : EIATTR_KPARAM_INFO
	.align		4
.L_737:
        /*0098*/ 	.byte	0x04, 0x17
        /*009a*/ 	.short	(.L_739 - .L_738)
.L_738:
        /*009c*/ 	.word	0x00000000
        /*00a0*/ 	.short	0x0002
        /*00a2*/ 	.short	0x0010
        /*00a4*/ 	.byte	0x00, 0xf5, 0x21, 0x00


	//----- nvinfo : EIATTR_KPARAM_INFO
	.align		4
.L_739:
        /*00a8*/ 	.byte	0x04, 0x17
        /*00aa*/ 	.short	(.L_741 - .L_740)
.L_740:
        /*00ac*/ 	.word	0x00000000
        /*00b0*/ 	.short	0x0001
        /*00b2*/ 	.short	0x0008
        /*00b4*/ 	.byte	0x00, 0xf5, 0x21, 0x00


	//----- nvinfo : EIATTR_KPARAM_INFO
	.align		4
.L_741:
        /*00b8*/ 	.byte	0x04, 0x17
        /*00ba*/ 	.short	(.L_743 - .L_742)
.L_742:
        /*00bc*/ 	.word	0x00000000
        /*00c0*/ 	.short	0x0000
        /*00c2*/ 	.short	0x0000
        /*00c4*/ 	.byte	0x00, 0xf5, 0x21, 0x00


	//----- nvinfo : EIATTR_SPARSE_MMA_MASK
	.align		4
.L_743:
        /*00c8*/ 	.byte	0x03, 0x50
        /*00ca*/ 	.short	0x0000


	//----- nvinfo : EIATTR_MAXREG_COUNT
	.align		4
        /*00cc*/ 	.byte	0x03, 0x1b
        /*00ce*/ 	.short	0x0040


	//----- nvinfo : EIATTR_NUM_BARRIERS
	.align		4
        /*00d0*/ 	.byte	0x02, 0x4c
        /*00d2*/ 	.byte	0x01
	.zero		1


	//----- nvinfo : EIATTR_ANNOTATIONS
	.align		4
        /*00d4*/ 	.byte	0x04, 0x55
        /*00d6*/ 	.short	(.L_745 - .L_744)


	//   ....[0]....
.L_744:
        /* <DEDUP_REMOVED lines=74> */


	//----- nvinfo : EIATTR_MERCURY_ISA_VERSION
	.align		4
.L_745:
        /*0560*/ 	.byte	0x03, 0x5f
        /*0562*/ 	.short	0x0101


	//----- nvinfo : EIATTR_COOP_GROUP_MASK_REGIDS
	.align		4
        /*0564*/ 	.byte	0x04, 0x29
        /*0566*/ 	.short	(.L_747 - .L_746)


	//   ....[0]....
.L_746:
        /*0568*/ 	.word	0xffffffff


	//   ....[1]....
        /*056c*/ 	.word	0xffffffff


	//   ....[2]....
        /*0570*/ 	.word	0xffffffff


	//   ....[3]....
        /*0574*/ 	.word	0xffffffff


	//   ....[4]....
        /*0578*/ 	.word	0xffffffff


	//   ....[5]....
        /*057c*/ 	.word	0xffffffff


	//   ....[6]....
        /*0580*/ 	.word	0xffffffff


	//   ....[7]....
        /*0584*/ 	.word	0xffffffff


	//   ....[8]....
        /*0588*/ 	.word	0xffffffff


	//   ....[9]....
        /*058c*/ 	.word	0xffffffff


	//   ....[10]....
        /*0590*/ 	.word	0x05000010


	//   ....[11]....
        /*0594*/ 	.word	0x0500000f


	//   ....[12]....
        /*0598*/ 	.word	0x05000011


	//   ....[13]....
        /*059c*/ 	.word	0x05000012


	//   ....[14]....
        /*05a0*/ 	.word	0x05000014


	//   ....[15]....
        /*05a4*/ 	.word	0x05000013


	//   ....[16]....
        /*05a8*/ 	.word	0x05000015


	//   ....[17]....
        /*05ac*/ 	.word	0x0500000a


	//   ....[18]....
        /*05b0*/ 	.word	0x05000011


	//   ....[19]....
        /*05b4*/ 	.word	0x05000011


	//   ....[20]....
        /*05b8*/ 	.word	0x05000011


	//   ....[21]....
        /*05bc*/ 	.word	0x05000011


	//   ....[22]....
        /*05c0*/ 	.word	0x05000011


	//   ....[23]....
        /*05c4*/ 	.word	0x05000011


	//   ....[24]....
        /*05c8*/ 	.word	0x05000011


	//   ....[25]....
        /*05cc*/ 	.word	0x05000011


	//----- nvinfo : EIATTR_COOP_GROUP_INSTR_OFFSETS
	.align		4
.L_747:
        /*05d0*/ 	.byte	0x04, 0x28
        /*05d2*/ 	.short	(.L_749 - .L_748)


	//   ....[0]....
.L_748:
        /*05d4*/ 	.word	0x00003380


	//   ....[1]....
        /*05d8*/ 	.word	0x000033a0


	//   ....[2]....
        /*05dc*/ 	.word	0x000033e0


	//   ....[3]....
        /*05e0*/ 	.word	0x000033f0


	//   ....[4]....
        /*05e4*/ 	.word	0x00003ad0


	//   ....[5]....
        /*05e8*/ 	.word	0x00003af0


	//   ....[6]....
        /*05ec*/ 	.word	0x00003b10


	//   ....[7]....
        /*05f0*/ 	.word	0x00003b30


	//   ....[8]....
        /*05f4*/ 	.word	0x00003b50


	//   ....[9]....
        /*05f8*/ 	.word	0x00003b70


	//   ....[10]....
        /*05fc*/ 	.word	0x00005190


	//   ....[11]....
        /*0600*/ 	.word	0x000051c0


	//   ....[12]....
        /*0604*/ 	.word	0x00005210


	//   ....[13]....
        /*0608*/ 	.word	0x00005230


	//   ....[14]....
        /*060c*/ 	.word	0x00005260


	//   ....[15]....
        /*0610*/ 	.word	0x00005270


	//   ....[16]....
        /*0614*/ 	.word	0x000052a0


	//   ....[17]....
        /*0618*/ 	.word	0x000052b0


	//   ....[18]....
        /*061c*/ 	.word	0x00005470


	//   ....[19]....
        /*0620*/ 	.word	0x00005500


	//   ....[20]....
        /*0624*/ 	.word	0x00005570


	//   ....[21]....
        /*0628*/ 	.word	0x000055d0


	//   ....[22]....
        /*062c*/ 	.word	0x00005640


	//   ....[23]....
        /*0630*/ 	.word	0x000056a0


	//   ....[24]....
        /*0634*/ 	.word	0x00005710


	//   ....[25]....
        /*0638*/ 	.word	0x00005770


	//----- nvinfo : EIATTR_VRC_CTA_INIT_COUNT
	.align		4
.L_749:
        /*063c*/ 	.byte	0x02, 0x4a
	.zero		1
	.zero		1


	//----- nvinfo : EIATTR_EXIT_INSTR_OFFSETS
	.align		4
        /*0640*/ 	.byte	0x04, 0x1c
        /*0642*/ 	.short	(.L_751 - .L_750)


	//   ....[0]....
.L_750:
        /*0644*/ 	.word	0x00004610


	//   ....[1]....
        /*0648*/ 	.word	0x00005400


	//----- nvinfo : EIATTR_MAX_THREADS
	.align		4
.L_751:
        /*064c*/ 	.byte	0x04, 0x05
        /*064e*/ 	.short	(.L_753 - .L_752)
.L_752:
        /*0650*/ 	.word	0x00000140
        /*0654*/ 	.word	0x00000001
        /*0658*/ 	.word	0x00000001


	//----- nvinfo : EIATTR_CRS_STACK_SIZE
	.align		4
.L_753:
        /*065c*/ 	.byte	0x04, 0x1e
        /*065e*/ 	.short	(.L_755 - .L_754)
.L_754:
        /*0660*/ 	.word	0x00000000


	//----- nvinfo : EIATTR_CBANK_PARAM_SIZE
	.align		4
.L_755:
        /*0664*/ 	.byte	0x03, 0x19
        /*0666*/ 	.short	0x0060


	//----- nvinfo : EIATTR_PARAM_CBANK
	.align		4
        /*0668*/ 	.byte	0x04, 0x0a
        /*066a*/ 	.short	(.L_757 - .L_756)
	.align		4
.L_756:
        /*066c*/ 	.word	index@(.nv.constant0._ZN13group_norm_v218gn_bwd_cuda_kernelI13__nv_bfloat16Li320ELi3ELi32ELi80ELi256ELb0ELb1ELi32ELi320ELi320ELi4ELb1ELi48ELb0ELb0ELNS_15WgradSyncMethodE3ENS_16CompileConditionILi1000EEEEEvPT_S6_S6_PKS5_S8_S8_S8_PKfflPfPj)
        /*0670*/ 	.short	0x0380
        /*0672*/ 	.short	0x0060


	//----- nvinfo : EIATTR_SW_WAR
	.align		4
.L_757:
        /*0674*/ 	.byte	0x04, 0x36
        /*0676*/ 	.short	(.L_759 - .L_758)
.L_758:
        /*0678*/ 	.word	0x00000008
.L_759:


//--------------------- .nv.info._ZN13group_norm_v218gn_bwd_cuda_kernelI13__nv_bfloat16Li320ELi3ELi16ELi160ELi256ELb1ELb1ELi8ELi320ELi320ELi4ELb1ELi10ELb0ELb0ELNS_15WgradSyncMethodE2ENS_16CompileConditionILi1000EEEEEvPT_S6_S6_PKS5_S8_S8_S8_PKfflPfPj --------------------------
	.section	.nv.info._ZN13group_norm_v218gn_bwd_cuda_kernelI13__nv_bfloat16Li320ELi3ELi16ELi160ELi256ELb1ELb1ELi8ELi320ELi320ELi4ELb1ELi10ELb0ELb0ELNS_15WgradSyncMethodE2ENS_16CompileConditionILi1000EEEEEvPT_S6_S6_PKS5_S8_S8_S8_PKfflPfPj,"",@"SHT_CUDA_INFO"
	.sectionflags	@""
	.align	4


	//----- nvinfo : EIATTR_CUDA_API_VERSION
	.align		4
        /*0000*/ 	.byte	0x04, 0x37
        /*0002*/ 	.short	(.L_761 - .L_760)
.L_760:
        /*0004*/ 	.word	0x00000082


	//----- nvinfo : EIATTR_KPARAM_INFO
	.align		4
.L_761:
        /*0008*/ 	.byte	0x04, 0x17
        /*000a*/ 	.short	(.L_763 - .L_762)
.L_762:
        /*000c*/ 	.word	0x00000000
        /*0010*/ 	.short	0x000b
        /*0012*/ 	.short	0x0058
        /*0014*/ 	.byte	0x00, 0xf5, 0x21, 0x00


	//----- nvinfo : EIATTR_KPARAM_INFO
	.align		4
.L_763:
        /*0018*/ 	.byte	0x04, 0x17
        /*001a*/ 	.short	(.L_765 - .L_764)
.L_764:
        /*001c*/ 	.word	0x00000000
        /*0020*/ 	.short	0x000a
        /*0022*/ 	.short	0x0050
        /*0024*/ 	.byte	0x00, 0xf5, 0x21, 0x00


	//----- nvinfo : EIATTR_KPARAM_INFO
	.align		4
.L_765:
        /*0028*/ 	.byte	0x04, 0x17
        /*002a*/ 	.short	(.L_767 - .L_766)
.L_766:
        /*002c*/ 	.word	0x00000000
        /*0030*/ 	.short	0x0009
        /*0032*/ 	.short	0x0048
        /*0034*/ 	.byte	0x00, 0xf0, 0x21, 0x00


	//----- nvinfo : EIATTR_KPARAM_INFO
	.align		4
.L_767:
        /*0038*/ 	.byte	0x04, 0x17
        /*003a*/ 	.short	(.L_769 - .L_768)
.L_768:
        /*003c*/ 	.word	0x00000000
        /*0040*/ 	.short	0x0008
        /*0042*/ 	.short	0x0040
        /*0044*/ 	.byte	0x00, 0xf0, 0x11, 0x00


	//----- nvinfo : EIATTR_KPARAM_INFO
	.align		4
.L_769:
        /*0048*/ 	.byte	0x04, 0x17
        /*004a*/ 	.short	(.L_771 - .L_770)
.L_770:
        /*004c*/ 	.word	0x00000000
        /*0050*/ 	.short	0x0007
        /*0052*/ 	.short	0x0038
        /*0054*/ 	.byte	0x00, 0xf5, 0x21, 0x00


	//----- nvinfo : EIATTR_KPARAM_INFO
	.align		4
.L_771:
        /*0058*/ 	.byte	0x04, 0x17
        /*005a*/ 	.short	(.L_773 - .L_772)
.L_772:
        /*005c*/ 	.word	0x00000000
        /*0060*/ 	.short	0x0006
        /*0062*/ 	.short	0x0030
        /*0064*/ 	.byte	0x00, 0xf5, 0x21, 0x00


	//----- nvinfo : EIATTR_KPARAM_INFO
	.align		4
.L_773:
        /*0068*/ 	.byte	0x04, 0x17
        /*006a*/ 	.short	(.L_775 - .L_774)
.L_774:
        /*006c*/ 	.word	0x00000000
        /*0070*/ 	.short	0x0005
        /*0072*/ 	.short	0x0028
        /*0074*/ 	.byte	0x00, 0xf5, 0x21, 0x00


	//----- nvinfo : EIATTR_KPARAM_INFO
	.align		4
.L_775:
        /*0078*/ 	.byte	0x04, 0x17
        /*007a*/ 	.short	(.L_777 - .L_776)
.L_776:
        /*007c*/ 	.word	0x00000000
        /*0080*/ 	.short	0x0004
        /*0082*/ 	.short	0x0020
        /*0084*/ 	.byte	0x00, 0xf5, 0x21, 0x00


	//----- nvinfo : EIATTR_KPARAM_INFO
	.align		4
.L_777:
        /*0088*/ 	.byte	0x04, 0x17
        /*008a*/ 	.short	(.L_779 - .L_778)
.L_778:
        /*008c*/ 	.word	0x00000000
        /*0090*/ 	.short	0x0003
        /*0092*/ 	.short	0x0018
        /*0094*/ 	.byte	0x00, 0xf5, 0x21, 0x00


	//----- nvinfo : EIATTR_KPARAM_INFO
	.align		4
.L_779:
        /*0098*/ 	.byte	0x04, 0x17
        /*009a*/ 	.short	(.L_781 - .L_780)
.L_780:
        /*009c*/ 	.word	0x00000000
        /*00a0*/ 	.short	0x0002
        /*00a2*/ 	.short	0x0010
        /*00a4*/ 	.byte	0x00, 0xf5, 0x21, 0x00


	//----- nvinfo : EIATTR_KPARAM_INFO
	.align		4
.L_781:
        /*00a8*/ 	.byte	0x04, 0x17
        /*00aa*/ 	.short	(.L_783 - .L_782)
.L_782:
        /*00ac*/ 	.word	0x00000000
        /*00b0*/ 	.short	0x0001
        /*00b2*/ 	.short	0x0008
        /*00b4*/ 	.byte	0x00, 0xf5, 0x21, 0x00


	//----- nvinfo : EIATTR_KPARAM_INFO
	.align		4
.L_783:
        /*00b8*/ 	.byte	0x04, 0x17
        /*00ba*/ 	.short	(.L_785 - .L_784)
.L_784:
        /*00bc*/ 	.word	0x00000000
        /*00c0*/ 	.short	0x0000
        /*00c2*/ 	.short	0x0000
        /*00c4*/ 	.byte	0x00, 0xf5, 0x21, 0x00


	//----- nvinfo : EIATTR_SPARSE_MMA_MASK
	.align		4
.L_785:
        /*00c8*/ 	.byte	0x03, 0x50
        /*00ca*/ 	.short	0x0000


	//----- nvinfo : EIATTR_MAXREG_COUNT
	.align		4
        /*00cc*/ 	.byte	0x03, 0x1b
        /*00ce*/ 	.short	0x0040


	//----- nvinfo : EIATTR_NUM_BARRIERS
	.align		4
        /*00d0*/ 	.byte	0x02, 0x4c
        /*00d2*/ 	.byte	0x01
	.zero		1


	//----- nvinfo : EIATTR_MERCURY_ISA_VERSION
	.align		4
        /*00d4*/ 	.byte	0x03, 0x5f
        /*00d6*/ 	.short	0x0101


	//----- nvinfo : EIATTR_INT_WARP_WIDE_INSTR_OFFSETS
	.align		4
        /*00d8*/ 	.byte	0x04, 0x31
        /*00da*/ 	.short	(.L_787 - .L_786)


	//   ....[0]....
.L_786:
        /*00dc*/ 	.word	0x000025f0


	//   ....[1]....
        /*00e0*/ 	.word	0x00002a80


	//----- nvinfo : EIATTR_COOP_GROUP_MASK_REGIDS
	.align		4
.L_787:
        /*00e4*/ 	.byte	0x04, 0x29
        /*00e6*/ 	.short	(.L_789 - .L_788)


	//   ....[0]....
.L_788:
        /*00e8*/ 	.word	0xffffffff


	//   ....[1]....
        /*00ec*/ 	.word	0xffffffff


	//   ....[2]....
        /*00f0*/ 	.word	0xffffffff


	//   ....[3]....
        /*00f4*/ 	.word	0xffffffff


	//   ....[4]....
        /*00f8*/ 	.word	0xffffffff


	//   ....[5]....
        /*00fc*/ 	.word	0xffffffff


	//   ....[6]....
        /*0100*/ 	.word	0xffffffff


	//   ....[7]....
        /*0104*/ 	.word	0xffffffff


	//   ....[8]....
        /*0108*/ 	.word	0xffffffff


	//   ....[9]....
        /*010c*/ 	.word	0xffffffff


	//   ....[10]....
        /*0110*/ 	.word	0xffffffff


	//   ....[11]....
        /*0114*/ 	.word	0xffffffff


	//   ....[12]....
        /*0118*/ 	.word	0xffffffff


	//   ....[13]....
        /*011c*/ 	.word	0xffffffff


	//   ....[14]....
        /*0120*/ 	.word	0x05000010


	//   ....[15]....
        /*0124*/ 	.word	0x0500000f


	//   ....[16]....
        /*0128*/ 	.word	0x05000011


	//   ....[17]....
        /*012c*/ 	.word	0x05000012


	//   ....[18]....
        /*0130*/ 	.word	0x05000014


	//   ....[19]....
        /*0134*/ 	.word	0x05000013


	//   ....[20]....
        /*0138*/ 	.word	0x05000015


	//   ....[21]....
        /*013c*/ 	.word	0x0500000a


	//   ....[22]....
        /*0140*/ 	.word	0x05000011


	//   ....[23]....
        /*0144*/ 	.word	0x05000011


	//   ....[24]....
        /*0148*/ 	.word	0x05000011


	//   ....[25]....
        /*014c*/ 	.word	0x05000011


	//   ....[26]....
        /*0150*/ 	.word	0x05000011


	//   ....[27]....
        /*0154*/ 	.word	0x05000011


	//   ....[28]....
        /*0158*/ 	.word	0x05000011


	//   ....[29]....
        /*015c*/ 	.word	0x05000011


	//----- nvinfo : EIATTR_COOP_GROUP_INSTR_OFFSETS
	.align		4
.L_789:
        /*0160*/ 	.byte	0x04, 0x28
        /*0162*/ 	.short	(.L_791 - .L_790)


	//   ....[0]....
.L_790:
        /*0164*/ 	.word	0x00002540


	//   ....[1]....
        /*0168*/ 	.word	0x00002580


	//   ....[2]....
        /*016c*/ 	.word	0x00002690


	//   ....[3]....
        /*0170*/ 	.word	0x000026b0


	//   ....[4]....
        /*0174*/ 	.word	0x00002b90


	//   ....[5]....
        /*0178*/ 	.word	0x00002ba0


	//   ....[6]....
        /*017c*/ 	.word	0x00002bd0


	//   ....[7]....
        /*0180*/ 	.word	0x00002be0


	//   ....[8]....
        /*0184*/ 	.word	0x00002c10


	//   ....[9]....
        /*0188*/ 	.word	0x00002c20


	//   ....[10]....
        /*018c*/ 	.word	0x00002c50


	//   ....[11]....
        /*0190*/ 	.word	0x00002c60


	//   ....[12]....
        /*0194*/ 	.word	0x00002c90


	//   ....[13]....
        /*0198*/ 	.word	0x00002ca0


	//   ....[14]....
        /*019c*/ 	.word	0x00003aa0


	//   ....[15]....
        /*01a0*/ 	.word	0x00003ad0


	//   ....[16]....
        /*01a4*/ 	.word	0x00003b20


	//   ....[17]....
        /*01a8*/ 	.word	0x00003b40


	//   ....[18]....
        /*01ac*/ 	.word	0x00003b70


	//   ....[19]....
        /*01b0*/ 	.word	0x00003b80


	//   ....[20]....
        /*01b4*/ 	.word	0x00003bb0


	//   ....[21]....
        /*01b8*/ 	.word	0x00003bc0


	//   ....[22]....
        /*01bc*/ 	.word	0x00003d80


	//   ....[23]....
        /*01c0*/ 	.word	0x00003e10


	//   ....[24]....
        /*01c4*/ 	.word	0x00003e80


	//   ....[25]....
        /*01c8*/ 	.word	0x00003ee0


	//   ....[26]....
        /*01cc*/ 	.word	0x00003f50


	//   ....[27]....
        /*01d0*/ 	.word	0x00003fb0


	//   ....[28]....
        /*01d4*/ 	.word	0x00004020


	//   ....[29]....
        /*01d8*/ 	.word	0x00004080


	//----- nvinfo : EIATTR_VRC_CTA_INIT_COUNT
	.align		4
.L_791:
        /*01dc*/ 	.byte	0x02, 0x4a
	.zero		1
	.zero		1


	//----- nvinfo : EIATTR_EXIT_INSTR_OFFSETS
	.align		4
        /*01e0*/ 	.byte	0x04, 0x1c
        /*01e2*/ 	.short	(.L_793 - .L_792)


	//   ....[0]....
.L_792:
        /*01e4*/ 	.word	0x00002f70


	//   ....[1]....
        /*01e8*/ 	.word	0x00003d10


	//----- nvinfo : EIATTR_MAX_THREADS
	.align		4
.L_793:
        /*01ec*/ 	.byte	0x04, 0x05
        /*01ee*/ 	.short	(.L_795 - .L_794)
.L_794:
        /*01f0*/ 	.word	0x00000140
        /*01f4*/ 	.word	0x00000001
        /*01f8*/ 	.word	0x00000001


	//----- nvinfo : EIATTR_CRS_STACK_SIZE
	.align		4
.L_795:
        /*01fc*/ 	.byte	0x04, 0x1e
        /*01fe*/ 	.short	(.L_797 - .L_796)
.L_796:
        /*0200*/ 	.word	0x00000000


	//----- nvinfo : EIATTR_CBANK_PARAM_SIZE
	.align		4
.L_797:
        /*0204*/ 	.byte	0x03, 0x19
        /*0206*/ 	.short	0x0060


	//----- nvinfo : EIATTR_PARAM_CBANK
	.align		4
        /*0208*/ 	.byte	0x04, 0x0a
        /*020a*/ 	.short	(.L_799 - .L_798)
	.align		4
.L_798:
        /*020c*/ 	.word	index@(.nv.constant0._ZN13group_norm_v218gn_bwd_cuda_kernelI13__nv_bfloat16Li320ELi3ELi16ELi160ELi256ELb1ELb1ELi8ELi320ELi320ELi4ELb1ELi10ELb0ELb0ELNS_15WgradSyncMethodE2ENS_16CompileConditionILi1000EEEEEvPT_S6_S6_PKS5_S8_S8_S8_PKfflPfPj)
        /*0210*/ 	.short	0x0380
        /*0212*/ 	.short	0x0060


	//----- nvinfo : EIATTR_SW_WAR
	.align		4
.L_799:
        /*0214*/ 	.byte	0x04, 0x36
        /*0216*/ 	.short	(.L_801 - .L_800)
.L_800:
        /*0218*/ 	.word	0x00000008
.L_801:


//--------------------- .nv.info._ZN13group_norm_v218gn_bwd_cuda_kernelI13__nv_bfloat16Li320ELi1ELi16ELi160ELi256ELb1ELb1ELi16ELi320ELi320ELi4ELb1ELi9ELb0ELb0ELNS_15WgradSyncMethodE2ENS_16CompileConditionILi1000EEEEEvPT_S6_S6_PKS5_S8_S8_S8_PKfflPfPj --------------------------
	.section	.nv.info._ZN13group_norm_v218gn_bwd_cuda_kernelI13__nv_bfloat16Li320ELi1ELi16ELi160ELi256ELb1ELb1ELi16ELi320ELi320ELi4ELb1ELi9ELb0ELb0ELNS_15WgradSyncMethodE2ENS_16CompileConditionILi1000EEEEEvPT_S6_S6_PKS5_S8_S8_S8_PKfflPfPj,"",@"SHT_CUDA_INFO"
	.sectionflags	@""
	.align	4


	//----- nvinfo : EIATTR_CUDA_API_VERSION
	.align		4
        /*0000*/ 	.byte	0x04, 0x37
        /*0002*/ 	.short	(.L_803 - .L_802)
.L_802:
        /*0004*/ 	.word	0x00000082


	//----- nvinfo : EIATTR_KPARAM_INFO
	.align		4
.L_803:
        /*0008*/ 	.byte	0x04, 0x17
        /*000a*/ 	.short	(.L_805 - .L_804)
.L_804:
        /*000c*/ 	.word	0x00000000
        /*0010*/ 	.short	0x000b
        /*0012*/ 	.short	0x0058
        /*0014*/ 	.byte	0x00, 0xf5, 0x21, 0x00


	//----- nvinfo : EIATTR_KPARAM_INFO
	.align		4
.L_805:
        /*0018*/ 	.byte	0x04, 0x17
        /*001a*/ 	.short	(.L_807 - .L_806)
.L_806:
        /*001c*/ 	.word	0x00000000
        /*0020*/ 	.short	0x000a
        /*0022*/ 	.short	0x0050
        /*0024*/ 	.byte	0x00, 0xf5, 0x21, 0x00


	//----- nvinfo : EIATTR_KPARAM_INFO
	.align		4
.L_807:
        /*0028*/ 	.byte	0x04, 0x17
        /*002a*/ 	.short	(.L_809 - .L_808)
.L_808:
        /*002c*/ 	.word	0x00000000
        /*0030*/ 	.short	0x0009
        /*0032*/ 	.short	0x0048
        /*0034*/ 	.byte	0x00, 0xf0, 0x21, 0x00


	//----- nvinfo : EIATTR_KPARAM_INFO
	.align		4
.L_809:
        /*0038*/ 	.byte	0x04, 0x17
        /*003a*/ 	.short	(.L_811 - .L_810)
.L_810:
        /*003c*/ 	.word	0x00000000
        /*0040*/ 	.short	0x0008
        /*0042*/ 	.short	0x0040
        /*0044*/ 	.byte	0x00, 0xf0, 0x11, 0x00


	//----- nvinfo : EIATTR_KPARAM_INFO
	.align		4
.L_811:
        /*0048*/ 	.byte	0x04, 0x17
        /*004a*/ 	.short	(.L_813 - .L_812)
.L_812:
        /*004c*/ 	.word	0x00000000
        /*0050*/ 	.short	0x0007
        /*0052*/ 	.short	0x0038
        /*0054*/ 	.byte	0x00, 0xf5, 0x21, 0x00


	//----- nvinfo : EIATTR_KPARAM_INFO
	.align		4
.L_813:
        /*0058*/ 	.byte	0x04, 0x17
        /*005a*/ 	.short	(.L_815 - .L_814)
.L_814:
        /*005c*/ 	.word	0x00000000
        /*0060*/ 	.short	0x0006
        /*0062*/ 	.short	0x0030
        /*0064*/ 	.byte	0x00, 0xf5, 0x21, 0x00


	//----- nvinfo : EIATTR_KPARAM_INFO
	.align		4
.L_815:
        /*0068*/ 	.byte	0x04, 0x17
        /*006a*/ 	.short	(.L_817 - .L_816)
.L_816:
        /*006c*/ 	.word	0x00000000
        /*0070*/ 	.short	0x0005
        /*0072*/ 	.short	0x0028
        /*0074*/ 	.byte	0x00, 0xf5, 0x21, 0x00


	//----- nvinfo : EIATTR_KPARAM_INFO
	.align		4
.L_817:
        /*0078*/ 	.byte	0x04, 0x17
        /*007a*/ 	.short	(.L_819 - .L_818)
.L_818:
        /*007c*/ 	.word	0x00000000
        /*0080*/ 	.short	0x0004
        /*0082*/ 	.short	0x0020
        /*0084*/ 	.byte	0x00, 0xf5, 0x21, 0x00


	//----- nvinfo : EIATTR_KPARAM_INFO
	.align		4
.L_819:
        /*0088*/ 	.byte	0x04, 0x17
        /*008a*/ 	.short	(.L_821 - .L_820)
.L_820:
        /*008c*/ 	.word	0x00000000
        /*0090*/ 	.short	0x0003
        /*0092*/ 	.short	0x0018
        /*0094*/ 	.byte	0x00, 0xf5, 0x21, 0x00


	//----- nvinfo : EIATTR_KPARAM_INFO
	.align		4
.L_821:
        /*0098*/ 	.byte	0x04, 0x17
        /*009a*/ 	.short	(.L_823 - .L_822)
.L_822:
        /*009c*/ 	.word	0x00000000
        /*00a0*/ 	.short	0x0002
        /*00a2*/ 	.short	0x0010
        /*00a4*/ 	.byte	0x00, 0xf5, 0x21, 0x00


	//----- nvinfo : EIATTR_KPARAM_INFO
	.align		4
.L_823:
        /*00a8*/ 	.byte	0x04, 0x17
        /*00aa*/ 	.short	(.L_825 - .L_824)
.L_824:
        /*00ac*/ 	.word	0x00000000
        /*00b0*/ 	.short	0x0001
        /*00b2*/ 	.short	0x0008
        /*00b4*/ 	.byte	0x00, 0xf5, 0x21, 0x00


	//----- nvinfo : EIATTR_KPARAM_INFO
	.align		4
.L_825:
        /*00b8*/ 	.byte	0x04, 0x17
        /*00ba*/ 	.short	(.L_827 - .L_826)
.L_826:
        /*00bc*/ 	.word	0x00000000
        /*00c0*/ 	.short	0x0000
        /*00c2*/ 	.short	0x0000
        /*00c4*/ 	.byte	0x00, 0xf5, 0x21, 0x00


	//----- nvinfo : EIATTR_SPARSE_MMA_MASK
	.align		4
.L_827:
        /*00c8*/ 	.byte	0x03, 0x50
        /*00ca*/ 	.short	0x0000


	//----- nvinfo : EIATTR_MAXREG_COUNT
	.align		4
        /*00cc*/ 	.byte	0x03, 0x1b
        /*00ce*/ 	.short	0x00a8


	//----- nvinfo : EIATTR_NUM_BARRIERS
	.align		4
        /*00d0*/ 	.byte	0x02, 0x4c
        /*00d2*/ 	.byte	0x01
	.zero		1


	//----- nvinfo : EIATTR_MERCURY_ISA_VERSION
	.align		4
        /*00d4*/ 	.byte	0x03, 0x5f
        /*00d6*/ 	.short	0x0101


	//----- nvinfo : EIATTR_COOP_GROUP_MASK_REGIDS
	.align		4
        /*00d8*/ 	.byte	0x04, 0x29
        /*00da*/ 	.short	(.L_829 - .L_828)


	//   ....[0]....
.L_828:
        /*00dc*/ 	.word	0xffffffff


	//   ....[1]....
        /*00e0*/ 	.word	0xffffffff


	//   ....[2]....
        /*00e4*/ 	.word	0xffffffff


	//   ....[3]....
        /*00e8*/ 	.word	0xffffffff


	//   ....[4]....
        /*00ec*/ 	.word	0xffffffff


	//   ....[5]....
        /*00f0*/ 	.word	0xffffffff


	//   ....[6]....
        /*00f4*/ 	.word	0xffffffff


	//   ....[7]....
        /*00f8*/ 	.word	0xffffffff


	//   ....[8]....
        /*00fc*/ 	.word	0xffffffff


	//   ....[9]....
        /*0100*/ 	.word	0xffffffff


	//   ....[10]....
        /*0104*/ 	.word	0xffffffff


	//   ....[11]....
        /*0108*/ 	.word	0xffffffff


	//   ....[12]....
        /*010c*/ 	.word	0x0500001d


	//   ....[13]....
        /*0110*/ 	.word	0x0500001c


	//   ....[14]....
        /*0114*/ 	.word	0x0500001e


	//   ....[15]....
        /*0118*/ 	.word	0x0500001f


	//   ....[16]....
        /*011c*/ 	.word	0x05000021


	//   ....[17]....
        /*0120*/ 	.word	0x05000020


	//   ....[18]....
        /*0124*/ 	.word	0x05000022


	//   ....[19]....
        /*0128*/ 	.word	0x0500000b


	//   ....[20]....
        /*012c*/ 	.word	0x0500001e


	//   ....[21]....
        /*0130*/ 	.word	0x0500001e


	//   ....[22]....
        /*0134*/ 	.word	0x0500001e


	//   ....[23]....
        /*0138*/ 	.word	0x0500001e


	//   ....[24]....
        /*013c*/ 	.word	0x0500001e


	//   ....[25]....
        /*0140*/ 	.word	0x0500001e


	//   ....[26]....
        /*0144*/ 	.word	0x0500001e


	//   ....[27]....
        /*0148*/ 	.word	0x0500001e


	//----- nvinfo : EIATTR_COOP_GROUP_INSTR_OFFSETS
	.align		4
.L_829:
        /*014c*/ 	.byte	0x04, 0x28
        /*014e*/ 	.short	(.L_831 - .L_830)


	//   ....[0]....
.L_830:
        /*0150*/ 	.word	0x00002fc0


	//   ....[1]....
        /*0154*/ 	.word	0x00002ff0


	//   ....[2]....
        /*0158*/ 	.word	0x00003060


	//   ....[3]....
        /*015c*/ 	.word	0x000030a0


	//   ....[4]....
        /*0160*/ 	.word	0x00003450


	//   ....[5]....
        /*0164*/ 	.word	0x00003490


	//   ....[6]....
        /*0168*/ 	.word	0x00003510


	//   ....[7]....
        /*016c*/ 	.word	0x00003530


	//   ....[8]....
        /*0170*/ 	.word	0x00003560


	//   ....[9]....
        /*0174*/ 	.word	0x00003570


	//   ....[10]....
        /*0178*/ 	.word	0x000035a0


	//   ....[11]....
        /*017c*/ 	.word	0x000035b0


	//   ....[12]....
        /*0180*/ 	.word	0x00004560


	//   ....[13]....
        /*0184*/ 	.word	0x00004590


	//   ....[14]....
        /*0188*/ 	.word	0x000045e0


	//   ....[15]....
        /*018c*/ 	.word	0x00004600


	//   ....[16]....
        /*0190*/ 	.word	0x00004630


	//   ....[17]....
        /*0194*/ 	.word	0x00004640


	//   ....[18]....
        /*0198*/ 	.word	0x00004670


	//   ....[19]....
        /*019c*/ 	.word	0x00004680


	//   ....[20]....
        /*01a0*/ 	.word	0x00004850


	//   ....[21]....
        /*01a4*/ 	.word	0x000048e0


	//   ....[22]....
        /*01a8*/ 	.word	0x00004950


	//   ....[23]....
        /*01ac*/ 	.word	0x000049b0


	//   ....[24]....
        /*01b0*/ 	.word	0x00004a20


	//   ....[25]....
        /*01b4*/ 	.word	0x00004a80


	//   ....[26]....
        /*01b8*/ 	.word	0x00004af0


	//   ....[27]....
        /*01bc*/ 	.word	0x00004b50


	//----- nvinfo : EIATTR_VRC_CTA_INIT_COUNT
	.align		4
.L_831:
        /*01c0*/ 	.byte	0x02, 0x4a
	.zero		1
	.zero		1


	//----- nvinfo : EIATTR_EXIT_INSTR_OFFSETS
	.align		4
        /*01c4*/ 	.byte	0x04, 0x1c
        /*01c6*/ 	.short	(.L_833 - .L_832)


	//   ....[0]....
.L_832:
        /*01c8*/ 	.word	0x00003a50


	//   ....[1]....
        /*01cc*/ 	.word	0x000047e0


	//----- nvinfo : EIATTR_MAX_THREADS
	.align		4
.L_833:
        /*01d0*/ 	.byte	0x04, 0x05
        /*01d2*/ 	.short	(.L_835 - .L_834)
.L_834:
        /*01d4*/ 	.word	0x00000140
        /*01d8*/ 	.word	0x00000001
        /*01dc*/ 	.word	0x00000001


	//----- nvinfo : EIATTR_CRS_STACK_SIZE
	.align		4
.L_835:
        /*01e0*/ 	.byte	0x04, 0x1e
        /*01e2*/ 	.short	(.L_837 - .L_836)
.L_836:
        /*01e4*/ 	.word	0x00000000


	//----- nvinfo : EIATTR_CBANK_PARAM_SIZE
	.align		4
.L_837:
        /*01e8*/ 	.byte	0x03, 0x19
        /*01ea*/ 	.short	0x0060


	//----- nvinfo : EIATTR_PARAM_CBANK
	.align		4
        /*01ec*/ 	.byte	0x04, 0x0a
        /*01ee*/ 	.short	(.L_839 - .L_838)
	.align		4
.L_838:
        /*01f0*/ 	.word	index@(.nv.constant0._ZN13group_norm_v218gn_bwd_cuda_kernelI13__nv_bfloat16Li320ELi1ELi16ELi160ELi256ELb1ELb1ELi16ELi320ELi320ELi4ELb1ELi9ELb0ELb0ELNS_15WgradSyncMethodE2ENS_16CompileConditionILi1000EEEEEvPT_S6_S6_PKS5_S8_S8_S8_PKfflPfPj)
        /*01f4*/ 	.short	0x0380
        /*01f6*/ 	.short	0x0060


	//----- nvinfo : EIATTR_SW_WAR
	.align		4
.L_839:
        /*01f8*/ 	.byte	0x04, 0x36
        /*01fa*/ 	.short	(.L_841 - .L_840)
.L_840:
        /*01fc*/ 	.word	0x00000008
.L_841:


//--------------------- .nv.info._ZN13group_norm_v218gn_bwd_cuda_kernelI13__nv_bfloat16Li320ELi3ELi16ELi160ELi256ELb1ELb1ELi16ELi320ELi320ELi4ELb1ELi16ELb0ELb0ELNS_15WgradSyncMethodE3ENS_16CompileConditionILi1000EEEEEvPT_S6_S6_PKS5_S8_S8_S8_PKfflPfPj --------------------------
	.section	.nv.info._ZN13group_norm_v218gn_bwd_cuda_kernelI13__nv_bfloat16Li320ELi3ELi16ELi160ELi256ELb1ELb1ELi16ELi320ELi320ELi4ELb1ELi16ELb0ELb0ELNS_15WgradSyncMethodE3ENS_16CompileConditionILi1000EEEEEvPT_S6_S6_PKS5_S8_S8_S8_PKfflPfPj,"",@"SHT_CUDA_INFO"
	.sectionflags	@""
	.align	4


	//----- nvinfo : EIATTR_CUDA_API_VERSION
	.align		4
        /*0000*/ 	.byte	0x04, 0x37
        /*0002*/ 	.short	(.L_843 - .L_842)
.L_842:
        /*0004*/ 	.word	0x00000082


	//----- nvinfo : EIATTR_KPARAM_INFO
	.align		4
.L_843:
        /*0008*/ 	.byte	0x04, 0x17
        /*000a*/ 	.short	(.L_845 - .L_844)
.L_844:
        /*000c*/ 	.word	0x00000000
        /*0010*/ 	.short	0x000b
        /*0012*/ 	.short	0x0058
        /*0014*/ 	.byte	0x00, 0xf5, 0x21, 0x00


	//----- nvinfo : EIATTR_KPARAM_INFO
	.align		4
.L_845:
        /*0018*/ 	.byte	0x04, 0x17
        /*001a*/ 	.short	(.L_847 - .L_846)
.L_846:
        /*001c*/ 	.word	0x00000000
        /*0020*/ 	.short	0x000a
        /*0022*/ 	.short	0x0050
        /*0024*/ 	.byte	0x00, 0xf5, 0x21, 0x00


	//----- nvinfo : EIATTR_KPARAM_INFO
	.align		4
.L_847:
        /*0028*/ 	.byte	0x04, 0x17
        /*002a*/ 	.short	(.L_849 - .L_848)
.L_848:
        /*002c*/ 	.word	0x00000000
        /*0030*/ 	.short	0x0009
        /*0032*/ 	.short	0x0048
        /*0034*/ 	.byte	0x00, 0xf0, 0x21, 0x00


	//----- nvinfo : EIATTR_KPARAM_INFO
	.align		4
.L_849:
        /*0038*/ 	.byte	0x04, 0x17
        /*003a*/ 	.short	(.L_851 - .L_850)
.L_850:
        /*003c*/ 	.word	0x00000000
        /*0040*/ 	.short	0x0008
        /*0042*/ 	.short	0x0040
        /*0044*/ 	.byte	0x00, 0xf0, 0x11, 0x00


	//----- nvinfo : EIATTR_KPARAM_INFO
	.align		4
.L_851:
        /*0048*/ 	.byte	0x04, 0x17
        /*004a*/ 	.short	(.L_853 - .L_852)
.L_852:
        /*004c*/ 	.word	0x00000000
        /*0050*/ 	.short	0x0007
        /*0052*/ 	.short	0x0038
        /*0054*/ 	.byte	0x00, 0xf5, 0x21, 0x00


	//----- nvinfo : EIATTR_KPARAM_INFO
	.align		4
.L_853:
        /*0058*/ 	.byte	0x04, 0x17
        /*005a*/ 	.short	(.L_855 - .L_854)
.L_854:
        /*005c*/ 	.word	0x00000000
        /*0060*/ 	.short	0x0006
        /*0062*/ 	.short	0x0030
        /*0064*/ 	.byte	0x00, 0xf5, 0x21, 0x00


	//----- nvinfo : EIATTR_KPARAM_INFO
	.align		4
.L_855:
        /*0068*/ 	.byte	0x04, 0x17
        /*006a*/ 	.short	(.L_857 - .L_856)
.L_856:
        /*006c*/ 	.word	0x00000000
        /*0070*/ 	.short	0x0005
        /*0072*/ 	.short	0x0028
        /*0074*/ 	.byte	0x00, 0xf5, 0x21, 0x00


	//----- nvinfo : EIATTR_KPARAM_INFO
	.align		4
.L_857:
        /*0078*/ 	.byte	0x04, 0x17
        /*007a*/ 	.short	(.L_859 - .L_858)
.L_858:
        /*007c*/ 	.word	0x00000000
        /*0080*/ 	.short	0x0004
        /*0082*/ 	.short	0x0020
        /*0084*/ 	.byte	0x00, 0xf5, 0x21, 0x00


	//----- nvinfo : EIATTR_KPARAM_INFO
	.align		4
.L_859:
        /*0088*/ 	.byte	0x04, 0x17
        /*008a*/ 	.short	(.L_861 - .L_860)
.L_860:
        /*008c*/ 	.word	0x00000000
        /*0090*/ 	.short	0x0003
        /*0092*/ 	.short	0x0018
        /*0094*/ 	.byte	0x00, 0xf5, 0x21, 0x00


	//----- nvinfo : EIATTR_KPARAM_INFO
	.align		4
.L_861:
        /*0098*/ 	.byte	0x04, 0x17
        /*009a*/ 	.short	(.L_863 - .L_862)
.L_862:
        /*009c*/ 	.word	0x00000000
        /*00a0*/ 	.short	0x0002
        /*00a2*/ 	.short	0x0010
        /*00a4*/ 	.byte	0x00, 0xf5, 0x21, 0x00


	//----- nvinfo : EIATTR_KPARAM_INFO
	.align		4
.L_863:
        /*00a8*/ 	.byte	0x04, 0x17
        /*00aa*/ 	.short	(.L_865 - .L_864)
.L_864:
        /*00ac*/ 	.word	0x00000000
        /*00b0*/ 	.short	0x0001
        /*00b2*/ 	.short	0x0008
        /*00b4*/ 	.byte	0x00, 0xf5, 0x21, 0x00


	//----- nvinfo : EIATTR_KPARAM_INFO
	.align		4
.L_865:
        /*00b8*/ 	.byte	0x04, 0x17
        /*00ba*/ 	.short	(.L_867 - .L_866)
.L_866:
        /*00bc*/ 	.word	0x00000000
        /*00c0*/ 	.short	0x0000
        /*00c2*/ 	.short	0x0000
        /*00c4*/ 	.byte	0x00, 0xf5, 0x21, 0x00


	//----- nvinfo : EIATTR_SPARSE_MMA_MASK
	.align		4
.L_867:
        /*00c8*/ 	.byte	0x03, 0x50
        /*00ca*/ 	.short	0x0000


	//----- nvinfo : EIATTR_MAXREG_COUNT
	.align		4
        /*00cc*/ 	.byte	0x03, 0x1b
        /*00ce*/ 	.short	0x0040


	//----- nvinfo : EIATTR_NUM_BARRIERS
	.align		4
        /*00d0*/ 	.byte	0x02, 0x4c
        /*00d2*/ 	.byte	0x01
	.zero		1


	//----- nvinfo : EIATTR_MERCURY_ISA_VERSION
	.align		4
        /*00d4*/ 	.byte	0x03, 0x5f
        /*00d6*/ 	.short	0x0101


	//----- nvinfo : EIATTR_COOP_GROUP_MASK_REGIDS
	.align		4
        /*00d8*/ 	.byte	0x04, 0x29
        /*00da*/ 	.short	(.L_869 - .L_868)


	//   ....[0]....
.L_868:
        /*00dc*/ 	.word	0xffffffff


	//   ....[1]....
        /*00e0*/ 	.word	0xffffffff


	//   ....[2]....
        /*00e4*/ 	.word	0xffffffff


	//   ....[3]....
        /*00e8*/ 	.word	0xffffffff


	//   ....[4]....
        /*00ec*/ 	.word	0xffffffff


	//   ....[5]....
        /*00f0*/ 	.word	0xffffffff


	//   ....[6]....
        /*00f4*/ 	.word	0xffffffff


	//   ....[7]....
        /*00f8*/ 	.word	0xffffffff


	//   ....[8]....
        /*00fc*/ 	.word	0xffffffff


	//   ....[9]....
        /*0100*/ 	.word	0xffffffff


	//   ....[10]....
        /*0104*/ 	.word	0xffffffff


	//   ....[11]....
        /*0108*/ 	.word	0xffffffff


	//   ....[12]....
        /*010c*/ 	.word	0x05000010


	//   ....[13]....
        /*0110*/ 	.word	0x0500000f


	//   ....[14]....
        /*0114*/ 	.word	0x05000011


	//   ....[15]....
        /*0118*/ 	.word	0x05000012


	//   ....[16]....
        /*011c*/ 	.word	0x05000014


	//   ....[17]....
        /*0120*/ 	.word	0x05000013


	//   ....[18]....
        /*0124*/ 	.word	0x05000015


	//   ....[19]....
        /*0128*/ 	.word	0x0500000a


	//   ....[20]....
        /*012c*/ 	.word	0x05000011


	//   ....[21]....
        /*0130*/ 	.word	0x05000011


	//   ....[22]....
        /*0134*/ 	.word	0x05000011


	//   ....[23]....
        /*0138*/ 	.word	0x05000011


	//   ....[24]....
        /*013c*/ 	.word	0x05000011


	//   ....[25]....
        /*0140*/ 	.word	0x05000011


	//   ....[26]....
        /*0144*/ 	.word	0x05000011


	//   ....[27]....
        /*0148*/ 	.word	0x05000011


	//----- nvinfo : EIATTR_COOP_GROUP_INSTR_OFFSETS
	.align		4
.L_869:
        /*014c*/ 	.byte	0x04, 0x28
        /*014e*/ 	.short	(.L_871 - .L_870)


	//   ....[0]....
.L_870:
        /*0150*/ 	.word	0x00003200


	//   ....[1]....
        /*0154*/ 	.word	0x00003230


	//   ....[2]....
        /*0158*/ 	.word	0x00003260


	//   ....[3]....
        /*015c*/ 	.word	0x00003270


	//   ....[4]....
        /*0160*/ 	.word	0x000037f0


	//   ....[5]....
        /*0164*/ 	.word	0x00003800


	//   ....[6]....
        /*0168*/ 	.word	0x00003830


	//   ....[7]....
        /*016c*/ 	.word	0x00003840


	//   ....[8]....
        /*0170*/ 	.word	0x00003880


	//   ....[9]....
        /*0174*/ 	.word	0x00003890


	//   ....[10]....
        /*0178*/ 	.word	0x000038c0


	//   ....[11]....
        /*017c*/ 	.word	0x000038d0


	//   ....[12]....
        /*0180*/ 	.word	0x00004960


	//   ....[13]....
        /*0184*/ 	.word	0x00004990


	//   ....[14]....
        /*0188*/ 	.word	0x000049e0


	//   ....[15]....
        /*018c*/ 	.word	0x00004a00


	//   ....[16]....
        /*0190*/ 	.word	0x00004a30


	//   ....[17]....
        /*0194*/ 	.word	0x00004a40


	//   ....[18]....
        /*0198*/ 	.word	0x00004a70


	//   ....[19]....
        /*019c*/ 	.word	0x00004a80


	//   ....[20]....
        /*01a0*/ 	.word	0x00004c40


	//   ....[21]....
        /*01a4*/ 	.word	0x00004cd0


	//   ....[22]....
        /*01a8*/ 	.word	0x00004d40


	//   ....[23]....
        /*01ac*/ 	.word	0x00004da0


	//   ....[24]....
        /*01b0*/ 	.word	0x00004e10


	//   ....[25]....
        /*01b4*/ 	.word	0x00004e70


	//   ....[26]....
        /*01b8*/ 	.word	0x00004ee0


	//   ....[27]....
        /*01bc*/ 	.word	0x00004f40


	//----- nvinfo : EIATTR_VRC_CTA_INIT_COUNT
	.align		4
.L_871:
        /*01c0*/ 	.byte	0x02, 0x4a
	.zero		1
	.zero		1


	//----- nvinfo : EIATTR_EXIT_INSTR_OFFSETS
	.align		4
        /*01c4*/ 	.byte	0x04, 0x1c
        /*01c6*/ 	.short	(.L_873 - .L_872)


	//   ....[0]....
.L_872:
        /*01c8*/ 	.word	0x00003df0


	//   ....[1]....
        /*01cc*/ 	.word	0x00004bd0


	//----- nvinfo : EIATTR_MAX_THREADS
	.align		4
.L_873:
        /*01d0*/ 	.byte	0x04, 0x05
        /*01d2*/ 	.short	(.L_875 - .L_874)
.L_874:
        /*01d4*/ 	.word	0x00000140
        /*01d8*/ 	.word	0x00000001
        /*01dc*/ 	.word	0x00000001


	//----- nvinfo : EIATTR_CRS_STACK_SIZE
	.align		4
.L_875:
        /*01e0*/ 	.byte	0x04, 0x1e
        /*01e2*/ 	.short	(.L_877 - .L_876)
.L_876:
        /*01e4*/ 	.word	0x00000000


	//----- nvinfo : EIATTR_CBANK_PARAM_SIZE
	.align		4
.L_877:
        /*01e8*/ 	.byte	0x03, 0x19
        /*01ea*/ 	.short	0x0060


	//----- nvinfo : EIATTR_PARAM_CBANK
	.align		4
        /*01ec*/ 	.byte	0x04, 0x0a
        /*01ee*/ 	.short	(.L_879 - .L_878)
	.align		4
.L_878:
        /*01f0*/ 	.word	index@(.nv.constant0._ZN13group_norm_v218gn_bwd_cuda_kernelI13__nv_bfloat16Li320ELi3ELi16ELi160ELi256ELb1ELb1ELi16ELi320ELi320ELi4ELb1ELi16ELb0ELb0ELNS_15WgradSyncMethodE3ENS_16CompileConditionILi1000EEEEEvPT_S6_S6_PKS5_S8_S8_S8_PKfflPfPj)
        /*01f4*/ 	.short	0x0380
        /*01f6*/ 	.short	0x0060


	//----- nvinfo : EIATTR_SW_WAR
	.align		4
.L_879:
        /*01f8*/ 	.byte	0x04, 0x36
        /*01fa*/ 	.short	(.L_881 - .L_880)
.L_880:
        /*01fc*/ 	.word	0x00000008
.L_881:


//--------------------- .nv.info._ZN13group_norm_v218gn_bwd_cuda_kernelI13__nv_bfloat16Li320ELi1ELi16ELi160ELi256ELb1ELb1ELi32ELi320ELi320ELi4ELb1ELi16ELb0ELb0ELNS_15WgradSyncMethodE3ENS_16CompileConditionILi1000EEEEEvPT_S6_S6_PKS5_S8_S8_S8_PKfflPfPj --------------------------
	.section	.nv.info._ZN13group_norm_v218gn_bwd_cuda_kernelI13__nv_bfloat16Li320ELi1ELi16ELi160ELi256ELb1ELb1ELi32ELi320ELi320ELi4ELb1ELi16ELb0ELb0ELNS_15WgradSyncMethodE3ENS_16CompileConditionILi1000EEEEEvPT_S6_S6_PKS5_S8_S8_S8_PKfflPfPj,"",@"SHT_CUDA_INFO"
	.sectionflags	@""
	.align	4


	//----- nvinfo : EIATTR_CUDA_API_VERSION
	.align		4
        /*0000*/ 	.byte	0x04, 0x37
        /*0002*/ 	.short	(.L_883 - .L_882)
.L_882:
        /*0004*/ 	.word	0x00000082


	//----- nvinfo : EIATTR_KPARAM_INFO
	.align		4
.L_883:
        /*0008*/ 	.byte	0x04, 0x17
        /*000a*/ 	.short	(.L_885 - .L_884)
.L_884:
        /*000c*/ 	.word	0x00000000
        /*0010*/ 	.short	0x000b
        /*0012*/ 	.short	0x0058
        /*0014*/ 	.byte	0x00, 0xf5, 0x21, 0x00


	//----- nvinfo : EIATTR_KPARAM_INFO
	.align		4
.L_885:
        /*0018*/ 	.byte	0x04, 0x17
        /*001a*/ 	.short	(.L_887 - .L_886)
.L_886:
        /*001c*/ 	.word	0x00000000
        /*0020*/ 	.short	0x000a
        /*0022*/ 	.short	0x0050
        /*0024*/ 	.byte	0x00, 0xf5, 0x21, 0x00


	//----- nvinfo : EIATTR_KPARAM_INFO
	.align		4
.L_887:
        /*0028*/ 	.byte	0x04, 0x17
        /*002a*/ 	.short	(.L_889 - .L_888)
.L_888:
        /*002c*/ 	.word	0x00000000
        /*0030*/ 	.short	0x0009
        /*0032*/ 	.short	0x0048
        /*0034*/ 	.byte	0x00, 0xf0, 0x21, 0x00


	//----- nvinfo : EIATTR_KPARAM_INFO
	.align		4
.L_889:
        /*0038*/ 	.byte	0x04, 0x17
        /*003a*/ 	.short	(.L_891 - .L_890)
.L_890:
        /*003c*/ 	.word	0x00000000
        /*0040*/ 	.short	0x0008
        /*0042*/ 	.short	0x0040
        /*0044*/ 	.byte	0x00, 0xf0, 0x11, 0x00


	//----- nvinfo : EIATTR_KPARAM_INFO
	.align		4
.L_891:
        /*0048*/ 	.byte	0x04, 0x17
        /*004a*/ 	.short	(.L_893 - .L_892)
.L_892:
        /*004c*/ 	.word	0x00000000
        /*0050*/ 	.short	0x0007
        /*0052*/ 	.short	0x0038
        /*0054*/ 	.byte	0x00, 0xf5, 0x21, 0x00


	//----- nvinfo : EIATTR_KPARAM_INFO
	.align		4
.L_893:
        /*0058*/ 	.byte	0x04, 0x17
        /*005a*/ 	.short	(.L_895 - .L_894)
.L_894:
        /*005c*/ 	.word	0x00000000
        /*0060*/ 	.short	0x0006
        /*0062*/ 	.short	0x0030
        /*0064*/ 	.byte	0x00, 0xf5, 0x21, 0x00


	//----- nvinfo : EIATTR_KPARAM_INFO
	.align		4
.L_895:
        /*0068*/ 	.byte	0x04, 0x17
        /*006a*/ 	.short	(.L_897 - .L_896)
.L_896:
        /*006c*/ 	.word	0x00000000
        /*0070*/ 	.short	0x0005
        /*0072*/ 	.short	0x0028
        /*0074*/ 	.byte	0x00, 0xf5, 0x21, 0x00


	//----- nvinfo : EIATTR_KPARAM_INFO
	.align		4
.L_897:
        /*0078*/ 	.byte	0x04, 0x17
        /*007a*/ 	.short	(.L_899 - .L_898)
.L_898:
        /*007c*/ 	.word	0x00000000
        /*0080*/ 	.short	0x0004
        /*0082*/ 	.short	0x0020
        /*0084*/ 	.byte	0x00, 0xf5, 0x21, 0x00


	//----- nvinfo : EIATTR_KPARAM_INFO
	.align		4
.L_899:
        /*0088*/ 	.byte	0x04, 0x17
        /*008a*/ 	.short	(.L_901 - .L_900)
.L_900:
        /*008c*/ 	.word	0x00000000
        /*0090*/ 	.short	0x0003
        /*0092*/ 	.short	0x0018
        /*0094*/ 	.byte	0x00, 0xf5, 0x21, 0x00


	//----- nvinfo : EIATTR_KPARAM_INFO
	.align		4
.L_901:
        /*0098*/ 	.byte	0x04, 0x17
        /*009a*/ 	.short	(.L_903 - .L_902)
.L_902:
        /*009c*/ 	.word	0x00000000
        /*00a0*/ 	.short	0x0002
        /*00a2*/ 	.short	0x0010
        /*00a4*/ 	.byte	0x00, 0xf5, 0x21, 0x00


	//----- nvinfo : EIATTR_KPARAM_INFO
	.align		4
.L_903:
        /*00a8*/ 	.byte	0x04, 0x17
        /*00aa*/ 	.short	(.L_905 - .L_904)
.L_904:
        /*00ac*/ 	.word	0x00000000
        /*00b0*/ 	.short	0x0001
        /*00b2*/ 	.short	0x0008
        /*00b4*/ 	.byte	0x00, 0xf5, 0x21, 0x00


	//----- nvinfo : EIATTR_KPARAM_INFO
	.align		4
.L_905:
        /*00b8*/ 	.byte	0x04, 0x17
        /*00ba*/ 	.short	(.L_907 - .L_906)
.L_906:
        /*00bc*/ 	.word	0x00000000
        /*00c0*/ 	.short	0x0000
        /*00c2*/ 	.short	0x0000
        /*00c4*/ 	.byte	0x00, 0xf5, 0x21, 0x00


	//----- nvinfo : EIATTR_SPARSE_MMA_MASK
	.align		4
.L_907:
        /*00c8*/ 	.byte	0x03, 0x50
        /*00ca*/ 	.short	0x0000


	//----- nvinfo : EIATTR_MAXREG_COUNT
	.align		4
        /*00cc*/ 	.byte	0x03, 0x1b
        /*00ce*/ 	.short	0x00a8


	//----- nvinfo : EIATTR_NUM_BARRIERS
	.align		4
        /*00d0*/ 	.byte	0x02, 0x4c
        /*00d2*/ 	.byte	0x01
	.zero		1


	//----- nvinfo : EIATTR_MERCURY_ISA_VERSION
	.align		4
        /*00d4*/ 	.byte	0x03, 0x5f
        /*00d6*/ 	.short	0x0101


	//----- nvinfo : EIATTR_INT_WARP_WIDE_INSTR_OFFSETS
	.align		4
        /*00d8*/ 	.byte	0x04, 0x31
        /*00da*/ 	.short	(.L_909 - .L_908)


	//   ....[0]....
.L_908:
        /*00dc*/ 	.word	0x00004560


	//----- nvinfo : EIATTR_COOP_GROUP_MASK_REGIDS
	.align		4
.L_909:
        /*00e0*/ 	.byte	0x04, 0x29
        /*00e2*/ 	.short	(.L_911 - .L_910)


	//   ....[0]....
.L_910:
        /*00e4*/ 	.word	0xffffffff


	//   ....[1]....
        /*00e8*/ 	.word	0xffffffff


	//   ....[2]....
        /*00ec*/ 	.word	0xffffffff


	//   ....[3]....
        /*00f0*/ 	.word	0xffffffff


	//   ....[4]....
        /*00f4*/ 	.word	0xffffffff


	//   ....[5]....
        /*00f8*/ 	.word	0xffffffff


	//   ....[6]....
        /*00fc*/ 	.word	0xffffffff


	//   ....[7]....
        /*0100*/ 	.word	0xffffffff


	//   ....[8]....
        /*0104*/ 	.word	0xffffffff


	//   ....[9]....
        /*0108*/ 	.word	0xffffffff


	//   ....[10]....
        /*010c*/ 	.word	0x05000019


	//   ....[11]....
        /*0110*/ 	.word	0x05000018


	//   ....[12]....
        /*0114*/ 	.word	0x0500001a


	//   ....[13]....
        /*0118*/ 	.word	0x0500001b


	//   ....[14]....
        /*011c*/ 	.word	0x0500001d


	//   ....[15]....
        /*0120*/ 	.word	0x0500001c


	//   ....[16]....
        /*0124*/ 	.word	0x0500001e


	//   ....[17]....
        /*0128*/ 	.word	0x0500000b


	//   ....[18]....
        /*012c*/ 	.word	0x0500001a


	//   ....[19]....
        /*0130*/ 	.word	0x0500001a


	//   ....[20]....
        /*0134*/ 	.word	0x0500001a


	//   ....[21]....
        /*0138*/ 	.word	0x0500001a


	//   ....[22]....
        /*013c*/ 	.word	0x0500001a


	//   ....[23]....
        /*0140*/ 	.word	0x0500001a


	//   ....[24]....
        /*0144*/ 	.word	0x0500001a


	//   ....[25]....
        /*0148*/ 	.word	0x0500001a


	//----- nvinfo : EIATTR_COOP_GROUP_INSTR_OFFSETS
	.align		4
.L_911:
        /*014c*/ 	.byte	0x04, 0x28
        /*014e*/ 	.short	(.L_913 - .L_912)


	//   ....[0]....
.L_912:
        /*0150*/ 	.word	0x00004520


	//   ....[1]....
        /*0154*/ 	.word	0x00004540


	//   ....[2]....
        /*0158*/ 	.word	0x000045a0


	//   ....[3]....
        /*015c*/ 	.word	0x000045c0


	//   ....[4]....
        /*0160*/ 	.word	0x00004940


	//   ....[5]....
        /*0164*/ 	.word	0x00004970


	//   ....[6]....
        /*0168*/ 	.word	0x000049d0


	//   ....[7]....
        /*016c*/ 	.word	0x000049e0


	//   ....[8]....
        /*0170*/ 	.word	0x00004a10


	//   ....[9]....
        /*0174*/ 	.word	0x00004a20


	//   ....[10]....
        /*0178*/ 	.word	0x00005e60


	//   ....[11]....
        /*017c*/ 	.word	0x00005e90


	//   ....[12]....
        /*0180*/ 	.word	0x00005ee0


	//   ....[13]....
        /*0184*/ 	.word	0x00005f00


	//   ....[14]....
        /*0188*/ 	.word	0x00005f30


	//   ....[15]....
        /*018c*/ 	.word	0x00005f40


	//   ....[16]....
        /*0190*/ 	.word	0x00005f70


	//   ....[17]....
        /*0194*/ 	.word	0x00005f80


	//   ....[18]....
        /*0198*/ 	.word	0x00006150


	//   ....[19]....
        /*019c*/ 	.word	0x000061e0


	//   ....[20]....
        /*01a0*/ 	.word	0x00006250


	//   ....[21]....
        /*01a4*/ 	.word	0x000062b0


	//   ....[22]....
        /*01a8*/ 	.word	0x00006320


	//   ....[23]....
        /*01ac*/ 	.word	0x00006380


	//   ....[24]....
        /*01b0*/ 	.word	0x000063f0


	//   ....[25]....
        /*01b4*/ 	.word	0x00006450


	//----- nvinfo : EIATTR_VRC_CTA_INIT_COUNT
	.align		4
.L_913:
        /*01b8*/ 	.byte	0x02, 0x4a
	.zero		1
	.zero		1


	//----- nvinfo : EIATTR_EXIT_INSTR_OFFSETS
	.align		4
        /*01bc*/ 	.byte	0x04, 0x1c
        /*01be*/ 	.short	(.L_915 - .L_914)


	//   ....[0]....
.L_914:
        /*01c0*/ 	.word	0x000052c0


	//   ....[1]....
        /*01c4*/ 	.word	0x000060e0


	//----- nvinfo : EIATTR_MAX_THREADS
	.align		4
.L_915:
        /*01c8*/ 	.byte	0x04, 0x05
        /*01ca*/ 	.short	(.L_917 - .L_916)
.L_916:
        /*01cc*/ 	.word	0x00000140
        /*01d0*/ 	.word	0x00000001
        /*01d4*/ 	.word	0x00000001


	//----- nvinfo : EIATTR_CRS_STACK_SIZE
	.align		4
.L_917:
        /*01d8*/ 	.byte	0x04, 0x1e
        /*01da*/ 	.short	(.L_919 - .L_918)
.L_918:
        /*01dc*/ 	.word	0x00000000


	//----- nvinfo : EIATTR_CBANK_PARAM_SIZE
	.align		4
.L_919:
        /*01e0*/ 	.byte	0x03, 0x19
        /*01e2*/ 	.short	0x0060


	//----- nvinfo : EIATTR_PARAM_CBANK
	.align		4
        /*01e4*/ 	.byte	0x04, 0x0a
        /*01e6*/ 	.short	(.L_921 - .L_920)
	.align		4
.L_920:
        /*01e8*/ 	.word	index@(.nv.constant0._ZN13group_norm_v218gn_bwd_cuda_kernelI13__nv_bfloat16Li320ELi1ELi16ELi160ELi256ELb1ELb1ELi32ELi320ELi320ELi4ELb1ELi16ELb0ELb0ELNS_15WgradSyncMethodE3ENS_16CompileConditionILi1000EEEEEvPT_S6_S6_PKS5_S8_S8_S8_PKfflPfPj)
        /*01ec*/ 	.short	0x0380
        /*01ee*/ 	.short	0x0060


	//----- nvinfo : EIATTR_SW_WAR
	.align		4
.L_921:
        /*01f0*/ 	.byte	0x04, 0x36
        /*01f2*/ 	.short	(.L_923 - .L_922)
.L_922:
        /*01f4*/ 	.word	0x00000008
.L_923:


//--------------------- .nv.info._ZN13group_norm_v218gn_bwd_cuda_kernelI13__nv_bfloat16Li320ELi1ELi16ELi160ELi256ELb1ELb1ELi64ELi320ELi320ELi4ELb1ELi32ELb0ELb0ELNS_15WgradSyncMethodE3ENS_16CompileConditionILi1000EEEEEvPT_S6_S6_PKS5_S8_S8_S8_PKfflPfPj --------------------------
	.section	.nv.info._ZN13group_norm_v218gn_bwd_cuda_kernelI13__nv_bfloat16Li320ELi1ELi16ELi160ELi256ELb1ELb1ELi64ELi320ELi320ELi4ELb1ELi32ELb0ELb0ELNS_15WgradSyncMethodE3ENS_16CompileConditionILi1000EEEEEvPT_S6_S6_PKS5_S8_S8_S8_PKfflPfPj,"",@"SHT_CUDA_INFO"
	.sectionflags	@""
	.align	4


	//----- nvinfo : EIATTR_CUDA_API_VERSION
	.align		4
        /*0000*/ 	.byte	0x04, 0x37
        /*0002*/ 	.short	(.L_925 - .L_924)
.L_924:
        /*0004*/ 	.word	0x00000082


	//----- nvinfo : EIATTR_KPARAM_INFO
	.align		4
.L_925:
        /*0008*/ 	.byte	0x04, 0x17
        /*000a*/ 	.short	(.L_927 - .L_926)
.L_926:
        /*000c*/ 	.word	0x00000000
        /*0010*/ 	.short	0x000b
        /*0012*/ 	.short	0x0058
        /*0014*/ 	.byte	0x00, 0xf5, 0x21, 0x00


	//----- nvinfo : EIATTR_KPARAM_INFO
	.align		4
.L_927:
        /*0018*/ 	.byte	0x04, 0x17
        /*001a*/ 	.short	(.L_929 - .L_928)
.L_928:
        /*001c*/ 	.word	0x00000000
        /*0020*/ 	.short	0x000a
        /*0022*/ 	.short	0x0050
        /*0024*/ 	.byte	0x00, 0xf5, 0x21, 0x00


	//----- nvinfo : EIATTR_KPARAM_INFO
	.align		4
.L_929:
        /*0028*/ 	.byte	0x04, 0x17
        /*002a*/ 	.short	(.L_931 - .L_930)
.L_930:
        /*002c*/ 	.word	0x00000000
        /*0030*/ 	.short	0x0009
        /*0032*/ 	.short	0x0048
        /*0034*/ 	.byte	0x00, 0xf0, 0x21, 0x00


	//----- nvinfo : EIATTR_KPARAM_INFO
	.align		4
.L_931:
        /*0038*/ 	.byte	0x04, 0x17
        /*003a*/ 	.short	(.L_933 - .L_932)
.L_932:
        /*003c*/ 	.word	0x00000000
        /*0040*/ 	.short	0x0008
        /*0042*/ 	.short	0x0040
        /*0044*/ 	.byte	0x00, 0xf0, 0x11, 0x00


	//----- nvinfo : EIATTR_KPARAM_INFO
	.align		4
.L_933:
        /*0048*/ 	.byte	0x04, 0x17
        /*004a*/ 	.short	(.L_935 - .L_934)
.L_934:
        /*004c*/ 	.word	0x00000000
        /*0050*/ 	.short	0x0007
        /*0052*/ 	.short	0x0038
        /*0054*/ 	.byte	0x00, 0xf5, 0x21, 0x00


	//----- nvinfo : EIATTR_KPARAM_INFO
	.align		4
.L_935:
        /*0058*/ 	.byte	0x04, 0x17
        /*005a*/ 	.short	(.L_937 - .L_936)
.L_936:
        /*005c*/ 	.word	0x00000000
        /*0060*/ 	.short	0x0006
        /*0062*/ 	.short	0x0030
        /*0064*/ 	.byte	0x00, 0xf5, 0x21, 0x00


	//----- nvinfo : EIATTR_KPARAM_INFO
	.align		4
.L_937:
        /*0068*/ 	.byte	0x04, 0x17
        /*006a*/ 	.short	(.L_939 - .L_938)
.L_938:
        /*006c*/ 	.word	0x00000000
        /*0070*/ 	.short	0x0005
        /*0072*/ 	.short	0x0028
        /*0074*/ 	.byte	0x00, 0xf5, 0x21, 0x00


	//----- nvinfo : EIATTR_KPARAM_INFO
	.align		4
.L_939:
        /*0078*/ 	.byte	0x04, 0x17
        /*007a*/ 	.short	(.L_941 - .L_940)
.L_940:
        /*007c*/ 	.word	0x00000000
        /*0080*/ 	.short	0x0004
        /*0082*/ 	.short	0x0020
        /*0084*/ 	.byte	0x00, 0xf5, 0x21, 0x00


	//----- nvinfo : EIATTR_KPARAM_INFO
	.align		4
.L_941:
        /*0088*/ 	.byte	0x04, 0x17
        /*008a*/ 	.short	(.L_943 - .L_942)
.L_942:
        /*008c*/ 	.word	0x00000000
        /*0090*/ 	.short	0x0003
        /*0092*/ 	.short	0x0018
        /*0094*/ 	.byte	0x00, 0xf5, 0x21, 0x00


	//----- nvinfo : EIATTR_KPARAM_INFO
	.align		4
.L_943:
        /*0098*/ 	.byte	0x04, 0x17
        /*009a*/ 	.short	(.L_945 - .L_944)
.L_944:
        /*009c*/ 	.word	0x00000000
        /*00a0*/ 	.short	0x0002
        /*00a2*/ 	.short	0x0010
        /*00a4*/ 	.byte	0x00, 0xf5, 0x21, 0x00


	//----- nvinfo : EIATTR_KPARAM_INFO
	.align		4
.L_945:
        /*00a8*/ 	.byte	0x04, 0x17
        /*00aa*/ 	.short	(.L_947 - .L_946)
.L_946:
        /*00ac*/ 	.word	0x00000000
        /*00b0*/ 	.short	0x0001
        /*00b2*/ 	.short	0x0008
        /*00b4*/ 	.byte	0x00, 0xf5, 0x21, 0x00


	//----- nvinfo : EIATTR_KPARAM_INFO
	.align		4
.L_947:
        /*00b8*/ 	.byte	0x04, 0x17
        /*00ba*/ 	.short	(.L_949 - .L_948)
.L_948:
        /*00bc*/ 	.word	0x00000000
        /*00c0*/ 	.short	0x0000
        /*00c2*/ 	.short	0x0000
        /*00c4*/ 	.byte	0x00, 0xf5, 0x21, 0x00


	//----- nvinfo : EIATTR_SPARSE_MMA_MASK
	.align		4
.L_949:
        /*00c8*/ 	.byte	0x03, 0x50
        /*00ca*/ 	.short	0x0000


	//----- nvinfo : EIATTR_MAXREG_COUNT
	.align		4
        /*00cc*/ 	.byte	0x03, 0x1b
        /*00ce*/ 	.short	0x00a8


	//----- nvinfo : EIATTR_NUM_BARRIERS
	.align		4
        /*00d0*/ 	.byte	0x02, 0x4c
        /*00d2*/ 	.byte	0x01
	.zero		1


	//----- nvinfo : EIATTR_ANNOTATIONS
	.align		4
        /*00d4*/ 	.byte	0x04, 0x55
        /*00d6*/ 	.short	(.L_951 - .L_950)


	//   ....[0]....
.L_950:
        /* <DEDUP_REMOVED lines=34> */


	//----- nvinfo : EIATTR_MERCURY_ISA_VERSION
	.align		4
.L_951:
        /*02e0*/ 	.byte	0x03, 0x5f
        /*02e2*/ 	.short	0x0101


	//----- nvinfo : EIATTR_INT_WARP_WIDE_INSTR_OFFSETS
	.align		4
        /*02e4*/ 	.byte	0x04, 0x31
        /*02e6*/ 	.short	(.L_953 - .L_952)


	//   ....[0]....
.L_952:
        /*02e8*/ 	.word	0x000070f0


	//   ....[1]....
        /*02ec*/ 	.word	0x00007520


	//----- nvinfo : EIATTR_COOP_GROUP_MASK_REGIDS
	.align		4
.L_953:
        /*02f0*/ 	.byte	0x04, 0x29
        /*02f2*/ 	.short	(.L_955 - .L_954)


	//   ....[0]....
.L_954:
        /*02f4*/ 	.word	0xffffffff


	//   ....[1]....
        /*02f8*/ 	.word	0xffffffff


	//   ....[2]....
        /*02fc*/ 	.word	0xffffffff


	//   ....[3]....
        /*0300*/ 	.word	0xffffffff


	//   ....[4]....
        /*0304*/ 	.word	0xffffffff


	//   ....[5]....
        /*0308*/ 	.word	0xffffffff


	//   ....[6]....
        /*030c*/ 	.word	0xffffffff


	//   ....[7]....
        /*0310*/ 	.word	0xffffffff


	//   ....[8]....
        /*0314*/ 	.word	0x05000019


	//   ....[9]....
        /*0318*/ 	.word	0x05000018


	//   ....[10]....
        /*031c*/ 	.word	0x0500001a


	//   ....[11]....
        /*0320*/ 	.word	0x0500001b


	//   ....[12]....
        /*0324*/ 	.word	0x0500001d


	//   ....[13]....
        /*0328*/ 	.word	0x0500001c


	//   ....[14]....
        /*032c*/ 	.word	0x0500001e


	//   ....[15]....
        /*0330*/ 	.word	0x0500000b


	//   ....[16]....
        /*0334*/ 	.word	0x0500001a


	//   ....[17]....
        /*0338*/ 	.word	0x0500001a


	//   ....[18]....
        /*033c*/ 	.word	0x0500001a


	//   ....[19]....
        /*0340*/ 	.word	0x0500001a


	//   ....[20]....
        /*0344*/ 	.word	0x0500001a


	//   ....[21]....
        /*0348*/ 	.word	0x0500001a


	//   ....[22]....
        /*034c*/ 	.word	0x0500001a


	//   ....[23]....
        /*0350*/ 	.word	0x0500001a


	//----- nvinfo : EIATTR_COOP_GROUP_INSTR_OFFSETS
	.align		4
.L_955:
        /*0354*/ 	.byte	0x04, 0x28
        /*0356*/ 	.short	(.L_957 - .L_956)


	//   ....[0]....
.L_956:
        /*0358*/ 	.word	0x000070c0


	//   ....[1]....
        /*035c*/ 	.word	0x000070e0


	//   ....[2]....
        /*0360*/ 	.word	0x00007170


	//   ....[3]....
        /*0364*/ 	.word	0x00007190


	//   ....[4]....
        /*0368*/ 	.word	0x000076b0


	//   ....[5]....
        /*036c*/ 	.word	0x000076d0


	//   ....[6]....
        /*0370*/ 	.word	0x000076f0


	//   ....[7]....
        /*0374*/ 	.word	0x00007710


	//   ....[8]....
        /*0378*/ 	.word	0x00009370


	//   ....[9]....
        /*037c*/ 	.word	0x000093a0


	//   ....[10]....
        /*0380*/ 	.word	0x000093f0


	//   ....[11]....
        /*0384*/ 	.word	0x00009410


	//   ....[12]....
        /*0388*/ 	.word	0x00009440


	//   ....[13]....
        /*038c*/ 	.word	0x00009450


	//   ....[14]....
        /*0390*/ 	.word	0x00009480


	//   ....[15]....
        /*0394*/ 	.word	0x00009490


	//   ....[16]....
        /*0398*/ 	.word	0x00009660


	//   ....[17]....
        /*039c*/ 	.word	0x000096f0


	//   ....[18]....
        /*03a0*/ 	.word	0x00009760


	//   ....[19]....
        /*03a4*/ 	.word	0x000097c0


	//   ....[20]....
        /*03a8*/ 	.word	0x00009830


	//   ....[21]....
        /*03ac*/ 	.word	0x00009890


	//   ....[22]....
        /*03b0*/ 	.word	0x00009900


	//   ....[23]....
        /*03b4*/ 	.word	0x00009960


	//----- nvinfo : EIATTR_VRC_CTA_INIT_COUNT
	.align		4
.L_957:
        /*03b8*/ 	.byte	0x02, 0x4a
	.zero		1
	.zero		1


	//----- nvinfo : EIATTR_EXIT_INSTR_OFFSETS
	.align		4
        /*03bc*/ 	.byte	0x04, 0x1c
        /*03be*/ 	.short	(.L_959 - .L_958)


	//   ....[0]....
.L_958:
        /*03c0*/ 	.word	0x000087d0


	//   ....[1]....
        /*03c4*/ 	.word	0x000095f0


	//----- nvinfo : EIATTR_MAX_THREADS
	.align		4
.L_959:
        /*03c8*/ 	.byte	0x04, 0x05
        /*03ca*/ 	.short	(.L_961 - .L_960)
.L_960:
        /*03cc*/ 	.word	0x00000140
        /*03d0*/ 	.word	0x00000001
        /*03d4*/ 	.word	0x00000001


	//----- nvinfo : EIATTR_CRS_STACK_SIZE
	.align		4
.L_961:
        /*03d8*/ 	.byte	0x04, 0x1e
        /*03da*/ 	.short	(.L_963 - .L_962)
.L_962:
        /*03dc*/ 	.word	0x00000000


	//----- nvinfo : EIATTR_CBANK_PARAM_SIZE
	.align		4
.L_963:
        /*03e0*/ 	.byte	0x03, 0x19
        /*03e2*/ 	.short	0x0060


	//----- nvinfo : EIATTR_PARAM_CBANK
	.align		4
        /*03e4*/ 	.byte	0x04, 0x0a
        /*03e6*/ 	.short	(.L_965 - .L_964)
	.align		4
.L_964:
        /*03e8*/ 	.word	index@(.nv.constant0._ZN13group_norm_v218gn_bwd_cuda_kernelI13__nv_bfloat16Li320ELi1ELi16ELi160ELi256ELb1ELb1ELi64ELi320ELi320ELi4ELb1ELi32ELb0ELb0ELNS_15WgradSyncMethodE3ENS_16CompileConditionILi1000EEEEEvPT_S6_S6_PKS5_S8_S8_S8_PKfflPfPj)
        /*03ec*/ 	.short	0x0380
        /*03ee*/ 	.short	0x0060


	//----- nvinfo : EIATTR_SW_WAR
	.align		4
.L_965:
        /*03f0*/ 	.byte	0x04, 0x36
        /*03f2*/ 	.short	(.L_967 - .L_966)
.L_966:
        /*03f4*/ 	.word	0x00000008
.L_967:


//--------------------- .nv.info._ZN13group_norm_v218gn_bwd_cuda_kernelI13__nv_bfloat16Li320ELi2ELi16ELi160ELi256ELb1ELb1ELi32ELi320ELi320ELi4ELb1ELi32ELb0ELb0ELNS_15WgradSyncMethodE3ENS_16CompileConditionILi1000EEEEEvPT_S6_S6_PKS5_S8_S8_S8_PKfflPfPj --------------------------
	.section	.nv.info._ZN13group_norm_v218gn_bwd_cuda_kernelI13__nv_bfloat16Li320ELi2ELi16ELi160ELi256ELb1ELb1ELi32ELi320ELi320ELi4ELb1ELi32ELb0ELb0ELNS_15WgradSyncMethodE3ENS_16CompileConditionILi1000EEEEEvPT_S6_S6_PKS5_S8_S8_S8_PKfflPfPj,"",@"SHT_CUDA_INFO"
	.sectionflags	@""
	.align	4


	//----- nvinfo : EIATTR_CUDA_API_VERSION
	.align		4
        /*0000*/ 	.byte	0x04, 0x37
        /*0002*/ 	.short	(.L_969 - .L_968)
.L_968:
        /*0004*/ 	.word	0x00000082


	//----- nvinfo : EIATTR_KPARAM_INFO
	.align		4
.L_969:
        /*0008*/ 	.byte	0x04, 0x17
        /*000a*/ 	.short	(.L_971 - .L_970)
.L_970:
        /*000c*/ 	.word	0x00000000
        /*0010*/ 	.short	0x000b
        /*0012*/ 	.short	0x0058
        /*0014*/ 	.byte	0x00, 0xf5, 0x21, 0x00


	//----- nvinfo : EIATTR_KPARAM_INFO
	.align		4
.L_971:
        /*0018*/ 	.byte	0x04, 0x17
        /*001a*/ 	.short	(.L_973 - .L_972)
.L_972:
        /*001c*/ 	.word	0x00000000
        /*0020*/ 	.short	0x000a
        /*0022*/ 	.short	0x0050
        /*0024*/ 	.byte	0x00, 0xf5, 0x21, 0x00


	//----- nvinfo : EIATTR_KPARAM_INFO
	.align		4
.L_973:
        /*0028*/ 	.byte	0x04, 0x17
        /*002a*/ 	.short	(.L_975 - .L_974)
.L_974:
        /*002c*/ 	.word	0x00000000
        /*0030*/ 	.short	0x0009
        /*0032*/ 	.short	0x0048
        /*0034*/ 	.byte	0x00, 0xf0, 0x21, 0x00


	//----- nvinfo : EIATTR_KPARAM_INFO
	.align		4
.L_975:
        /*0038*/ 	.byte	0x04, 0x17
        /*003a*/ 	.short	(.L_977 - .L_976)
.L_976:
        /*003c*/ 	.word	0x00000000
        /*0040*/ 	.short	0x0008
        /*0042*/ 	.short	0x0040
        /*0044*/ 	.byte	0x00, 0xf0, 0x11, 0x00


	//----- nvinfo : EIATTR_KPARAM_INFO
	.align		4
.L_977:
        /*0048*/ 	.byte	0x04, 0x17
        /*004a*/ 	.short	(.L_979 - .L_978)
.L_978:
        /*004c*/ 	.word	0x00000000
        /*0050*/ 	.short	0x0007
        /*0052*/ 	.short	0x0038
        /*0054*/ 	.byte	0x00, 0xf5, 0x21, 0x00


	//----- nvinfo : EIATTR_KPARAM_INFO
	.align		4
.L_979:
        /*0058*/ 	.byte	0x04, 0x17
        /*005a*/ 	.short	(.L_981 - .L_980)
.L_980:
        /*005c*/ 	.word	0x00000000
        /*0060*/ 	.short	0x0006
        /*0062*/ 	.short	0x0030
        /*0064*/ 	.byte	0x00, 0xf5, 0x21, 0x00


	//----- nvinfo : EIATTR_KPARAM_INFO
	.align		4
.L_981:
        /*0068*/ 	.byte	0x04, 0x17
        /*006a*/ 	.short	(.L_983 - .L_982)
.L_982:
        /*006c*/ 	.word	0x00000000
        /*0070*/ 	.short	0x0005
        /*0072*/ 	.short	0x0028
        /*0074*/ 	.byte	0x00, 0xf5, 0x21, 0x00


	//----- nvinfo : EIATTR_KPARAM_INFO
	.align		4
.L_983:
        /*0078*/ 	.byte	0x04, 0x17
        /*007a*/ 	.short	(.L_985 - .L_984)
.L_984:
        /*007c*/ 	.word	0x00000000
        /*0080*/ 	.short	0x0004
        /*0082*/ 	.short	0x0020
        /*0084*/ 	.byte	0x00, 0xf5, 0x21, 0x00


	//----- nvinfo : EIATTR_KPARAM_INFO
	.align		4
.L_985:
        /*0088*/ 	.byte	0x04, 0x17
        /*008a*/ 	.short	(.L_987 - .L_986)
.L_986:
        /*008c*/ 	.word	0x00000000
        /*0090*/ 	.short	0x0003
        /*0092*/ 	.short	0x0018
        /*0094*/ 	.byte	0x00, 0xf5, 0x21, 0x00


	//----- nvinfo : EIATTR_KPARAM_INFO
	.align		4
.L_987:
        /*0098*/ 	.byte	0x04, 0x17
        /*009a*/ 	.short	(.L_989 - .L_988)
.L_988:
        /*009c*/ 	.word	0x00000000
        /*00a0*/ 	.short	0x0002
        /*00a2*/ 	.short	0x0010
        /*00a4*/ 	.byte	0x00, 0xf5, 0x21, 0x00


	//----- nvinfo : EIATTR_KPARAM_INFO
	.align		4
.L_989:
        /*00a8*/ 	.byte	0x04, 0x17
        /*00aa*/ 	.short	(.L_991 - .L_990)
.L_990:
        /*00ac*/ 	.word	0x00000000
        /*00b0*/ 	.short	0x0001
        /*00b2*/ 	.short	0x0008
        /*00b4*/ 	.byte	0x00, 0xf5, 0x21, 0x00


	//----- nvinfo : EIATTR_KPARAM_INFO
	.align		4
.L_991:
        /*00b8*/ 	.byte	0x04, 0x17
        /*00ba*/ 	.short	(.L_993 - .L_992)
.L_992:
        /*00bc*/ 	.word	0x00000000
        /*00c0*/ 	.short	0x0000
        /*00c2*/ 	.short	0x0000
        /*00c4*/ 	.byte	0x00, 0xf5, 0x21, 0x00


	//----- nvinfo : EIATTR_SPARSE_MMA_MASK
	.align		4
.L_993:
        /*00c8*/ 	.byte	0x03, 0x50
        /*00ca*/ 	.short	0x0000


	//----- nvinfo : EIATTR_MAXREG_COUNT
	.align		4
        /*00cc*/ 	.byte	0x03, 0x1b
        /*00ce*/ 	.short	0x0060


	//----- nvinfo : EIATTR_NUM_BARRIERS
	.align		4
        /*00d0*/ 	.byte	0x02, 0x4c
        /*00d2*/ 	.byte	0x01
	.zero		1


	//----- nvinfo : EIATTR_MERCURY_ISA_VERSION
	.align		4
        /*00d4*/ 	.byte	0x03, 0x5f
        /*00d6*/ 	.short	0x0101


	//----- nvinfo : EIATTR_COOP_GROUP_MASK_REGIDS
	.align		4
        /*00d8*/ 	.byte	0x04, 0x29
        /*00da*/ 	.short	(.L_995 - .L_994)


	//   ....[0]....
.L_994:
        /*00dc*/ 	.word	0xffffffff


	//   ....[1]....
        /*00e0*/ 	.word	0xffffffff


	//   ....[2]....
        /*00e4*/ 	.word	0xffffffff


	//   ....[3]....
        /*00e8*/ 	.word	0xffffffff


	//   ....[4]....
        /*00ec*/ 	.word	0xffffffff


	//   ....[5]....
        /*00f0*/ 	.word	0xffffffff


	//   ....[6]....
        /*00f4*/ 	.word	0xffffffff


	//   ....[7]....
        /*00f8*/ 	.word	0xffffffff


	//   ....[8]....
        /*00fc*/ 	.word	0xffffffff


	//   ....[9]....
        /*0100*/ 	.word	0xffffffff


	//   ....[10]....
        /*0104*/ 	.word	0x0500001e


	//   ....[11]....
        /*0108*/ 	.word	0x05000019


	//   ....[12]....
        /*010c*/ 	.word	0x0500001b


	//   ....[13]....
        /*0110*/ 	.word	0x05000020


	//   ....[14]....
        /*0114*/ 	.word	0x05000022


	//   ....[15]....
        /*0118*/ 	.word	0x0500001d


	//   ....[16]....
        /*011c*/ 	.word	0x0500001f


	//   ....[17]....
        /*0120*/ 	.word	0x05000014


	//   ....[18]....
        /*0124*/ 	.word	0x0500001b


	//   ....[19]....
        /*0128*/ 	.word	0x0500001b


	//   ....[20]....
        /*012c*/ 	.word	0x0500001b


	//   ....[21]....
        /*0130*/ 	.word	0x0500001b


	//   ....[22]....
        /*0134*/ 	.word	0x0500001b


	//   ....[23]....
        /*0138*/ 	.word	0x0500001b


	//   ....[24]....
        /*013c*/ 	.word	0x0500001b


	//   ....[25]....
        /*0140*/ 	.word	0x0500001b


	//----- nvinfo : EIATTR_COOP_GROUP_INSTR_OFFSETS
	.align		4
.L_995:
        /*0144*/ 	.byte	0x04, 0x28
        /*0146*/ 	.short	(.L_997 - .L_996)


	//   ....[0]....
.L_996:
        /*0148*/ 	.word	0x00004570


	//   ....[1]....
        /*014c*/ 	.word	0x000045a0


	//   ....[2]....
        /*0150*/ 	.word	0x000045d0


	//   ....[3]....
        /*0154*/ 	.word	0x000045e0


	//   ....[4]....
        /*0158*/ 	.word	0x00004b60


	//   ....[5]....
        /*015c*/ 	.word	0x00004b70


	//   ....[6]....
        /*0160*/ 	.word	0x00004ba0


	//   ....[7]....
        /*0164*/ 	.word	0x00004bc0


	//   ....[8]....
        /*0168*/ 	.word	0x00004c00


	//   ....[9]....
        /*016c*/ 	.word	0x00004c10


	//   ....[10]....
        /*0170*/ 	.word	0x00006030


	//   ....[11]....
        /*0174*/ 	.word	0x00006060


	//   ....[12]....
        /*0178*/ 	.word	0x000060b0


	//   ....[13]....
        /*017c*/ 	.word	0x000060d0


	//   ....[14]....
        /*0180*/ 	.word	0x00006100


	//   ....[15]....
        /*0184*/ 	.word	0x00006110


	//   ....[16]....
        /*0188*/ 	.word	0x00006140


	//   ....[17]....
        /*018c*/ 	.word	0x00006150


	//   ....[18]....
        /*0190*/ 	.word	0x00006310


	//   ....[19]....
        /*0194*/ 	.word	0x000063a0


	//   ....[20]....
        /*0198*/ 	.word	0x00006410


	//   ....[21]....
        /*019c*/ 	.word	0x00006470


	//   ....[22]....
        /*01a0*/ 	.word	0x000064e0


	//   ....[23]....
        /*01a4*/ 	.word	0x00006540


	//   ....[24]....
        /*01a8*/ 	.word	0x000065b0


	//   ....[25]....
        /*01ac*/ 	.word	0x00006610


	//----- nvinfo : EIATTR_VRC_CTA_INIT_COUNT
	.align		4
.L_997:
        /*01b0*/ 	.byte	0x02, 0x4a
	.zero		1
	.zero		1


	//----- nvinfo : EIATTR_EXIT_INSTR_OFFSETS
	.align		4
        /*01b4*/ 	.byte	0x04, 0x1c
        /*01b6*/ 	.short	(.L_999 - .L_998)


	//   ....[0]....
.L_998:
        /*01b8*/ 	.word	0x000054c0


	//   ....[1]....
        /*01bc*/ 	.word	0x000062a0


	//----- nvinfo : EIATTR_MAX_THREADS
	.align		4
.L_999:
        /*01c0*/ 	.byte	0x04, 0x05
        /*01c2*/ 	.short	(.L_1001 - .L_1000)
.L_1000:
        /*01c4*/ 	.word	0x00000140
        /*01c8*/ 	.word	0x00000001
        /*01cc*/ 	.word	0x00000001


	//----- nvinfo : EIATTR_CRS_STACK_SIZE
	.align		4
.L_1001:
        /*01d0*/ 	.byte	0x04, 0x1e
        /*01d2*/ 	.short	(.L_1003 - .L_1002)
.L_1002:
        /*01d4*/ 	.word	0x00000000


	//----- nvinfo : EIATTR_CBANK_PARAM_SIZE
	.align		4
.L_1003:
        /*01d8*/ 	.byte	0x03, 0x19
        /*01da*/ 	.short	0x0060


	//----- nvinfo : EIATTR_PARAM_CBANK
	.align		4
        /*01dc*/ 	.byte	0x04, 0x0a
        /*01de*/ 	.short	(.L_1005 - .L_1004)
	.align		4
.L_1004:
        /*01e0*/ 	.word	index@(.nv.constant0._ZN13group_norm_v218gn_bwd_cuda_kernelI13__nv_bfloat16Li320ELi2ELi16ELi160ELi256ELb1ELb1ELi32ELi320ELi320ELi4ELb1ELi32ELb0ELb0ELNS_15WgradSyncMethodE3ENS_16CompileConditionILi1000EEEEEvPT_S6_S6_PKS5_S8_S8_S8_PKfflPfPj)
        /*01e4*/ 	.short	0x0380
        /*01e6*/ 	.short	0x0060


	//----- nvinfo : EIATTR_SW_WAR
	.align		4
.L_1005:
        /*01e8*/ 	.byte	0x04, 0x36
        /*01ea*/ 	.short	(.L_1007 - .L_1006)
.L_1006:
        /*01ec*/ 	.word	0x00000008
.L_1007:


//--------------------- .nv.info._ZN13group_norm_v218gn_bwd_cuda_kernelI13__nv_bfloat16Li320ELi3ELi16ELi160ELi256ELb1ELb1ELi32ELi320ELi320ELi4ELb1ELi40ELb0ELb0ELNS_15WgradSyncMethodE3ENS_16CompileConditionILi1000EEEEEvPT_S6_S6_PKS5_S8_S8_S8_PKfflPfPj --------------------------
	.section	.nv.info._ZN13group_norm_v218gn_bwd_cuda_kernelI13__nv_bfloat16Li320ELi3ELi16ELi160ELi256ELb1ELb1ELi32ELi320ELi320ELi4ELb1ELi40ELb0ELb0ELNS_15WgradSyncMethodE3ENS_16CompileConditionILi1000EEEEEvPT_S6_S6_PKS5_S8_S8_S8_PKfflPfPj,"",@"SHT_CUDA_INFO"
	.sectionflags	@""
	.align	4


	//----- nvinfo : EIATTR_CUDA_API_VERSION
	.align		4
        /*0000*/ 	.byte	0x04, 0x37
        /*0002*/ 	.short	(.L_1009 - .L_1008)
.L_1008:
        /*0004*/ 	.word	0x00000082


	//----- nvinfo : EIATTR_KPARAM_INFO
	.align		4
.L_1009:
        /*0008*/ 	.byte	0x04, 0x17
        /*000a*/ 	.short	(.L_1011 - .L_1010)
.L_1010:
        /*000c*/ 	.word	0x00000000
        /*0010*/ 	.short	0x000b
        /*0012*/ 	.short	0x0058
        /*0014*/ 	.byte	0x00, 0xf5, 0x21, 0x00


	//----- nvinfo : EIATTR_KPARAM_INFO
	.align		4
.L_1011:
        /*0018*/ 	.byte	0x04, 0x17
        /*001a*/ 	.short	(.L_1013 - .L_1012)
.L_1012:
        /*001c*/ 	.word	0x00000000
        /*0020*/ 	.short	0x000a
        /*0022*/ 	.short	0x0050
        /*0024*/ 	.byte	0x00, 0xf5, 0x21, 0x00


	//----- nvinfo : EIATTR_KPARAM_INFO
	.align		4
.L_1013:
        /*0028*/ 	.byte	0x04, 0x17
        /*002a*/ 	.short	(.L_1015 - .L_1014)
.L_1014:
        /*002c*/ 	.word	0x00000000
        /*0030*/ 	.short	0x0009
        /*0032*/ 	.short	0x0048
        /*0034*/ 	.byte	0x00, 0xf0, 0x21, 0x00


	//----- nvinfo : EIATTR_KPARAM_INFO
	.align		4
.L_1015:
        /*0038*/ 	.byte	0x04, 0x17
        /*003a*/ 	.short	(.L_1017 - .L_1016)
.L_1016:
        /*003c*/ 	.word	0x00000000
        /*0040*/ 	.short	0x0008
        /*0042*/ 	.short	0x0040
        /*0044*/ 	.byte	0x00, 0xf0, 0x11, 0x00


	//----- nvinfo : EIATTR_KPARAM_INFO
	.align		4
.L_1017:
        /*0048*/ 	.byte	0x04, 0x17
        /*004a*/ 	.short	(.L_1019 - .L_1018)
.L_1018:
        /*004c*/ 	.word	0x00000000
        /*0050*/ 	.short	0x0007
        /*0052*/ 	.short	0x0038
        /*0054*/ 	.byte	0x00, 0xf5, 0x21, 0x00


	//----- nvinfo : EIATTR_KPARAM_INFO
	.align		4
.L_1019:
        /*0058*/ 	.byte	0x04, 0x17
        /*005a*/ 	.short	(.L_1021 - .L_1020)
.L_1020:
        /*005c*/ 	.word	0x00000000
        /*0060*/ 	.short	0x0006
        /*0062*/ 	.short	0x0030
        /*0064*/ 	.byte	0x00, 0xf5, 0x21, 0x00


	//----- nvinfo : EIATTR_KPARAM_INFO
	.align		4
.L_1021:
        /*0068*/ 	.byte	0x04, 0x17
        /*006a*/ 	.short	(.L_1023 - .L_1022)
.L_1022:
        /*006c*/ 	.word	0x00000000
        /*0070*/ 	.short	0x0005
        /*0072*/ 	.short	0x0028
        /*0074*/ 	.byte	0x00, 0xf5, 0x21, 0x00


	//----- nvinfo : EIATTR_KPARAM_INFO
	.align		4
.L_1023:
        /*0078*/ 	.byte	0x04, 0x17
        /*007a*/ 	.short	(.L_1025 - .L_1024)
.L_1024:
        /*007c*/ 	.word	0x00000000
        /*0080*/ 	.short	0x0004
        /*0082*/ 	.short	0x0020
        /*0084*/ 	.byte	0x00, 0xf5, 0x21, 0x00


	//----- nvinfo : EIATTR_KPARAM_INFO
	.align		4
.L_1025:
        /*0088*/ 	.byte	0x04, 0x17
        /*008a*/ 	.short	(.L_1027 - .L_1026)
.L_1026:
        /*008c*/ 	.word	0x00000000
        /*0090*/ 	.short	0x0003
        /*0092*/ 	.short	0x0018
        /*0094*/ 	.byte	0x00, 0xf5, 0x21, 0x00


	//----- nvinfo : EIATTR_KPARAM_INFO
	.align		4
.L_1027:
        /*0098*/ 	.byte	0x04, 0x17
        /*009a*/ 	.short	(.L_1029 - .L_1028)
.L_1028:
        /*009c*/ 	.word	0x00000000
        /*00a0*/ 	.short	0x0002
        /*00a2*/ 	.short	0x0010
        /*00a4*/ 	.byte	0x00, 0xf5, 0x21, 0x00


	//----- nvinfo : EIATTR_KPARAM_INFO
	.align		4
.L_1029:
        /*00a8*/ 	.byte	0x04, 0x17
        /*00aa*/ 	.short	(.L_1031 - .L_1030)
.L_1030:
        /*00ac*/ 	.word	0x00000000
        /*00b0*/ 	.short	0x0001
        /*00b2*/ 	.short	0x0008
        /*00b4*/ 	.byte	0x00, 0xf5, 0x21, 0x00


	//----- nvinfo : EIATTR_KPARAM_INFO
	.align		4
.L_1031:
        /*00b8*/ 	.byte	0x04, 0x17
        /*00ba*/ 	.short	(.L_1033 - .L_1032)
.L_1032:
        /*00bc*/ 	.word	0x00000000
        /*00c0*/ 	.short	0x0000
        /*00c2*/ 	.short	0x0000
        /*00c4*/ 	.byte	0x00, 0xf5, 0x21, 0x00


	//----- nvinfo : EIATTR_SPARSE_MMA_MASK
	.align		4
.L_1033:
        /*00c8*/ 	.byte	0x03, 0x50
        /*00ca*/ 	.short	0x0000


	//----- nvinfo : EIATTR_MAXREG_COUNT
	.align		4
        /*00cc*/ 	.byte	0x03, 0x1b
        /*00ce*/ 	.short	0x0040


	//----- nvinfo : EIATTR_NUM_BARRIERS
	.align		4
        /*00d0*/ 	.byte	0x02, 0x4c
        /*00d2*/ 	.byte	0x01
	.zero		1


	//----- nvinfo : EIATTR_ANNOTATIONS
	.align		4
        /*00d4*/ 	.byte	0x04, 0x55
        /*00d6*/ 	.short	(.L_1035 - .L_1034)


	//   ....[0]....
.L_1034:
        /* <DEDUP_REMOVED lines=81> */


	//----- nvinfo : EIATTR_MERCURY_ISA_VERSION
	.align		4
.L_1035:
        /*05d8*/ 	.byte	0x03, 0x5f
        /*05da*/ 	.short	0x0101


	//----- nvinfo : EIATTR_COOP_GROUP_MASK_REGIDS
	.align		4
        /*05dc*/ 	.byte	0x04, 0x29
        /*05de*/ 	.short	(.L_1037 - .L_1036)


	//   ....[0]....
.L_1036:
        /*05e0*/ 	.word	0xffffffff


	//   ....[1]....
        /*05e4*/ 	.word	0xffffffff


	//   ....[2]....
        /*05e8*/ 	.word	0xffffffff


	//   ....[3]....
        /*05ec*/ 	.word	0xffffffff


	//   ....[4]....
        /*05f0*/ 	.word	0xffffffff


	//   ....[5]....
        /*05f4*/ 	.word	0xffffffff


	//   ....[6]....
        /*05f8*/ 	.word	0xffffffff


	//   ....[7]....
        /*05fc*/ 	.word	0xffffffff


	//   ....[8]....
        /*0600*/ 	.word	0xffffffff


	//   ....[9]....
        /*0604*/ 	.word	0xffffffff


	//   ....[10]....
        /*0608*/ 	.word	0x05000010


	//   ....[11]....
        /*060c*/ 	.word	0x0500000f


	//   ....[12]....
        /*0610*/ 	.word	0x05000011


	//   ....[13]....
        /*0614*/ 	.word	0x05000012


	//   ....[14]....
        /*0618*/ 	.word	0x05000014


	//   ....[15]....
        /*061c*/ 	.word	0x05000013


	//   ....[16]....
        /*0620*/ 	.word	0x05000015


	//   ....[17]....
        /*0624*/ 	.word	0x0500000a


	//   ....[18]....
        /*0628*/ 	.word	0x05000011


	//   ....[19]....
        /*062c*/ 	.word	0x05000011


	//   ....[20]....
        /*0630*/ 	.word	0x05000011


	//   ....[21]....
        /*0634*/ 	.word	0x05000011


	//   ....[22]....
        /*0638*/ 	.word	0x05000011


	//   ....[23]....
        /*063c*/ 	.word	0x05000011


	//   ....[24]....
        /*0640*/ 	.word	0x05000011


	//   ....[25]....
        /*0644*/ 	.word	0x05000011


	//----- nvinfo : EIATTR_COOP_GROUP_INSTR_OFFSETS
	.align		4
.L_1037:
        /*0648*/ 	.byte	0x04, 0x28
        /*064a*/ 	.short	(.L_1039 - .L_1038)


	//   ....[0]....
.L_1038:
        /*064c*/ 	.word	0x00004d40


	//   ....[1]....
        /*0650*/ 	.word	0x00004d70


	//   ....[2]....
        /*0654*/ 	.word	0x00004da0


	//   ....[3]....
        /*0658*/ 	.word	0x00004db0


	//   ....[4]....
        /*065c*/ 	.word	0x000053f0


	//   ....[5]....
        /*0660*/ 	.word	0x00005410


	//   ....[6]....
        /*0664*/ 	.word	0x00005430


	//   ....[7]....
        /*0668*/ 	.word	0x00005450


	//   ....[8]....
        /*066c*/ 	.word	0x00005470


	//   ....[9]....
        /*0670*/ 	.word	0x000054a0


	//   ....[10]....
        /*0674*/ 	.word	0x00006ab0


	//   ....[11]....
        /*0678*/ 	.word	0x00006ae0


	//   ....[12]....
        /*067c*/ 	.word	0x00006b30


	//   ....[13]....
        /*0680*/ 	.word	0x00006b50


	//   ....[14]....
        /*0684*/ 	.word	0x00006b80


	//   ....[15]....
        /*0688*/ 	.word	0x00006b90


	//   ....[16]....
        /*068c*/ 	.word	0x00006bc0


	//   ....[17]....
        /*0690*/ 	.word	0x00006bd0


	//   ....[18]....
        /*0694*/ 	.word	0x00006d90


	//   ....[19]....
        /*0698*/ 	.word	0x00006e20


	//   ....[20]....
        /*069c*/ 	.word	0x00006e90


	//   ....[21]....
        /*06a0*/ 	.word	0x00006ef0


	//   ....[22]....
        /*06a4*/ 	.word	0x00006f60


	//   ....[23]....
        /*06a8*/ 	.word	0x00006fc0


	//   ....[24]....
        /*06ac*/ 	.word	0x00007030


	//   ....[25]....
        /*06b0*/ 	.word	0x00007090


	//----- nvinfo : EIATTR_VRC_CTA_INIT_COUNT
	.align		4
.L_1039:
        /*06b4*/ 	.byte	0x02, 0x4a
	.zero		1
	.zero		1


	//----- nvinfo : EIATTR_EXIT_INSTR_OFFSETS
	.align		4
        /*06b8*/ 	.byte	0x04, 0x1c
        /*06ba*/ 	.short	(.L_1041 - .L_1040)


	//   ....[0]....
.L_1040:
        /*06bc*/ 	.word	0x00005f40


	//   ....[1]....
        /*06c0*/ 	.word	0x00006d20


	//----- nvinfo : EIATTR_MAX_THREADS
	.align		4
.L_1041:
        /*06c4*/ 	.byte	0x04, 0x05
        /*06c6*/ 	.short	(.L_1043 - .L_1042)
.L_1042:
        /*06c8*/ 	.word	0x00000140
        /*06cc*/ 	.word	0x00000001
        /*06d0*/ 	.word	0x00000001


	//----- nvinfo : EIATTR_CRS_STACK_SIZE
	.align		4
.L_1043:
        /*06d4*/ 	.byte	0x04, 0x1e
        /*06d6*/ 	.short	(.L_1045 - .L_1044)
.L_1044:
        /*06d8*/ 	.word	0x00000000


	//----- nvinfo : EIATTR_CBANK_PARAM_SIZE
	.align		4
.L_1045:
        /*06dc*/ 	.byte	0x03, 0x19
        /*06de*/ 	.short	0x0060


	//----- nvinfo : EIATTR_PARAM_CBANK
	.align		4
        /*06e0*/ 	.byte	0x04, 0x0a
        /*06e2*/ 	.short	(.L_1047 - .L_1046)
	.align		4
.L_1046:
        /*06e4*/ 	.word	index@(.nv.constant0._ZN13group_norm_v218gn_bwd_cuda_kernelI13__nv_bfloat16Li320ELi3ELi16ELi160ELi256ELb1ELb1ELi32ELi320ELi320ELi4ELb1ELi40ELb0ELb0ELNS_15WgradSyncMethodE3ENS_16CompileConditionILi1000EEEEEvPT_S6_S6_PKS5_S8_S8_S8_PKfflPfPj)
        /*06e8*/ 	.short	0x0380
        /*06ea*/ 	.short	0x0060


	//----- nvinfo : EIATTR_SW_WAR
	.align		4
.L_1047:
        /*06ec*/ 	.byte	0x04, 0x36
        /*06ee*/ 	.short	(.L_1049 - .L_1048)
.L_1048:
        /*06f0*/ 	.word	0x00000008
.L_1049:


//--------------------- .nv.info._ZN13group_norm_v218gn_bwd_cuda_kernelI13__nv_bfloat16Li320ELi3ELi16ELi160ELi256ELb1ELb1ELi32ELi320ELi320ELi4ELb1ELi48ELb0ELb0ELNS_15WgradSyncMethodE3ENS_16CompileConditionILi1000EEEEEvPT_S6_S6_PKS5_S8_S8_S8_PKfflPfPj --------------------------
	.section	.nv.info._ZN13group_norm_v218gn_bwd_cuda_kernelI13__nv_bfloat16Li320ELi3ELi16ELi160ELi256ELb1ELb1ELi32ELi320ELi320ELi4ELb1ELi48ELb0ELb0ELNS_15WgradSyncMethodE3ENS_16CompileConditionILi1000EEEEEvPT_S6_S6_PKS5_S8_S8_S8_PKfflPfPj,"",@"SHT_CUDA_INFO"
	.sectionflags	@""
	.align	4


	//----- nvinfo : EIATTR_CUDA_API_VERSION
	.align		4
        /*0000*/ 	.byte	0x04, 0x37
        /*0002*/ 	.short	(.L_1051 - .L_1050)
.L_1050:
        /*0004*/ 	.word	0x00000082


	//----- nvinfo : EIATTR_KPARAM_INFO
	.align		4
.L_1051:
        /*0008*/ 	.byte	0x04, 0x17
        /*000a*/ 	.short	(.L_1053 - .L_1052)
.L_1052:
        /*000c*/ 	.word	0x00000000
        /*0010*/ 	.short	0x000b
        /*0012*/ 	.short	0x0058
        /*0014*/ 	.byte	0x00, 0xf5, 0x21, 0x00


	//----- nvinfo : EIATTR_KPARAM_INFO
	.align		4
.L_1053:
        /*0018*/ 	.byte	0x04, 0x17
        /*001a*/ 	.short	(.L_1055 - .L_1054)
.L_1054:
        /*001c*/ 	.word	0x00000000
        /*0020*/ 	.short	0x000a
        /*0022*/ 	.short	0x0050
        /*0024*/ 	.byte	0x00, 0xf5, 0x21, 0x00


	//----- nvinfo : EIATTR_KPARAM_INFO
	.align		4
.L_1055:
        /*0028*/ 	.byte	0x04, 0x17
        /*002a*/ 	.short	(.L_1057 - .L_1056)
.L_1056:
        /*002c*/ 	.word	0x00000000
        /*0030*/ 	.short	0x0009
        /*0032*/ 	.short	0x0048
        /*0034*/ 	.byte	0x00, 0xf0, 0x21, 0x00


	//----- nvinfo : EIATTR_KPARAM_INFO
	.align		4
.L_1057:
        /*0038*/ 	.byte	0x04, 0x17
        /*003a*/ 	.short	(.L_1059 - .L_1058)
.L_1058:
        /*003c*/ 	.word	0x00000000
        /*0040*/ 	.short	0x0008
        /*0042*/ 	.short	0x0040
        /*0044*/ 	.byte	0x00, 0xf0, 0x11, 0x00


	//----- nvinfo : EIATTR_KPARAM_INFO
	.align		4
.L_1059:
        /*0048*/ 	.byte	0x04, 0x17
        /*004a*/ 	.short	(.L_1061 - .L_1060)
.L_1060:
        /*004c*/ 	.word	0x00000000
        /*0050*/ 	.short	0x0007
        /*0052*/ 	.short	0x0038
        /*0054*/ 	.byte	0x00, 0xf5, 0x21, 0x00


	//----- nvinfo : EIATTR_KPARAM_INFO
	.align		4
.L_1061:
        /*0058*/ 	.byte	0x04, 0x17
        /*005a*/ 	.short	(.L_1063 - .L_1062)
.L_1062:
        /*005c*/ 	.word	0x00000000
        /*0060*/ 	.short	0x0006
        /*0062*/ 	.short	0x0030
        /*0064*/ 	.byte	0x00, 0xf5, 0x21, 0x00


	//----- nvinfo : EIATTR_KPARAM_INFO
	.align		4
.L_1063:
        /*0068*/ 	.byte	0x04, 0x17
        /*006a*/ 	.short	(.L_1065 - .L_1064)
.L_1064:
        /*006c*/ 	.word	0x00000000
        /*0070*/ 	.short	0x0005
        /*0072*/ 	.short	0x0028
        /*0074*/ 	.byte	0x00, 0xf5, 0x21, 0x00


	//----- nvinfo : EIATTR_KPARAM_INFO
	.align		4
.L_1065:
        /*0078*/ 	.byte	0x04, 0x17
        /*007a*/ 	.short	(.L_1067 - .L_1066)
.L_1066:
        /*007c*/ 	.word	0x00000000
        /*0080*/ 	.short	0x0004
        /*0082*/ 	.short	0x0020
        /*0084*/ 	.byte	0x00, 0xf5, 0x21, 0x00


	//----- nvinfo : EIATTR_KPARAM_INFO
	.align		4
.L_1067:
        /*0088*/ 	.byte	0x04, 0x17
        /*008a*/ 	.short	(.L_1069 - .L_1068)
.L_1068:
        /*008c*/ 	.word	0x00000000
        /*0090*/ 	.short	0x0003
        /*0092*/ 	.short	0x0018
        /*0094*/ 	.byte	0x00, 0xf5, 0x21, 0x00


	//----- nvinfo : EIATTR_KPARAM_INFO
	.align		4
.L_1069:
        /*0098*/ 	.byte	0x04, 0x17
        /*009a*/ 	.short	(.L_1071 - .L_1070)
.L_1070:
        /*009c*/ 	.word	0x00000000
        /*00a0*/ 	.short	0x0002
        /*00a2*/ 	.short	0x0010
        /*00a4*/ 	.byte	0x00, 0xf5, 0x21, 0x00


	//----- nvinfo : EIATTR_KPARAM_INFO
	.align		4
.L_1071:
        /*00a8*/ 	.byte	0x04, 0x17
        /*00aa*/ 	.short	(.L_1073 - .L_1072)
.L_1072:
        /*00ac*/ 	.word	0x00000000
        /*00b0*/ 	.short	0x0001
        /*00b2*/ 	.short	0x0008
        /*00b4*/ 	.byte	0x00, 0xf5, 0x21, 0x00


	//----- nvinfo : EIATTR_KPARAM_INFO
	.align		4
.L_1073:
        /*00b8*/ 	.byte	0x04, 0x17
        /*00ba*/ 	.short	(.L_1075 - .L_1074)
.L_1074:
        /*00bc*/ 	.word	0x00000000
        /*00c0*/ 	.short	0x0000
        /*00c2*/ 	.short	0x0000
        /*00c4*/ 	.byte	0x00, 0xf5, 0x21, 0x00


	//----- nvinfo : EIATTR_SPARSE_MMA_MASK
	.align		4
.L_1075:
        /*00c8*/ 	.byte	0x03, 0x50
        /*00ca*/ 	.short	0x0000


	//----- nvinfo : EIATTR_MAXREG_COUNT
	.align		4
        /*00cc*/ 	.byte	0x03, 0x1b
        /*00ce*/ 	.short	0x0040


	//----- nvinfo : EIATTR_NUM_BARRIERS
	.align		4
        /*00d0*/ 	.byte	0x02, 0x4c
        /*00d2*/ 	.byte	0x01
	.zero		1


	//----- nvinfo : EIATTR_ANNOTATIONS
	.align		4
        /*00d4*/ 	.byte	0x04, 0x55
        /*00d6*/ 	.short	(.L_1077 - .L_1076)


	//   ....[0]....
.L_1076:
        /* <DEDUP_REMOVED lines=81> */


	//----- nvinfo : EIATTR_MERCURY_ISA_VERSION
	.align		4
.L_1077:
        /*05d8*/ 	.byte	0x03, 0x5f
        /*05da*/ 	.short	0x0101


	//----- nvinfo : EIATTR_COOP_GROUP_MASK_REGIDS
	.align		4
        /*05dc*/ 	.byte	0x04, 0x29
        /*05de*/ 	.short	(.L_1079 - .L_1078)


	//   ....[0]....
.L_1078:
        /*05e0*/ 	.word	0xffffffff


	//   ....[1]....
        /*05e4*/ 	.word	0xffffffff


	//   ....[2]....
        /*05e8*/ 	.word	0xffffffff


	//   ....[3]....
        /*05ec*/ 	.word	0xffffffff


	//   ....[4]....
        /*05f0*/ 	.word	0xffffffff


	//   ....[5]....
        /*05f4*/ 	.word	0xffffffff


	//   ....[6]....
        /*05f8*/ 	.word	0xffffffff


	//   ....[7]....
        /*05fc*/ 	.word	0xffffffff


	//   ....[8]....
        /*0600*/ 	.word	0xffffffff


	//   ....[9]....
        /*0604*/ 	.word	0xffffffff


	//   ....[10]....
        /*0608*/ 	.word	0x05000010


	//   ....[11]....
        /*060c*/ 	.word	0x0500000f


	//   ....[12]....
        /*0610*/ 	.word	0x05000011


	//   ....[13]....
        /*0614*/ 	.word	0x05000012


	//   ....[14]....
        /*0618*/ 	.word	0x05000014


	//   ....[15]....
        /*061c*/ 	.word	0x05000013


	//   ....[16]....
        /*0620*/ 	.word	0x05000015


	//   ....[17]....
        /*0624*/ 	.word	0x0500000a


	//   ....[18]....
        /*0628*/ 	.word	0x05000011


	//   ....[19]....
        /*062c*/ 	.word	0x05000011


	//   ....[20]....
        /*0630*/ 	.word	0x05000011


	//   ....[21]....
        /*0634*/ 	.word	0x05000011


	//   ....[22]....
        /*0638*/ 	.word	0x05000011


	//   ....[23]....
        /*063c*/ 	.word	0x05000011


	//   ....[24]....
        /*0640*/ 	.word	0x05000011


	//   ....[25]....
        /*0644*/ 	.word	0x05000011


	//----- nvinfo : EIATTR_COOP_GROUP_INSTR_OFFSETS
	.align		4
.L_1079:
        /*0648*/ 	.byte	0x04, 0x28
        /*064a*/ 	.short	(.L_1081 - .L_1080)


	//   ....[0]....
.L_1080:
        /*064c*/ 	.word	0x00004d40


	//   ....[1]....
        /*0650*/ 	.word	0x00004d70


	//   ....[2]....
        /*0654*/ 	.word	0x00004da0


	//   ....[3]....
        /*0658*/ 	.word	0x00004db0


	//   ....[4]....
        /*065c*/ 	.word	0x000053f0


	//   ....[5]....
        /*0660*/ 	.word	0x00005410


	//   ....[6]....
        /*0664*/ 	.word	0x00005430


	//   ....[7]....
        /*0668*/ 	.word	0x00005450


	//   ....[8]....
        /*066c*/ 	.word	0x00005470


	//   ....[9]....
        /*0670*/ 	.word	0x000054a0


	//   ....[10]....
        /*0674*/ 	.word	0x00006ab0


	//   ....[11]....
        /*0678*/ 	.word	0x00006ae0


	//   ....[12]....
        /*067c*/ 	.word	0x00006b30


	//   ....[13]....
        /*0680*/ 	.word	0x00006b50


	//   ....[14]....
        /*0684*/ 	.word	0x00006b80


	//   ....[15]....
        /*0688*/ 	.word	0x00006b90


	//   ....[16]....
        /*068c*/ 	.word	0x00006bc0


	//   ....[17]....
        /*0690*/ 	.word	0x00006bd0


	//   ....[18]....
        /*0694*/ 	.word	0x00006d90


	//   ....[19]....
        /*0698*/ 	.word	0x00006e20


	//   ....[20]....
        /*069c*/ 	.word	0x00006e90


	//   ....[21]....
        /*06a0*/ 	.word	0x00006ef0


	//   ....[22]....
        /*06a4*/ 	.word	0x00006f60


	//   ....[23]....
        /*06a8*/ 	.word	0x00006fc0


	//   ....[24]....
        /*06ac*/ 	.word	0x00007030


	//   ....[25]....
        /*06b0*/ 	.word	0x00007090


	//----- nvinfo : EIATTR_VRC_CTA_INIT_COUNT
	.align		4
.L_1081:
        /*06b4*/ 	.byte	0x02, 0x4a
	.zero		1
	.zero		1


	//----- nvinfo : EIATTR_EXIT_INSTR_OFFSETS
	.align		4
        /*06b8*/ 	.byte	0x04, 0x1c
        /*06ba*/ 	.short	(.L_1083 - .L_1082)


	//   ....[0]....
.L_1082:
        /*06bc*/ 	.word	0x00005f40


	//   ....[1]....
        /*06c0*/ 	.word	0x00006d20


	//----- nvinfo : EIATTR_MAX_THREADS
	.align		4
.L_1083:
        /*06c4*/ 	.byte	0x04, 0x05
        /*06c6*/ 	.short	(.L_1085 - .L_1084)
.L_1084:
        /*06c8*/ 	.word	0x00000140
        /*06cc*/ 	.word	0x00000001
        /*06d0*/ 	.word	0x00000001


	//----- nvinfo : EIATTR_CRS_STACK_SIZE
	.align		4
.L_1085:
        /*06d4*/ 	.byte	0x04, 0x1e
        /*06d6*/ 	.short	(.L_1087 - .L_1086)
.L_1086:
        /*06d8*/ 	.word	0x00000000


	//----- nvinfo : EIATTR_CBANK_PARAM_SIZE
	.align		4
.L_1087:
        /*06dc*/ 	.byte	0x03, 0x19
        /*06de*/ 	.short	0x0060


	//----- nvinfo : EIATTR_PARAM_CBANK
	.align		4
        /*06e0*/ 	.byte	0x04, 0x0a
        /*06e2*/ 	.short	(.L_1089 - .L_1088)
	.align		4
.L_1088:
        /*06e4*/ 	.word	index@(.nv.constant0._ZN13group_norm_v218gn_bwd_cuda_kernelI13__nv_bfloat16Li320ELi3ELi16ELi160ELi256ELb1ELb1ELi32ELi320ELi320ELi4ELb1ELi48ELb0ELb0ELNS_15WgradSyncMethodE3ENS_16CompileConditionILi1000EEEEEvPT_S6_S6_PKS5_S8_S8_S8_PKfflPfPj)
        /*06e8*/ 	.short	0x0380
        /*06ea*/ 	.short	0x0060


	//----- nvinfo : EIATTR_SW_WAR
	.align		4
.L_1089:
        /*06ec*/ 	.byte	0x04, 0x36
        /*06ee*/ 	.short	(.L_1091 - .L_1090)
.L_1090:
        /*06f0*/ 	.word	0x00000008
.L_1091:


//--------------------- .nv.info._ZN13group_norm_v214gn_cuda_kernelI13__nv_bfloat16Li320ELi3ELi32ELi80ELi256ELb0ELi8ELi320ELi320ELi4ELb1ELi10ELb0ELb0ENS_16CompileConditionILi1000EEEEEvPT_PKS4_S7_S7_flPfS8_Pj --------------------------
	.section	.nv.info._ZN13group_norm_v214gn_cuda_kernelI13__nv_bfloat16Li320ELi3ELi32ELi80ELi256ELb0ELi8ELi320ELi320ELi4ELb1ELi10ELb0ELb0ENS_16CompileConditionILi1000EEEEEvPT_PKS4_S7_S7_flPfS8_Pj,"",@"SHT_CUDA_INFO"
	.sectionflags	@""
	.align	4


	//----- nvinfo : EIATTR_CUDA_API_VERSION
	.align		4
        /*0000*/ 	.byte	0x04, 0x37
        /*0002*/ 	.short	(.L_1093 - .L_1092)
.L_1092:
        /*0004*/ 	.word	0x00000082


	//----- nvinfo : EIATTR_KPARAM_INFO
	.align		4
.L_1093:
        /*0008*/ 	.byte	0x04, 0x17
        /*000a*/ 	.short	(.L_1095 - .L_1094)
.L_1094:
        /*000c*/ 	.word	0x00000000
        /*0010*/ 	.short	0x0008
        /*0012*/ 	.short	0x0040
        /*0014*/ 	.byte	0x00, 0xf5, 0x21, 0x00


	//----- nvinfo : EIATTR_KPARAM_INFO
	.align		4
.L_1095:
        /*0018*/ 	.byte	0x04, 0x17
        /*001a*/ 	.short	(.L_1097 - .L_1096)
.L_1096:
        /*001c*/ 	.word	0x00000000
        /*0020*/ 	.short	0x0007
        /*0022*/ 	.short	0x0038
        /*0024*/ 	.byte	0x00, 0xf5, 0x21, 0x00


	//----- nvinfo : EIATTR_KPARAM_INFO
	.align		4
.L_1097:
        /*0028*/ 	.byte	0x04, 0x17
        /*002a*/ 	.short	(.L_1099 - .L_1098)
.L_1098:
        /*002c*/ 	.word	0x00000000
        /*0030*/ 	.short	0x0006
        /*0032*/ 	.short	0x0030
        /*0034*/ 	.byte	0x00, 0xf5, 0x21, 0x00


	//----- nvinfo : EIATTR_KPARAM_INFO
	.align		4
.L_1099:
        /*0038*/ 	.byte	0x04, 0x17
        /*003a*/ 	.short	(.L_1101 - .L_1100)
.L_1100:
        /*003c*/ 	.word	0x00000000
        /*0040*/ 	.short	0x0005
        /*0042*/ 	.short	0x0028
        /*0044*/ 	.byte	0x00, 0xf0, 0x21, 0x00


	//----- nvinfo : EIATTR_KPARAM_INFO
	.align		4
.L_1101:
        /*0048*/ 	.byte	0x04, 0x17
        /*004a*/ 	.short	(.L_1103 - .L_1102)
.L_1102:
        /*004c*/ 	.word	0x00000000
        /*0050*/ 	.short	0x0004
        /*0052*/ 	.short	0x0020
        /*0054*/ 	.byte	0x00, 0xf0, 0x11, 0x00


	//----- nvinfo : EIATTR_KPARAM_INFO
	.align		4
.L_1103:
        /*0058*/ 	.byte	0x04, 0x17
        /*005a*/ 	.short	(.L_1105 - .L_1104)
.L_1104:
        /*005c*/ 	.word	0x00000000
        /*0060*/ 	.short	0x0003
        /*0062*/ 	.short	0x0018
        /*0064*/ 	.byte	0x00, 0xf5, 0x21, 0x00


	//----- nvinfo : EIATTR_KPARAM_INFO
	.align		4
.L_1105:
        /*0068*/ 	.byte	0x04, 0x17
        /*006a*/ 	.short	(.L_1107 - .L_1106)
.L_1106:
        /*006c*/ 	.word	0x00000000
        /*0070*/ 	.short	0x0002
        /*0072*/ 	.short	0x0010
        /*0074*/ 	.byte	0x00, 0xf5, 0x21, 0x00


	//----- nvinfo : EIATTR_KPARAM_INFO
	.align		4
.L_1107:
        /*0078*/ 	.byte	0x04, 0x17
        /*007a*/ 	.short	(.L_1109 - .L_1108)
.L_1108:
        /*007c*/ 	.word	0x00000000
        /*0080*/ 	.short	0x0001
        /*0082*/ 	.short	0x0008
        /*0084*/ 	.byte	0x00, 0xf5, 0x21, 0x00


	//----- nvinfo : EIATTR_KPARAM_INFO
	.align		4
.L_1109:
        /*0088*/ 	.byte	0x04, 0x17
        /*008a*/ 	.short	(.L_1111 - .L_1110)
.L_1110:
        /*008c*/ 	.word	0x00000000
        /*0090*/ 	.short	0x0000
        /*0092*/ 	.short	0x0000
        /*0094*/ 	.byte	0x00, 0xf5, 0x21, 0x00


	//----- nvinfo : EIATTR_SPARSE_MMA_MASK
	.align		4
.L_1111:
        /*0098*/ 	.byte	0x03, 0x50
        /*009a*/ 	.short	0x0000


	//----- nvinfo : EIATTR_MAXREG_COUNT
	.align		4
        /*009c*/ 	.byte	0x03, 0x1b
        /*009e*/ 	.short	0x0040


	//----- nvinfo : EIATTR_NUM_BARRIERS
	.align		4
        /*00a0*/ 	.byte	0x02, 0x4c
        /*00a2*/ 	.byte	0x01
	.zero		1


	//----- nvinfo : EIATTR_MERCURY_ISA_VERSION
	.align		4
        /*00a4*/ 	.byte	0x03, 0x5f
        /*00a6*/ 	.short	0x0101


	//----- nvinfo : EIATTR_COOP_GROUP_MASK_REGIDS
	.align		4
        /*00a8*/ 	.byte	0x04, 0x29
        /*00aa*/ 	.short	(.L_1113 - .L_1112)


	//   ....[0]....
.L_1112:
        /*00ac*/ 	.word	0xffffffff


	//   ....[1]....
        /*00b0*/ 	.word	0xffffffff


	//   ....[2]....
        /*00b4*/ 	.word	0xffffffff


	//   ....[3]....
        /*00b8*/ 	.word	0xffffffff


	//   ....[4]....
        /*00bc*/ 	.word	0xffffffff


	//   ....[5]....
        /*00c0*/ 	.word	0xffffffff


	//   ....[6]....
        /*00c4*/ 	.word	0xffffffff


	//   ....[7]....
        /*00c8*/ 	.word	0xffffffff


	//   ....[8]....
        /*00cc*/ 	.word	0xffffffff


	//   ....[9]....
        /*00d0*/ 	.word	0xffffffff


	//   ....[10]....
        /*00d4*/ 	.word	0xffffffff


	//   ....[11]....
        /*00d8*/ 	.word	0xffffffff


	//   ....[12]....
        /*00dc*/ 	.word	0xffffffff


	//   ....[13]....
        /*00e0*/ 	.word	0xffffffff


	//----- nvinfo : EIATTR_COOP_GROUP_INSTR_OFFSETS
	.align		4
.L_1113:
        /*00e4*/ 	.byte	0x04, 0x28
        /*00e6*/ 	.short	(.L_1115 - .L_1114)


	//   ....[0]....
.L_1114:
        /*00e8*/ 	.word	0x00001050


	//   ....[1]....
        /*00ec*/ 	.word	0x00001080


	//   ....[2]....
        /*00f0*/ 	.word	0x000010f0


	//   ....[3]....
        /*00f4*/ 	.word	0x00001100


	//   ....[4]....
        /*00f8*/ 	.word	0x000012f0


	//   ....[5]....
        /*00fc*/ 	.word	0x00001320


	//   ....[6]....
        /*0100*/ 	.word	0x00001350


	//   ....[7]....
        /*0104*/ 	.word	0x00001360


	//   ....[8]....
        /*0108*/ 	.word	0x00001390


	//   ....[9]....
        /*010c*/ 	.word	0x000013a0


	//   ....[10]....
        /*0110*/ 	.word	0x000013d0


	//   ....[11]....
        /*0114*/ 	.word	0x000013e0


	//   ....[12]....
        /*0118*/ 	.word	0x00001420


	//   ....[13]....
        /*011c*/ 	.word	0x00001430


	//----- nvinfo : EIATTR_VRC_CTA_INIT_COUNT
	.align		4
.L_1115:
        /*0120*/ 	.byte	0x02, 0x4a
	.zero		1
	.zero		1


	//----- nvinfo : EIATTR_EXIT_INSTR_OFFSETS
	.align		4
        /*0124*/ 	.byte	0x04, 0x1c
        /*0126*/ 	.short	(.L_1117 - .L_1116)


	//   ....[0]....
.L_1116:
        /*0128*/ 	.word	0x00000070


	//   ....[1]....
        /*012c*/ 	.word	0x00001940


	//----- nvinfo : EIATTR_MAX_THREADS
	.align		4
.L_1117:
        /*0130*/ 	.byte	0x04, 0x05
        /*0132*/ 	.short	(.L_1119 - .L_1118)
.L_1118:
        /*0134*/ 	.word	0x00000140
        /*0138*/ 	.word	0x00000001
        /*013c*/ 	.word	0x00000001


	//----- nvinfo : EIATTR_CRS_STACK_SIZE
	.align		4
.L_1119:
        /*0140*/ 	.byte	0x04, 0x1e
        /*0142*/ 	.short	(.L_1121 - .L_1120)
.L_1120:
        /*0144*/ 	.word	0x00000000


	//----- nvinfo : EIATTR_CBANK_PARAM_SIZE
	.align		4
.L_1121:
        /*0148*/ 	.byte	0x03, 0x19
        /*014a*/ 	.short	0x0048


	//----- nvinfo : EIATTR_PARAM_CBANK
	.align		4
        /*014c*/ 	.byte	0x04, 0x0a
        /*014e*/ 	.short	(.L_1123 - .L_1122)
	.align		4
.L_1122:
        /*0150*/ 	.word	index@(.nv.constant0._ZN13group_norm_v214gn_cuda_kernelI13__nv_bfloat16Li320ELi3ELi32ELi80ELi256ELb0ELi8ELi320ELi320ELi4ELb1ELi10ELb0ELb0ENS_16CompileConditionILi1000EEEEEvPT_PKS4_S7_S7_flPfS8_Pj)
        /*0154*/ 	.short	0x0380
        /*0156*/ 	.short	0x0048


	//----- nvinfo : EIATTR_SW_WAR
	.align		4
.L_1123:
        /*0158*/ 	.byte	0x04, 0x36
        /*015a*/ 	.short	(.L_1125 - .L_1124)
.L_1124:
        /*015c*/ 	.word	0x00000008
.L_1125:


//--------------------- .nv.info._ZN13group_norm_v214gn_cuda_kernelI13__nv_bfloat16Li320ELi1ELi32ELi80ELi256ELb0ELi16ELi320ELi320ELi4ELb1ELi9ELb0ELb0ENS_16CompileConditionILi1000EEEEEvPT_PKS4_S7_S7_flPfS8_Pj --------------------------
	.section	.nv.info._ZN13group_norm_v214gn_cuda_kernelI13__nv_bfloat16Li320ELi1ELi32ELi80ELi256ELb0ELi16ELi320ELi320ELi4ELb1ELi9ELb0ELb0ENS_16CompileConditionILi1000EEEEEvPT_PKS4_S7_S7_flPfS8_Pj,"",@"SHT_CUDA_INFO"
	.sectionflags	@""
	.align	4


	//----- nvinfo : EIATTR_CUDA_API_VERSION
	.align		4
        /*0000*/ 	.byte	0x04, 0x37
        /*0002*/ 	.short	(.L_1127 - .L_1126)
.L_1126:
        /*0004*/ 	.word	0x00000082


	//----- nvinfo : EIATTR_KPARAM_INFO
	.align		4
.L_1127:
        /*0008*/ 	.byte	0x04, 0x17
        /*000a*/ 	.short	(.L_1129 - .L_1128)
.L_1128:
        /*000c*/ 	.word	0x00000000
        /*0010*/ 	.short	0x0008
        /*0012*/ 	.short	0x0040
        /*0014*/ 	.byte	0x00, 0xf5, 0x21, 0x00


	//----- nvinfo : EIATTR_KPARAM_INFO
	.align		4
.L_1129:
        /*0018*/ 	.byte	0x04, 0x17
        /*001a*/ 	.short	(.L_1131 - .L_1130)
.L_1130:
        /*001c*/ 	.word	0x00000000
        /*0020*/ 	.short	0x0007
        /*0022*/ 	.short	0x0038
        /*0024*/ 	.byte	0x00, 0xf5, 0x21, 0x00


	//----- nvinfo : EIATTR_KPARAM_INFO
	.align		4
.L_1131:
        /*0028*/ 	.byte	0x04, 0x17
        /*002a*/ 	.short	(.L_1133 - .L_1132)
.L_1132:
        /*002c*/ 	.word	0x00000000
        /*0030*/ 	.short	0x0006
        /*0032*/ 	.short	0x0030
        /*0034*/ 	.byte	0x00, 0xf5, 0x21, 0x00


	//----- nvinfo : EIATTR_KPARAM_INFO
	.align		4
.L_1133:
        /*0038*/ 	.byte	0x04, 0x17
        /*003a*/ 	.short	(.L_1135 - .L_1134)
.L_1134:
        /*003c*/ 	.word	0x00000000
        /*0040*/ 	.short	0x0005
        /*0042*/ 	.short	0x0028
        /*0044*/ 	.byte	0x00, 0xf0, 0x21, 0x00


	//----- nvinfo : EIATTR_KPARAM_INFO
	.align		4
.L_1135:
        /*0048*/ 	.byte	0x04, 0x17
        /*004a*/ 	.short	(.L_1137 - .L_1136)
.L_1136:
        /*004c*/ 	.word	0x00000000
        /*0050*/ 	.short	0x0004
        /*0052*/ 	.short	0x0020
        /*0054*/ 	.byte	0x00, 0xf0, 0x11, 0x00


	//----- nvinfo : EIATTR_KPARAM_INFO
	.align		4
.L_1137:
        /*0058*/ 	.byte	0x04, 0x17
        /*005a*/ 	.short	(.L_1139 - .L_1138)
.L_1138:
        /*005c*/ 	.word	0x00000000
        /*0060*/ 	.short	0x0003
        /*0062*/ 	.short	0x0018
        /*0064*/ 	.byte	0x00, 0xf5, 0x21, 0x00


	//----- nvinfo : EIATTR_KPARAM_INFO
	.align		4
.L_1139:
        /*0068*/ 	.byte	0x04, 0x17
        /*006a*/ 	.short	(.L_1141 - .L_1140)
.L_1140:
        /*006c*/ 	.word	0x00000000
        /*0070*/ 	.short	0x0002
        /*0072*/ 	.short	0x0010
        /*0074*/ 	.byte	0x00, 0xf5, 0x21, 0x00


	//----- nvinfo : EIATTR_KPARAM_INFO
	.align		4
.L_1141:
        /*0078*/ 	.byte	0x04, 0x17
        /*007a*/ 	.short	(.L_1143 - .L_1142)
.L_1142:
        /*007c*/ 	.word	0x00000000
        /*0080*/ 	.short	0x0001
        /*0082*/ 	.short	0x0008
        /*0084*/ 	.byte	0x00, 0xf5, 0x21, 0x00


	//----- nvinfo : EIATTR_KPARAM_INFO
	.align		4
.L_1143:
        /*0088*/ 	.byte	0x04, 0x17
        /*008a*/ 	.short	(.L_1145 - .L_1144)
.L_1144:
        /*008c*/ 	.word	0x00000000
        /*0090*/ 	.short	0x0000
        /*0092*/ 	.short	0x0000
        /*0094*/ 	.byte	0x00, 0xf5, 0x21, 0x00


	//----- nvinfo : EIATTR_SPARSE_MMA_MASK
	.align		4
.L_1145:
        /*0098*/ 	.byte	0x03, 0x50
        /*009a*/ 	.short	0x0000


	//----- nvinfo : EIATTR_MAXREG_COUNT
	.align		4
        /*009c*/ 	.byte	0x03, 0x1b
        /*009e*/ 	.short	0x00a8


	//----- nvinfo : EIATTR_NUM_BARRIERS
	.align		4
        /*00a0*/ 	.byte	0x02, 0x4c
        /*00a2*/ 	.byte	0x01
	.zero		1


	//----- nvinfo : EIATTR_MERCURY_ISA_VERSION
	.align		4
        /*00a4*/ 	.byte	0x03, 0x5f
        /*00a6*/ 	.short	0x0101


	//----- nvinfo : EIATTR_COOP_GROUP_MASK_REGIDS
	.align		4
        /*00a8*/ 	.byte	0x04, 0x29
        /*00aa*/ 	.short	(.L_1147 - .L_1146)


	//   ....[0]....
.L_1146:
        /*00ac*/ 	.word	0xffffffff


	//   ....[1]....
        /*00b0*/ 	.word	0xffffffff


	//   ....[2]....
        /*00b4*/ 	.word	0xffffffff


	//   ....[3]....
        /*00b8*/ 	.word	0xffffffff


	//   ....[4]....
        /*00bc*/ 	.word	0xffffffff


	//   ....[5]....
        /*00c0*/ 	.word	0xffffffff


	//   ....[6]....
        /*00c4*/ 	.word	0xffffffff


	//   ....[7]....
        /*00c8*/ 	.word	0xffffffff


	//   ....[8]....
        /*00cc*/ 	.word	0xffffffff


	//   ....[9]....
        /*00d0*/ 	.word	0xffffffff


	//   ....[10]....
        /*00d4*/ 	.word	0xffffffff


	//   ....[11]....
        /*00d8*/ 	.word	0xffffffff


	//----- nvinfo : EIATTR_COOP_GROUP_INSTR_OFFSETS
	.align		4
.L_1147:
        /*00dc*/ 	.byte	0x04, 0x28
        /*00de*/ 	.short	(.L_1149 - .L_1148)


	//   ....[0]....
.L_1148:
        /*00e0*/ 	.word	0x00001230


	//   ....[1]....
        /*00e4*/ 	.word	0x00001260


	//   ....[2]....
        /*00e8*/ 	.word	0x000012b0


	//   ....[3]....
        /*00ec*/ 	.word	0x000012e0


	//   ....[4]....
        /*00f0*/ 	.word	0x000014c0


	//   ....[5]....
        /*00f4*/ 	.word	0x000014f0


	//   ....[6]....
        /*00f8*/ 	.word	0x00001520


	//   ....[7]....
        /*00fc*/ 	.word	0x00001530


	//   ....[8]....
        /*0100*/ 	.word	0x00001560


	//   ....[9]....
        /*0104*/ 	.word	0x00001570


	//   ....[10]....
        /*0108*/ 	.word	0x000015a0


	//   ....[11]....
        /*010c*/ 	.word	0x000015b0


	//----- nvinfo : EIATTR_VRC_CTA_INIT_COUNT
	.align		4
.L_1149:
        /*0110*/ 	.byte	0x02, 0x4a
	.zero		1
	.zero		1


	//----- nvinfo : EIATTR_EXIT_INSTR_OFFSETS
	.align		4
        /*0114*/ 	.byte	0x04, 0x1c
        /*0116*/ 	.short	(.L_1151 - .L_1150)


	//   ....[0]....
.L_1150:
        /*0118*/ 	.word	0x00000070


	//   ....[1]....
        /*011c*/ 	.word	0x00001cb0


	//----- nvinfo : EIATTR_MAX_THREADS
	.align		4
.L_1151:
        /*0120*/ 	.byte	0x04, 0x05
        /*0122*/ 	.short	(.L_1153 - .L_1152)
.L_1152:
        /*0124*/ 	.word	0x00000140
        /*0128*/ 	.word	0x00000001
        /*012c*/ 	.word	0x00000001


	//----- nvinfo : EIATTR_CRS_STACK_SIZE
	.align		4
.L_1153:
        /*0130*/ 	.byte	0x04, 0x1e
        /*0132*/ 	.short	(.L_1155 - .L_1154)
.L_1154:
        /*0134*/ 	.word	0x00000000


	//----- nvinfo : EIATTR_CBANK_PARAM_SIZE
	.align		4
.L_1155:
        /*0138*/ 	.byte	0x03, 0x19
        /*013a*/ 	.short	0x0048


	//----- nvinfo : EIATTR_PARAM_CBANK
	.align		4
        /*013c*/ 	.byte	0x04, 0x0a
        /*013e*/ 	.short	(.L_1157 - .L_1156)
	.align		4
.L_1156:
        /*0140*/ 	.word	index@(.nv.constant0._ZN13group_norm_v214gn_cuda_kernelI13__nv_bfloat16Li320ELi1ELi32ELi80ELi256ELb0ELi16ELi320ELi320ELi4ELb1ELi9ELb0ELb0ENS_16CompileConditionILi1000EEEEEvPT_PKS4_S7_S7_flPfS8_Pj)
        /*0144*/ 	.short	0x0380
        /*0146*/ 	.short	0x0048


	//----- nvinfo : EIATTR_SW_WAR
	.align		4
.L_1157:
        /*0148*/ 	.byte	0x04, 0x36
        /*014a*/ 	.short	(.L_1159 - .L_1158)
.L_1158:
        /*014c*/ 	.word	0x00000008
.L_1159:


//--------------------- .nv.info._ZN13group_norm_v214gn_cuda_kernelI13__nv_bfloat16Li320ELi3ELi32ELi80ELi256ELb0ELi16ELi320ELi320ELi4ELb1ELi21ELb0ELb0ENS_16CompileConditionILi1000EEEEEvPT_PKS4_S7_S7_flPfS8_Pj --------------------------
	.section	.nv.info._ZN13group_norm_v214gn_cuda_kernelI13__nv_bfloat16Li320ELi3ELi32ELi80ELi256ELb0ELi16ELi320ELi320ELi4ELb1ELi21ELb0ELb0ENS_16CompileConditionILi1000EEEEEvPT_PKS4_S7_S7_flPfS8_Pj,"",@"SHT_CUDA_INFO"
	.sectionflags	@""
	.align	4


	//----- nvinfo : EIATTR_CUDA_API_VERSION
	.align		4
        /*0000*/ 	.byte	0x04, 0x37
        /*0002*/ 	.short	(.L_1161 - .L_1160)
.L_1160:
        /*0004*/ 	.word	0x00000082


	//----- nvinfo : EIATTR_KPARAM_INFO
	.align		4
.L_1161:
        /*0008*/ 	.byte	0x04, 0x17
        /*000a*/ 	.short	(.L_1163 - .L_1162)
.L_1162:
        /*000c*/ 	.word	0x00000000
        /*0010*/ 	.short	0x0008
        /*0012*/ 	.short	0x0040
        /*0014*/ 	.byte	0x00, 0xf5, 0x21, 0x00


	//----- nvinfo : EIATTR_KPARAM_INFO
	.align		4
.L_1163:
        /*0018*/ 	.byte	0x04, 0x17
        /*001a*/ 	.short	(.L_1165 - .L_1164)
.L_1164:
        /*001c*/ 	.word	0x00000000
        /*0020*/ 	.short	0x0007
        /*0022*/ 	.short	0x0038
        /*0024*/ 	.byte	0x00, 0xf5, 0x21, 0x00


	//----- nvinfo : EIATTR_KPARAM_INFO
	.align		4
.L_1165:
        /*0028*/ 	.byte	0x04, 0x17
        /*002a*/ 	.short	(.L_1167 - .L_1166)
.L_1166:
        /*002c*/ 	.word	0x00000000
        /*0030*/ 	.short	0x0006
        /*0032*/ 	.short	0x0030
        /*0034*/ 	.byte	0x00, 0xf5, 0x21, 0x00


	//----- nvinfo : EIATTR_KPARAM_INFO
	.align		4
.L_1167:
        /*0038*/ 	.byte	0x04, 0x17
        /*003a*/ 	.short	(.L_1169 - .L_1168)
.L_1168:
        /*003c*/ 	.word	0x00000000
        /*0040*/ 	.short	0x0005
        /*0042*/ 	.short	0x0028
        /*0044*/ 	.byte	0x00, 0xf0, 0x21, 0x00


	//----- nvinfo : EIATTR_KPARAM_INFO
	.align		4
.L_1169:
        /*0048*/ 	.byte	0x04, 0x17
        /*004a*/ 	.short	(.L_1171 - .L_1170)
.L_1170:
        /*004c*/ 	.word	0x00000000
        /*0050*/ 	.short	0x0004
        /*0052*/ 	.short	0x0020
        /*0054*/ 	.byte	0x00, 0xf0, 0x11, 0x00


	//----- nvinfo : EIATTR_KPARAM_INFO
	.align		4
.L_1171:
        /*0058*/ 	.byte	0x04, 0x17
        /*005a*/ 	.short	(.L_1173 - .L_1172)
.L_1172:
        /*005c*/ 	.word	0x00000000
        /*0060*/ 	.short	0x0003
        /*0062*/ 	.short	0x0018
        /*0064*/ 	.byte	0x00, 0xf5, 0x21, 0x00


	//----- nvinfo : EIATTR_KPARAM_INFO
	.align		4
.L_1173:
        /*0068*/ 	.byte	0x04, 0x17
        /*006a*/ 	.short	(.L_1175 - .L_1174)
.L_1174:
        /*006c*/ 	.word	0x00000000
        /*0070*/ 	.short	0x0002
        /*0072*/ 	.short	0x0010
        /*0074*/ 	.byte	0x00, 0xf5, 0x21, 0x00


	//----- nvinfo : EIATTR_KPARAM_INFO
	.align		4
.L_1175:
        /*0078*/ 	.byte	0x04, 0x17
        /*007a*/ 	.short	(.L_1177 - .L_1176)
.L_1176:
        /*007c*/ 	.word	0x00000000
        /*0080*/ 	.short	0x0001
        /*0082*/ 	.short	0x0008
        /*0084*/ 	.byte	0x00, 0xf5, 0x21, 0x00


	//----- nvinfo : EIATTR_KPARAM_INFO
	.align		4
.L_1177:
        /*0088*/ 	.byte	0x04, 0x17
        /*008a*/ 	.short	(.L_1179 - .L_1178)
.L_1178:
        /*008c*/ 	.word	0x00000000
        /*0090*/ 	.short	0x0000
        /*0092*/ 	.short	0x0000
        /*0094*/ 	.byte	0x00, 0xf5, 0x21, 0x00


	//----- nvinfo : EIATTR_SPARSE_MMA_MASK
	.align		4
.L_1179:
        /*0098*/ 	.byte	0x03, 0x50
        /*009a*/ 	.short	0x0000


	//----- nvinfo : EIATTR_MAXREG_COUNT
	.align		4
        /*009c*/ 	.byte	0x03, 0x1b
        /*009e*/ 	.short	0x0040


	//----- nvinfo : EIATTR_NUM_BARRIERS
	.align		4
        /*00a0*/ 	.byte	0x02, 0x4c
        /*00a2*/ 	.byte	0x01
	.zero		1


	//----- nvinfo : EIATTR_MERCURY_ISA_VERSION
	.align		4
        /*00a4*/ 	.byte	0x03, 0x5f
        /*00a6*/ 	.short	0x0101


	//----- nvinfo : EIATTR_COOP_GROUP_MASK_REGIDS
	.align		4
        /*00a8*/ 	.byte	0x04, 0x29
        /*00aa*/ 	.short	(.L_1181 - .L_1180)


	//   ....[0]....
.L_1180:
        /*00ac*/ 	.word	0xffffffff


	//   ....[1]....
        /*00b0*/ 	.word	0xffffffff


	//   ....[2]....
        /*00b4*/ 	.word	0xffffffff


	//   ....[3]....
        /*00b8*/ 	.word	0xffffffff


	//   ....[4]....
        /*00bc*/ 	.word	0xffffffff


	//   ....[5]....
        /*00c0*/ 	.word	0xffffffff


	//   ....[6]....
        /*00c4*/ 	.word	0xffffffff


	//   ....[7]....
        /*00c8*/ 	.word	0xffffffff


	//   ....[8]....
        /*00cc*/ 	.word	0xffffffff


	//   ....[9]....
        /*00d0*/ 	.word	0xffffffff


	//   ....[10]....
        /*00d4*/ 	.word	0xffffffff


	//   ....[11]....
        /*00d8*/ 	.word	0xffffffff


	//----- nvinfo : EIATTR_COOP_GROUP_INSTR_OFFSETS
	.align		4
.L_1181:
        /*00dc*/ 	.byte	0x04, 0x28
        /*00de*/ 	.short	(.L_1183 - .L_1182)


	//   ....[0]....
.L_1182:
        /*00e0*/ 	.word	0x00001170


	//   ....[1]....
        /*00e4*/ 	.word	0x000011a0


	//   ....[2]....
        /*00e8*/ 	.word	0x00001260


	//   ....[3]....
        /*00ec*/ 	.word	0x00001270


	//   ....[4]....
        /*00f0*/ 	.word	0x00001470


	//   ....[5]....
        /*00f4*/ 	.word	0x00001480


	//   ....[6]....
        /*00f8*/ 	.word	0x000014b0


	//   ....[7]....
        /*00fc*/ 	.word	0x000014c0


	//   ....[8]....
        /*0100*/ 	.word	0x000014f0


	//   ....[9]....
        /*0104*/ 	.word	0x00001500


	//   ....[10]....
        /*0108*/ 	.word	0x00001540


	//   ....[11]....
        /*010c*/ 	.word	0x00001560


	//----- nvinfo : EIATTR_VRC_CTA_INIT_COUNT
	.align		4
.L_1183:
        /*0110*/ 	.byte	0x02, 0x4a
	.zero		1
	.zero		1


	//----- nvinfo : EIATTR_EXIT_INSTR_OFFSETS
	.align		4
        /*0114*/ 	.byte	0x04, 0x1c
        /*0116*/ 	.short	(.L_1185 - .L_1184)


	//   ....[0]....
.L_1184:
        /*0118*/ 	.word	0x00000070


	//   ....[1]....
        /*011c*/ 	.word	0x00001cf0


	//----- nvinfo : EIATTR_MAX_THREADS
	.align		4
.L_1185:
        /*0120*/ 	.byte	0x04, 0x05
        /*0122*/ 	.short	(.L_1187 - .L_1186)
.L_1186:
        /*0124*/ 	.word	0x00000140
        /*0128*/ 	.word	0x00000001
        /*012c*/ 	.word	0x00000001


	//----- nvinfo : EIATTR_CRS_STACK_SIZE
	.align		4
.L_1187:
        /*0130*/ 	.byte	0x04, 0x1e
        /*0132*/ 	.short	(.L_1189 - .L_1188)
.L_1188:
        /*0134*/ 	.word	0x00000000


	//----- nvinfo : EIATTR_CBANK_PARAM_SIZE
	.align		4
.L_1189:
        /*0138*/ 	.byte	0x03, 0x19
        /*013a*/ 	.short	0x0048


	//----- nvinfo : EIATTR_PARAM_CBANK
	.align		4
        /*013c*/ 	.byte	0x04, 0x0a
        /*013e*/ 	.short	(.L_1191 - .L_1190)
	.align		4
.L_1190:
        /*0140*/ 	.word	index@(.nv.constant0._ZN13group_norm_v214gn_cuda_kernelI13__nv_bfloat16Li320ELi3ELi32ELi80ELi256ELb0ELi16ELi320ELi320ELi4ELb1ELi21ELb0ELb0ENS_16CompileConditionILi1000EEEEEvPT_PKS4_S7_S7_flPfS8_Pj)
        /*0144*/ 	.short	0x0380
        /*0146*/ 	.short	0x0048


	//----- nvinfo : EIATTR_SW_WAR
	.align		4
.L_1191:
        /*0148*/ 	.byte	0x04, 0x36
        /*014a*/ 	.short	(.L_1193 - .L_1192)
.L_1192:
        /*014c*/ 	.word	0x00000008
.L_1193:


//--------------------- .nv.info._ZN13group_norm_v214gn_cuda_kernelI13__nv_bfloat16Li320ELi1ELi32ELi80ELi256ELb0ELi32ELi320ELi320ELi4ELb1ELi18ELb0ELb0ENS_16CompileConditionILi1000EEEEEvPT_PKS4_S7_S7_flPfS8_Pj --------------------------
	.section	.nv.info._ZN13group_norm_v214gn_cuda_kernelI13__nv_bfloat16Li320ELi1ELi32ELi80ELi256ELb0ELi32ELi320ELi320ELi4ELb1ELi18ELb0ELb0ENS_16CompileConditionILi1000EEEEEvPT_PKS4_S7_S7_flPfS8_Pj,"",@"SHT_CUDA_INFO"
	.sectionflags	@""
	.align	4


	//----- nvinfo : EIATTR_CUDA_API_VERSION
	.align		4
        /*0000*/ 	.byte	0x04, 0x37
        /*0002*/ 	.short	(.L_1195 - .L_1194)
.L_1194:
        /*0004*/ 	.word	0x00000082


	//----- nvinfo : EIATTR_KPARAM_INFO
	.align		4
.L_1195:
        /*0008*/ 	.byte	0x04, 0x17
        /*000a*/ 	.short	(.L_1197 - .L_1196)
.L_1196:
        /*000c*/ 	.word	0x00000000
        /*0010*/ 	.short	0x0008
        /*0012*/ 	.short	0x0040
        /*0014*/ 	.byte	0x00, 0xf5, 0x21, 0x00


	//----- nvinfo : EIATTR_KPARAM_INFO
	.align		4
.L_1197:
        /*0018*/ 	.byte	0x04, 0x17
        /*001a*/ 	.short	(.L_1199 - .L_1198)
.L_1198:
        /*001c*/ 	.word	0x00000000
        /*0020*/ 	.short	0x0007
        /*0022*/ 	.short	0x0038
        /*0024*/ 	.byte	0x00, 0xf5, 0x21, 0x00


	//----- nvinfo : EIATTR_KPARAM_INFO
	.align		4
.L_1199:
        /*0028*/ 	.byte	0x04, 0x17
        /*002a*/ 	.short	(.L_1201 - .L_1200)
.L_1200:
        /*002c*/ 	.word	0x00000000
        /*0030*/ 	.short	0x0006
        /*0032*/ 	.short	0x0030
        /*0034*/ 	.byte	0x00, 0xf5, 0x21, 0x00


	//----- nvinfo : EIATTR_KPARAM_INFO
	.align		4
.L_1201:
        /*0038*/ 	.byte	0x04, 0x17
        /*003a*/ 	.short	(.L_1203 - .L_1202)
.L_1202:
        /*003c*/ 	.word	0x00000000
        /*0040*/ 	.short	0x0005
        /*0042*/ 	.short	0x0028
        /*0044*/ 	.byte	0x00, 0xf0, 0x21, 0x00


	//----- nvinfo : EIATTR_KPARAM_INFO
	.align		4
.L_1203:
        /*0048*/ 	.byte	0x04, 0x17
        /*004a*/ 	.short	(.L_1205 - .L_1204)
.L_1204:
        /*004c*/ 	.word	0x00000000
        /*0050*/ 	.short	0x0004
        /*0052*/ 	.short	0x0020
        /*0054*/ 	.byte	0x00, 0xf0, 0x11, 0x00


	//----- nvinfo : EIATTR_KPARAM_INFO
	.align		4
.L_1205:
        /*0058*/ 	.byte	0x04, 0x17
        /*005a*/ 	.short	(.L_1207 - .L_1206)
.L_1206:
        /*005c*/ 	.word	0x00000000
        /*0060*/ 	.short	0x0003
        /*0062*/ 	.short	0x0018
        /*0064*/ 	.byte	0x00, 0xf5, 0x21, 0x00


	//----- nvinfo : EIATTR_KPARAM_INFO
	.align		4
.L_1207:
        /*0068*/ 	.byte	0x04, 0x17
        /*006a*/ 	.short	(.L_1209 - .L_1208)
.L_1208:
        /*006c*/ 	.word	0x00000000
        /*0070*/ 	.short	0x0002
        /*0072*/ 	.short	0x0010
        /*0074*/ 	.byte	0x00, 0xf5, 0x21, 0x00


	//----- nvinfo : EIATTR_KPARAM_INFO
	.align		4
.L_1209:
        /*0078*/ 	.byte	0x04, 0x17
        /*007a*/ 	.short	(.L_1211 - .L_1210)
.L_1210:
        /*007c*/ 	.word	0x00000000
        /*0080*/ 	.short	0x0001
        /*0082*/ 	.short	0x0008
        /*0084*/ 	.byte	0x00, 0xf5, 0x21, 0x00


	//----- nvinfo : EIATTR_KPARAM_INFO
	.align		4
.L_1211:
        /*0088*/ 	.byte	0x04, 0x17
        /*008a*/ 	.short	(.L_1213 - .L_1212)
.L_1212:
        /*008c*/ 	.word	0x00000000
        /*0090*/ 	.short	0x0000
        /*0092*/ 	.short	0x0000
        /*0094*/ 	.byte	0x00, 0xf5, 0x21, 0x00


	//----- nvinfo : EIATTR_SPARSE_MMA_MASK
	.align		4
.L_1213:
        /*0098*/ 	.byte	0x03, 0x50
        /*009a*/ 	.short	0x0000


	//----- nvinfo : EIATTR_MAXREG_COUNT
	.align		4
        /*009c*/ 	.byte	0x03, 0x1b
        /*009e*/ 	.short	0x00a8


	//----- nvinfo : EIATTR_NUM_BARRIERS
	.align		4
        /*00a0*/ 	.byte	0x02, 0x4c
        /*00a2*/ 	.byte	0x01
	.zero		1


	//----- nvinfo : EIATTR_MERCURY_ISA_VERSION
	.align		4
        /*00a4*/ 	.byte	0x03, 0x5f
        /*00a6*/ 	.short	0x0101


	//----- nvinfo : EIATTR_COOP_GROUP_MASK_REGIDS
	.align		4
        /*00a8*/ 	.byte	0x04, 0x29
        /*00aa*/ 	.short	(.L_1215 - .L_1214)


	//   ....[0]....
.L_1214:
        /*00ac*/ 	.word	0xffffffff


	//   ....[1]....
        /*00b0*/ 	.word	0xffffffff


	//   ....[2]....
        /*00b4*/ 	.word	0xffffffff


	//   ....[3]....
        /*00b8*/ 	.word	0xffffffff


	//   ....[4]....
        /*00bc*/ 	.word	0xffffffff


	//   ....[5]....
        /*00c0*/ 	.word	0xffffffff


	//   ....[6]....
        /*00c4*/ 	.word	0xffffffff


	//   ....[7]....
        /*00c8*/ 	.word	0xffffffff


	//   ....[8]....
        /*00cc*/ 	.word	0xffffffff


	//   ....[9]....
        /*00d0*/ 	.word	0xffffffff


	//----- nvinfo : EIATTR_COOP_GROUP_INSTR_OFFSETS
	.align		4
.L_1215:
        /*00d4*/ 	.byte	0x04, 0x28
        /*00d6*/ 	.short	(.L_1217 - .L_1216)


	//   ....[0]....
.L_1216:
        /*00d8*/ 	.word	0x000015f0


	//   ....[1]....
        /*00dc*/ 	.word	0x00001620


	//   ....[2]....
        /*00e0*/ 	.word	0x00001670


	//   ....[3]....
        /*00e4*/ 	.word	0x000016a0


	//   ....[4]....
        /*00e8*/ 	.word	0x00001880


	//   ....[5]....
        /*00ec*/ 	.word	0x000018b0


	//   ....[6]....
        /*00f0*/ 	.word	0x000018f0


	//   ....[7]....
        /*00f4*/ 	.word	0x00001900


	//   ....[8]....
        /*00f8*/ 	.word	0x00001930


	//   ....[9]....
        /*00fc*/ 	.word	0x00001940


	//----- nvinfo : EIATTR_VRC_CTA_INIT_COUNT
	.align		4
.L_1217:
        /*0100*/ 	.byte	0x02, 0x4a
	.zero		1
	.zero		1


	//----- nvinfo : EIATTR_EXIT_INSTR_OFFSETS
	.align		4
        /*0104*/ 	.byte	0x04, 0x1c
        /*0106*/ 	.short	(.L_1219 - .L_1218)


	//   ....[0]....
.L_1218:
        /*0108*/ 	.word	0x00000070


	//   ....[1]....
        /*010c*/ 	.word	0x000023f0


	//----- nvinfo : EIATTR_MAX_THREADS
	.align		4
.L_1219:
        /*0110*/ 	.byte	0x04, 0x05
        /*0112*/ 	.short	(.L_1221 - .L_1220)
.L_1220:
        /*0114*/ 	.word	0x00000140
        /*0118*/ 	.word	0x00000001
        /*011c*/ 	.word	0x00000001


	//----- nvinfo : EIATTR_CRS_STACK_SIZE
	.align		4
.L_1221:
        /*0120*/ 	.byte	0x04, 0x1e
        /*0122*/ 	.short	(.L_1223 - .L_1222)
.L_1222:
        /*0124*/ 	.word	0x00000000


	//----- nvinfo : EIATTR_CBANK_PARAM_SIZE
	.align		4
.L_1223:
        /*0128*/ 	.byte	0x03, 0x19
        /*012a*/ 	.short	0x0048


	//----- nvinfo : EIATTR_PARAM_CBANK
	.align		4
        /*012c*/ 	.byte	0x04, 0x0a
        /*012e*/ 	.short	(.L_1225 - .L_1224)
	.align		4
.L_1224:
        /*0130*/ 	.word	index@(.nv.constant0._ZN13group_norm_v214gn_cuda_kernelI13__nv_bfloat16Li320ELi1ELi32ELi80ELi256ELb0ELi32ELi320ELi320ELi4ELb1ELi18ELb0ELb0ENS_16CompileConditionILi1000EEEEEvPT_PKS4_S7_S7_flPfS8_Pj)
        /*0134*/ 	.short	0x0380
        /*0136*/ 	.short	0x0048


	//----- nvinfo : EIATTR_SW_WAR
	.align		4
.L_1225:
        /*0138*/ 	.byte	0x04, 0x36
        /*013a*/ 	.short	(.L_1227 - .L_1226)
.L_1226:
        /*013c*/ 	.word	0x00000008
.L_1227:


//--------------------- .nv.info._ZN13group_norm_v214gn_cuda_kernelI13__nv_bfloat16Li320ELi3ELi32ELi80ELi256ELb0ELi32ELi320ELi320ELi4ELb1ELi43ELb0ELb0ENS_16CompileConditionILi1000EEEEEvPT_PKS4_S7_S7_flPfS8_Pj --------------------------
	.section	.nv.info._ZN13group_norm_v214gn_cuda_kernelI13__nv_bfloat16Li320ELi3ELi32ELi80ELi256ELb0ELi32ELi320ELi320ELi4ELb1ELi43ELb0ELb0ENS_16CompileConditionILi1000EEEEEvPT_PKS4_S7_S7_flPfS8_Pj,"",@"SHT_CUDA_INFO"
	.sectionflags	@""
	.align	4


	//----- nvinfo : EIATTR_CUDA_API_VERSION
	.align		4
        /*0000*/ 	.byte	0x04, 0x37
        /*0002*/ 	.short	(.L_1229 - .L_1228)
.L_1228:
        /*0004*/ 	.word	0x00000082


	//----- nvinfo : EIATTR_KPARAM_INFO
	.align		4
.L_1229:
        /*0008*/ 	.byte	0x04, 0x17
        /*000a*/ 	.short	(.L_1231 - .L_1230)
.L_1230:
        /*000c*/ 	.word	0x00000000
        /*0010*/ 	.short	0x0008
        /*0012*/ 	.short	0x0040
        /*0014*/ 	.byte	0x00, 0xf5, 0x21, 0x00


	//----- nvinfo : EIATTR_KPARAM_INFO
	.align		4
.L_1231:
        /*0018*/ 	.byte	0x04, 0x17
        /*001a*/ 	.short	(.L_1233 - .L_1232)
.L_1232:
        /*001c*/ 	.word	0x00000000
        /*0020*/ 	.short	0x0007
        /*0022*/ 	.short	0x0038
        /*0024*/ 	.byte	0x00, 0xf5, 0x21, 0x00


	//----- nvinfo : EIATTR_KPARAM_INFO
	.align		4
.L_1233:
        /*0028*/ 	.byte	0x04, 0x17
        /*002a*/ 	.short	(.L_1235 - .L_1234)
.L_1234:
        /*002c*/ 	.word	0x00000000
        /*0030*/ 	.short	0x0006
        /*0032*/ 	.short	0x0030
        /*0034*/ 	.byte	0x00, 0xf5, 0x21, 0x00


	//----- nvinfo : EIATTR_KPARAM_INFO
	.align		4
.L_1235:
        /*0038*/ 	.byte	0x04, 0x17
        /*003a*/ 	.short	(.L_1237 - .L_1236)
.L_1236:
        /*003c*/ 	.word	0x00000000
        /*0040*/ 	.short	0x0005
        /*0042*/ 	.short	0x0028
        /*0044*/ 	.byte	0x00, 0xf0, 0x21, 0x00


	//----- nvinfo : EIATTR_KPARAM_INFO
	.align		4
.L_1237:
        /*0048*/ 	.byte	0x04, 0x17
        /*004a*/ 	.short	(.L_1239 - .L_1238)
.L_1238:
        /*004c*/ 	.word	0x00000000
        /*0050*/ 	.short	0x0004
        /*0052*/ 	.short	0x0020
        /*0054*/ 	.byte	0x00, 0xf0, 0x11, 0x00


	//----- nvinfo : EIATTR_KPARAM_INFO
	.align		4
.L_1239:
        /*0058*/ 	.byte	0x04, 0x17
        /*005a*/ 	.short	(.L_1241 - .L_1240)
.L_1240:
        /*005c*/ 	.word	0x00000000
        /*0060*/ 	.short	0x0003
        /*0062*/ 	.short	0x0018
        /*0064*/ 	.byte	0x00, 0xf5, 0x21, 0x00


	//----- nvinfo : EIATTR_KPARAM_INFO
	.align		4
.L_1241:
        /*0068*/ 	.byte	0x04, 0x17
        /*006a*/ 	.short	(.L_1243 - .L_1242)
.L_1242:
        /*006c*/ 	.word	0x00000000
        /*0070*/ 	.short	0x0002
        /*0072*/ 	.short	0x0010
        /*0074*/ 	.byte	0x00, 0xf5, 0x21, 0x00


	//----- nvinfo : EIATTR_KPARAM_INFO
	.align		4
.L_1243:
        /*0078*/ 	.byte	0x04, 0x17
        /*007a*/ 	.short	(.L_1245 - .L_1244)
.L_1244:
        /*007c*/ 	.word	0x00000000
        /*0080*/ 	.short	0x0001
        /*0082*/ 	.short	0x0008
        /*0084*/ 	.byte	0x00, 0xf5, 0x21, 0x00


	//----- nvinfo : EIATTR_KPARAM_INFO
	.align		4
.L_1245:
        /*0088*/ 	.byte	0x04, 0x17
        /*008a*/ 	.short	(.L_1247 - .L_1246)
.L_1246:
        /*008c*/ 	.word	0x00000000
        /*0090*/ 	.short	0x0000
        /*0092*/ 	.short	0x0000
        /*0094*/ 	.byte	0x00, 0xf5, 0x21, 0x00


	//----- nvinfo : EIATTR_SPARSE_MMA_MASK
	.align		4
.L_1247:
        /*0098*/ 	.byte	0x03, 0x50
        /*009a*/ 	.short	0x0000


	//----- nvinfo : EIATTR_MAXREG_COUNT
	.align		4
        /*009c*/ 	.byte	0x03, 0x1b
        /*009e*/ 	.short	0x0040


	//----- nvinfo : EIATTR_NUM_BARRIERS
	.align		4
        /*00a0*/ 	.byte	0x02, 0x4c
        /*00a2*/ 	.byte	0x01
	.zero		1


	//----- nvinfo : EIATTR_MERCURY_ISA_VERSION
	.align		4
        /*00a4*/ 	.byte	0x03, 0x5f
        /*00a6*/ 	.short	0x0101


	//----- nvinfo : EIATTR_COOP_GROUP_MASK_REGIDS
	.align		4
        /*00a8*/ 	.byte	0x04, 0x29
        /*00aa*/ 	.short	(.L_1249 - .L_1248)


	//   ....[0]....
.L_1248:
        /*00ac*/ 	.word	0xffffffff


	//   ....[1]....
        /*00b0*/ 	.word	0xffffffff


	//   ....[2]....
        /*00b4*/ 	.word	0xffffffff


	//   ....[3]....
        /*00b8*/ 	.word	0xffffffff


	//   ....[4]....
        /*00bc*/ 	.word	0xffffffff


	//   ....[5]....
        /*00c0*/ 	.word	0xffffffff


	//   ....[6]....
        /*00c4*/ 	.word	0xffffffff


	//   ....[7]....
        /*00c8*/ 	.word	0xffffffff


	//   ....[8]....
        /*00cc*/ 	.word	0xffffffff


	//   ....[9]....
        /*00d0*/ 	.word	0xffffffff


	//----- nvinfo : EIATTR_COOP_GROUP_INSTR_OFFSETS
	.align		4
.L_1249:
        /*00d4*/ 	.byte	0x04, 0x28
        /*00d6*/ 	.short	(.L_1251 - .L_1250)


	//   ....[0]....
.L_1250:
        /*00d8*/ 	.word	0x00001580


	//   ....[1]....
        /*00dc*/ 	.word	0x000015c0


	//   ....[2]....
        /*00e0*/ 	.word	0x00001600


	//   ....[3]....
        /*00e4*/ 	.word	0x00001610


	//   ....[4]....
        /*00e8*/ 	.word	0x00001970


	//   ....[5]....
        /*00ec*/ 	.word	0x000019a0


	//   ....[6]....
        /*00f0*/ 	.word	0x000019d0


	//   ....[7]....
        /*00f4*/ 	.word	0x000019e0


	//   ....[8]....
        /*00f8*/ 	.word	0x00001a10


	//   ....[9]....
        /*00fc*/ 	.word	0x00001a20


	//----- nvinfo : EIATTR_VRC_CTA_INIT_COUNT
	.align		4
.L_1251:
        /*0100*/ 	.byte	0x02, 0x4a
	.zero		1
	.zero		1


	//----- nvinfo : EIATTR_EXIT_INSTR_OFFSETS
	.align		4
        /*0104*/ 	.byte	0x04, 0x1c
        /*0106*/ 	.short	(.L_1253 - .L_1252)


	//   ....[0]....
.L_1252:
        /*0108*/ 	.word	0x00000080


	//   ....[1]....
        /*010c*/ 	.word	0x00002500


	//----- nvinfo : EIATTR_MAX_THREADS
	.align		4
.L_1253:
        /*0110*/ 	.byte	0x04, 0x05
        /*0112*/ 	.short	(.L_1255 - .L_1254)
.L_1254:
        /*0114*/ 	.word	0x00000140
        /*0118*/ 	.word	0x00000001
        /*011c*/ 	.word	0x00000001


	//----- nvinfo : EIATTR_CRS_STACK_SIZE
	.align		4
.L_1255:
        /*0120*/ 	.byte	0x04, 0x1e
        /*0122*/ 	.short	(.L_1257 - .L_1256)
.L_1256:
        /*0124*/ 	.word	0x00000000


	//----- nvinfo : EIATTR_CBANK_PARAM_SIZE
	.align		4
.L_1257:
        /*0128*/ 	.byte	0x03, 0x19
        /*012a*/ 	.short	0x0048


	//----- nvinfo : EIATTR_PARAM_CBANK
	.align		4
        /*012c*/ 	.byte	0x04, 0x0a
        /*012e*/ 	.short	(.L_1259 - .L_1258)
	.align		4
.L_1258:
        /*0130*/ 	.word	index@(.nv.constant0._ZN13group_norm_v214gn_cuda_kernelI13__nv_bfloat16Li320ELi3ELi32ELi80ELi256ELb0ELi32ELi320ELi320ELi4ELb1ELi43ELb0ELb0ENS_16CompileConditionILi1000EEEEEvPT_PKS4_S7_S7_flPfS8_Pj)
        /*0134*/ 	.short	0x0380
        /*0136*/ 	.short	0x0048


	//----- nvinfo : EIATTR_SW_WAR
	.align		4
.L_1259:
        /*0138*/ 	.byte	0x04, 0x36
        /*013a*/ 	.short	(.L_1261 - .L_1260)
.L_1260:
        /*013c*/ 	.word	0x00000008
.L_1261:


//--------------------- .nv.info._ZN13group_norm_v214gn_cuda_kernelI13__nv_bfloat16Li320ELi1ELi32ELi80ELi256ELb0ELi64ELi320ELi320ELi4ELb1ELi37ELb0ELb0ENS_16CompileConditionILi1000EEEEEvPT_PKS4_S7_S7_flPfS8_Pj --------------------------
	.section	.nv.info._ZN13group_norm_v214gn_cuda_kernelI13__nv_bfloat16Li320ELi1ELi32ELi80ELi256ELb0ELi64ELi320ELi320ELi4ELb1ELi37ELb0ELb0ENS_16CompileConditionILi1000EEEEEvPT_PKS4_S7_S7_flPfS8_Pj,"",@"SHT_CUDA_INFO"
	.sectionflags	@""
	.align	4


	//----- nvinfo : EIATTR_CUDA_API_VERSION
	.align		4
        /*0000*/ 	.byte	0x04, 0x37
        /*0002*/ 	.short	(.L_1263 - .L_1262)
.L_1262:
        /*0004*/ 	.word	0x00000082


	//----- nvinfo : EIATTR_KPARAM_INFO
	.align		4
.L_1263:
        /*0008*/ 	.byte	0x04, 0x17
        /*000a*/ 	.short	(.L_1265 - .L_1264)
.L_1264:
        /*000c*/ 	.word	0x00000000
        /*0010*/ 	.short	0x0008
        /*0012*/ 	.short	0x0040
        /*0014*/ 	.byte	0x00, 0xf5, 0x21, 0x00


	//----- nvinfo : EIATTR_KPARAM_INFO
	.align		4
.L_1265:
        /*0018*/ 	.byte	0x04, 0x17
        /*001a*/ 	.short	(.L_1267 - .L_1266)
.L_1266:
        /*001c*/ 	.word	0x00000000
        /*0020*/ 	.short	0x0007
        /*0022*/ 	.short	0x0038
        /*0024*/ 	.byte	0x00, 0xf5, 0x21, 0x00


	//----- nvinfo : EIATTR_KPARAM_INFO
	.align		4
.L_1267:
        /*0028*/ 	.byte	0x04, 0x17
        /*002a*/ 	.short	(.L_1269 - .L_1268)
.L_1268:
        /*002c*/ 	.word	0x00000000
        /*0030*/ 	.short	0x0006
        /*0032*/ 	.short	0x0030
        /*0034*/ 	.byte	0x00, 0xf5, 0x21, 0x00


	//----- nvinfo : EIATTR_KPARAM_INFO
	.align		4
.L_1269:
        /*0038*/ 	.byte	0x04, 0x17
        /*003a*/ 	.short	(.L_1271 - .L_1270)
.L_1270:
        /*003c*/ 	.word	0x00000000
        /*0040*/ 	.short	0x0005
        /*0042*/ 	.short	0x0028
        /*0044*/ 	.byte	0x00, 0xf0, 0x21, 0x00


	//----- nvinfo : EIATTR_KPARAM_INFO
	.align		4
.L_1271:
        /*0048*/ 	.byte	0x04, 0x17
        /*004a*/ 	.short	(.L_1273 - .L_1272)
.L_1272:
        /*004c*/ 	.word	0x00000000
        /*0050*/ 	.short	0x0004
        /*0052*/ 	.short	0x0020
        /*0054*/ 	.byte	0x00, 0xf0, 0x11, 0x00


	//----- nvinfo : EIATTR_KPARAM_INFO
	.align		4
.L_1273:
        /*0058*/ 	.byte	0x04, 0x17
        /*005a*/ 	.short	(.L_1275 - .L_1274)
.L_1274:
        /*005c*/ 	.word	0x00000000
        /*0060*/ 	.short	0x0003
        /*0062*/ 	.short	0x0018
        /*0064*/ 	.byte	0x00, 0xf5, 0x21, 0x00


	//----- nvinfo : EIATTR_KPARAM_INFO
	.align		4
.L_1275:
        /*0068*/ 	.byte	0x04, 0x17
        /*006a*/ 	.short	(.L_1277 - .L_1276)
.L_1276:
        /*006c*/ 	.word	0x00000000
        /*0070*/ 	.short	0x0002
        /*0072*/ 	.short	0x0010
        /*0074*/ 	.byte	0x00, 0xf5, 0x21, 0x00


	//----- nvinfo : EIATTR_KPARAM_INFO
	.align		4
.L_1277:
        /*0078*/ 	.byte	0x04, 0x17
        /*007a*/ 	.short	(.L_1279 - .L_1278)
.L_1278:
        /*007c*/ 	.word	0x00000000
        /*0080*/ 	.short	0x0001
        /*0082*/ 	.short	0x0008
        /*0084*/ 	.byte	0x00, 0xf5, 0x21, 0x00


	//----- nvinfo : EIATTR_KPARAM_INFO
	.align		4
.L_1279:
        /*0088*/ 	.byte	0x04, 0x17
        /*008a*/ 	.short	(.L_1281 - .L_1280)
.L_1280:
        /*008c*/ 	.word	0x00000000
        /*0090*/ 	.short	0x0000
        /*0092*/ 	.short	0x0000
        /*0094*/ 	.byte	0x00, 0xf5, 0x21, 0x00


	//----- nvinfo : EIATTR_SPARSE_MMA_MASK
	.align		4
.L_1281:
        /*0098*/ 	.byte	0x03, 0x50
        /*009a*/ 	.short	0x0000


	//----- nvinfo : EIATTR_MAXREG_COUNT
	.align		4
        /*009c*/ 	.byte	0x03, 0x1b
        /*009e*/ 	.short	0x00a8


	//----- nvinfo : EIATTR_NUM_BARRIERS
	.align		4
        /*00a0*/ 	.byte	0x02, 0x4c
        /*00a2*/ 	.byte	0x01
	.zero		1


	//----- nvinfo : EIATTR_MERCURY_ISA_VERSION
	.align		4
        /*00a4*/ 	.byte	0x03, 0x5f
        /*00a6*/ 	.short	0x0101


	//----- nvinfo : EIATTR_COOP_GROUP_MASK_REGIDS
	.align		4
        /*00a8*/ 	.byte	0x04, 0x29
        /*00aa*/ 	.short	(.L_1283 - .L_1282)


	//   ....[0]....
.L_1282:
        /*00ac*/ 	.word	0xffffffff


	//   ....[1]....
        /*00b0*/ 	.word	0xffffffff


	//   ....[2]....
        /*00b4*/ 	.word	0xffffffff


	//   ....[3]....
        /*00b8*/ 	.word	0xffffffff


	//   ....[4]....
        /*00bc*/ 	.word	0xffffffff


	//   ....[5]....
        /*00c0*/ 	.word	0xffffffff


	//   ....[6]....
        /*00c4*/ 	.word	0xffffffff


	//   ....[7]....
        /*00c8*/ 	.word	0xffffffff


	//----- nvinfo : EIATTR_COOP_GROUP_INSTR_OFFSETS
	.align		4
.L_1283:
        /*00cc*/ 	.byte	0x04, 0x28
        /*00ce*/ 	.short	(.L_1285 - .L_1284)


	//   ....[0]....
.L_1284:
        /*00d0*/ 	.word	0x00001d40


	//   ....[1]....
        /*00d4*/ 	.word	0x00001d70


	//   ....[2]....
        /*00d8*/ 	.word	0x00001dd0


	//   ....[3]....
        /*00dc*/ 	.word	0x00001df0


	//   ....[4]....
        /*00e0*/ 	.word	0x00001fd0


	//   ....[5]....
        /*00e4*/ 	.word	0x00002000


	//   ....[6]....
        /*00e8*/ 	.word	0x00002050


	//   ....[7]....
        /*00ec*/ 	.word	0x00002070


	//----- nvinfo : EIATTR_VRC_CTA_INIT_COUNT
	.align		4
.L_1285:
        /*00f0*/ 	.byte	0x02, 0x4a
	.zero		1
	.zero		1


	//----- nvinfo : EIATTR_EXIT_INSTR_OFFSETS
	.align		4
        /*00f4*/ 	.byte	0x04, 0x1c
        /*00f6*/ 	.short	(.L_1287 - .L_1286)


	//   ....[0]....
.L_1286:
        /*00f8*/ 	.word	0x00000070


	//   ....[1]....
        /*00fc*/ 	.word	0x00003230


	//----- nvinfo : EIATTR_MAX_THREADS
	.align		4
.L_1287:
        /*0100*/ 	.byte	0x04, 0x05
        /*0102*/ 	.short	(.L_1289 - .L_1288)
.L_1288:
        /*0104*/ 	.word	0x00000140
        /*0108*/ 	.word	0x00000001
        /*010c*/ 	.word	0x00000001


	//----- nvinfo : EIATTR_CRS_STACK_SIZE
	.align		4
.L_1289:
        /*0110*/ 	.byte	0x04, 0x1e
        /*0112*/ 	.short	(.L_1291 - .L_1290)
.L_1290:
        /*0114*/ 	.word	0x00000000


	//----- nvinfo : EIATTR_CBANK_PARAM_SIZE
	.align		4
.L_1291:
        /*0118*/ 	.byte	0x03, 0x19
        /*011a*/ 	.short	0x0048


	//----- nvinfo : EIATTR_PARAM_CBANK
	.align		4
        /*011c*/ 	.byte	0x04, 0x0a
        /*011e*/ 	.short	(.L_1293 - .L_1292)
	.align		4
.L_1292:
        /*0120*/ 	.word	index@(.nv.constant0._ZN13group_norm_v214gn_cuda_kernelI13__nv_bfloat16Li320ELi1ELi32ELi80ELi256ELb0ELi64ELi320ELi320ELi4ELb1ELi37ELb0ELb0ENS_16CompileConditionILi1000EEEEEvPT_PKS4_S7_S7_flPfS8_Pj)
        /*0124*/ 	.short	0x0380
        /*0126*/ 	.short	0x0048


	//----- nvinfo : EIATTR_SW_WAR
	.align		4
.L_1293:
        /*0128*/ 	.byte	0x04, 0x36
        /*012a*/ 	.short	(.L_1295 - .L_1294)
.L_1294:
        /*012c*/ 	.word	0x00000008
.L_1295:


//--------------------- .nv.info._ZN13group_norm_v214gn_cuda_kernelI13__nv_bfloat16Li320ELi1ELi32ELi80ELi256ELb0ELi128ELi320ELi320ELi4ELb1ELi74ELb0ELb0ENS_16CompileConditionILi1000EEEEEvPT_PKS4_S7_S7_flPfS8_Pj --------------------------
	.section	.nv.info._ZN13group_norm_v214gn_cuda_kernelI13__nv_bfloat16Li320ELi1ELi32ELi80ELi256ELb0ELi128ELi320ELi320ELi4ELb1ELi74ELb0ELb0ENS_16CompileConditionILi1000EEEEEvPT_PKS4_S7_S7_flPfS8_Pj,"",@"SHT_CUDA_INFO"
	.sectionflags	@""
	.align	4


	//----- nvinfo : EIATTR_CUDA_API_VERSION
	.align		4
        /*0000*/ 	.byte	0x04, 0x37
        /*0002*/ 	.short	(.L_1297 - .L_1296)
.L_1296:
        /*0004*/ 	.word	0x00000082


	//----- nvinfo : EIATTR_KPARAM_INFO
	.align		4
.L_1297:
        /*0008*/ 	.byte	0x04, 0x17
        /*000a*/ 	.short	(.L_1299 - .L_1298)
.L_1298:
        /*000c*/ 	.word	0x00000000
        /*0010*/ 	.short	0x0008
        /*0012*/ 	.short	0x0040
        /*0014*/ 	.byte	0x00, 0xf5, 0x21, 0x00


	//----- nvinfo : EIATTR_KPARAM_INFO
	.align		4
.L_1299:
        /*0018*/ 	.byte	0x04, 0x17
        /*001a*/ 	.short	(.L_1301 - .L_1300)
.L_1300:
        /*001c*/ 	.word	0x00000000
        /*0020*/ 	.short	0x0007
        /*0022*/ 	.short	0x0038
        /*0024*/ 	.byte	0x00, 0xf5, 0x21, 0x00


	//----- nvinfo : EIATTR_KPARAM_INFO
	.align		4
.L_1301:
        /*0028*/ 	.byte	0x04, 0x17
        /*002a*/ 	.short	(.L_1303 - .L_1302)
.L_1302:
        /*002c*/ 	.word	0x00000000
        /*0030*/ 	.short	0x0006
        /*0032*/ 	.short	0x0030
        /*0034*/ 	.byte	0x00, 0xf5, 0x21, 0x00


	//----- nvinfo : EIATTR_KPARAM_INFO
	.align		4
.L_1303:
        /*0038*/ 	.byte	0x04, 0x17
        /*003a*/ 	.short	(.L_1305 - .L_1304)
.L_1304:
        /*003c*/ 	.word	0x00000000
        /*0040*/ 	.short	0x0005
        /*0042*/ 	.short	0x0028
        /*0044*/ 	.byte	0x00, 0xf0, 0x21, 0x00


	//----- nvinfo : EIATTR_KPARAM_INFO
	.align		4
.L_1305:
        /*0048*/ 	.byte	0x04, 0x17
        /*004a*/ 	.short	(.L_1307 - .L_1306)
.L_1306:
        /*004c*/ 	.word	0x00000000
        /*0050*/ 	.short	0x0004
        /*0052*/ 	.short	0x0020
        /*0054*/ 	.byte	0x00, 0xf0, 0x11, 0x00


	//----- nvinfo : EIATTR_KPARAM_INFO
	.align		4
.L_1307:
        /*0058*/ 	.byte	0x04, 0x17
        /*005a*/ 	.short	(.L_1309 - .L_1308)
.L_1308:
        /*005c*/ 	.word	0x00000000
        /*0060*/ 	.short	0x0003
        /*0062*/ 	.short	0x0018
        /*0064*/ 	.byte	0x00, 0xf5, 0x21, 0x00


	//----- nvinfo : EIATTR_KPARAM_INFO
	.align		4
.L_1309:
        /*0068*/ 	.byte	0x04, 0x17
        /*006a*/ 	.short	(.L_1311 - .L_1310)
.L_1310:
        /*006c*/ 	.word	0x00000000
        /*0070*/ 	.short	0x0002
        /*0072*/ 	.short	0x0010
        /*0074*/ 	.byte	0x00, 0xf5, 0x21, 0x00


	//----- nvinfo : EIATTR_KPARAM_INFO
	.align		4
.L_1311:
        /*0078*/ 	.byte	0x04, 0x17
        /*007a*/ 	.short	(.L_1313 - .L_1312)
.L_1312:
        /*007c*/ 	.word	0x00000000
        /*0080*/ 	.short	0x0001
        /*0082*/ 	.short	0x0008
        /*0084*/ 	.byte	0x00, 0xf5, 0x21, 0x00


	//----- nvinfo : EIATTR_KPARAM_INFO
	.align		4
.L_1313:
        /*0088*/ 	.byte	0x04, 0x17
        /*008a*/ 	.short	(.L_1315 - .L_1314)
.L_1314:
        /*008c*/ 	.word	0x00000000
        /*0090*/ 	.short	0x0000
        /*0092*/ 	.short	0x0000
        /*0094*/ 	.byte	0x00, 0xf5, 0x21, 0x00


	//----- nvinfo : EIATTR_SPARSE_MMA_MASK
	.align		4
.L_1315:
        /*0098*/ 	.byte	0x03, 0x50
        /*009a*/ 	.short	0x0000


	//----- nvinfo : EIATTR_MAXREG_COUNT
	.align		4
        /*009c*/ 	.byte	0x03, 0x1b
        /*009e*/ 	.short	0x00a8


	//----- nvinfo : EIATTR_NUM_BARRIERS
	.align		4
        /*00a0*/ 	.byte	0x02, 0x4c
        /*00a2*/ 	.byte	0x01
	.zero		1


	//----- nvinfo : EIATTR_MERCURY_ISA_VERSION
	.align		4
        /*00a4*/ 	.byte	0x03, 0x5f
        /*00a6*/ 	.short	0x0101


	//----- nvinfo : EIATTR_INT_WARP_WIDE_INSTR_OFFSETS
	.align		4
        /*00a8*/ 	.byte	0x04, 0x31
        /*00aa*/ 	.short	(.L_1317 - .L_1316)


	//   ....[0]....
.L_1316:
        /*00ac*/ 	.word	0x00002de0


	//----- nvinfo : EIATTR_COOP_GROUP_MASK_REGIDS
	.align		4
.L_1317:
        /*00b0*/ 	.byte	0x04, 0x29
        /*00b2*/ 	.short	(.L_1319 - .L_1318)


	//   ....[0]....
.L_1318:
        /*00b4*/ 	.word	0xffffffff


	//   ....[1]....
        /*00b8*/ 	.word	0xffffffff


	//   ....[2]....
        /*00bc*/ 	.word	0xffffffff


	//   ....[3]....
        /*00c0*/ 	.word	0xffffffff


	//   ....[4]....
        /*00c4*/ 	.word	0xffffffff


	//   ....[5]....
        /*00c8*/ 	.word	0xffffffff


	//----- nvinfo : EIATTR_COOP_GROUP_INSTR_OFFSETS
	.align		4
.L_1319:
        /*00cc*/ 	.byte	0x04, 0x28
        /*00ce*/ 	.short	(.L_1321 - .L_1320)


	//   ....[0]....
.L_1320:
        /*00d0*/ 	.word	0x00002d80


	//   ....[1]....
        /*00d4*/ 	.word	0x00002db0


	//   ....[2]....
        /*00d8*/ 	.word	0x00002e30


	//   ....[3]....
        /*00dc*/ 	.word	0x00002e50


	//   ....[4]....
        /*00e0*/ 	.word	0x00003090


	//   ....[5]....
        /*00e4*/ 	.word	0x000030d0


	//----- nvinfo : EIATTR_VRC_CTA_INIT_COUNT
	.align		4
.L_1321:
        /*00e8*/ 	.byte	0x02, 0x4a
	.zero		1
	.zero		1


	//----- nvinfo : EIATTR_EXIT_INSTR_OFFSETS
	.align		4
        /*00ec*/ 	.byte	0x04, 0x1c
        /*00ee*/ 	.short	(.L_1323 - .L_1322)


	//   ....[0]....
.L_1322:
        /*00f0*/ 	.word	0x00000080


	//   ....[1]....
        /*00f4*/ 	.word	0x000051f0


	//----- nvinfo : EIATTR_MAX_THREADS
	.align		4
.L_1323:
        /*00f8*/ 	.byte	0x04, 0x05
        /*00fa*/ 	.short	(.L_1325 - .L_1324)
.L_1324:
        /*00fc*/ 	.word	0x00000140
        /*0100*/ 	.word	0x00000001
        /*0104*/ 	.word	0x00000001


	//----- nvinfo : EIATTR_CRS_STACK_SIZE
	.align		4
.L_1325:
        /*0108*/ 	.byte	0x04, 0x1e
        /*010a*/ 	.short	(.L_1327 - .L_1326)
.L_1326:
        /*010c*/ 	.word	0x00000000


	//----- nvinfo : EIATTR_CBANK_PARAM_SIZE
	.align		4
.L_1327:
        /*0110*/ 	.byte	0x03, 0x19
        /*0112*/ 	.short	0x0048


	//----- nvinfo : EIATTR_PARAM_CBANK
	.align		4
        /*0114*/ 	.byte	0x04, 0x0a
        /*0116*/ 	.short	(.L_1329 - .L_1328)
	.align		4
.L_1328:
        /*0118*/ 	.word	index@(.nv.constant0._ZN13group_norm_v214gn_cuda_kernelI13__nv_bfloat16Li320ELi1ELi32ELi80ELi256ELb0ELi128ELi320ELi320ELi4ELb1ELi74ELb0ELb0ENS_16CompileConditionILi1000EEEEEvPT_PKS4_S7_S7_flPfS8_Pj)
        /*011c*/ 	.short	0x0380
        /*011e*/ 	.short	0x0048


	//----- nvinfo : EIATTR_SW_WAR
	.align		4
.L_1329:
        /*0120*/ 	.byte	0x04, 0x36
        /*0122*/ 	.short	(.L_1331 - .L_1330)
.L_1330:
        /*0124*/ 	.word	0x00000008
.L_1331:


//--------------------- .nv.info._ZN13group_norm_v214gn_cuda_kernelI13__nv_bfloat16Li320ELi1ELi32ELi80ELi256ELb0ELi128ELi320ELi320ELi4ELb0ELi74ELb0ELb1ENS_16CompileConditionILi1000EEEEEvPT_PKS4_S7_S7_flPfS8_Pj --------------------------
	.section	.nv.info._ZN13group_norm_v214gn_cuda_kernelI13__nv_bfloat16Li320ELi1ELi32ELi80ELi256ELb0ELi128ELi320ELi320ELi4ELb0ELi74ELb0ELb1ENS_16CompileConditionILi1000EEEEEvPT_PKS4_S7_S7_flPfS8_Pj,"",@"SHT_CUDA_INFO"
	.sectionflags	@""
	.align	4


	//----- nvinfo : EIATTR_CUDA_API_VERSION
	.align		4
        /*0000*/ 	.byte	0x04, 0x37
        /*0002*/ 	.short	(.L_1333 - .L_1332)
.L_1332:
        /*0004*/ 	.word	0x00000082


	//----- nvinfo : EIATTR_KPARAM_INFO
	.align		4
.L_1333:
        /*0008*/ 	.byte	0x04, 0x17
        /*000a*/ 	.short	(.L_1335 - .L_1334)
.L_1334:
        /*000c*/ 	.word	0x00000000
        /*0010*/ 	.short	0x0008
        /*0012*/ 	.short	0x0040
        /*0014*/ 	.byte	0x00, 0xf5, 0x21, 0x00


	//----- nvinfo : EIATTR_KPARAM_INFO
	.align		4
.L_1335:
        /*0018*/ 	.byte	0x04, 0x17
        /*001a*/ 	.short	(.L_1337 - .L_1336)
.L_1336:
        /*001c*/ 	.word	0x00000000
        /*0020*/ 	.short	0x0007
        /*0022*/ 	.short	0x0038
        /*0024*/ 	.byte	0x00, 0xf5, 0x21, 0x00


	//----- nvinfo : EIATTR_KPARAM_INFO
	.align		4
.L_1337:
        /*0028*/ 	.byte	0x04, 0x17
        /*002a*/ 	.short	(.L_1339 - .L_1338)
.L_1338:
        /*002c*/ 	.word	0x00000000
        /*0030*/ 	.short	0x0006
        /*0032*/ 	.short	0x0030
        /*0034*/ 	.byte	0x00, 0xf5, 0x21, 0x00


	//----- nvinfo : EIATTR_KPARAM_INFO
	.align		4
.L_1339:
        /*0038*/ 	.byte	0x04, 0x17
        /*003a*/ 	.short	(.L_1341 - .L_1340)
.L_1340:
        /*003c*/ 	.word	0x00000000
        /*0040*/ 	.short	0x0005
        /*0042*/ 	.short	0x0028
        /*0044*/ 	.byte	0x00, 0xf0, 0x21, 0x00


	//----- nvinfo : EIATTR_KPARAM_INFO
	.align		4
.L_1341:
        /*0048*/ 	.byte	0x04, 0x17
        /*004a*/ 	.short	(.L_1343 - .L_1342)
.L_1342:
        /*004c*/ 	.word	0x00000000
        /*0050*/ 	.short	0x0004
        /*0052*/ 	.short	0x0020
        /*0054*/ 	.byte	0x00, 0xf0, 0x11, 0x00


	//----- nvinfo : EIATTR_KPARAM_INFO
	.align		4
.L_1343:
        /*0058*/ 	.byte	0x04, 0x17
        /*005a*/ 	.short	(.L_1345 - .L_1344)
.L_1344:
        /*005c*/ 	.word	0x00000000
        /*0060*/ 	.short	0x0003
        /*0062*/ 	.short	0x0018
        /*0064*/ 	.byte	0x00, 0xf5, 0x21, 0x00


	//----- nvinfo : EIATTR_KPARAM_INFO
	.align		4
.L_1345:
        /*0068*/ 	.byte	0x04, 0x17
        /*006a*/ 	.short	(.L_1347 - .L_1346)
.L_1346:
        /*006c*/ 	.word	0x00000000
        /*0070*/ 	.short	0x0002
        /*0072*/ 	.short	0x0010
        /*0074*/ 	.byte	0x00, 0xf5, 0x21, 0x00


	//----- nvinfo : EIATTR_KPARAM_INFO
	.align		4
.L_1347:
        /*0078*/ 	.byte	0x04, 0x17
        /*007a*/ 	.short	(.L_1349 - .L_1348)
.L_1348:
        /*007c*/ 	.word	0x00000000
        /*0080*/ 	.short	0x0001
        /*0082*/ 	.short	0x0008
        /*0084*/ 	.byte	0x00, 0xf5, 0x21, 0x00


	//----- nvinfo : EIATTR_KPARAM_INFO
	.align		4
.L_1349:
        /*0088*/ 	.byte	0x04, 0x17
        /*008a*/ 	.short	(.L_1351 - .L_1350)
.L_1350:
        /*008c*/ 	.word	0x00000000
        /*0090*/ 	.short	0x0000
        /*0092*/ 	.short	0x0000
        /*0094*/ 	.byte	0x00, 0xf5, 0x21, 0x00


	//----- nvinfo : EIATTR_SPARSE_MMA_MASK
	.align		4
.L_1351:
        /*0098*/ 	.byte	0x03, 0x50
        /*009a*/ 	.short	0x0000


	//----- nvinfo : EIATTR_MAXREG_COUNT
	.align		4
        /*009c*/ 	.byte	0x03, 0x1b
        /*009e*/ 	.short	0x00a8


	//----- nvinfo : EIATTR_NUM_BARRIERS
	.align		4
        /*00a0*/ 	.byte	0x02, 0x4c
        /*00a2*/ 	.byte	0x01
	.zero		1


	//----- nvinfo : EIATTR_MERCURY_ISA_VERSION
	.align		4
        /*00a4*/ 	.byte	0x03, 0x5f
        /*00a6*/ 	.short	0x0101


	//----- nvinfo : EIATTR_COOP_GROUP_MASK_REGIDS
	.align		4
        /*00a8*/ 	.byte	0x04, 0x29
        /*00aa*/ 	.short	(.L_1353 - .L_1352)


	//   ....[0]....
.L_1352:
        /*00ac*/ 	.word	0xffffffff


	//   ....[1]....
        /*00b0*/ 	.word	0xffffffff


	//   ....[2]....
        /*00b4*/ 	.word	0xffffffff


	//   ....[3]....
        /*00b8*/ 	.word	0xffffffff


	//   ....[4]....
        /*00bc*/ 	.word	0xffffffff


	//   ....[5]....
        /*00c0*/ 	.word	0xffffffff


	//   ....[6]....
        /*00c4*/ 	.word	0xffffffff


	//   ....[7]....
        /*00c8*/ 	.word	0xffffffff


	//----- nvinfo : EIATTR_COOP_GROUP_INSTR_OFFSETS
	.align		4
.L_1353:
        /*00cc*/ 	.byte	0x04, 0x28
        /*00ce*/ 	.short	(.L_1355 - .L_1354)


	//   ....[0]....
.L_1354:
        /*00d0*/ 	.word	0x00002a10


	//   ....[1]....
        /*00d4*/ 	.word	0x00002a40


	//   ....[2]....
        /*00d8*/ 	.word	0x00002ab0


	//   ....[3]....
        /*00dc*/ 	.word	0x00002ac0


	//   ....[4]....
        /*00e0*/ 	.word	0x00002b60


	//   ....[5]....
        /*00e4*/ 	.word	0x00002d40


	//   ....[6]....
        /*00e8*/ 	.word	0x00002d50


	//   ....[7]....
        /*00ec*/ 	.word	0x00002d90


	//----- nvinfo : EIATTR_VRC_CTA_INIT_COUNT
	.align		4
.L_1355:
        /*00f0*/ 	.byte	0x02, 0x4a
	.zero		1
	.zero		1


	//----- nvinfo : EIATTR_EXIT_INSTR_OFFSETS
	.align		4
        /*00f4*/ 	.byte	0x04, 0x1c
        /*00f6*/ 	.short	(.L_1357 - .L_1356)


	//   ....[0]....
.L_1356:
        /*00f8*/ 	.word	0x00004f30


	//   ....[1]....
        /*00fc*/ 	.word	0x00004f50


	//----- nvinfo : EIATTR_MAX_THREADS
	.align		4
.L_1357:
        /*0100*/ 	.byte	0x04, 0x05
        /*0102*/ 	.short	(.L_1359 - .L_1358)
.L_1358:
        /*0104*/ 	.word	0x00000140
        /*0108*/ 	.word	0x00000001
        /*010c*/ 	.word	0x00000001


	//----- nvinfo : EIATTR_CRS_STACK_SIZE
	.align		4
.L_1359:
        /*0110*/ 	.byte	0x04, 0x1e
        /*0112*/ 	.short	(.L_1361 - .L_1360)
.L_1360:
        /*0114*/ 	.word	0x00000000


	//----- nvinfo : EIATTR_CBANK_PARAM_SIZE
	.align		4
.L_1361:
        /*0118*/ 	.byte	0x03, 0x19
        /*011a*/ 	.short	0x0048


	//----- nvinfo : EIATTR_PARAM_CBANK
	.align		4
        /*011c*/ 	.byte	0x04, 0x0a
        /*011e*/ 	.short	(.L_1363 - .L_1362)
	.align		4
.L_1362:
        /*0120*/ 	.word	index@(.nv.constant0._ZN13group_norm_v214gn_cuda_kernelI13__nv_bfloat16Li320ELi1ELi32ELi80ELi256ELb0ELi128ELi320ELi320ELi4ELb0ELi74ELb0ELb1ENS_16CompileConditionILi1000EEEEEvPT_PKS4_S7_S7_flPfS8_Pj)
        /*0124*/ 	.short	0x0380
        /*0126*/ 	.short	0x0048


	//----- nvinfo : EIATTR_SW_WAR
	.align		4
.L_1363:
        /*0128*/ 	.byte	0x04, 0x36
        /*012a*/ 	.short	(.L_1365 - .L_1364)
.L_1364:
        /*012c*/ 	.word	0x00000008
.L_1365:


//--------------------- .nv.info._ZN13group_norm_v214gn_cuda_kernelI13__nv_bfloat16Li320ELi3ELi32ELi80ELi256ELb0ELi64ELi320ELi320ELi4ELb1ELi87ELb0ELb0ENS_16CompileConditionILi1000EEEEEvPT_PKS4_S7_S7_flPfS8_Pj --------------------------
	.section	.nv.info._ZN13group_norm_v214gn_cuda_kernelI13__nv_bfloat16Li320ELi3ELi32ELi80ELi256ELb0ELi64ELi320ELi320ELi4ELb1ELi87ELb0ELb0ENS_16CompileConditionILi1000EEEEEvPT_PKS4_S7_S7_flPfS8_Pj,"",@"SHT_CUDA_INFO"
	.sectionflags	@""
	.align	4


	//----- nvinfo : EIATTR_CUDA_API_VERSION
	.align		4
        /*0000*/ 	.byte	0x04, 0x37
        /*0002*/ 	.short	(.L_1367 - .L_1366)
.L_1366:
        /*0004*/ 	.word	0x00000082


	//----- nvinfo : EIATTR_KPARAM_INFO
	.align		4
.L_1367:
        /*0008*/ 	.byte	0x04, 0x17
        /*000a*/ 	.short	(.L_1369 - .L_1368)
.L_1368:
        /*000c*/ 	.word	0x00000000
        /*0010*/ 	.short	0x0008
        /*0012*/ 	.short	0x0040
        /*0014*/ 	.byte	0x00, 0xf5, 0x21, 0x00


	//----- nvinfo : EIATTR_KPARAM_INFO
	.align		4
.L_1369:
        /*0018*/ 	.byte	0x04, 0x17
        /*001a*/ 	.short	(.L_1371 - .L_1370)
.L_1370:
        /*001c*/ 	.word	0x00000000
        /*0020*/ 	.short	0x0007
        /*0022*/ 	.short	0x0038
        /*0024*/ 	.byte	0x00, 0xf5, 0x21, 0x00


	//----- nvinfo : EIATTR_KPARAM_INFO
	.align		4
.L_1371:
        /*0028*/ 	.byte	0x04, 0x17
        /*002a*/ 	.short	(.L_1373 - .L_1372)
.L_1372:
        /*002c*/ 	.word	0x00000000
        /*0030*/ 	.short	0x0006
        /*0032*/ 	.short	0x0030
        /*0034*/ 	.byte	0x00, 0xf5, 0x21, 0x00


	//----- nvinfo : EIATTR_KPARAM_INFO
	.align		4
.L_1373:
        /*0038*/ 	.byte	0x04, 0x17
        /*003a*/ 	.short	(.L_1375 - .L_1374)
.L_1374:
        /*003c*/ 	.word	0x00000000
        /*0040*/ 	.short	0x0005
        /*0042*/ 	.short	0x0028
        /*0044*/ 	.byte	0x00, 0xf0, 0x21, 0x00


	//----- nvinfo : EIATTR_KPARAM_INFO
	.align		4
.L_1375:
        /*0048*/ 	.byte	0x04, 0x17
        /*004a*/ 	.short	(.L_1377 - .L_1376)
.L_1376:
        /*004c*/ 	.word	0x00000000
        /*0050*/ 	.short	0x0004
        /*0052*/ 	.short	0x0020
        /*0054*/ 	.byte	0x00, 0xf0, 0x11, 0x00


	//----- nvinfo : EIATTR_KPARAM_INFO
	.align		4
.L_1377:
        /*0058*/ 	.byte	0x04, 0x17
        /*005a*/ 	.short	(.L_1379 - .L_1378)
.L_1378:
        /*005c*/ 	.word	0x00000000
        /*0060*/ 	.short	0x0003
        /*0062*/ 	.short	0x0018
        /*0064*/ 	.byte	0x00, 0xf5, 0x21, 0x00


	//----- nvinfo : EIATTR_KPARAM_INFO
	.align		4
.L_1379:
        /*0068*/ 	.byte	0x04, 0x17
        /*006a*/ 	.short	(.L_1381 - .L_1380)
.L_1380:
        /*006c*/ 	.word	0x00000000
        /*0070*/ 	.short	0x0002
        /*0072*/ 	.short	0x0010
        /*0074*/ 	.byte	0x00, 0xf5, 0x21, 0x00


	//----- nvinfo : EIATTR_KPARAM_INFO
	.align		4
.L_1381:
        /*0078*/ 	.byte	0x04, 0x17
        /*007a*/ 	.short	(.L_1383 - .L_1382)
.L_1382:
        /*007c*/ 	.word	0x00000000
        /*0080*/ 	.short	0x0001
        /*0082*/ 	.short	0x0008
        /*0084*/ 	.byte	0x00, 0xf5, 0x21, 0x00


	//----- nvinfo : EIATTR_KPARAM_INFO
	.align		4
.L_1383:
        /*0088*/ 	.byte	0x04, 0x17
        /*008a*/ 	.short	(.L_1385 - .L_1384)
.L_1384:
        /*008c*/ 	.word	0x00000000
        /*0090*/ 	.short	0x0000
        /*0092*/ 	.short	0x0000
        /*0094*/ 	.byte	0x00, 0xf5, 0x21, 0x00


	//----- nvinfo : EIATTR_SPARSE_MMA_MASK
	.align		4
.L_1385:
        /*0098*/ 	.byte	0x03, 0x50
        /*009a*/ 	.short	0x0000


	//----- nvinfo : EIATTR_MAXREG_COUNT
	.align		4
        /*009c*/ 	.byte	0x03, 0x1b
        /*009e*/ 	.short	0x0040


	//----- nvinfo : EIATTR_NUM_BARRIERS
	.align		4
        /*00a0*/ 	.byte	0x02, 0x4c
        /*00a2*/ 	.byte	0x01
	.zero		1


	//----- nvinfo : EIATTR_ANNOTATIONS
	.align		4
        /*00a4*/ 	.byte	0x04, 0x55
        /*00a6*/ 	.short	(.L_1387 - .L_1386)


	//   ....[0]....
.L_1386:
        /* <DEDUP_REMOVED lines=35> */


	//----- nvinfo : EIATTR_MERCURY_ISA_VERSION
	.align		4
.L_1387:
        /*02c8*/ 	.byte	0x03, 0x5f
        /*02ca*/ 	.short	0x0101


	//----- nvinfo : EIATTR_COOP_GROUP_MASK_REGIDS
	.align		4
        /*02cc*/ 	.byte	0x04, 0x29
        /*02ce*/ 	.short	(.L_1389 - .L_1388)


	//   ....[0]....
.L_1388:
        /*02d0*/ 	.word	0xffffffff


	//   ....[1]....
        /*02d4*/ 	.word	0xffffffff


	//   ....[2]....
        /*02d8*/ 	.word	0xffffffff


	//   ....[3]....
        /*02dc*/ 	.word	0xffffffff


	//   ....[4]....
        /*02e0*/ 	.word	0xffffffff


	//   ....[5]....
        /*02e4*/ 	.word	0xffffffff


	//   ....[6]....
        /*02e8*/ 	.word	0xffffffff


	//   ....[7]....
        /*02ec*/ 	.word	0xffffffff


	//----- nvinfo : EIATTR_COOP_GROUP_INSTR_OFFSETS
	.align		4
.L_1389:
        /*02f0*/ 	.byte	0x04, 0x28
        /*02f2*/ 	.short	(.L_1391 - .L_1390)


	//   ....[0]....
.L_1390:
        /*02f4*/ 	.word	0x00001df0


	//   ....[1]....
        /*02f8*/ 	.word	0x00001e10


	//   ....[2]....
        /*02fc*/ 	.word	0x00001e50


	//   ....[3]....
        /*0300*/ 	.word	0x00001e60


	//   ....[4]....
        /*0304*/ 	.word	0x00002200


	//   ....[5]....
        /*0308*/ 	.word	0x00002230


	//   ....[6]....
        /*030c*/ 	.word	0x00002250


	//   ....[7]....
        /*0310*/ 	.word	0x00002270


	//----- nvinfo : EIATTR_VRC_CTA_INIT_COUNT
	.align		4
.L_1391:
        /*0314*/ 	.byte	0x02, 0x4a
	.zero		1
	.zero		1


	//----- nvinfo : EIATTR_EXIT_INSTR_OFFSETS
	.align		4
        /*0318*/ 	.byte	0x04, 0x1c
        /*031a*/ 	.short	(.L_1393 - .L_1392)


	//   ....[0]....
.L_1392:
        /*031c*/ 	.word	0x00000080


	//   ....[1]....
        /*0320*/ 	.word	0x00003880


	//----- nvinfo : EIATTR_MAX_THREADS
	.align		4
.L_1393:
        /*0324*/ 	.byte	0x04, 0x05
        /*0326*/ 	.short	(.L_1395 - .L_1394)
.L_1394:
        /*0328*/ 	.word	0x00000140
        /*032c*/ 	.word	0x00000001
        /*0330*/ 	.word	0x00000001


	//----- nvinfo : EIATTR_CRS_STACK_SIZE
	.align		4
.L_1395:
        /*0334*/ 	.byte	0x04, 0x1e
        /*0336*/ 	.short	(.L_1397 - .L_1396)
.L_1396:
        /*0338*/ 	.word	0x00000000


	//----- nvinfo : EIATTR_CBANK_PARAM_SIZE
	.align		4
.L_1397:
        /*033c*/ 	.byte	0x03, 0x19
        /*033e*/ 	.short	0x0048


	//----- nvinfo : EIATTR_PARAM_CBANK
	.align		4
        /*0340*/ 	.byte	0x04, 0x0a
        /*0342*/ 	.short	(.L_1399 - .L_1398)
	.align		4
.L_1398:
        /*0344*/ 	.word	index@(.nv.constant0._ZN13group_norm_v214gn_cuda_kernelI13__nv_bfloat16Li320ELi3ELi32ELi80ELi256ELb0ELi64ELi320ELi320ELi4ELb1ELi87ELb0ELb0ENS_16CompileConditionILi1000EEEEEvPT_PKS4_S7_S7_flPfS8_Pj)
        /*0348*/ 	.short	0x0380
        /*034a*/ 	.short	0x0048


	//----- nvinfo : EIATTR_SW_WAR
	.align		4
.L_1399:
        /*034c*/ 	.byte	0x04, 0x36
        /*034e*/ 	.short	(.L_1401 - .L_1400)
.L_1400:
        /*0350*/ 	.word	0x00000008
.L_1401:


//--------------------- .nv.info._ZN13group_norm_v214gn_cuda_kernelI13__nv_bfloat16Li320ELi2ELi32ELi80ELi256ELb0ELi64ELi320ELi320ELi4ELb1ELi74ELb0ELb0ENS_16CompileConditionILi1000EEEEEvPT_PKS4_S7_S7_flPfS8_Pj --------------------------
	.section	.nv.info._ZN13group_norm_v214gn_cuda_kernelI13__nv_bfloat16Li320ELi2ELi32ELi80ELi256ELb0ELi64ELi320ELi320ELi4ELb1ELi74ELb0ELb0ENS_16CompileConditionILi1000EEEEEvPT_PKS4_S7_S7_flPfS8_Pj,"",@"SHT_CUDA_INFO"
	.sectionflags	@""
	.align	4


	//----- nvinfo : EIATTR_CUDA_API_VERSION
	.align		4
        /*0000*/ 	.byte	0x04, 0x37
        /*0002*/ 	.short	(.L_1403 - .L_1402)
.L_1402:
        /*0004*/ 	.word	0x00000082


	//----- nvinfo : EIATTR_KPARAM_INFO
	.align		4
.L_1403:
        /*0008*/ 	.byte	0x04, 0x17
        /*000a*/ 	.short	(.L_1405 - .L_1404)
.L_1404:
        /*000c*/ 	.word	0x00000000
        /*0010*/ 	.short	0x0008
        /*0012*/ 	.short	0x0040
        /*0014*/ 	.byte	0x00, 0xf5, 0x21, 0x00


	//----- nvinfo : EIATTR_KPARAM_INFO
	.align		4
.L_1405:
        /*0018*/ 	.byte	0x04, 0x17
        /*001a*/ 	.short	(.L_1407 - .L_1406)
.L_1406:
        /*001c*/ 	.word	0x00000000
        /*0020*/ 	.short	0x0007
        /*0022*/ 	.short	0x0038
        /*0024*/ 	.byte	0x00, 0xf5, 0x21, 0x00


	//----- nvinfo : EIATTR_KPARAM_INFO
	.align		4
.L_1407:
        /*0028*/ 	.byte	0x04, 0x17
        /*002a*/ 	.short	(.L_1409 - .L_1408)
.L_1408:
        /*002c*/ 	.word	0x00000000
        /*0030*/ 	.short	0x0006
        /*0032*/ 	.short	0x0030
        /*0034*/ 	.byte	0x00, 0xf5, 0x21, 0x00


	//----- nvinfo : EIATTR_KPARAM_INFO
	.align		4
.L_1409:
        /*0038*/ 	.byte	0x04, 0x17
        /*003a*/ 	.short	(.L_1411 - .L_1410)
.L_1410:
        /*003c*/ 	.word	0x00000000
        /*0040*/ 	.short	0x0005
        /*0042*/ 	.short	0x0028
        /*0044*/ 	.byte	0x00, 0xf0, 0x21, 0x00


	//----- nvinfo : EIATTR_KPARAM_INFO
	.align		4
.L_1411:
        /*0048*/ 	.byte	0x04, 0x17
        /*004a*/ 	.short	(.L_1413 - .L_1412)
.L_1412:
        /*004c*/ 	.word	0x00000000
        /*0050*/ 	.short	0x0004
        /*0052*/ 	.short	0x0020
        /*0054*/ 	.byte	0x00, 0xf0, 0x11, 0x00


	//----- nvinfo : EIATTR_KPARAM_INFO
	.align		4
.L_1413:
        /*0058*/ 	.byte	0x04, 0x17
        /*005a*/ 	.short	(.L_1415 - .L_1414)
.L_1414:
        /*005c*/ 	.word	0x00000000
        /*0060*/ 	.short	0x0003
        /*0062*/ 	.short	0x0018
        /*0064*/ 	.byte	0x00, 0xf5, 0x21, 0x00


	//----- nvinfo : EIATTR_KPARAM_INFO
	.align		4
.L_1415:
        /*0068*/ 	.byte	0x04, 0x17
        /*006a*/ 	.short	(.L_1417 - .L_1416)
.L_1416:
        /*006c*/ 	.word	0x00000000
        /*0070*/ 	.short	0x0002
        /*0072*/ 	.short	0x0010
        /*0074*/ 	.byte	0x00, 0xf5, 0x21, 0x00


	//----- nvinfo : EIATTR_KPARAM_INFO
	.align		4
.L_1417:
        /*0078*/ 	.byte	0x04, 0x17
        /*007a*/ 	.short	(.L_1419 - .L_1418)
.L_1418:
        /*007c*/ 	.word	0x00000000
        /*0080*/ 	.short	0x0001
        /*0082*/ 	.short	0x0008
        /*0084*/ 	.byte	0x00, 0xf5, 0x21, 0x00


	//----- nvinfo : EIATTR_KPARAM_INFO
	.align		4
.L_1419:
        /*0088*/ 	.byte	0x04, 0x17
        /*008a*/ 	.short	(.L_1421 - .L_1420)
.L_1420:
        /*008c*/ 	.word	0x00000000
        /*0090*/ 	.short	0x0000
        /*0092*/ 	.short	0x0000
        /*0094*/ 	.byte	0x00, 0xf5, 0x21, 0x00


	//----- nvinfo : EIATTR_SPARSE_MMA_MASK
	.align		4
.L_1421:
        /*0098*/ 	.byte	0x03, 0x50
        /*009a*/ 	.short	0x0000


	//----- nvinfo : EIATTR_MAXREG_COUNT
	.align		4
        /*009c*/ 	.byte	0x03, 0x1b
        /*009e*/ 	.short	0x0060


	//----- nvinfo : EIATTR_NUM_BARRIERS
	.align		4
        /*00a0*/ 	.byte	0x02, 0x4c
        /*00a2*/ 	.byte	0x01
	.zero		1


	//----- nvinfo : EIATTR_MERCURY_ISA_VERSION
	.align		4
        /*00a4*/ 	.byte	0x03, 0x5f
        /*00a6*/ 	.short	0x0101


	//----- nvinfo : EIATTR_COOP_GROUP_MASK_REGIDS
	.align		4
        /*00a8*/ 	.byte	0x04, 0x29
        /*00aa*/ 	.short	(.L_1423 - .L_1422)


	//   ....[0]....
.L_1422:
        /*00ac*/ 	.word	0xffffffff


	//   ....[1]....
        /*00b0*/ 	.word	0xffffffff


	//   ....[2]....
        /*00b4*/ 	.word	0xffffffff


	//   ....[3]....
        /*00b8*/ 	.word	0xffffffff


	//   ....[4]....
        /*00bc*/ 	.word	0xffffffff


	//   ....[5]....
        /*00c0*/ 	.word	0xffffffff


	//   ....[6]....
        /*00c4*/ 	.word	0xffffffff


	//   ....[7]....
        /*00c8*/ 	.word	0xffffffff


	//----- nvinfo : EIATTR_COOP_GROUP_INSTR_OFFSETS
	.align		4
.L_1423:
        /*00cc*/ 	.byte	0x04, 0x28
        /*00ce*/ 	.short	(.L_1425 - .L_1424)


	//   ....[0]....
.L_1424:
        /*00d0*/ 	.word	0x00001c70


	//   ....[1]....
        /*00d4*/ 	.word	0x00001ca0


	//   ....[2]....
        /*00d8*/ 	.word	0x00001ce0


	//   ....[3]....
        /*00dc*/ 	.word	0x00001cf0


	//   ....[4]....
        /*00e0*/ 	.word	0x000020a0


	//   ....[5]....
        /*00e4*/ 	.word	0x000020b0


	//   ....[6]....
        /*00e8*/ 	.word	0x000020d0


	//   ....[7]....
        /*00ec*/ 	.word	0x000020f0


	//----- nvinfo : EIATTR_VRC_CTA_INIT_COUNT
	.align		4
.L_1425:
        /*00f0*/ 	.byte	0x02, 0x4a
	.zero		1
	.zero		1


	//----- nvinfo : EIATTR_EXIT_INSTR_OFFSETS
	.align		4
        /*00f4*/ 	.byte	0x04, 0x1c
        /*00f6*/ 	.short	(.L_1427 - .L_1426)


	//   ....[0]....
.L_1426:
        /*00f8*/ 	.word	0x00000080


	//   ....[1]....
        /*00fc*/ 	.word	0x000033d0


	//----- nvinfo : EIATTR_MAX_THREADS
	.align		4
.L_1427:
        /*0100*/ 	.byte	0x04, 0x05
        /*0102*/ 	.short	(.L_1429 - .L_1428)
.L_1428:
        /*0104*/ 	.word	0x00000140
        /*0108*/ 	.word	0x00000001
        /*010c*/ 	.word	0x00000001


	//----- nvinfo : EIATTR_CRS_STACK_SIZE
	.align		4
.L_1429:
        /*0110*/ 	.byte	0x04, 0x1e
        /*0112*/ 	.short	(.L_1431 - .L_1430)
.L_1430:
        /*0114*/ 	.word	0x00000000


	//----- nvinfo : EIATTR_CBANK_PARAM_SIZE
	.align		4
.L_1431:
        /*0118*/ 	.byte	0x03, 0x19
        /*011a*/ 	.short	0x0048


	//----- nvinfo : EIATTR_PARAM_CBANK
	.align		4
        /*011c*/ 	.byte	0x04, 0x0a
        /*011e*/ 	.short	(.L_1433 - .L_1432)
	.align		4
.L_1432:
        /*0120*/ 	.word	index@(.nv.constant0._ZN13group_norm_v214gn_cuda_kernelI13__nv_bfloat16Li320ELi2ELi32ELi80ELi256ELb0ELi64ELi320ELi320ELi4ELb1ELi74ELb0ELb0ENS_16CompileConditionILi1000EEEEEvPT_PKS4_S7_S7_flPfS8_Pj)
        /*0124*/ 	.short	0x0380
        /*0126*/ 	.short	0x0048


	//----- nvinfo : EIATTR_SW_WAR
	.align		4
.L_1433:
        /*0128*/ 	.byte	0x04, 0x36
        /*012a*/ 	.short	(.L_1435 - .L_1434)
.L_1434:
        /*012c*/ 	.word	0x00000008
.L_1435:


//--------------------- .nv.info._ZN13group_norm_v214gn_cuda_kernelI13__nv_bfloat16Li320ELi3ELi16ELi160ELi256ELb1ELi8ELi320ELi320ELi4ELb1ELi10ELb0ELb0ENS_16CompileConditionILi1000EEEEEvPT_PKS4_S7_S7_flPfS8_Pj --------------------------
	.section	.nv.info._ZN13group_norm_v214gn_cuda_kernelI13__nv_bfloat16Li320ELi3ELi16ELi160ELi256ELb1ELi8ELi320ELi320ELi4ELb1ELi10ELb0ELb0ENS_16CompileConditionILi1000EEEEEvPT_PKS4_S7_S7_flPfS8_Pj,"",@"SHT_CUDA_INFO"
	.sectionflags	@""
	.align	4


	//----- nvinfo : EIATTR_CUDA_API_VERSION
	.align		4
        /*0000*/ 	.byte	0x04, 0x37
        /*0002*/ 	.short	(.L_1437 - .L_1436)
.L_1436:
        /*0004*/ 	.word	0x00000082


	//----- nvinfo : EIATTR_KPARAM_INFO
	.align		4
.L_1437:
        /*0008*/ 	.byte	0x04, 0x17
        /*000a*/ 	.short	(.L_1439 - .L_1438)
.L_1438:
        /*000c*/ 	.word	0x00000000
        /*0010*/ 	.short	0x0008
        /*0012*/ 	.short	0x0040
        /*0014*/ 	.byte	0x00, 0xf5, 0x21, 0x00


	//----- nvinfo : EIATTR_KPARAM_INFO
	.align		4
.L_1439:
        /*0018*/ 	.byte	0x04, 0x17
        /*001a*/ 	.short	(.L_1441 - .L_1440)
.L_1440:
        /*001c*/ 	.word	0x00000000
        /*0020*/ 	.short	0x0007
        /*0022*/ 	.short	0x0038
        /*0024*/ 	.byte	0x00, 0xf5, 0x21, 0x00


	//----- nvinfo : EIATTR_KPARAM_INFO
	.align		4
.L_1441:
        /*0028*/ 	.byte	0x04, 0x17
        /*002a*/ 	.short	(.L_1443 - .L_1442)
.L_1442:
        /*002c*/ 	.word	0x00000000
        /*0030*/ 	.short	0x0006
        /*0032*/ 	.short	0x0030
        /*0034*/ 	.byte	0x00, 0xf5, 0x21, 0x00


	//----- nvinfo : EIATTR_KPARAM_INFO
	.align		4
.L_1443:
        /*0038*/ 	.byte	0x04, 0x17
        /*003a*/ 	.short	(.L_1445 - .L_1444)
.L_1444:
        /*003c*/ 	.word	0x00000000
        /*0040*/ 	.short	0x0005
        /*0042*/ 	.short	0x0028
        /*0044*/ 	.byte	0x00, 0xf0, 0x21, 0x00


	//----- nvinfo : EIATTR_KPARAM_INFO
	.align		4
.L_1445:
        /*0048*/ 	.byte	0x04, 0x17
        /*004a*/ 	.short	(.L_1447 - .L_1446)
.L_1446:
        /*004c*/ 	.word	0x00000000
        /*0050*/ 	.short	0x0004
        /*0052*/ 	.short	0x0020
        /*0054*/ 	.byte	0x00, 0xf0, 0x11, 0x00


	//----- nvinfo : EIATTR_KPARAM_INFO
	.align		4
.L_1447:
        /*0058*/ 	.byte	0x04, 0x17
        /*005a*/ 	.short	(.L_1449 - .L_1448)
.L_1448:
        /*005c*/ 	.word	0x00000000
        /*0060*/ 	.short	0x0003
        /*0062*/ 	.short	0x0018
        /*0064*/ 	.byte	0x00, 0xf5, 0x21, 0x00


	//----- nvinfo : EIATTR_KPARAM_INFO
	.align		4
.L_1449:
        /*0068*/ 	.byte	0x04, 0x17
        /*006a*/ 	.short	(.L_1451 - .L_1450)
.L_1450:
        /*006c*/ 	.word	0x00000000
        /*0070*/ 	.short	0x0002
        /*0072*/ 	.short	0x0010
        /*0074*/ 	.byte	0x00, 0xf5, 0x21, 0x00


	//----- nvinfo : EIATTR_KPARAM_INFO
	.align		4
.L_1451:
        /*0078*/ 	.byte	0x04, 0x17
        /*007a*/ 	.short	(.L_1453 - .L_1452)
.L_1452:
        /*007c*/ 	.word	0x00000000
        /*0080*/ 	.short	0x0001
        /*0082*/ 	.short	0x0008
        /*0084*/ 	.byte	0x00, 0xf5, 0x21, 0x00


	//----- nvinfo : EIATTR_KPARAM_INFO
	.align		4
.L_1453:
        /*0088*/ 	.byte	0x04, 0x17
        /*008a*/ 	.short	(.L_1455 - .L_1454)
.L_1454:
        /*008c*/ 	.word	0x00000000
        /*0090*/ 	.short	0x0000
        /*0092*/ 	.short	0x0000
        /*0094*/ 	.byte	0x00, 0xf5, 0x21, 0x00


	//----- nvinfo : EIATTR_SPARSE_MMA_MASK
	.align		4
.L_1455:
        /*0098*/ 	.byte	0x03, 0x50
        /*009a*/ 	.short	0x0000


	//----- nvinfo : EIATTR_MAXREG_COUNT
	.align		4
        /*009c*/ 	.byte	0x03, 0x1b
        /*009e*/ 	.short	0x0040


	//----- nvinfo : EIATTR_NUM_BARRIERS
	.align		4
        /*00a0*/ 	.byte	0x02, 0x4c
        /*00a2*/ 	.byte	0x01
	.zero		1


	//----- nvinfo : EIATTR_MERCURY_ISA_VERSION
	.align		4
        /*00a4*/ 	.byte	0x03, 0x5f
        /*00a6*/ 	.short	0x0101


	//----- nvinfo : EIATTR_COOP_GROUP_MASK_REGIDS
	.align		4
        /*00a8*/ 	.byte	0x04, 0x29
        /*00aa*/ 	.short	(.L_1457 - .L_1456)


	//   ....[0]....
.L_1456:
        /*00ac*/ 	.word	0xffffffff


	//   ....[1]....
        /*00b0*/ 	.word	0xffffffff


	//   ....[2]....
        /*00b4*/ 	.word	0xffffffff


	//   ....[3]....
        /*00b8*/ 	.word	0xffffffff


	//   ....[4]....
        /*00bc*/ 	.word	0xffffffff


	//   ....[5]....
        /*00c0*/ 	.word	0xffffffff


	//   ....[6]....
        /*00c4*/ 	.word	0xffffffff


	//   ....[7]....
        /*00c8*/ 	.word	0xffffffff


	//   ....[8]....
        /*00cc*/ 	.word	0xffffffff


	//   ....[9]....
        /*00d0*/ 	.word	0xffffffff


	//   ....[10]....
        /*00d4*/ 	.word	0xffffffff


	//   ....[11]....
        /*00d8*/ 	.word	0xffffffff


	//   ....[12]....
        /*00dc*/ 	.word	0xffffffff


	//   ....[13]....
        /*00e0*/ 	.word	0xffffffff


	//----- nvinfo : EIATTR_COOP_GROUP_INSTR_OFFSETS
	.align		4
.L_1457:
        /*00e4*/ 	.byte	0x04, 0x28
        /*00e6*/ 	.short	(.L_1459 - .L_1458)


	//   ....[0]....
.L_1458:
        /*00e8*/ 	.word	0x00001910


	//   ....[1]....
        /*00ec*/ 	.word	0x00001940


	//   ....[2]....
        /*00f0*/ 	.word	0x000019b0


	//   ....[3]....
        /*00f4*/ 	.word	0x000019c0


	//   ....[4]....
        /*00f8*/ 	.word	0x00001bb0


	//   ....[5]....
        /*00fc*/ 	.word	0x00001be0


	//   ....[6]....
        /*0100*/ 	.word	0x00001c10


	//   ....[7]....
        /*0104*/ 	.word	0x00001c20


	//   ....[8]....
        /*0108*/ 	.word	0x00001c50


	//   ....[9]....
        /*010c*/ 	.word	0x00001c60


	//   ....[10]....
        /*0110*/ 	.word	0x00001c90


	//   ....[11]....
        /*0114*/ 	.word	0x00001ca0


	//   ....[12]....
        /*0118*/ 	.word	0x00001ce0


	//   ....[13]....
        /*011c*/ 	.word	0x00001cf0


	//----- nvinfo : EIATTR_VRC_CTA_INIT_COUNT
	.align		4
.L_1459:
        /*0120*/ 	.byte	0x02, 0x4a
	.zero		1
	.zero		1


	//----- nvinfo : EIATTR_EXIT_INSTR_OFFSETS
	.align		4
        /*0124*/ 	.byte	0x04, 0x1c
        /*0126*/ 	.short	(.L_1461 - .L_1460)


	//   ....[0]....
.L_1460:
        /*0128*/ 	.word	0x00000070


	//   ....[1]....
        /*012c*/ 	.word	0x00002480


	//----- nvinfo : EIATTR_MAX_THREADS
	.align		4
.L_1461:
        /*0130*/ 	.byte	0x04, 0x05
        /*0132*/ 	.short	(.L_1463 - .L_1462)
.L_1462:
        /*0134*/ 	.word	0x00000140
        /*0138*/ 	.word	0x00000001
        /*013c*/ 	.word	0x00000001


	//----- nvinfo : EIATTR_CRS_STACK_SIZE
	.align		4
.L_1463:
        /*0140*/ 	.byte	0x04, 0x1e
        /*0142*/ 	.short	(.L_1465 - .L_1464)
.L_1464:
        /*0144*/ 	.word	0x00000000


	//----- nvinfo : EIATTR_CBANK_PARAM_SIZE
	.align		4
.L_1465:
        /*0148*/ 	.byte	0x03, 0x19
        /*014a*/ 	.short	0x0048


	//----- nvinfo : EIATTR_PARAM_CBANK
	.align		4
        /*014c*/ 	.byte	0x04, 0x0a
        /*014e*/ 	.short	(.L_1467 - .L_1466)
	.align		4
.L_1466:
        /*0150*/ 	.word	index@(.nv.constant0._ZN13group_norm_v214gn_cuda_kernelI13__nv_bfloat16Li320ELi3ELi16ELi160ELi256ELb1ELi8ELi320ELi320ELi4ELb1ELi10ELb0ELb0ENS_16CompileConditionILi1000EEEEEvPT_PKS4_S7_S7_flPfS8_Pj)
        /*0154*/ 	.short	0x0380
        /*0156*/ 	.short	0x0048


	//----- nvinfo : EIATTR_SW_WAR
	.align		4
.L_1467:
        /*0158*/ 	.byte	0x04, 0x36
        /*015a*/ 	.short	(.L_1469 - .L_1468)
.L_1468:
        /*015c*/ 	.word	0x00000008
.L_1469:


//--------------------- .nv.info._ZN13group_norm_v214gn_cuda_kernelI13__nv_bfloat16Li320ELi1ELi16ELi160ELi256ELb1ELi16ELi320ELi320ELi4ELb1ELi9ELb0ELb0ENS_16CompileConditionILi1000EEEEEvPT_PKS4_S7_S7_flPfS8_Pj --------------------------
	.section	.nv.info._ZN13group_norm_v214gn_cuda_kernelI13__nv_bfloat16Li320ELi1ELi16ELi160ELi256ELb1ELi16ELi320ELi320ELi4ELb1ELi9ELb0ELb0ENS_16CompileConditionILi1000EEEEEvPT_PKS4_S7_S7_flPfS8_Pj,"",@"SHT_CUDA_INFO"
	.sectionflags	@""
	.align	4


	//----- nvinfo : EIATTR_CUDA_API_VERSION
	.align		4
        /*0000*/ 	.byte	0x04, 0x37
        /*0002*/ 	.short	(.L_1471 - .L_1470)
.L_1470:
        /*0004*/ 	.word	0x00000082


	//----- nvinfo : EIATTR_KPARAM_INFO
	.align		4
.L_1471:
        /*0008*/ 	.byte	0x04, 0x17
        /*000a*/ 	.short	(.L_1473 - .L_1472)
.L_1472:
        /*000c*/ 	.word	0x00000000
        /*0010*/ 	.short	0x0008
        /*0012*/ 	.short	0x0040
        /*0014*/ 	.byte	0x00, 0xf5, 0x21, 0x00


	//----- nvinfo : EIATTR_KPARAM_INFO
	.align		4
.L_1473:
        /*0018*/ 	.byte	0x04, 0x17
        /*001a*/ 	.short	(.L_1475 - .L_1474)
.L_1474:
        /*001c*/ 	.word	0x00000000
        /*0020*/ 	.short	0x0007
        /*0022*/ 	.short	0x0038
        /*0024*/ 	.byte	0x00, 0xf5, 0x21, 0x00


	//----- nvinfo : EIATTR_KPARAM_INFO
	.align		4
.L_1475:
        /*0028*/ 	.byte	0x04, 0x17
        /*002a*/ 	.short	(.L_1477 - .L_1476)
.L_1476:
        /*002c*/ 	.word	0x00000000
        /*0030*/ 	.short	0x0006
        /*0032*/ 	.short	0x0030
        /*0034*/ 	.byte	0x00, 0xf5, 0x21, 0x00


	//----- nvinfo : EIATTR_KPARAM_INFO
	.align		4
.L_1477:
        /*0038*/ 	.byte	0x04, 0x17
        /*003a*/ 	.short	(.L_1479 - .L_1478)
.L_1478:
        /*003c*/ 	.word	0x00000000
        /*0040*/ 	.short	0x0005
        /*0042*/ 	.short	0x0028
        /*0044*/ 	.byte	0x00, 0xf0, 0x21, 0x00


	//----- nvinfo : EIATTR_KPARAM_INFO
	.align		4
.L_1479:
        /*0048*/ 	.byte	0x04, 0x17
        /*004a*/ 	.short	(.L_1481 - .L_1480)
.L_1480:
        /*004c*/ 	.word	0x00000000
        /*0050*/ 	.short	0x0004
        /*0052*/ 	.short	0x0020
        /*0054*/ 	.byte	0x00, 0xf0, 0x11, 0x00


	//----- nvinfo : EIATTR_KPARAM_INFO
	.align		4
.L_1481:
        /*0058*/ 	.byte	0x04, 0x17
        /*005a*/ 	.short	(.L_1483 - .L_1482)
.L_1482:
        /*005c*/ 	.word	0x00000000
        /*0060*/ 	.short	0x0003
        /*0062*/ 	.short	0x0018
        /*0064*/ 	.byte	0x00, 0xf5, 0x21, 0x00


	//----- nvinfo : EIATTR_KPARAM_INFO
	.align		4
.L_1483:
        /*0068*/ 	.byte	0x04, 0x17
        /*006a*/ 	.short	(.L_1485 - .L_1484)
.L_1484:
        /*006c*/ 	.word	0x00000000
        /*0070*/ 	.short	0x0002
        /*0072*/ 	.short	0x0010
        /*0074*/ 	.byte	0x00, 0xf5, 0x21, 0x00


	//----- nvinfo : EIATTR_KPARAM_INFO
	.align		4
.L_1485:
        /*0078*/ 	.byte	0x04, 0x17
        /*007a*/ 	.short	(.L_1487 - .L_1486)
.L_1486:
        /*007c*/ 	.word	0x00000000
        /*0080*/ 	.short	0x0001
        /*0082*/ 	.short	0x0008
        /*0084*/ 	.byte	0x00, 0xf5, 0x21, 0x00


	//----- nvinfo : EIATTR_KPARAM_INFO
	.align		4
.L_1487:
        /*0088*/ 	.byte	0x04, 0x17
        /*008a*/ 	.short	(.L_1489 - .L_1488)
.L_1488:
        /*008c*/ 	.word	0x00000000
        /*0090*/ 	.short	0x0000
        /*0092*/ 	.short	0x0000
        /*0094*/ 	.byte	0x00, 0xf5, 0x21, 0x00


	//----- nvinfo : EIATTR_SPARSE_MMA_MASK
	.align		4
.L_1489:
        /*0098*/ 	.byte	0x03, 0x50
        /*009a*/ 	.short	0x0000


	//----- nvinfo : EIATTR_MAXREG_COUNT
	.align		4
        /*009c*/ 	.byte	0x03, 0x1b
        /*009e*/ 	.short	0x00a8


	//----- nvinfo : EIATTR_NUM_BARRIERS
	.align		4
        /*00a0*/ 	.byte	0x02, 0x4c
        /*00a2*/ 	.byte	0x01
	.zero		1


	//----- nvinfo : EIATTR_MERCURY_ISA_VERSION
	.align		4
        /*00a4*/ 	.byte	0x03, 0x5f
        /*00a6*/ 	.short	0x0101


	//----- nvinfo : EIATTR_COOP_GROUP_MASK_REGIDS
	.align		4
        /*00a8*/ 	.byte	0x04, 0x29
        /*00aa*/ 	.short	(.L_1491 - .L_1490)


	//   ....[0]....
.L_1490:
        /*00ac*/ 	.word	0xffffffff


	//   ....[1]....
        /*00b0*/ 	.word	0xffffffff


	//   ....[2]....
        /*00b4*/ 	.word	0xffffffff


	//   ....[3]....
        /*00b8*/ 	.word	0xffffffff


	//   ....[4]....
        /*00bc*/ 	.word	0xffffffff


	//   ....[5]....
        /*00c0*/ 	.word	0xffffffff


	//   ....[6]....
        /*00c4*/ 	.word	0xffffffff


	//   ....[7]....
        /*00c8*/ 	.word	0xffffffff


	//   ....[8]....
        /*00cc*/ 	.word	0xffffffff


	//   ....[9]....
        /*00d0*/ 	.word	0xffffffff


	//   ....[10]....
        /*00d4*/ 	.word	0xffffffff


	//   ....[11]....
        /*00d8*/ 	.word	0xffffffff


	//----- nvinfo : EIATTR_COOP_GROUP_INSTR_OFFSETS
	.align		4
.L_1491:
        /*00dc*/ 	.byte	0x04, 0x28
        /*00de*/ 	.short	(.L_1493 - .L_1492)


	//   ....[0]....
.L_1492:
        /*00e0*/ 	.word	0x00001ae0


	//   ....[1]....
        /*00e4*/ 	.word	0x00001b20


	//   ....[2]....
        /*00e8*/ 	.word	0x00001ba0


	//   ....[3]....
        /*00ec*/ 	.word	0x00001bb0


	//   ....[4]....
        /*00f0*/ 	.word	0x00001d80


	//   ....[5]....
        /*00f4*/ 	.word	0x00001dc0


	//   ....[6]....
        /*00f8*/ 	.word	0x00001df0


	//   ....[7]....
        /*00fc*/ 	.word	0x00001e00


	//   ....[8]....
        /*0100*/ 	.word	0x00001e30


	//   ....[9]....
        /*0104*/ 	.word	0x00001e40


	//   ....[10]....
        /*0108*/ 	.word	0x00001e70


	//   ....[11]....
        /*010c*/ 	.word	0x00001e90


	//----- nvinfo : EIATTR_VRC_CTA_INIT_COUNT
	.align		4
.L_1493:
        /*0110*/ 	.byte	0x02, 0x4a
	.zero		1
	.zero		1


	//----- nvinfo : EIATTR_EXIT_INSTR_OFFSETS
	.align		4
        /*0114*/ 	.byte	0x04, 0x1c
        /*0116*/ 	.short	(.L_1495 - .L_1494)


	//   ....[0]....
.L_1494:
        /*0118*/ 	.word	0x00000070


	//   ....[1]....
        /*011c*/ 	.word	0x00002a70


	//----- nvinfo : EIATTR_MAX_THREADS
	.align		4
.L_1495:
        /*0120*/ 	.byte	0x04, 0x05
        /*0122*/ 	.short	(.L_1497 - .L_1496)
.L_1496:
        /*0124*/ 	.word	0x00000140
        /*0128*/ 	.word	0x00000001
        /*012c*/ 	.word	0x00000001


	//----- nvinfo : EIATTR_CRS_STACK_SIZE
	.align		4
.L_1497:
        /*0130*/ 	.byte	0x04, 0x1e
        /*0132*/ 	.short	(.L_1499 - .L_1498)
.L_1498:
        /*0134*/ 	.word	0x00000000


	//----- nvinfo : EIATTR_CBANK_PARAM_SIZE
	.align		4
.L_1499:
        /*0138*/ 	.byte	0x03, 0x19
        /*013a*/ 	.short	0x0048


	//----- nvinfo : EIATTR_PARAM_CBANK
	.align		4
        /*013c*/ 	.byte	0x04, 0x0a
        /*013e*/ 	.short	(.L_1501 - .L_1500)
	.align		4
.L_1500:
        /*0140*/ 	.word	index@(.nv.constant0._ZN13group_norm_v214gn_cuda_kernelI13__nv_bfloat16Li320ELi1ELi16ELi160ELi256ELb1ELi16ELi320ELi320ELi4ELb1ELi9ELb0ELb0ENS_16CompileConditionILi1000EEEEEvPT_PKS4_S7_S7_flPfS8_Pj)
        /*0144*/ 	.short	0x0380
        /*0146*/ 	.short	0x0048


	//----- nvinfo : EIATTR_SW_WAR
	.align		4
.L_1501:
        /*0148*/ 	.byte	0x04, 0x36
        /*014a*/ 	.short	(.L_1503 - .L_1502)
.L_1502:
        /*014c*/ 	.word	0x00000008
.L_1503:


//--------------------- .nv.info._ZN13group_norm_v214gn_cuda_kernelI13__nv_bfloat16Li320ELi3ELi16ELi160ELi256ELb1ELi16ELi320ELi320ELi4ELb1ELi21ELb0ELb0ENS_16CompileConditionILi1000EEEEEvPT_PKS4_S7_S7_flPfS8_Pj --------------------------
	.section	.nv.info._ZN13group_norm_v214gn_cuda_kernelI13__nv_bfloat16Li320ELi3ELi16ELi160ELi256ELb1ELi16ELi320ELi320ELi4ELb1ELi21ELb0ELb0ENS_16CompileConditionILi1000EEEEEvPT_PKS4_S7_S7_flPfS8_Pj,"",@"SHT_CUDA_INFO"
	.sectionflags	@""
	.align	4


	//----- nvinfo : EIATTR_CUDA_API_VERSION
	.align		4
        /*0000*/ 	.byte	0x04, 0x37
        /*0002*/ 	.short	(.L_1505 - .L_1504)
.L_1504:
        /*0004*/ 	.word	0x00000082


	//----- nvinfo : EIATTR_KPARAM_INFO
	.align		4
.L_1505:
        /*0008*/ 	.byte	0x04, 0x17
        /*000a*/ 	.short	(.L_1507 - .L_1506)
.L_1506:
        /*000c*/ 	.word	0x00000000
        /*0010*/ 	.short	0x0008
        /*0012*/ 	.short	0x0040
        /*0014*/ 	.byte	0x00, 0xf5, 0x21, 0x00


	//----- nvinfo : EIATTR_KPARAM_INFO
	.align		4
.L_1507:
        /*0018*/ 	.byte	0x04, 0x17
        /*001a*/ 	.short	(.L_1509 - .L_1508)
.L_1508:
        /*001c*/ 	.word	0x00000000
        /*0020*/ 	.short	0x0007
        /*0022*/ 	.short	0x0038
        /*0024*/ 	.byte	0x00, 0xf5, 0x21, 0x00


	//----- nvinfo : EIATTR_KPARAM_INFO
	.align		4
.L_1509:
        /*0028*/ 	.byte	0x04, 0x17
        /*002a*/ 	.short	(.L_1511 - .L_1510)
.L_1510:
        /*002c*/ 	.word	0x00000000
        /*0030*/ 	.short	0x0006
        /*0032*/ 	.short	0x0030
        /*0034*/ 	.byte	0x00, 0xf5, 0x21, 0x00


	//----- nvinfo : EIATTR_KPARAM_INFO
	.align		4
.L_1511:
        /*0038*/ 	.byte	0x04, 0x17
        /*003a*/ 	.short	(.L_1513 - .L_1512)
.L_1512:
        /*003c*/ 	.word	0x00000000
        /*0040*/ 	.short	0x0005
        /*0042*/ 	.short	0x0028
        /*0044*/ 	.byte	0x00, 0xf0, 0x21, 0x00


	//----- nvinfo : EIATTR_KPARAM_INFO
	.align		4
.L_1513:
        /*0048*/ 	.byte	0x04, 0x17
        /*004a*/ 	.short	(.L_1515 - .L_1514)
.L_1514:
        /*004c*/ 	.word	0x00000000
        /*0050*/ 	.short	0x0004
        /*0052*/ 	.short	0x0020
        /*0054*/ 	.byte	0x00, 0xf0, 0x11, 0x00


	//----- nvinfo : EIATTR_KPARAM_INFO
	.align		4
.L_1515:
        /*0058*/ 	.byte	0x04, 0x17
        /*005a*/ 	.short	(.L_1517 - .L_1516)
.L_1516:
        /*005c*/ 	.word	0x00000000
        /*0060*/ 	.short	0x0003
        /*0062*/ 	.short	0x0018
        /*0064*/ 	.byte	0x00, 0xf5, 0x21, 0x00


	//----- nvinfo : EIATTR_KPARAM_INFO
	.align		4
.L_1517:
        /*0068*/ 	.byte	0x04, 0x17
        /*006a*/ 	.short	(.L_1519 - .L_1518)
.L_1518:
        /*006c*/ 	.word	0x00000000
        /*0070*/ 	.short	0x0002
        /*0072*/ 	.short	0x0010
        /*0074*/ 	.byte	0x00, 0xf5, 0x21, 0x00


	//----- nvinfo : EIATTR_KPARAM_INFO
	.align		4
.L_1519:
        /*0078*/ 	.byte	0x04, 0x17
        /*007a*/ 	.short	(.L_1521 - .L_1520)
.L_1520:
        /*007c*/ 	.word	0x00000000
        /*0080*/ 	.short	0x0001
        /*0082*/ 	.short	0x0008
        /*0084*/ 	.byte	0x00, 0xf5, 0x21, 0x00


	//----- nvinfo : EIATTR_KPARAM_INFO
	.align		4
.L_1521:
        /*0088*/ 	.byte	0x04, 0x17
        /*008a*/ 	.short	(.L_1523 - .L_1522)
.L_1522:
        /*008c*/ 	.word	0x00000000
        /*0090*/ 	.short	0x0000
        /*0092*/ 	.short	0x0000
        /*0094*/ 	.byte	0x00, 0xf5, 0x21, 0x00


	//----- nvinfo : EIATTR_SPARSE_MMA_MASK
	.align		4
.L_1523:
        /*0098*/ 	.byte	0x03, 0x50
        /*009a*/ 	.short	0x0000


	//----- nvinfo : EIATTR_MAXREG_COUNT
	.align		4
        /*009c*/ 	.byte	0x03, 0x1b
        /*009e*/ 	.short	0x0040


	//----- nvinfo : EIATTR_NUM_BARRIERS
	.align		4
        /*00a0*/ 	.byte	0x02, 0x4c
        /*00a2*/ 	.byte	0x01
	.zero		1


	//----- nvinfo : EIATTR_MERCURY_ISA_VERSION
	.align		4
        /*00a4*/ 	.byte	0x03, 0x5f
        /*00a6*/ 	.short	0x0101


	//----- nvinfo : EIATTR_COOP_GROUP_MASK_REGIDS
	.align		4
        /*00a8*/ 	.byte	0x04, 0x29
        /*00aa*/ 	.short	(.L_1525 - .L_1524)


	//   ....[0]....
.L_1524:
        /*00ac*/ 	.word	0xffffffff


	//   ....[1]....
        /*00b0*/ 	.word	0xffffffff


	//   ....[2]....
        /*00b4*/ 	.word	0xffffffff


	//   ....[3]....
        /*00b8*/ 	.word	0xffffffff


	//   ....[4]....
        /*00bc*/ 	.word	0xffffffff


	//   ....[5]....
        /*00c0*/ 	.word	0xffffffff


	//   ....[6]....
        /*00c4*/ 	.word	0xffffffff


	//   ....[7]....
        /*00c8*/ 	.word	0xffffffff


	//   ....[8]....
        /*00cc*/ 	.word	0xffffffff


	//   ....[9]....
        /*00d0*/ 	.word	0xffffffff


	//   ....[10]....
        /*00d4*/ 	.word	0xffffffff


	//   ....[11]....
        /*00d8*/ 	.word	0xffffffff


	//----- nvinfo : EIATTR_COOP_GROUP_INSTR_OFFSETS
	.align		4
.L_1525:
        /*00dc*/ 	.byte	0x04, 0x28
        /*00de*/ 	.short	(.L_1527 - .L_1526)


	//   ....[0]....
.L_1526:
        /*00e0*/ 	.word	0x00001a30


	//   ....[1]....
        /*00e4*/ 	.word	0x00001a60


	//   ....[2]....
        /*00e8*/ 	.word	0x00001b20


	//   ....[3]....
        /*00ec*/ 	.word	0x00001b30


	//   ....[4]....
        /*00f0*/ 	.word	0x00001d30


	//   ....[5]....
        /*00f4*/ 	.word	0x00001d40


	//   ....[6]....
        /*00f8*/ 	.word	0x00001d70


	//   ....[7]....
        /*00fc*/ 	.word	0x00001d80


	//   ....[8]....
        /*0100*/ 	.word	0x00001db0


	//   ....[9]....
        /*0104*/ 	.word	0x00001dc0


	//   ....[10]....
        /*0108*/ 	.word	0x00001e00


	//   ....[11]....
        /*010c*/ 	.word	0x00001e20


	//----- nvinfo : EIATTR_VRC_CTA_INIT_COUNT
	.align		4
.L_1527:
        /*0110*/ 	.byte	0x02, 0x4a
	.zero		1
	.zero		1


	//----- nvinfo : EIATTR_EXIT_INSTR_OFFSETS
	.align		4
        /*0114*/ 	.byte	0x04, 0x1c
        /*0116*/ 	.short	(.L_1529 - .L_1528)


	//   ....[0]....
.L_1528:
        /*0118*/ 	.word	0x00000070


	//   ....[1]....
        /*011c*/ 	.word	0x00002ab0


	//----- nvinfo : EIATTR_MAX_THREADS
	.align		4
.L_1529:
        /*0120*/ 	.byte	0x04, 0x05
        /*0122*/ 	.short	(.L_1531 - .L_1530)
.L_1530:
        /*0124*/ 	.word	0x00000140
        /*0128*/ 	.word	0x00000001
        /*012c*/ 	.word	0x00000001


	//----- nvinfo : EIATTR_CRS_STACK_SIZE
	.align		4
.L_1531:
        /*0130*/ 	.byte	0x04, 0x1e
        /*0132*/ 	.short	(.L_1533 - .L_1532)
.L_1532:
        /*0134*/ 	.word	0x00000000


	//----- nvinfo : EIATTR_CBANK_PARAM_SIZE
	.align		4
.L_1533:
        /*0138*/ 	.byte	0x03, 0x19
        /*013a*/ 	.short	0x0048


	//----- nvinfo : EIATTR_PARAM_CBANK
	.align		4
        /*013c*/ 	.byte	0x04, 0x0a
        /*013e*/ 	.short	(.L_1535 - .L_1534)
	.align		4
.L_1534:
        /*0140*/ 	.word	index@(.nv.constant0._ZN13group_norm_v214gn_cuda_kernelI13__nv_bfloat16Li320ELi3ELi16ELi160ELi256ELb1ELi16ELi320ELi320ELi4ELb1ELi21ELb0ELb0ENS_16CompileConditionILi1000EEEEEvPT_PKS4_S7_S7_flPfS8_Pj)
        /*0144*/ 	.short	0x0380
        /*0146*/ 	.short	0x0048


	//----- nvinfo : EIATTR_SW_WAR
	.align		4
.L_1535:
        /*0148*/ 	.byte	0x04, 0x36
        /*014a*/ 	.short	(.L_1537 - .L_1536)
.L_1536:
        /*014c*/ 	.word	0x00000008
.L_1537:


//--------------------- .nv.info._ZN13group_norm_v214gn_cuda_kernelI13__nv_bfloat16Li320ELi1ELi16ELi160ELi256ELb1ELi32ELi320ELi320ELi4ELb1ELi18ELb0ELb0ENS_16CompileConditionILi1000EEEEEvPT_PKS4_S7_S7_flPfS8_Pj --------------------------
	.section	.nv.info._ZN13group_norm_v214gn_cuda_kernelI13__nv_bfloat16Li320ELi1ELi16ELi160ELi256ELb1ELi32ELi320ELi320ELi4ELb1ELi18ELb0ELb0ENS_16CompileConditionILi1000EEEEEvPT_PKS4_S7_S7_flPfS8_Pj,"",@"SHT_CUDA_INFO"
	.sectionflags	@""
	.align	4


	//----- nvinfo : EIATTR_CUDA_API_VERSION
	.align		4
        /*0000*/ 	.byte	0x04, 0x37
        /*0002*/ 	.short	(.L_1539 - .L_1538)
.L_1538:
        /*0004*/ 	.word	0x00000082


	//----- nvinfo : EIATTR_KPARAM_INFO
	.align		4
.L_1539:
        /*0008*/ 	.byte	0x04, 0x17
        /*000a*/ 	.short	(.L_1541 - .L_1540)
.L_1540:
        /*000c*/ 	.word	0x00000000
        /*0010*/ 	.short	0x0008
        /*0012*/ 	.short	0x0040
        /*0014*/ 	.byte	0x00, 0xf5, 0x21, 0x00


	//----- nvinfo : EIATTR_KPARAM_INFO
	.align		4
.L_1541:
        /*0018*/ 	.byte	0x04, 0x17
        /*001a*/ 	.short	(.L_1543 - .L_1542)
.L_1542:
        /*001c*/ 	.word	0x00000000
        /*0020*/ 	.short	0x0007
        /*0022*/ 	.short	0x0038
        /*0024*/ 	.byte	0x00, 0xf5, 0x21, 0x00


	//----- nvinfo : EIATTR_KPARAM_INFO
	.align		4
.L_1543:
        /*0028*/ 	.byte	0x04, 0x17
        /*002a*/ 	.short	(.L_1545 - .L_1544)
.L_1544:
        /*002c*/ 	.word	0x00000000
        /*0030*/ 	.short	0x0006
        /*0032*/ 	.short	0x0030
        /*0034*/ 	.byte	0x00, 0xf5, 0x21, 0x00


	//----- nvinfo : EIATTR_KPARAM_INFO
	.align		4
.L_1545:
        /*0038*/ 	.byte	0x04, 0x17
        /*003a*/ 	.short	(.L_1547 - .L_1546)
.L_1546:
        /*003c*/ 	.word	0x00000000
        /*0040*/ 	.short	0x0005
        /*0042*/ 	.short	0x0028
        /*0044*/ 	.byte	0x00, 0xf0, 0x21, 0x00


	//----- nvinfo : EIATTR_KPARAM_INFO
	.align		4
.L_1547:
        /*0048*/ 	.byte	0x04, 0x17
        /*004a*/ 	.short	(.L_1549 - .L_1548)
.L_1548:
        /*004c*/ 	.word	0x00000000
        /*0050*/ 	.short	0x0004
        /*0052*/ 	.short	0x0020
        /*0054*/ 	.byte	0x00, 0xf0, 0x11, 0x00


	//----- nvinfo : EIATTR_KPARAM_INFO
	.align		4
.L_1549:
        /*0058*/ 	.byte	0x04, 0x17
        /*005a*/ 	.short	(.L_1551 - .L_1550)
.L_1550:
        /*005c*/ 	.word	0x00000000
        /*0060*/ 	.short	0x0003
        /*0062*/ 	.short	0x0018
        /*0064*/ 	.byte	0x00, 0xf5, 0x21, 0x00


	//----- nvinfo : EIATTR_KPARAM_INFO
	.align		4
.L_1551:
        /*0068*/ 	.byte	0x04, 0x17
        /*006a*/ 	.short	(.L_1553 - .L_1552)
.L_1552:
        /*006c*/ 	.word	0x00000000
        /*0070*/ 	.short	0x0002
        /*0072*/ 	.short	0x0010
        /*0074*/ 	.byte	0x00, 0xf5, 0x21, 0x00


	//----- nvinfo : EIATTR_KPARAM_INFO
	.align		4
.L_1553:
        /*0078*/ 	.byte	0x04, 0x17
        /*007a*/ 	.short	(.L_1555 - .L_1554)
.L_1554:
        /*007c*/ 	.word	0x00000000
        /*0080*/ 	.short	0x0001
        /*0082*/ 	.short	0x0008
        /*0084*/ 	.byte	0x00, 0xf5, 0x21, 0x00


	//----- nvinfo : EIATTR_KPARAM_INFO
	.align		4
.L_1555:
        /*0088*/ 	.byte	0x04, 0x17
        /*008a*/ 	.short	(.L_1557 - .L_1556)
.L_1556:
        /*008c*/ 	.word	0x00000000
        /*0090*/ 	.short	0x0000
        /*0092*/ 	.short	0x0000
        /*0094*/ 	.byte	0x00, 0xf5, 0x21, 0x00


	//----- nvinfo : EIATTR_SPARSE_MMA_MASK
	.align		4
.L_1557:
        /*0098*/ 	.byte	0x03, 0x50
        /*009a*/ 	.short	0x0000


	//----- nvinfo : EIATTR_MAXREG_COUNT
	.align		4
        /*009c*/ 	.byte	0x03, 0x1b
        /*009e*/ 	.short	0x00a8


	//----- nvinfo : EIATTR_NUM_BARRIERS
	.align		4
        /*00a0*/ 	.byte	0x02, 0x4c
        /*00a2*/ 	.byte	0x01
	.zero		1


	//----- nvinfo : EIATTR_MERCURY_ISA_VERSION
	.align		4
        /*00a4*/ 	.byte	0x03, 0x5f
        /*00a6*/ 	.short	0x0101


	//----- nvinfo : EIATTR_COOP_GROUP_MASK_REGIDS
	.align		4
        /*00a8*/ 	.byte	0x04, 0x29
        /*00aa*/ 	.short	(.L_1559 - .L_1558)


	//   ....[0]....
.L_1558:
        /*00ac*/ 	.word	0xffffffff


	//   ....[1]....
        /*00b0*/ 	.word	0xffffffff


	//   ....[2]....
        /*00b4*/ 	.word	0xffffffff


	//   ....[3]....
        /*00b8*/ 	.word	0xffffffff


	//   ....[4]....
        /*00bc*/ 	.word	0xffffffff


	//   ....[5]....
        /*00c0*/ 	.word	0xffffffff


	//   ....[6]....
        /*00c4*/ 	.word	0xffffffff


	//   ....[7]....
        /*00c8*/ 	.word	0xffffffff


	//   ....[8]....
        /*00cc*/ 	.word	0xffffffff


	//   ....[9]....
        /*00d0*/ 	.word	0xffffffff


	//----- nvinfo : EIATTR_COOP_GROUP_INSTR_OFFSETS
	.align		4
.L_1559:
        /*00d4*/ 	.byte	0x04, 0x28
        /*00d6*/ 	.short	(.L_1561 - .L_1560)


	//   ....[0]....
.L_1560:
        /*00d8*/ 	.word	0x00001eb0


	//   ....[1]....
        /*00dc*/ 	.word	0x00001ee0


	//   ....[2]....
        /*00e0*/ 	.word	0x00001f40


	//   ....[3]....
        /*00e4*/ 	.word	0x00001f70


	//   ....[4]....
        /*00e8*/ 	.word	0x00002140


	//   ....[5]....
        /*00ec*/ 	.word	0x00002180


	//   ....[6]....
        /*00f0*/ 	.word	0x000021d0


	//   ....[7]....
        /*00f4*/ 	.word	0x000021e0


	//   ....[8]....
        /*00f8*/ 	.word	0x00002210


	//   ....[9]....
        /*00fc*/ 	.word	0x00002220


	//----- nvinfo : EIATTR_VRC_CTA_INIT_COUNT
	.align		4
.L_1561:
        /*0100*/ 	.byte	0x02, 0x4a
	.zero		1
	.zero		1


	//----- nvinfo : EIATTR_EXIT_INSTR_OFFSETS
	.align		4
        /*0104*/ 	.byte	0x04, 0x1c
        /*0106*/ 	.short	(.L_1563 - .L_1562)


	//   ....[0]....
.L_1562:
        /*0108*/ 	.word	0x00000070


	//   ....[1]....
        /*010c*/ 	.word	0x000036b0


	//----- nvinfo : EIATTR_MAX_THREADS
	.align		4
.L_1563:
        /*0110*/ 	.byte	0x04, 0x05
        /*0112*/ 	.short	(.L_1565 - .L_1564)
.L_1564:
        /*0114*/ 	.word	0x00000140
        /*0118*/ 	.word	0x00000001
        /*011c*/ 	.word	0x00000001


	//----- nvinfo : EIATTR_CRS_STACK_SIZE
	.align		4
.L_1565:
        /*0120*/ 	.byte	0x04, 0x1e
        /*0122*/ 	.short	(.L_1567 - .L_1566)
.L_1566:
        /*0124*/ 	.word	0x00000000


	//----- nvinfo : EIATTR_CBANK_PARAM_SIZE
	.align		4
.L_1567:
        /*0128*/ 	.byte	0x03, 0x19
        /*012a*/ 	.short	0x0048


	//----- nvinfo : EIATTR_PARAM_CBANK
	.align		4
        /*012c*/ 	.byte	0x04, 0x0a
        /*012e*/ 	.short	(.L_1569 - .L_1568)
	.align		4
.L_1568:
        /*0130*/ 	.word	index@(.nv.constant0._ZN13group_norm_v214gn_cuda_kernelI13__nv_bfloat16Li320ELi1ELi16ELi160ELi256ELb1ELi32ELi320ELi320ELi4ELb1ELi18ELb0ELb0ENS_16CompileConditionILi1000EEEEEvPT_PKS4_S7_S7_flPfS8_Pj)
        /*0134*/ 	.short	0x0380
        /*0136*/ 	.short	0x0048


	//----- nvinfo : EIATTR_SW_WAR
	.align		4
.L_1569:
        /*0138*/ 	.byte	0x04, 0x36
        /*013a*/ 	.short	(.L_1571 - .L_1570)
.L_1570:
        /*013c*/ 	.word	0x00000008
.L_1571:


//--------------------- .nv.info._ZN13group_norm_v214gn_cuda_kernelI13__nv_bfloat16Li320ELi3ELi16ELi160ELi256ELb1ELi32ELi320ELi320ELi4ELb1ELi43ELb0ELb0ENS_16CompileConditionILi1000EEEEEvPT_PKS4_S7_S7_flPfS8_Pj --------------------------
	.section	.nv.info._ZN13group_norm_v214gn_cuda_kernelI13__nv_bfloat16Li320ELi3ELi16ELi160ELi256ELb1ELi32ELi320ELi320ELi4ELb1ELi43ELb0ELb0ENS_16CompileConditionILi1000EEEEEvPT_PKS4_S7_S7_flPfS8_Pj,"",@"SHT_CUDA_INFO"
	.sectionflags	@""
	.align	4


	//----- nvinfo : EIATTR_CUDA_API_VERSION
	.align		4
        /*0000*/ 	.byte	0x04, 0x37
        /*0002*/ 	.short	(.L_1573 - .L_1572)
.L_1572:
        /*0004*/ 	.word	0x00000082


	//----- nvinfo : EIATTR_KPARAM_INFO
	.align		4
.L_1573:
        /*0008*/ 	.byte	0x04, 0x17
        /*000a*/ 	.short	(.L_1575 - .L_1574)
.L_1574:
        /*000c*/ 	.word	0x00000000
        /*0010*/ 	.short	0x0008
        /*0012*/ 	.short	0x0040
        /*0014*/ 	.byte	0x00, 0xf5, 0x21, 0x00


	//----- nvinfo : EIATTR_KPARAM_INFO
	.align		4
.L_1575:
        /*0018*/ 	.byte	0x04, 0x17
        /*001a*/ 	.short	(.L_1577 - .L_1576)
.L_1576:
        /*001c*/ 	.word	0x00000000
        /*0020*/ 	.short	0x0007
        /*0022*/ 	.short	0x0038
        /*0024*/ 	.byte	0x00, 0xf5, 0x21, 0x00


	//----- nvinfo : EIATTR_KPARAM_INFO
	.align		4
.L_1577:
        /*0028*/ 	.byte	0x04, 0x17
        /*002a*/ 	.short	(.L_1579 - .L_1578)
.L_1578:
        /*002c*/ 	.word	0x00000000
        /*0030*/ 	.short	0x0006
        /*0032*/ 	.short	0x0030
        /*0034*/ 	.byte	0x00, 0xf5, 0x21, 0x00


	//----- nvinfo : EIATTR_KPARAM_INFO
	.align		4
.L_1579:
        /*0038*/ 	.byte	0x04, 0x17
        /*003a*/ 	.short	(.L_1581 - .L_1580)
.L_1580:
        /*003c*/ 	.word	0x00000000
        /*0040*/ 	.short	0x0005
        /*0042*/ 	.short	0x0028
        /*0044*/ 	.byte	0x00, 0xf0, 0x21, 0x00


	//----- nvinfo : EIATTR_KPARAM_INFO
	.align		4
.L_1581:
        /*0048*/ 	.byte	0x04, 0x17
        /*004a*/ 	.short	(.L_1583 - .L_1582)
.L_1582:
        /*004c*/ 	.word	0x00000000
        /*0050*/ 	.short	0x0004
        /*0052*/ 	.short	0x0020
        /*0054*/ 	.byte	0x00, 0xf0, 0x11, 0x00


	//----- nvinfo : EIATTR_KPARAM_INFO
	.align		4
.L_1583:
        /*0058*/ 	.byte	0x04, 0x17
        /*005a*/ 	.short	(.L_1585 - .L_1584)
.L_1584:
        /*005c*/ 	.word	0x00000000
        /*0060*/ 	.short	0x0003
        /*0062*/ 	.short	0x0018
        /*0064*/ 	.byte	0x00, 0xf5, 0x21, 0x00


	//----- nvinfo : EIATTR_KPARAM_INFO
	.align		4
.L_1585:
        /*0068*/ 	.byte	0x04, 0x17
        /*006a*/ 	.short	(.L_1587 - .L_1586)
.L_1586:
        /*006c*/ 	.word	0x00000000
        /*0070*/ 	.short	0x0002
        /*0072*/ 	.short	0x0010
        /*0074*/ 	.byte	0x00, 0xf5, 0x21, 0x00


	//----- nvinfo : EIATTR_KPARAM_INFO
	.align		4
.L_1587:
        /*0078*/ 	.byte	0x04, 0x17
        /*007a*/ 	.short	(.L_1589 - .L_1588)
.L_1588:
        /*007c*/ 	.word	0x00000000
        /*0080*/ 	.short	0x0001
        /*0082*/ 	.short	0x0008
        /*0084*/ 	.byte	0x00, 0xf5, 0x21, 0x00


	//----- nvinfo : EIATTR_KPARAM_INFO
	.align		4
.L_1589:
        /*0088*/ 	.byte	0x04, 0x17
        /*008a*/ 	.short	(.L_1591 - .L_1590)
.L_1590:
        /*008c*/ 	.word	0x00000000
        /*0090*/ 	.short	0x0000
        /*0092*/ 	.short	0x0000
        /*0094*/ 	.byte	0x00, 0xf5, 0x21, 0x00


	//----- nvinfo : EIATTR_SPARSE_MMA_MASK
	.align		4
.L_1591:
        /*0098*/ 	.byte	0x03, 0x50
        /*009a*/ 	.short	0x0000


	//----- nvinfo : EIATTR_MAXREG_COUNT
	.align		4
        /*009c*/ 	.byte	0x03, 0x1b
        /*009e*/ 	.short	0x0040


	//----- nvinfo : EIATTR_NUM_BARRIERS
	.align		4
        /*00a0*/ 	.byte	0x02, 0x4c
        /*00a2*/ 	.byte	0x01
	.zero		1


	//----- nvinfo : EIATTR_MERCURY_ISA_VERSION
	.align		4
        /*00a4*/ 	.byte	0x03, 0x5f
        /*00a6*/ 	.short	0x0101


	//----- nvinfo : EIATTR_COOP_GROUP_MASK_REGIDS
	.align		4
        /*00a8*/ 	.byte	0x04, 0x29
        /*00aa*/ 	.short	(.L_1593 - .L_1592)


	//   ....[0]....
.L_1592:
        /*00ac*/ 	.word	0xffffffff


	//   ....[1]....
        /*00b0*/ 	.word	0xffffffff


	//   ....[2]....
        /*00b4*/ 	.word	0xffffffff


	//   ....[3]....
        /*00b8*/ 	.word	0xffffffff


	//   ....[4]....
        /*00bc*/ 	.word	0xffffffff


	//   ....[5]....
        /*00c0*/ 	.word	0xffffffff


	//   ....[6]....
        /*00c4*/ 	.word	0xffffffff


	//   ....[7]....
        /*00c8*/ 	.word	0xffffffff


	//   ....[8]....
        /*00cc*/ 	.word	0xffffffff


	//   ....[9]....
        /*00d0*/ 	.word	0xffffffff


	//----- nvinfo : EIATTR_COOP_GROUP_INSTR_OFFSETS
	.align		4
.L_1593:
        /*00d4*/ 	.byte	0x04, 0x28
        /*00d6*/ 	.short	(.L_1595 - .L_1594)


	//   ....[0]....
.L_1594:
        /*00d8*/ 	.word	0x00001e40


	//   ....[1]....
        /*00dc*/ 	.word	0x00001e80


	//   ....[2]....
        /*00e0*/ 	.word	0x00001ec0


	//   ....[3]....
        /*00e4*/ 	.word	0x00001ed0


	//   ....[4]....
        /*00e8*/ 	.word	0x00002230


	//   ....[5]....
        /*00ec*/ 	.word	0x00002260


	//   ....[6]....
        /*00f0*/ 	.word	0x00002290


	//   ....[7]....
        /*00f4*/ 	.word	0x000022a0


	//   ....[8]....
        /*00f8*/ 	.word	0x000022d0


	//   ....[9]....
        /*00fc*/ 	.word	0x000022e0


	//----- nvinfo : EIATTR_VRC_CTA_INIT_COUNT
	.align		4
.L_1595:
        /*0100*/ 	.byte	0x02, 0x4a
	.zero		1
	.zero		1


	//----- nvinfo : EIATTR_EXIT_INSTR_OFFSETS
	.align		4
        /*0104*/ 	.byte	0x04, 0x1c
        /*0106*/ 	.short	(.L_1597 - .L_1596)


	//   ....[0]....
.L_1596:
        /*0108*/ 	.word	0x00000080


	//   ....[1]....
        /*010c*/ 	.word	0x000037c0


	//----- nvinfo : EIATTR_MAX_THREADS
	.align		4
.L_1597:
        /*0110*/ 	.byte	0x04, 0x05
        /*0112*/ 	.short	(.L_1599 - .L_1598)
.L_1598:
        /*0114*/ 	.word	0x00000140
        /*0118*/ 	.word	0x00000001
        /*011c*/ 	.word	0x00000001


	//----- nvinfo : EIATTR_CRS_STACK_SIZE
	.align		4
.L_1599:
        /*0120*/ 	.byte	0x04, 0x1e
        /*0122*/ 	.short	(.L_1601 - .L_1600)
.L_1600:
        /*0124*/ 	.word	0x00000000


	//----- nvinfo : EIATTR_CBANK_PARAM_SIZE
	.align		4
.L_1601:
        /*0128*/ 	.byte	0x03, 0x19
        /*012a*/ 	.short	0x0048


	//----- nvinfo : EIATTR_PARAM_CBANK
	.align		4
        /*012c*/ 	.byte	0x04, 0x0a
        /*012e*/ 	.short	(.L_1603 - .L_1602)
	.align		4
.L_1602:
        /*0130*/ 	.word	index@(.nv.constant0._ZN13group_norm_v214gn_cuda_kernelI13__nv_bfloat16Li320ELi3ELi16ELi160ELi256ELb1ELi32ELi320ELi320ELi4ELb1ELi43ELb0ELb0ENS_16CompileConditionILi1000EEEEEvPT_PKS4_S7_S7_flPfS8_Pj)
        /*0134*/ 	.short	0x0380
        /*0136*/ 	.short	0x0048


	//----- nvinfo : EIATTR_SW_WAR
	.align		4
.L_1603:
        /*0138*/ 	.byte	0x04, 0x36
        /*013a*/ 	.short	(.L_1605 - .L_1604)
.L_1604:
        /*013c*/ 	.word	0x00000008
.L_1605:


//--------------------- .nv.info._ZN13group_norm_v214gn_cuda_kernelI13__nv_bfloat16Li320ELi1ELi16ELi160ELi256ELb1ELi64ELi320ELi320ELi4ELb1ELi37ELb0ELb0ENS_16CompileConditionILi1000EEEEEvPT_PKS4_S7_S7_flPfS8_Pj --------------------------
	.section	.nv.info._ZN13group_norm_v214gn_cuda_kernelI13__nv_bfloat16Li320ELi1ELi16ELi160ELi256ELb1ELi64ELi320ELi320ELi4ELb1ELi37ELb0ELb0ENS_16CompileConditionILi1000EEEEEvPT_PKS4_S7_S7_flPfS8_Pj,"",@"SHT_CUDA_INFO"
	.sectionflags	@""
	.align	4


	//----- nvinfo : EIATTR_CUDA_API_VERSION
	.align		4
        /*0000*/ 	.byte	0x04, 0x37
        /*0002*/ 	.short	(.L_1607 - .L_1606)
.L_1606:
        /*0004*/ 	.word	0x00000082


	//----- nvinfo : EIATTR_KPARAM_INFO
	.align		4
.L_1607:
        /*0008*/ 	.byte	0x04, 0x17
        /*000a*/ 	.short	(.L_1609 - .L_1608)
.L_1608:
        /*000c*/ 	.word	0x00000000
        /*0010*/ 	.short	0x0008
        /*0012*/ 	.short	0x0040
        /*0014*/ 	.byte	0x00, 0xf5, 0x21, 0x00


	//----- nvinfo : EIATTR_KPARAM_INFO
	.align		4
.L_1609:
        /*0018*/ 	.byte	0x04, 0x17
        /*001a*/ 	.short	(.L_1611 - .L_1610)
.L_1610:
        /*001c*/ 	.word	0x00000000
        /*0020*/ 	.short	0x0007
        /*0022*/ 	.short	0x0038
        /*0024*/ 	.byte	0x00, 0xf5, 0x21, 0x00


	//----- nvinfo : EIATTR_KPARAM_INFO
	.align		4
.L_1611:
        /*0028*/ 	.byte	0x04, 0x17
        /*002a*/ 	.short	(.L_1613 - .L_1612)
.L_1612:
        /*002c*/ 	.word	0x00000000
        /*0030*/ 	.short	0x0006
        /*0032*/ 	.short	0x0030
        /*0034*/ 	.byte	0x00, 0xf5, 0x21, 0x00


	//----- nvinfo : EIATTR_KPARAM_INFO
	.align		4
.L_1613:
        /*0038*/ 	.byte	0x04, 0x17
        /*003a*/ 	.short	(.L_1615 - .L_1614)
.L_1614:
        /*003c*/ 	.word	0x00000000
        /*0040*/ 	.short	0x0005
        /*0042*/ 	.short	0x0028
        /*0044*/ 	.byte	0x00, 0xf0, 0x21, 0x00


	//----- nvinfo : EIATTR_KPARAM_INFO
	.align		4
.L_1615:
        /*0048*/ 	.byte	0x04, 0x17
        /*004a*/ 	.short	(.L_1617 - .L_1616)
.L_1616:
        /*004c*/ 	.word	0x00000000
        /*0050*/ 	.short	0x0004
        /*0052*/ 	.short	0x0020
        /*0054*/ 	.byte	0x00, 0xf0, 0x11, 0x00


	//----- nvinfo : EIATTR_KPARAM_INFO
	.align		4
.L_1617:
        /*0058*/ 	.byte	0x04, 0x17
        /*005a*/ 	.short	(.L_1619 - .L_1618)
.L_1618:
        /*005c*/ 	.word	0x00000000
        /*0060*/ 	.short	0x0003
        /*0062*/ 	.short	0x0018
        /*0064*/ 	.byte	0x00, 0xf5, 0x21, 0x00


	//----- nvinfo : EIATTR_KPARAM_INFO
	.align		4
.L_1619:
        /*0068*/ 	.byte	0x04, 0x17
        /*006a*/ 	.short	(.L_1621 - .L_1620)
.L_1620:
        /*006c*/ 	.word	0x00000000
        /*0070*/ 	.short	0x0002
        /*0072*/ 	.short	0x0010
        /*0074*/ 	.byte	0x00, 0xf5, 0x21, 0x00


	//----- nvinfo : EIATTR_KPARAM_INFO
	.align		4
.L_1621:
        /*0078*/ 	.byte	0x04, 0x17
        /*007a*/ 	.short	(.L_1623 - .L_1622)
.L_1622:
        /*007c*/ 	.word	0x00000000
        /*0080*/ 	.short	0x0001
        /*0082*/ 	.short	0x0008
        /*0084*/ 	.byte	0x00, 0xf5, 0x21, 0x00


	//----- nvinfo : EIATTR_KPARAM_INFO
	.align		4
.L_1623:
        /*0088*/ 	.byte	0x04, 0x17
        /*008a*/ 	.short	(.L_1625 - .L_1624)
.L_1624:
        /*008c*/ 	.word	0x00000000
        /*0090*/ 	.short	0x0000
        /*0092*/ 	.short	0x0000
        /*0094*/ 	.byte	0x00, 0xf5, 0x21, 0x00


	//----- nvinfo : EIATTR_SPARSE_MMA_MASK
	.align		4
.L_1625:
        /*0098*/ 	.byte	0x03, 0x50
        /*009a*/ 	.short	0x0000


	//----- nvinfo : EIATTR_MAXREG_COUNT
	.align		4
        /*009c*/ 	.byte	0x03, 0x1b
        /*009e*/ 	.short	0x00a8


	//----- nvinfo : EIATTR_NUM_BARRIERS
	.align		4
        /*00a0*/ 	.byte	0x02, 0x4c
        /*00a2*/ 	.byte	0x01
	.zero		1


	//----- nvinfo : EIATTR_MERCURY_ISA_VERSION
	.align		4
        /*00a4*/ 	.byte	0x03, 0x5f
        /*00a6*/ 	.short	0x0101


	//----- nvinfo : EIATTR_COOP_GROUP_MASK_REGIDS
	.align		4
        /*00a8*/ 	.byte	0x04, 0x29
        /*00aa*/ 	.short	(.L_1627 - .L_1626)


	//   ....[0]....
.L_1626:
        /*00ac*/ 	.word	0xffffffff


	//   ....[1]....
        /*00b0*/ 	.word	0xffffffff


	//   ....[2]....
        /*00b4*/ 	.word	0xffffffff


	//   ....[3]....
        /*00b8*/ 	.word	0xffffffff


	//   ....[4]....
        /*00bc*/ 	.word	0xffffffff


	//   ....[5]....
        /*00c0*/ 	.word	0xffffffff


	//   ....[6]....
        /*00c4*/ 	.word	0xffffffff


	//   ....[7]....
        /*00c8*/ 	.word	0xffffffff


	//----- nvinfo : EIATTR_COOP_GROUP_INSTR_OFFSETS
	.align		4
.L_1627:
        /*00cc*/ 	.byte	0x04, 0x28
        /*00ce*/ 	.short	(.L_1629 - .L_1628)


	//   ....[0]....
.L_1628:
        /*00d0*/ 	.word	0x00002600


	//   ....[1]....
        /*00d4*/ 	.word	0x00002630


	//   ....[2]....
        /*00d8*/ 	.word	0x000026b0


	//   ....[3]....
        /*00dc*/ 	.word	0x000026c0


	//   ....[4]....
        /*00e0*/ 	.word	0x00002890


	//   ....[5]....
        /*00e4*/ 	.word	0x000028c0


	//   ....[6]....
        /*00e8*/ 	.word	0x00002910


	//   ....[7]....
        /*00ec*/ 	.word	0x00002930


	//----- nvinfo : EIATTR_VRC_CTA_INIT_COUNT
	.align		4
.L_1629:
        /*00f0*/ 	.byte	0x02, 0x4a
	.zero		1
	.zero		1


	//----- nvinfo : EIATTR_EXIT_INSTR_OFFSETS
	.align		4
        /*00f4*/ 	.byte	0x04, 0x1c
        /*00f6*/ 	.short	(.L_1631 - .L_1630)


	//   ....[0]....
.L_1630:
        /*00f8*/ 	.word	0x00000070


	//   ....[1]....
        /*00fc*/ 	.word	0x00004ef0


	//----- nvinfo : EIATTR_MAX_THREADS
	.align		4
.L_1631:
        /*0100*/ 	.byte	0x04, 0x05
        /*0102*/ 	.short	(.L_1633 - .L_1632)
.L_1632:
        /*0104*/ 	.word	0x00000140
        /*0108*/ 	.word	0x00000001
        /*010c*/ 	.word	0x00000001


	//----- nvinfo : EIATTR_CRS_STACK_SIZE
	.align		4
.L_1633:
        /*0110*/ 	.byte	0x04, 0x1e
        /*0112*/ 	.short	(.L_1635 - .L_1634)
.L_1634:
        /*0114*/ 	.word	0x00000000


	//----- nvinfo : EIATTR_CBANK_PARAM_SIZE
	.align		4
.L_1635:
        /*0118*/ 	.byte	0x03, 0x19
        /*011a*/ 	.short	0x0048


	//----- nvinfo : EIATTR_PARAM_CBANK
	.align		4
        /*011c*/ 	.byte	0x04, 0x0a
        /*011e*/ 	.short	(.L_1637 - .L_1636)
	.align		4
.L_1636:
        /*0120*/ 	.word	index@(.nv.constant0._ZN13group_norm_v214gn_cuda_kernelI13__nv_bfloat16Li320ELi1ELi16ELi160ELi256ELb1ELi64ELi320ELi320ELi4ELb1ELi37ELb0ELb0ENS_16CompileConditionILi1000EEEEEvPT_PKS4_S7_S7_flPfS8_Pj)
        /*0124*/ 	.short	0x0380
        /*0126*/ 	.short	0x0048


	//----- nvinfo : EIATTR_SW_WAR
	.align		4
.L_1637:
        /*0128*/ 	.byte	0x04, 0x36
        /*012a*/ 	.short	(.L_1639 - .L_1638)
.L_1638:
        /*012c*/ 	.word	0x00000008
.L_1639:


//--------------------- .nv.info._ZN13group_norm_v214gn_cuda_kernelI13__nv_bfloat16Li320ELi1ELi16ELi160ELi256ELb1ELi128ELi320ELi320ELi4ELb1ELi74ELb0ELb0ENS_16CompileConditionILi1000EEEEEvPT_PKS4_S7_S7_flPfS8_Pj --------------------------
	.section	.nv.info._ZN13group_norm_v214gn_cuda_kernelI13__nv_bfloat16Li320ELi1ELi16ELi160ELi256ELb1ELi128ELi320ELi320ELi4ELb1ELi74ELb0ELb0ENS_16CompileConditionILi1000EEEEEvPT_PKS4_S7_S7_flPfS8_Pj,"",@"SHT_CUDA_INFO"
	.sectionflags	@""
	.align	4


	//----- nvinfo : EIATTR_CUDA_API_VERSION
	.align		4
        /*0000*/ 	.byte	0x04, 0x37
        /*0002*/ 	.short	(.L_1641 - .L_1640)
.L_1640:
        /*0004*/ 	.word	0x00000082


	//----- nvinfo : EIATTR_KPARAM_INFO
	.align		4
.L_1641:
        /*0008*/ 	.byte	0x04, 0x17
        /*000a*/ 	.short	(.L_1643 - .L_1642)
.L_1642:
        /*000c*/ 	.word	0x00000000
        /*0010*/ 	.short	0x0008
        /*0012*/ 	.short	0x0040
        /*0014*/ 	.byte	0x00, 0xf5, 0x21, 0x00


	//----- nvinfo : EIATTR_KPARAM_INFO
	.align		4
.L_1643:
        /*0018*/ 	.byte	0x04, 0x17
        /*001a*/ 	.short	(.L_1645 - .L_1644)
.L_1644:
        /*001c*/ 	.word	0x00000000
        /*0020*/ 	.short	0x0007
        /*0022*/ 	.short	0x0038
        /*0024*/ 	.byte	0x00, 0xf5, 0x21, 0x00


	//----- nvinfo : EIATTR_KPARAM_INFO
	.align		4
.L_1645:
        /*0028*/ 	.byte	0x04, 0x17
        /*002a*/ 	.short	(.L_1647 - .L_1646)
.L_1646:
        /*002c*/ 	.word	0x00000000
        /*0030*/ 	.short	0x0006
        /*0032*/ 	.short	0x0030
        /*0034*/ 	.byte	0x00, 0xf5, 0x21, 0x00


	//----- nvinfo : EIATTR_KPARAM_INFO
	.align		4
.L_1647:
        /*0038*/ 	.byte	0x04, 0x17
        /*003a*/ 	.short	(.L_1649 - .L_1648)
.L_1648:
        /*003c*/ 	.word	0x00000000
        /*0040*/ 	.short	0x0005
        /*0042*/ 	.short	0x0028
        /*0044*/ 	.byte	0x00, 0xf0, 0x21, 0x00


	//----- nvinfo : EIATTR_KPARAM_INFO
	.align		4
.L_1649:
        /*0048*/ 	.byte	0x04, 0x17
        /*004a*/ 	.short	(.L_1651 - .L_1650)
.L_1650:
        /*004c*/ 	.word	0x00000000
        /*0050*/ 	.short	0x0004
        /*0052*/ 	.short	0x0020
        /*0054*/ 	.byte	0x00, 0xf0, 0x11, 0x00


	//----- nvinfo : EIATTR_KPARAM_INFO
	.align		4
.L_1651:
        /*0058*/ 	.byte	0x04, 0x17
        /*005a*/ 	.short	(.L_1653 - .L_1652)
.L_1652:
        /*005c*/ 	.word	0x00000000
        /*0060*/ 	.short	0x0003
        /*0062*/ 	.short	0x0018
        /*0064*/ 	.byte	0x00, 0xf5, 0x21, 0x00


	//----- nvinfo : EIATTR_KPARAM_INFO
	.align		4
.L_1653:
        /*0068*/ 	.byte	0x04, 0x17
        /*006a*/ 	.short	(.L_1655 - .L_1654)
.L_1654:
        /*006c*/ 	.word	0x00000000
        /*0070*/ 	.short	0x0002
        /*0072*/ 	.short	0x0010
        /*0074*/ 	.byte	0x00, 0xf5, 0x21, 0x00


	//----- nvinfo : EIATTR_KPARAM_INFO
	.align		4
.L_1655:
        /*0078*/ 	.byte	0x04, 0x17
        /*007a*/ 	.short	(.L_1657 - .L_1656)
.L_1656:
        /*007c*/ 	.word	0x00000000
        /*0080*/ 	.short	0x0001
        /*0082*/ 	.short	0x0008
        /*0084*/ 	.byte	0x00, 0xf5, 0x21, 0x00


	//----- nvinfo : EIATTR_KPARAM_INFO
	.align		4
.L_1657:
        /*0088*/ 	.byte	0x04, 0x17
        /*008a*/ 	.short	(.L_1659 - .L_1658)
.L_1658:
        /*008c*/ 	.word	0x00000000
        /*0090*/ 	.short	0x0000
        /*0092*/ 	.short	0x0000
        /*0094*/ 	.byte	0x00, 0xf5, 0x21, 0x00


	//----- nvinfo : EIATTR_SPARSE_MMA_MASK
	.align		4
.L_1659:
        /*0098*/ 	.byte	0x03, 0x50
        /*009a*/ 	.short	0x0000


	//----- nvinfo : EIATTR_MAXREG_COUNT
	.align		4
        /*009c*/ 	.byte	0x03, 0x1b
        /*009e*/ 	.short	0x00a8


	//----- nvinfo : EIATTR_NUM_BARRIERS
	.align		4
        /*00a0*/ 	.byte	0x02, 0x4c
        /*00a2*/ 	.byte	0x01
	.zero		1


	//----- nvinfo : EIATTR_MERCURY_ISA_VERSION
	.align		4
        /*00a4*/ 	.byte	0x03, 0x5f
        /*00a6*/ 	.short	0x0101


	//----- nvinfo : EIATTR_INT_WARP_WIDE_INSTR_OFFSETS
	.align		4
        /*00a8*/ 	.byte	0x04, 0x31
        /*00aa*/ 	.short	(.L_1661 - .L_1660)


	//   ....[0]....
.L_1660:
        /*00ac*/ 	.word	0x000037b0


	//----- nvinfo : EIATTR_COOP_GROUP_MASK_REGIDS
	.align		4
.L_1661:
        /*00b0*/ 	.byte	0x04, 0x29
        /*00b2*/ 	.short	(.L_1663 - .L_1662)


	//   ....[0]....
.L_1662:
        /*00b4*/ 	.word	0xffffffff


	//   ....[1]....
        /*00b8*/ 	.word	0xffffffff


	//   ....[2]....
        /*00bc*/ 	.word	0xffffffff


	//   ....[3]....
        /*00c0*/ 	.word	0xffffffff


	//   ....[4]....
        /*00c4*/ 	.word	0xffffffff


	//   ....[5]....
        /*00c8*/ 	.word	0xffffffff


	//----- nvinfo : EIATTR_COOP_GROUP_INSTR_OFFSETS
	.align		4
.L_1663:
        /*00cc*/ 	.byte	0x04, 0x28
        /*00ce*/ 	.short	(.L_1665 - .L_1664)


	//   ....[0]....
.L_1664:
        /*00d0*/ 	.word	0x00003750


	//   ....[1]....
        /*00d4*/ 	.word	0x00003780


	//   ....[2]....
        /*00d8*/ 	.word	0x00003800


	//   ....[3]....
        /*00dc*/ 	.word	0x00003820


	//   ....[4]....
        /*00e0*/ 	.word	0x00003a60


	//   ....[5]....
        /*00e4*/ 	.word	0x00003aa0


	//----- nvinfo : EIATTR_VRC_CTA_INIT_COUNT
	.align		4
.L_1665:
        /*00e8*/ 	.byte	0x02, 0x4a
	.zero		1
	.zero		1


	//----- nvinfo : EIATTR_EXIT_INSTR_OFFSETS
	.align		4
        /*00ec*/ 	.byte	0x04, 0x1c
        /*00ee*/ 	.short	(.L_1667 - .L_1666)


	//   ....[0]....
.L_1666:
        /*00f0*/ 	.word	0x00000080


	//   ....[1]....
        /*00f4*/ 	.word	0x000083c0


	//----- nvinfo : EIATTR_MAX_THREADS
	.align		4
.L_1667:
        /*00f8*/ 	.byte	0x04, 0x05
        /*00fa*/ 	.short	(.L_1669 - .L_1668)
.L_1668:
        /*00fc*/ 	.word	0x00000140
        /*0100*/ 	.word	0x00000001
        /*0104*/ 	.word	0x00000001


	//----- nvinfo : EIATTR_CRS_STACK_SIZE
	.align		4
.L_1669:
        /*0108*/ 	.byte	0x04, 0x1e
        /*010a*/ 	.short	(.L_1671 - .L_1670)
.L_1670:
        /*010c*/ 	.word	0x00000000


	//----- nvinfo : EIATTR_CBANK_PARAM_SIZE
	.align		4
.L_1671:
        /*0110*/ 	.byte	0x03, 0x19
        /*0112*/ 	.short	0x0048


	//----- nvinfo : EIATTR_PARAM_CBANK
	.align		4
        /*0114*/ 	.byte	0x04, 0x0a
        /*0116*/ 	.short	(.L_1673 - .L_1672)
	.align		4
.L_1672:
        /*0118*/ 	.word	index@(.nv.constant0._ZN13group_norm_v214gn_cuda_kernelI13__nv_bfloat16Li320ELi1ELi16ELi160ELi256ELb1ELi128ELi320ELi320ELi4ELb1ELi74ELb0ELb0ENS_16CompileConditionILi1000EEEEEvPT_PKS4_S7_S7_flPfS8_Pj)
        /*011c*/ 	.short	0x0380
        /*011e*/ 	.short	0x0048


	//----- nvinfo : EIATTR_SW_WAR
	.align		4
.L_1673:
        /*0120*/ 	.byte	0x04, 0x36
        /*0122*/ 	.short	(.L_1675 - .L_1674)
.L_1674:
        /*0124*/ 	.word	0x00000008
.L_1675:


//--------------------- .nv.info._ZN13group_norm_v214gn_cuda_kernelI13__nv_bfloat16Li320ELi1ELi16ELi160ELi256ELb1ELi128ELi320ELi320ELi4ELb0ELi74ELb0ELb1ENS_16CompileConditionILi1000EEEEEvPT_PKS4_S7_S7_flPfS8_Pj --------------------------
	.section	.nv.info._ZN13group_norm_v214gn_cuda_kernelI13__nv_bfloat16Li320ELi1ELi16ELi160ELi256ELb1ELi128ELi320ELi320ELi4ELb0ELi74ELb0ELb1ENS_16CompileConditionILi1000EEEEEvPT_PKS4_S7_S7_flPfS8_Pj,"",@"SHT_CUDA_INFO"
	.sectionflags	@""
	.align	4


	//----- nvinfo : EIATTR_CUDA_API_VERSION
	.align		4
        /*0000*/ 	.byte	0x04, 0x37
        /*0002*/ 	.short	(.L_1677 - .L_1676)
.L_1676:
        /*0004*/ 	.word	0x00000082


	//----- nvinfo : EIATTR_KPARAM_INFO
	.align		4
.L_1677:
        /*0008*/ 	.byte	0x04, 0x17
        /*000a*/ 	.short	(.L_1679 - .L_1678)
.L_1678:
        /*000c*/ 	.word	0x00000000
        /*0010*/ 	.short	0x0008
        /*0012*/ 	.short	0x0040
        /*0014*/ 	.byte	0x00, 0xf5, 0x21, 0x00


	//----- nvinfo : EIATTR_KPARAM_INFO
	.align		4
.L_1679:
        /*0018*/ 	.byte	0x04, 0x17
        /*001a*/ 	.short	(.L_1681 - .L_1680)
.L_1680:
        /*001c*/ 	.word	0x00000000
        /*0020*/ 	.short	0x0007
        /*0022*/ 	.short	0x0038
        /*0024*/ 	.byte	0x00, 0xf5, 0x21, 0x00


	//----- nvinfo : EIATTR_KPARAM_INFO
	.align		4
.L_1681:
        /*0028*/ 	.byte	0x04, 0x17
        /*002a*/ 	.short	(.L_1683 - .L_1682)
.L_1682:
        /*002c*/ 	.word	0x00000000
        /*0030*/ 	.short	0x0006
        /*0032*/ 	.short	0x0030
        /*0034*/ 	.byte	0x00, 0xf5, 0x21, 0x00


	//----- nvinfo : EIATTR_KPARAM_INFO
	.align		4
.L_1683:
        /*0038*/ 	.byte	0x04, 0x17
        /*003a*/ 	.short	(.L_1685 - .L_1684)
.L_1684:
        /*003c*/ 	.word	0x00000000
        /*0040*/ 	.short	0x0005
        /*0042*/ 	.short	0x0028
        /*0044*/ 	.byte	0x00, 0xf0, 0x21, 0x00


	//----- nvinfo : EIATTR_KPARAM_INFO
	.align		4
.L_1685:
        /*0048*/ 	.byte	0x04, 0x17
        /*004a*/ 	.short	(.L_1687 - .L_1686)
.L_1686:
        /*004c*/ 	.word	0x00000000
        /*0050*/ 	.short	0x0004
        /*0052*/ 	.short	0x0020
        /*0054*/ 	.byte	0x00, 0xf0, 0x11, 0x00


	//----- nvinfo : EIATTR_KPARAM_INFO
	.align		4
.L_1687:
        /*0058*/ 	.byte	0x04, 0x17
        /*005a*/ 	.short	(.L_1689 - .L_1688)
.L_1688:
        /*005c*/ 	.word	0x00000000
        /*0060*/ 	.short	0x0003
        /*0062*/ 	.short	0x0018
        /*0064*/ 	.byte	0x00, 0xf5, 0x21, 0x00


	//----- nvinfo : EIATTR_KPARAM_INFO
	.align		4
.L_1689:
        /*0068*/ 	.byte	0x04, 0x17
        /*006a*/ 	.short	(.L_1691 - .L_1690)
.L_1690:
        /*006c*/ 	.word	0x00000000
        /*0070*/ 	.short	0x0002
        /*0072*/ 	.short	0x0010
        /*0074*/ 	.byte	0x00, 0xf5, 0x21, 0x00


	//----- nvinfo : EIATTR_KPARAM_INFO
	.align		4
.L_1691:
        /*0078*/ 	.byte	0x04, 0x17
        /*007a*/ 	.short	(.L_1693 - .L_1692)
.L_1692:
        /*007c*/ 	.word	0x00000000
        /*0080*/ 	.short	0x0001
        /*0082*/ 	.short	0x0008
        /*0084*/ 	.byte	0x00, 0xf5, 0x21, 0x00


	//----- nvinfo : EIATTR_KPARAM_INFO
	.align		4
.L_1693:
        /*0088*/ 	.byte	0x04, 0x17
        /*008a*/ 	.short	(.L_1695 - .L_1694)
.L_1694:
        /*008c*/ 	.word	0x00000000
        /*0090*/ 	.short	0x0000
        /*0092*/ 	.short	0x0000
        /*0094*/ 	.byte	0x00, 0xf5, 0x21, 0x00


	//----- nvinfo : EIATTR_SPARSE_MMA_MASK
	.align		4
.L_1695:
        /*0098*/ 	.byte	0x03, 0x50
        /*009a*/ 	.short	0x0000


	//----- nvinfo : EIATTR_MAXREG_COUNT
	.align		4
        /*009c*/ 	.byte	0x03, 0x1b
        /*009e*/ 	.short	0x00a8


	//----- nvinfo : EIATTR_NUM_BARRIERS
	.align		4
        /*00a0*/ 	.byte	0x02, 0x4c
        /*00a2*/ 	.byte	0x01
	.zero		1


	//----- nvinfo : EIATTR_MERCURY_ISA_VERSION
	.align		4
        /*00a4*/ 	.byte	0x03, 0x5f
        /*00a6*/ 	.short	0x0101


	//----- nvinfo : EIATTR_COOP_GROUP_MASK_REGIDS
	.align		4
        /*00a8*/ 	.byte	0x04, 0x29
        /*00aa*/ 	.short	(.L_1697 - .L_1696)


	//   ....[0]....
.L_1696:
        /*00ac*/ 	.word	0xffffffff


	//   ....[1]....
        /*00b0*/ 	.word	0xffffffff


	//   ....[2]....
        /*00b4*/ 	.word	0xffffffff


	//   ....[3]....
        /*00b8*/ 	.word	0xffffffff


	//   ....[4]....
        /*00bc*/ 	.word	0xffffffff


	//   ....[5]....
        /*00c0*/ 	.word	0xffffffff


	//   ....[6]....
        /*00c4*/ 	.word	0xffffffff


	//   ....[7]....
        /*00c8*/ 	.word	0xffffffff


	//----- nvinfo : EIATTR_COOP_GROUP_INSTR_OFFSETS
	.align		4
.L_1697:
        /*00cc*/ 	.byte	0x04, 0x28
        /*00ce*/ 	.short	(.L_1699 - .L_1698)


	//   ....[0]....
.L_1698:
        /*00d0*/ 	.word	0x000032d0


	//   ....[1]....
        /*00d4*/ 	.word	0x00003300


	//   ....[2]....
        /*00d8*/ 	.word	0x00003370


	//   ....[3]....
        /*00dc*/ 	.word	0x00003380


	//   ....[4]....
        /*00e0*/ 	.word	0x00003420


	//   ....[5]....
        /*00e4*/ 	.word	0x00003600


	//   ....[6]....
        /*00e8*/ 	.word	0x00003610


	//   ....[7]....
        /*00ec*/ 	.word	0x00003650


	//----- nvinfo : EIATTR_VRC_CTA_INIT_COUNT
	.align		4
.L_1699:
        /*00f0*/ 	.byte	0x02, 0x4a
	.zero		1
	.zero		1


	//----- nvinfo : EIATTR_EXIT_INSTR_OFFSETS
	.align		4
        /*00f4*/ 	.byte	0x04, 0x1c
        /*00f6*/ 	.short	(.L_1701 - .L_1700)


	//   ....[0]....
.L_1700:
        /*00f8*/ 	.word	0x00007ff0


	//   ....[1]....
        /*00fc*/ 	.word	0x00008010


	//----- nvinfo : EIATTR_MAX_THREADS
	.align		4
.L_1701:
        /*0100*/ 	.byte	0x04, 0x05
        /*0102*/ 	.short	(.L_1703 - .L_1702)
.L_1702:
        /*0104*/ 	.word	0x00000140
        /*0108*/ 	.word	0x00000001
        /*010c*/ 	.word	0x00000001


	//----- nvinfo : EIATTR_CRS_STACK_SIZE
	.align		4
.L_1703:
        /*0110*/ 	.byte	0x04, 0x1e
        /*0112*/ 	.short	(.L_1705 - .L_1704)
.L_1704:
        /*0114*/ 	.word	0x00000000


	//----- nvinfo : EIATTR_CBANK_PARAM_SIZE
	.align		4
.L_1705:
        /*0118*/ 	.byte	0x03, 0x19
        /*011a*/ 	.short	0x0048


	//----- nvinfo : EIATTR_PARAM_CBANK
	.align		4
        /*011c*/ 	.byte	0x04, 0x0a
        /*011e*/ 	.short	(.L_1707 - .L_1706)
	.align		4
.L_1706:
        /*0120*/ 	.word	index@(.nv.constant0._ZN13group_norm_v214gn_cuda_kernelI13__nv_bfloat16Li320ELi1ELi16ELi160ELi256ELb1ELi128ELi320ELi320ELi4ELb0ELi74ELb0ELb1ENS_16CompileConditionILi1000EEEEEvPT_PKS4_S7_S7_flPfS8_Pj)
        /*0124*/ 	.short	0x0380
        /*0126*/ 	.short	0x0048


	//----- nvinfo : EIATTR_SW_WAR
	.align		4
.L_1707:
        /*0128*/ 	.byte	0x04, 0x36
        /*012a*/ 	.short	(.L_1709 - .L_1708)
.L_1708:
        /*012c*/ 	.word	0x00000008
.L_1709:


//--------------------- .nv.info._ZN13group_norm_v214gn_cuda_kernelI13__nv_bfloat16Li320ELi3ELi16ELi160ELi256ELb1ELi64ELi320ELi320ELi4ELb1ELi87ELb0ELb0ENS_16CompileConditionILi1000EEEEEvPT_PKS4_S7_S7_flPfS8_Pj --------------------------
	.section	.nv.info._ZN13group_norm_v214gn_cuda_kernelI13__nv_bfloat16Li320ELi3ELi16ELi160ELi256ELb1ELi64ELi320ELi320ELi4ELb1ELi87ELb0ELb0ENS_16CompileConditionILi1000EEEEEvPT_PKS4_S7_S7_flPfS8_Pj,"",@"SHT_CUDA_INFO"
	.sectionflags	@""
	.align	4


	//----- nvinfo : EIATTR_CUDA_API_VERSION
	.align		4
        /*0000*/ 	.byte	0x04, 0x37
        /*0002*/ 	.short	(.L_1711 - .L_1710)
.L_1710:
        /*0004*/ 	.word	0x00000082


	//----- nvinfo : EIATTR_KPARAM_INFO
	.align		4
.L_1711:
        /*0008*/ 	.byte	0x04, 0x17
        /*000a*/ 	.short	(.L_1713 - .L_1712)
.L_1712:
        /*000c*/ 	.word	0x00000000
        /*0010*/ 	.short	0x0008
        /*0012*/ 	.short	0x0040
        /*0014*/ 	.byte	0x00, 0xf5, 0x21, 0x00


	//----- nvinfo : EIATTR_KPARAM_INFO
	.align		4
.L_1713:
        /*0018*/ 	.byte	0x04, 0x17
        /*001a*/ 	.short	(.L_1715 - .L_1714)
.L_1714:
        /*001c*/ 	.word	0x00000000
        /*0020*/ 	.short	0x0007
        /*0022*/ 	.short	0x0038
        /*0024*/ 	.byte	0x00, 0xf5, 0x21, 0x00


	//----- nvinfo : EIATTR_KPARAM_INFO
	.align		4
.L_1715:
        /*0028*/ 	.byte	0x04, 0x17
        /*002a*/ 	.short	(.L_1717 - .L_1716)
.L_1716:
        /*002c*/ 	.word	0x00000000
        /*0030*/ 	.short	0x0006
        /*0032*/ 	.short	0x0030
        /*0034*/ 	.byte	0x00, 0xf5, 0x21, 0x00


	//----- nvinfo : EIATTR_KPARAM_INFO
	.align		4
.L_1717:
        /*0038*/ 	.byte	0x04, 0x17
        /*003a*/ 	.short	(.L_1719 - .L_1718)
.L_1718:
        /*003c*/ 	.word	0x00000000
        /*0040*/ 	.short	0x0005
        /*0042*/ 	.short	0x0028
        /*0044*/ 	.byte	0x00, 0xf0, 0x21, 0x00


	//----- nvinfo : EIATTR_KPARAM_INFO
	.align		4
.L_1719:
        /*0048*/ 	.byte	0x04, 0x17
        /*004a*/ 	.short	(.L_1721 - .L_1720)
.L_1720:
        /*004c*/ 	.word	0x00000000
        /*0050*/ 	.short	0x0004
        /*0052*/ 	.short	0x0020
        /*0054*/ 	.byte	0x00, 0xf0, 0x11, 0x00


	//----- nvinfo : EIATTR_KPARAM_INFO
	.align		4
.L_1721:
        /*0058*/ 	.byte	0x04, 0x17
        /*005a*/ 	.short	(.L_1723 - .L_1722)
.L_1722:
        /*005c*/ 	.word	0x00000000
        /*0060*/ 	.short	0x0003
        /*0062*/ 	.short	0x0018
        /*0064*/ 	.byte	0x00, 0xf5, 0x21, 0x00


	//----- nvinfo : EIATTR_KPARAM_INFO
	.align		4
.L_1723:
        /*0068*/ 	.byte	0x04, 0x17
        /*006a*/ 	.short	(.L_1725 - .L_1724)
.L_1724:
        /*006c*/ 	.word	0x00000000
        /*0070*/ 	.short	0x0002
        /*0072*/ 	.short	0x0010
        /*0074*/ 	.byte	0x00, 0xf5, 0x21, 0x00


	//----- nvinfo : EIATTR_KPARAM_INFO
	.align		4
.L_1725:
        /*0078*/ 	.byte	0x04, 0x17
        /*007a*/ 	.short	(.L_1727 - .L_1726)
.L_1726:
        /*007c*/ 	.word	0x00000000
        /*0080*/ 	.short	0x0001
        /*0082*/ 	.short	0x0008
        /*0084*/ 	.byte	0x00, 0xf5, 0x21, 0x00


	//----- nvinfo : EIATTR_KPARAM_INFO
	.align		4
.L_1727:
        /*0088*/ 	.byte	0x04, 0x17
        /*008a*/ 	.short	(.L_1729 - .L_1728)
.L_1728:
        /*008c*/ 	.word	0x00000000
        /*0090*/ 	.short	0x0000
        /*0092*/ 	.short	0x0000
        /*0094*/ 	.byte	0x00, 0xf5, 0x21, 0x00


	//----- nvinfo : EIATTR_SPARSE_MMA_MASK
	.align		4
.L_1729:
        /*0098*/ 	.byte	0x03, 0x50
        /*009a*/ 	.short	0x0000


	//----- nvinfo : EIATTR_MAXREG_COUNT
	.align		4
        /*009c*/ 	.byte	0x03, 0x1b
        /*009e*/ 	.short	0x0040


	//----- nvinfo : EIATTR_NUM_BARRIERS
	.align		4
        /*00a0*/ 	.byte	0x02, 0x4c
        /*00a2*/ 	.byte	0x01
	.zero		1


	//----- nvinfo : EIATTR_ANNOTATIONS
	.align		4
        /*00a4*/ 	.byte	0x04, 0x55
        /*00a6*/ 	.short	(.L_1731 - .L_1730)


	//   ....[0]....
.L_1730:
        /* <DEDUP_REMOVED lines=52> */


	//----- nvinfo : EIATTR_MERCURY_ISA_VERSION
	.align		4
.L_1731:
        /*03d0*/ 	.byte	0x03, 0x5f
        /*03d2*/ 	.short	0x0101


	//----- nvinfo : EIATTR_COOP_GROUP_MASK_REGIDS
	.align		4
        /*03d4*/ 	.byte	0x04, 0x29
        /*03d6*/ 	.short	(.L_1733 - .L_1732)


	//   ....[0]....
.L_1732:
        /*03d8*/ 	.word	0xffffffff


	//   ....[1]....
        /*03dc*/ 	.word	0xffffffff


	//   ....[2]....
        /*03e0*/ 	.word	0xffffffff


	//   ....[3]....
        /*03e4*/ 	.word	0xffffffff


	//   ....[4]....
        /*03e8*/ 	.word	0xffffffff


	//   ....[5]....
        /*03ec*/ 	.word	0xffffffff


	//   ....[6]....
        /*03f0*/ 	.word	0xffffffff


	//   ....[7]....
        /*03f4*/ 	.word	0xffffffff


	//----- nvinfo : EIATTR_COOP_GROUP_INSTR_OFFSETS
	.align		4
.L_1733:
        /*03f8*/ 	.byte	0x04, 0x28
        /*03fa*/ 	.short	(.L_1735 - .L_1734)


	//   ....[0]....
.L_1734:
        /*03fc*/ 	.word	0x000026c0


	//   ....[1]....
        /*0400*/ 	.word	0x000026e0


	//   ....[2]....
        /*0404*/ 	.word	0x00002720


	//   ....[3]....
        /*0408*/ 	.word	0x00002730


	//   ....[4]....
        /*040c*/ 	.word	0x00002ad0


	//   ....[5]....
        /*0410*/ 	.word	0x00002b00


	//   ....[6]....
        /*0414*/ 	.word	0x00002b20


	//   ....[7]....
        /*0418*/ 	.word	0x00002b40


	//----- nvinfo : EIATTR_VRC_CTA_INIT_COUNT
	.align		4
.L_1735:
        /*041c*/ 	.byte	0x02, 0x4a
	.zero		1
	.zero		1


	//----- nvinfo : EIATTR_EXIT_INSTR_OFFSETS
	.align		4
        /*0420*/ 	.byte	0x04, 0x1c
        /*0422*/ 	.short	(.L_1737 - .L_1736)


	//   ....[0]....
.L_1736:
        /*0424*/ 	.word	0x00000080


	//   ....[1]....
        /*0428*/ 	.word	0x00005750


	//----- nvinfo : EIATTR_MAX_THREADS
	.align		4
.L_1737:
        /*042c*/ 	.byte	0x04, 0x05
        /*042e*/ 	.short	(.L_1739 - .L_1738)
.L_1738:
        /*0430*/ 	.word	0x00000140
        /*0434*/ 	.word	0x00000001
        /*0438*/ 	.word	0x00000001


	//----- nvinfo : EIATTR_CRS_STACK_SIZE
	.align		4
.L_1739:
        /*043c*/ 	.byte	0x04, 0x1e
        /*043e*/ 	.short	(.L_1741 - .L_1740)
.L_1740:
        /*0440*/ 	.word	0x00000000


	//----- nvinfo : EIATTR_CBANK_PARAM_SIZE
	.align		4
.L_1741:
        /*0444*/ 	.byte	0x03, 0x19
        /*0446*/ 	.short	0x0048


	//----- nvinfo : EIATTR_PARAM_CBANK
	.align		4
        /*0448*/ 	.byte	0x04, 0x0a
        /*044a*/ 	.short	(.L_1743 - .L_1742)
	.align		4
.L_1742:
        /*044c*/ 	.word	index@(.nv.constant0._ZN13group_norm_v214gn_cuda_kernelI13__nv_bfloat16Li320ELi3ELi16ELi160ELi256ELb1ELi64ELi320ELi320ELi4ELb1ELi87ELb0ELb0ENS_16CompileConditionILi1000EEEEEvPT_PKS4_S7_S7_flPfS8_Pj)
        /*0450*/ 	.short	0x0380
        /*0452*/ 	.short	0x0048


	//----- nvinfo : EIATTR_SW_WAR
	.align		4
.L_1743:
        /*0454*/ 	.byte	0x04, 0x36
        /*0456*/ 	.short	(.L_1745 - .L_1744)
.L_1744:
        /*0458*/ 	.word	0x00000008
.L_1745:


//--------------------- .nv.info._ZN13group_norm_v214gn_cuda_kernelI13__nv_bfloat16Li320ELi2ELi16ELi160ELi256ELb1ELi64ELi320ELi320ELi4ELb1ELi74ELb0ELb0ENS_16CompileConditionILi1000EEEEEvPT_PKS4_S7_S7_flPfS8_Pj --------------------------
	.section	.nv.info._ZN13group_norm_v214gn_cuda_kernelI13__nv_bfloat16Li320ELi2ELi16ELi160ELi256ELb1ELi64ELi320ELi320ELi4ELb1ELi74ELb0ELb0ENS_16CompileConditionILi1000EEEEEvPT_PKS4_S7_S7_flPfS8_Pj,"",@"SHT_CUDA_INFO"
	.sectionflags	@""
	.align	4


	//----- nvinfo : EIATTR_CUDA_API_VERSION
	.align		4
        /*0000*/ 	.byte	0x04, 0x37
        /*0002*/ 	.short	(.L_1747 - .L_1746)
.L_1746:
        /*0004*/ 	.word	0x00000082


	//----- nvinfo : EIATTR_KPARAM_INFO
	.align		4
.L_1747:
        /*0008*/ 	.byte	0x04, 0x17
        /*000a*/ 	.short	(.L_1749 - .L_1748)
.L_1748:
        /*000c*/ 	.word	0x00000000
        /*0010*/ 	.short	0x0008
        /*0012*/ 	.short	0x0040
        /*0014*/ 	.byte	0x00, 0xf5, 0x21, 0x00


	//----- nvinfo : EIATTR_KPARAM_INFO
	.align		4
.L_1749:
        /*0018*/ 	.byte	0x04, 0x17
        /*001a*/ 	.short	(.L_1751 - .L_1750)
.L_1750:
        /*001c*/ 	.word	0x00000000
        /*0020*/ 	.short	0x0007
        /*0022*/ 	.short	0x0038
        /*0024*/ 	.byte	0x00, 0xf5, 0x21, 0x00


	//----- nvinfo : EIATTR_KPARAM_INFO
	.align		4
.L_1751:
        /*0028*/ 	.byte	0x04, 0x17
        /*002a*/ 	.short	(.L_1753 - .L_1752)
.L_1752:
        /*002c*/ 	.word	0x00000000
        /*0030*/ 	.short	0x0006
        /*0032*/ 	.short	0x0030
        /*0034*/ 	.byte	0x00, 0xf5, 0x21, 0x00


	//----- nvinfo : EIATTR_KPARAM_INFO
	.align		4
.L_1753:
        /*0038*/ 	.byte	0x04, 0x17
        /*003a*/ 	.short	(.L_1755 - .L_1754)
.L_1754:
        /*003c*/ 	.word	0x00000000
        /*0040*/ 	.short	0x0005
        /*0042*/ 	.short	0x0028
        /*0044*/ 	.byte	0x00, 0xf0, 0x21, 0x00


	//----- nvinfo : EIATTR_KPARAM_INFO
	.align		4
.L_1755:
        /*0048*/ 	.byte	0x04, 0x17
        /*004a*/ 	.short	(.L_1757 - .L_1756)
.L_1756:
        /*004c*/ 	.word	0x00000000
        /*0050*/ 	.short	0x0004
        /*0052*/ 	.short	0x0020
        /*0054*/ 	.byte	0x00, 0xf0, 0x11, 0x00


	//----- nvinfo : EIATTR_KPARAM_INFO
	.align		4
.L_1757:
        /*0058*/ 	.byte	0x04, 0x17
        /*005a*/ 	.short	(.L_1759 - .L_1758)
.L_1758:
        /*005c*/ 	.word	0x00000000
        /*0060*/ 	.short	0x0003
        /*0062*/ 	.short	0x0018
        /*0064*/ 	.byte	0x00, 0xf5, 0x21, 0x00


	//----- nvinfo : EIATTR_KPARAM_INFO
	.align		4
.L_1759:
        /*0068*/ 	.byte	0x04, 0x17
        /*006a*/ 	.short	(.L_1761 - .L_1760)
.L_1760:
        /*006c*/ 	.word	0x00000000
        /*0070*/ 	.short	0x0002
        /*0072*/ 	.short	0x0010
        /*0074*/ 	.byte	0x00, 0xf5, 0x21, 0x00


	//----- nvinfo : EIATTR_KPARAM_INFO
	.align		4
.L_1761:
        /*0078*/ 	.byte	0x04, 0x17
        /*007a*/ 	.short	(.L_1763 - .L_1762)
.L_1762:
        /*007c*/ 	.word	0x00000000
        /*0080*/ 	.short	0x0001
        /*0082*/ 	.short	0x0008
        /*0084*/ 	.byte	0x00, 0xf5, 0x21, 0x00


	//----- nvinfo : EIATTR_KPARAM_INFO
	.align		4
.L_1763:
        /*0088*/ 	.byte	0x04, 0x17
        /*008a*/ 	.short	(.L_1765 - .L_1764)
.L_1764:
        /*008c*/ 	.word	0x00000000
        /*0090*/ 	.short	0x0000
        /*0092*/ 	.short	0x0000
        /*0094*/ 	.byte	0x00, 0xf5, 0x21, 0x00


	//----- nvinfo : EIATTR_SPARSE_MMA_MASK
	.align		4
.L_1765:
        /*0098*/ 	.byte	0x03, 0x50
        /*009a*/ 	.short	0x0000


	//----- nvinfo : EIATTR_MAXREG_COUNT
	.align		4
        /*009c*/ 	.byte	0x03, 0x1b
        /*009e*/ 	.short	0x0060


	//----- nvinfo : EIATTR_NUM_BARRIERS
	.align		4
        /*00a0*/ 	.byte	0x02, 0x4c
        /*00a2*/ 	.byte	0x01
	.zero		1


	//----- nvinfo : EIATTR_MERCURY_ISA_VERSION
	.align		4
        /*00a4*/ 	.byte	0x03, 0x5f
        /*00a6*/ 	.short	0x0101


	//----- nvinfo : EIATTR_COOP_GROUP_MASK_REGIDS
	.align		4
        /*00a8*/ 	.byte	0x04, 0x29
        /*00aa*/ 	.short	(.L_1767 - .L_1766)


	//   ....[0]....
.L_1766:
        /*00ac*/ 	.word	0xffffffff


	//   ....[1]....
        /*00b0*/ 	.word	0xffffffff


	//   ....[2]....
        /*00b4*/ 	.word	0xffffffff


	//   ....[3]....
        /*00b8*/ 	.word	0xffffffff


	//   ....[4]....
        /*00bc*/ 	.word	0xffffffff


	//   ....[5]....
        /*00c0*/ 	.word	0xffffffff


	//   ....[6]....
        /*00c4*/ 	.word	0xffffffff


	//   ....[7]....
        /*00c8*/ 	.word	0xffffffff


	//----- nvinfo : EIATTR_COOP_GROUP_INSTR_OFFSETS
	.align		4
.L_1767:
        /*00cc*/ 	.byte	0x04, 0x28
        /*00ce*/ 	.short	(.L_1769 - .L_1768)


	//   ....[0]....
.L_1768:
        /*00d0*/ 	.word	0x00002530


	//   ....[1]....
        /*00d4*/ 	.word	0x00002560


	//   ....[2]....
        /*00d8*/ 	.word	0x000025a0


	//   ....[3]....
        /*00dc*/ 	.word	0x000025b0


	//   ....[4]....
        /*00e0*/ 	.word	0x00002960


	//   ....[5]....
        /*00e4*/ 	.word	0x00002970


	//   ....[6]....
        /*00e8*/ 	.word	0x00002990


	//   ....[7]....
        /*00ec*/ 	.word	0x000029b0


	//----- nvinfo : EIATTR_VRC_CTA_INIT_COUNT
	.align		4
.L_1769:
        /*00f0*/ 	.byte	0x02, 0x4a
	.zero		1
	.zero		1


	//----- nvinfo : EIATTR_EXIT_INSTR_OFFSETS
	.align		4
        /*00f4*/ 	.byte	0x04, 0x1c
        /*00f6*/ 	.short	(.L_1771 - .L_1770)


	//   ....[0]....
.L_1770:
        /*00f8*/ 	.word	0x00000080


	//   ....[1]....
        /*00fc*/ 	.word	0x00005090


	//----- nvinfo : EIATTR_MAX_THREADS
	.align		4
.L_1771:
        /*0100*/ 	.byte	0x04, 0x05
        /*0102*/ 	.short	(.L_1773 - .L_1772)
.L_1772:
        /*0104*/ 	.word	0x00000140
        /*0108*/ 	.word	0x00000001
        /*010c*/ 	.word	0x00000001


	//----- nvinfo : EIATTR_CRS_STACK_SIZE
	.align		4
.L_1773:
        /*0110*/ 	.byte	0x04, 0x1e
        /*0112*/ 	.short	(.L_1775 - .L_1774)
.L_1774:
        /*0114*/ 	.word	0x00000000


	//----- nvinfo : EIATTR_CBANK_PARAM_SIZE
	.align		4
.L_1775:
        /*0118*/ 	.byte	0x03, 0x19
        /*011a*/ 	.short	0x0048


	//----- nvinfo : EIATTR_PARAM_CBANK
	.align		4
        /*011c*/ 	.byte	0x04, 0x0a
        /*011e*/ 	.short	(.L_1777 - .L_1776)
	.align		4
.L_1776:
        /*0120*/ 	.word	index@(.nv.constant0._ZN13group_norm_v214gn_cuda_kernelI13__nv_bfloat16Li320ELi2ELi16ELi160ELi256ELb1ELi64ELi320ELi320ELi4ELb1ELi74ELb0ELb0ENS_16CompileConditionILi1000EEEEEvPT_PKS4_S7_S7_flPfS8_Pj)
        /*0124*/ 	.short	0x0380
        /*0126*/ 	.short	0x0048


	//----- nvinfo : EIATTR_SW_WAR
	.align		4
.L_1777:
        /*0128*/ 	.byte	0x04, 0x36
        /*012a*/ 	.short	(.L_1779 - .L_1778)
.L_1778:
        /*012c*/ 	.word	0x00000008
.L_1779:


//--------------------- .nv.info._ZN13group_norm_v218gn_bwd_cuda_kernelI6__halfLi320ELi3ELi32ELi80ELi256ELb0ELb1ELi8ELi320ELi320ELi4ELb1ELi10ELb0ELb0ELNS_15WgradSyncMethodE2ENS_16CompileConditionILi1000EEEEEvPT_S6_S6_PKS5_S8_S8_S8_PKfflPfPj --------------------------
	.section	.nv.info._ZN13group_norm_v218gn_bwd_cuda_kernelI6__halfLi320ELi3ELi32ELi80ELi256ELb0ELb1ELi8ELi320ELi320ELi4ELb1ELi10ELb0ELb0ELNS_15WgradSyncMethodE2ENS_16CompileConditionILi1000EEEEEvPT_S6_S6_PKS5_S8_S8_S8_PKfflPfPj,"",@"SHT_CUDA_INFO"
	.sectionflags	@""
	.align	4


	//----- nvinfo : EIATTR_CUDA_API_VERSION
	.align		4
        /*0000*/ 	.byte	0x04, 0x37
        /*0002*/ 	.short	(.L_1781 - .L_1780)
.L_1780:
        /*0004*/ 	.word	0x00000082


	//----- nvinfo : EIATTR_KPARAM_INFO
	.align		4
.L_1781:
        /*0008*/ 	.byte	0x04, 0x17
        /*000a*/ 	.short	(.L_1783 - .L_1782)
.L_1782:
        /*000c*/ 	.word	0x00000000
        /*0010*/ 	.short	0x000b
        /*0012*/ 	.short	0x0058
        /*0014*/ 	.byte	0x00, 0xf5, 0x21, 0x00


	//----- nvinfo : EIATTR_KPARAM_INFO
	.align		4
.L_1783:
        /*0018*/ 	.byte	0x04, 0x17
        /*001a*/ 	.short	(.L_1785 - .L_1784)
.L_1784:
        /*001c*/ 	.word	0x00000000
        /*0020*/ 	.short	0x000a
        /*0022*/ 	.short	0x0050
        /*0024*/ 	.byte	0x00, 0xf5, 0x21, 0x00


	//----- nvinfo : EIATTR_KPARAM_INFO
	.align		4
.L_1785:
        /*0028*/ 	.byte	0x04, 0x17
        /*002a*/ 	.short	(.L_1787 - .L_1786)
.L_1786:
        /*002c*/ 	.word	0x00000000
        /*0030*/ 	.short	0x0009
        /*0032*/ 	.short	0x0048
        /*0034*/ 	.byte	0x00, 0xf0, 0x21, 0x00


	//----- nvinfo : EIATTR_KPARAM_INFO
	.align		4
.L_1787:
        /*0038*/ 	.byte	0x04, 0x17
        /*003a*/ 	.short	(.L_1789 - .L_1788)
.L_1788:
        /*003c*/ 	.word	0x00000000
        /*0040*/ 	.short	0x0008
        /*0042*/ 	.short	0x0040
        /*0044*/ 	.byte	0x00, 0xf0, 0x11, 0x00


	//----- nvinfo : EIATTR_KPARAM_INFO
	.align		4
.L_1789:
        /*0048*/ 	.byte	0x04, 0x17
        /*004a*/ 	.short	(.L_1791 - .L_1790)
.L_1790:
        /*004c*/ 	.word	0x00000000
        /*0050*/ 	.short	0x0007
        /*0052*/ 	.short	0x0038
        /*0054*/ 	.byte	0x00, 0xf5, 0x21, 0x00


	//----- nvinfo : EIATTR_KPARAM_INFO
	.align		4
.L_1791:
        /*0058*/ 	.byte	0x04, 0x17
        /*005a*/ 	.short	(.L_1793 - .L_1792)
.L_1792:
        /*005c*/ 	.word	0x00000000
        /*0060*/ 	.short	0x0006
        /*0062*/ 	.short	0x0030
        /*0064*/ 	.byte	0x00, 0xf5, 0x21, 0x00


	//----- nvinfo : EIATTR_KPARAM_INFO
	.align		4
.L_1793:
        /*0068*/ 	.byte	0x04, 0x17
        /*006a*/ 	.short	(.L_1795 - .L_1794)
.L_1794:
        /*006c*/ 	.word	0x00000000
        /*0070*/ 	.short	0x0005
        /*0072*/ 	.short	0x0028
        /*0074*/ 	.byte	0x00, 0xf5, 0x21, 0x00


	//----- nvinfo : EIATTR_KPARAM_INFO
	.align		4
.L_1795:
        /*0078*/ 	.byte	0x04, 0x17
        /*007a*/ 	.short	(.L_1797 - .L_1796)
.L_1796:
        /*007c*/ 	.word	0x00000000
        /*0080*/ 	.short	0x0004
        /*0082*/ 	.short	0x0020
        /*0084*/ 	.byte	0x00, 0xf5, 0x21, 0x00


	//----- nvinfo : EIATTR_KPARAM_INFO
	.align		4
.L_1797:
        /*0088*/ 	.byte	0x04, 0x17
        /*008a*/ 	.short	(.L_1799 - .L_1798)
.L_1798:
        /*008c*/ 	.word	0x00000000
        /*0090*/ 	.short	0x0003
        /*0092*/ 	.short	0x0018
        /*0094*/ 	.byte	0x00, 0xf5, 0x21, 0x00


	//----- nvinfo : EIATTR_KPARAM_INFO
	.align		4
.L_1799:
        /*0098*/ 	.byte	0x04, 0x17
        /*009a*/ 	.short	(.L_1801 - .L_1800)
.L_1800:
        /*009c*/ 	.word	0x00000000
        /*00a0*/ 	.short	0x0002
        /*00a2*/ 	.short	0x0010
        /*00a4*/ 	.byte	0x00, 0xf5, 0x21, 0x00


	//----- nvinfo : EIATTR_KPARAM_INFO
	.align		4
.L_1801:
        /*00a8*/ 	.byte	0x04, 0x17
        /*00aa*/ 	.short	(.L_1803 - .L_1802)
.L_1802:
        /*00ac*/ 	.word	0x00000000
        /*00b0*/ 	.short	0x0001
        /*00b2*/ 	.short	0x0008
        /*00b4*/ 	.byte	0x00, 0xf5, 0x21, 0x00


	//----- nvinfo : EIATTR_KPARAM_INFO
	.align		4
.L_1803:
        /*00b8*/ 	.byte	0x04, 0x17
        /*00ba*/ 	.short	(.L_1805 - .L_1804)
.L_1804:
        /*00bc*/ 	.word	0x00000000
        /*00c0*/ 	.short	0x0000
        /*00c2*/ 	.short	0x0000
        /*00c4*/ 	.byte	0x00, 0xf5, 0x21, 0x00


	//----- nvinfo : EIATTR_SPARSE_MMA_MASK
	.align		4
.L_1805:
        /*00c8*/ 	.byte	0x03, 0x50
        /*00ca*/ 	.short	0x0000


	//----- nvinfo : EIATTR_MAXREG_COUNT
	.align		4
        /*00cc*/ 	.byte	0x03, 0x1b
        /*00ce*/ 	.short	0x0040


	//----- nvinfo : EIATTR_NUM_BARRIERS
	.align		4
        /*00d0*/ 	.byte	0x02, 0x4c
        /*00d2*/ 	.byte	0x01
	.zero		1


	//----- nvinfo : EIATTR_MERCURY_ISA_VERSION
	.align		4
        /*00d4*/ 	.byte	0x03, 0x5f
        /*00d6*/ 	.short	0x0101


	//----- nvinfo : EIATTR_COOP_GROUP_MASK_REGIDS
	.align		4
        /*00d8*/ 	.byte	0x04, 0x29
        /*00da*/ 	.short	(.L_1807 - .L_1806)


	//   ....[0]....
.L_1806:
        /*00dc*/ 	.word	0xffffffff


	//   ....[1]....
        /*00e0*/ 	.word	0xffffffff


	//   ....[2]....
        /*00e4*/ 	.word	0xffffffff


	//   ....[3]....
        /*00e8*/ 	.word	0xffffffff


	//   ....[4]....
        /*00ec*/ 	.word	0xffffffff


	//   ....[5]....
        /*00f0*/ 	.word	0xffffffff


	//   ....[6]....
        /*00f4*/ 	.word	0xffffffff


	//   ....[7]....
        /*00f8*/ 	.word	0xffffffff


	//   ....[8]....
        /*00fc*/ 	.word	0xffffffff


	//   ....[9]....
        /*0100*/ 	.word	0xffffffff


	//   ....[10]....
        /*0104*/ 	.word	0xffffffff


	//   ....[11]....
        /*0108*/ 	.word	0xffffffff


	//   ....[12]....
        /*010c*/ 	.word	0xffffffff


	//   ....[13]....
        /*0110*/ 	.word	0xffffffff


	//   ....[14]....
        /*0114*/ 	.word	0x05000010


	//   ....[15]....
        /*0118*/ 	.word	0x0500000f


	//   ....[16]....
        /*011c*/ 	.word	0x05000011


	//   ....[17]....
        /*0120*/ 	.word	0x05000012


	//   ....[18]....
        /*0124*/ 	.word	0x05000014


	//   ....[19]....
        /*0128*/ 	.word	0x05000013


	//   ....[20]....
        /*012c*/ 	.word	0x05000015


	//   ....[21]....
        /*0130*/ 	.word	0x0500000a


	//   ....[22]....
        /*0134*/ 	.word	0x05000011


	//   ....[23]....
        /*0138*/ 	.word	0x05000011


	//   ....[24]....
        /*013c*/ 	.word	0x05000011


	//   ....[25]....
        /*0140*/ 	.word	0x05000011


	//   ....[26]....
        /*0144*/ 	.word	0x05000011


	//   ....[27]....
        /*0148*/ 	.word	0x05000011


	//   ....[28]....
        /*014c*/ 	.word	0x05000011


	//   ....[29]....
        /*0150*/ 	.word	0x05000011


	//----- nvinfo : EIATTR_COOP_GROUP_INSTR_OFFSETS
	.align		4
.L_1807:
        /*0154*/ 	.byte	0x04, 0x28
        /*0156*/ 	.short	(.L_1809 - .L_1808)


	//   ....[0]....
.L_1808:
        /*0158*/ 	.word	0x00001740


	//   ....[1]....
        /*015c*/ 	.word	0x00001780


	//   ....[2]....
        /*0160*/ 	.word	0x00001820


	//   ....[3]....
        /*0164*/ 	.word	0x00001850


	//   ....[4]....
        /*0168*/ 	.word	0x00001c70


	//   ....[5]....
        /*016c*/ 	.word	0x00001c80


	//   ....[6]....
        /*0170*/ 	.word	0x00001cb0


	//   ....[7]....
        /*0174*/ 	.word	0x00001cc0


	//   ....[8]....
        /*0178*/ 	.word	0x00001cf0


	//   ....[9]....
        /*017c*/ 	.word	0x00001d00


	//   ....[10]....
        /*0180*/ 	.word	0x00001d30


	//   ....[11]....
        /*0184*/ 	.word	0x00001d40


	//   ....[12]....
        /*0188*/ 	.word	0x00001d70


	//   ....[13]....
        /*018c*/ 	.word	0x00001d80


	//   ....[14]....
        /*0190*/ 	.word	0x00002b70


	//   ....[15]....
        /*0194*/ 	.word	0x00002ba0


	//   ....[16]....
        /*0198*/ 	.word	0x00002be0


	//   ....[17]....
        /*019c*/ 	.word	0x00002c00


	//   ....[18]....
        /*01a0*/ 	.word	0x00002c30


	//   ....[19]....
        /*01a4*/ 	.word	0x00002c40


	//   ....[20]....
        /*01a8*/ 	.word	0x00002c70


	//   ....[21]....
        /*01ac*/ 	.word	0x00002c80


	//   ....[22]....
        /*01b0*/ 	.word	0x00002e40


	//   ....[23]....
        /*01b4*/ 	.word	0x00002ee0


	//   ....[24]....
        /*01b8*/ 	.word	0x00002f40


	//   ....[25]....
        /*01bc*/ 	.word	0x00002fa0


	//   ....[26]....
        /*01c0*/ 	.word	0x00003010


	//   ....[27]....
        /*01c4*/ 	.word	0x00003070


	//   ....[28]....
        /*01c8*/ 	.word	0x000030e0


	//   ....[29]....
        /*01cc*/ 	.word	0x00003140


	//----- nvinfo : EIATTR_VRC_CTA_INIT_COUNT
	.align		4
.L_1809:
        /*01d0*/ 	.byte	0x02, 0x4a
	.zero		1
	.zero		1


	//----- nvinfo : EIATTR_EXIT_INSTR_OFFSETS
	.align		4
        /*01d4*/ 	.byte	0x04, 0x1c
        /*01d6*/ 	.short	(.L_1811 - .L_1810)


	//   ....[0]....
.L_1810:
        /*01d8*/ 	.word	0x00002040


	//   ....[1]....
        /*01dc*/ 	.word	0x00002dd0


	//----- nvinfo : EIATTR_MAX_THREADS
	.align		4
.L_1811:
        /*01e0*/ 	.byte	0x04, 0x05
        /*01e2*/ 	.short	(.L_1813 - .L_1812)
.L_1812:
        /*01e4*/ 	.word	0x00000140
        /*01e8*/ 	.word	0x00000001
        /*01ec*/ 	.word	0x00000001


	//----- nvinfo : EIATTR_CRS_STACK_SIZE
	.align		4
.L_1813:
        /*01f0*/ 	.byte	0x04, 0x1e
        /*01f2*/ 	.short	(.L_1815 - .L_1814)
.L_1814:
        /*01f4*/ 	.word	0x00000000


	//----- nvinfo : EIATTR_CBANK_PARAM_SIZE
	.align		4
.L_1815:
        /*01f8*/ 	.byte	0x03, 0x19
        /*01fa*/ 	.short	0x0060


	//----- nvinfo : EIATTR_PARAM_CBANK
	.align		4
        /*01fc*/ 	.byte	0x04, 0x0a
        /*01fe*/ 	.short	(.L_1817 - .L_1816)
	.align		4
.L_1816:
        /*0200*/ 	.word	index@(.nv.constant0._ZN13group_norm_v218gn_bwd_cuda_kernelI6__halfLi320ELi3ELi32ELi80ELi256ELb0ELb1ELi8ELi320ELi320ELi4ELb1ELi10ELb0ELb0ELNS_15WgradSyncMethodE2ENS_16CompileConditionILi1000EEEEEvPT_S6_S6_PKS5_S8_S8_S8_PKfflPfPj)
        /*0204*/ 	.short	0x0380
        /*0206*/ 	.short	0x0060


	//----- nvinfo : EIATTR_SW_WAR
	.align		4
.L_1817:
        /*0208*/ 	.byte	0x04, 0x36
        /*020a*/ 	.short	(.L_1819 - .L_1818)
.L_1818:
        /*020c*/ 	.word	0x00000008
.L_1819:


//--------------------- .nv.info._ZN13group_norm_v218gn_bwd_cuda_kernelI6__halfLi320ELi1ELi32ELi80ELi256ELb0ELb1ELi16ELi320ELi320ELi4ELb1ELi9ELb0ELb0ELNS_15WgradSyncMethodE2ENS_16CompileConditionILi1000EEEEEvPT_S6_S6_PKS5_S8_S8_S8_PKfflPfPj --------------------------
	.section	.nv.info._ZN13group_norm_v218gn_bwd_cuda_kernelI6__halfLi320ELi1ELi32ELi80ELi256ELb0ELb1ELi16ELi320ELi320ELi4ELb1ELi9ELb0ELb0ELNS_15WgradSyncMethodE2ENS_16CompileConditionILi1000EEEEEvPT_S6_S6_PKS5_S8_S8_S8_PKfflPfPj,"",@"SHT_CUDA_INFO"
	.sectionflags	@""
	.align	4


	//----- nvinfo : EIATTR_CUDA_API_VERSION
	.align		4
        /*0000*/ 	.byte	0x04, 0x37
        /*0002*/ 	.short	(.L_1821 - .L_1820)
.L_1820:
        /*0004*/ 	.word	0x00000082


	//----- nvinfo : EIATTR_KPARAM_INFO
	.align		4
.L_1821:
        /*0008*/ 	.byte	0x04, 0x17
        /*000a*/ 	.short	(.L_1823 - .L_1822)
.L_1822:
        /*000c*/ 	.word	0x00000000
        /*0010*/ 	.short	0x000b
        /*0012*/ 	.short	0x0058
        /*0014*/ 	.byte	0x00, 0xf5, 0x21, 0x00


	//----- nvinfo : EIATTR_KPARAM_INFO
	.align		4
.L_1823:
        /*0018*/ 	.byte	0x04, 0x17
        /*001a*/ 	.short	(.L_1825 - .L_1824)
.L_1824:
        /*001c*/ 	.word	0x00000000
        /*0020*/ 	.short	0x000a
        /*0022*/ 	.short	0x0050
        /*0024*/ 	.byte	0x00, 0xf5, 0x21, 0x00


	//----- nvinfo : EIATTR_KPARAM_INFO
	.align		4
.L_1825:
        /*0028*/ 	.byte	0x04, 0x17
        /*002a*/ 	.short	(.L_1827 - .L_1826)
.L_1826:
        /*002c*/ 	.word	0x00000000
        /*0030*/ 	.short	0x0009
        /*0032*/ 	.short	0x0048
        /*0034*/ 	.byte	0x00, 0xf0, 0x21, 0x00


	//----- nvinfo : EIATTR_KPARAM_INFO
	.align		4
.L_1827:
        /*0038*/ 	.byte	0x04, 0x17
        /*003a*/ 	.short	(.L_1829 - .L_1828)
.L_1828:
        /*003c*/ 	.word	0x00000000
        /*0040*/ 	.short	0x0008
        /*0042*/ 	.short	0x0040
        /*0044*/ 	.byte	0x00, 0xf0, 0x11, 0x00


	//----- nvinfo : EIATTR_KPARAM_INFO
	.align		4
.L_1829:
        /*0048*/ 	.byte	0x04, 0x17
        /*004a*/ 	.short	(.L_1831 - .L_1830)
.L_1830:
        /*004c*/ 	.word	0x00000000
        /*0050*/ 	.short	0x0007
        /*0052*/ 	.short	0x0038
        /*0054*/ 	.byte	0x00, 0xf5, 0x21, 0x00


	//----- nvinfo : EIATTR_KPARAM_INFO
	.align		4
.L_1831:
        /*0058*/ 	.byte	0x04, 0x17
        /*005a*/ 	.short	(.L_1833 - .L_1832)
.L_1832:
        /*005c*/ 	.word	0x00000000
        /*0060*/ 	.short	0x0006
        /*0062*/ 	.short	0x0030
        /*0064*/ 	.byte	0x00, 0xf5, 0x21, 0x00


	//----- nvinfo : EIATTR_KPARAM_INFO
	.align		4
.L_1833:
        /*0068*/ 	.byte	0x04, 0x17
        /*006a*/ 	.short	(.L_1835 - .L_1834)
.L_1834:
        /*006c*/ 	.word	0x00000000
        /*0070*/ 	.short	0x0005
        /*0072*/ 	.short	0x0028
        /*0074*/ 	.byte	0x00, 0xf5, 0x21, 0x00


	//----- nvinfo : EIATTR_KPARAM_INFO
	.align		4
.L_1835:
        /*0078*/ 	.byte	0x04, 0x17
        /*007a*/ 	.short	(.L_1837 - .L_1836)
.L_1836:
        /*007c*/ 	.word	0x00000000
        /*0080*/ 	.short	0x0004
        /*0082*/ 	.short	0x0020
        /*0084*/ 	.byte	0x00, 0xf5, 0x21, 0x00


	//----- nvinfo : EIATTR_KPARAM_INFO
	.align		4
.L_1837:
        /*0088*/ 	.byte	0x04, 0x17
        /*008a*/ 	.short	(.L_1839 - .L_1838)
.L_1838:
        /*008c*/ 	.word	0x00000000
        /*0090*/ 	.short	0x0003
        /*0092*/ 	.short	0x0018
        /*0094*/ 	.byte	0x00, 0xf5, 0x21, 0x00


	//----- nvinfo : EIATTR_KPARAM_INFO
	.align		4
.L_1839:
        /*0098*/ 	.byte	0x04, 0x17
        /*009a*/ 	.short	(.L_1841 - .L_1840)
.L_1840:
        /*009c*/ 	.word	0x00000000
        /*00a0*/ 	.short	0x0002
        /*00a2*/ 	.short	0x0010
        /*00a4*/ 	.byte	0x00, 0xf5, 0x21, 0x00


	//----- nvinfo : EIATTR_KPARAM_INFO
	.align		4
.L_1841:
        /*00a8*/ 	.byte	0x04, 0x17
        /*00aa*/ 	.short	(.L_1843 - .L_1842)
.L_1842:
        /*00ac*/ 	.word	0x00000000
        /*00b0*/ 	.short	0x0001
        /*00b2*/ 	.short	0x0008
        /*00b4*/ 	.byte	0x00, 0xf5, 0x21, 0x00


	//----- nvinfo : EIATTR_KPARAM_INFO
	.align		4
.L_1843:
        /*00b8*/ 	.byte	0x04, 0x17
        /*00ba*/ 	.short	(.L_1845 - .L_1844)
.L_1844:
        /*00bc*/ 	.word	0x00000000
        /*00c0*/ 	.short	0x0000
        /*00c2*/ 	.short	0x0000
        /*00c4*/ 	.byte	0x00, 0xf5, 0x21, 0x00


	//----- nvinfo : EIATTR_SPARSE_MMA_MASK
	.align		4
.L_1845:
        /*00c8*/ 	.byte	0x03, 0x50
        /*00ca*/ 	.short	0x0000


	//----- nvinfo : EIATTR_MAXREG_COUNT
	.align		4
        /*00cc*/ 	.byte	0x03, 0x1b
        /*00ce*/ 	.short	0x00a8


	//----- nvinfo : EIATTR_NUM_BARRIERS
	.align		4
        /*00d0*/ 	.byte	0x02, 0x4c
        /*00d2*/ 	.byte	0x01
	.zero		1


	//----- nvinfo : EIATTR_MERCURY_ISA_VERSION
	.align		4
        /*00d4*/ 	.byte	0x03, 0x5f
        /*00d6*/ 	.short	0x0101


	//----- nvinfo : EIATTR_COOP_GROUP_MASK_REGIDS
	.align		4
        /*00d8*/ 	.byte	0x04, 0x29
        /*00da*/ 	.short	(.L_1847 - .L_1846)


	//   ....[0]....
.L_1846:
        /*00dc*/ 	.word	0xffffffff


	//   ....[1]....
        /*00e0*/ 	.word	0xffffffff


	//   ....[2]....
        /*00e4*/ 	.word	0xffffffff


	//   ....[3]....
        /*00e8*/ 	.word	0xffffffff


	//   ....[4]....
        /*00ec*/ 	.word	0xffffffff


	//   ....[5]....
        /*00f0*/ 	.word	0xffffffff


	//   ....[6]....
        /*00f4*/ 	.word	0xffffffff


	//   ....[7]....
        /*00f8*/ 	.word	0xffffffff


	//   ....[8]....
        /*00fc*/ 	.word	0xffffffff


	//   ....[9]....
        /*0100*/ 	.word	0xffffffff


	//   ....[10]....
        /*0104*/ 	.word	0xffffffff


	//   ....[11]....
        /*0108*/ 	.word	0xffffffff


	//   ....[12]....
        /*010c*/ 	.word	0x0500001d


	//   ....[13]....
        /*0110*/ 	.word	0x0500001c


	//   ....[14]....
        /*0114*/ 	.word	0x0500001e


	//   ....[15]....
        /*0118*/ 	.word	0x0500001f


	//   ....[16]....
        /*011c*/ 	.word	0x05000021


	//   ....[17]....
        /*0120*/ 	.word	0x05000020


	//   ....[18]....
        /*0124*/ 	.word	0x05000022


	//   ....[19]....
        /*0128*/ 	.word	0x0500000b


	//   ....[20]....
        /*012c*/ 	.word	0x0500001e


	//   ....[21]....
        /*0130*/ 	.word	0x0500001e


	//   ....[22]....
        /*0134*/ 	.word	0x0500001e


	//   ....[23]....
        /*0138*/ 	.word	0x0500001e


	//   ....[24]....
        /*013c*/ 	.word	0x0500001e


	//   ....[25]....
        /*0140*/ 	.word	0x0500001e


	//   ....[26]....
        /*0144*/ 	.word	0x0500001e


	//   ....[27]....
        /*0148*/ 	.word	0x0500001e


	//----- nvinfo : EIATTR_COOP_GROUP_INSTR_OFFSETS
	.align		4
.L_1847:
        /*014c*/ 	.byte	0x04, 0x28
        /*014e*/ 	.short	(.L_1849 - .L_1848)


	//   ....[0]....
.L_1848:
        /*0150*/ 	.word	0x00001c40


	//   ....[1]....
        /*0154*/ 	.word	0x00001c80


	//   ....[2]....
        /*0158*/ 	.word	0x00001d30


	//   ....[3]....
        /*015c*/ 	.word	0x00001d50


	//   ....[4]....
        /*0160*/ 	.word	0x000020d0


	//   ....[5]....
        /*0164*/ 	.word	0x00002110


	//   ....[6]....
        /*0168*/ 	.word	0x00002190


	//   ....[7]....
        /*016c*/ 	.word	0x000021a0


	//   ....[8]....
        /*0170*/ 	.word	0x000021d0


	//   ....[9]....
        /*0174*/ 	.word	0x000021e0


	//   ....[10]....
        /*0178*/ 	.word	0x00002210


	//   ....[11]....
        /*017c*/ 	.word	0x00002220


	//   ....[12]....
        /*0180*/ 	.word	0x000031e0


	//   ....[13]....
        /*0184*/ 	.word	0x00003210


	//   ....[14]....
        /*0188*/ 	.word	0x00003260


	//   ....[15]....
        /*018c*/ 	.word	0x00003280


	//   ....[16]....
        /*0190*/ 	.word	0x000032b0


	//   ....[17]....
        /*0194*/ 	.word	0x000032c0


	//   ....[18]....
        /*0198*/ 	.word	0x000032f0


	//   ....[19]....
        /*019c*/ 	.word	0x00003300


	//   ....[20]....
        /*01a0*/ 	.word	0x000034d0


	//   ....[21]....
        /*01a4*/ 	.word	0x00003560


	//   ....[22]....
        /*01a8*/ 	.word	0x000035d0


	//   ....[23]....
        /*01ac*/ 	.word	0x00003630


	//   ....[24]....
        /*01b0*/ 	.word	0x000036a0


	//   ....[25]....
        /*01b4*/ 	.word	0x00003700


	//   ....[26]....
        /*01b8*/ 	.word	0x00003770


	//   ....[27]....
        /*01bc*/ 	.word	0x000037d0


	//----- nvinfo : EIATTR_VRC_CTA_INIT_COUNT
	.align		4
.L_1849:
        /*01c0*/ 	.byte	0x02, 0x4a
	.zero		1
	.zero		1


	//----- nvinfo : EIATTR_EXIT_INSTR_OFFSETS
	.align		4
        /*01c4*/ 	.byte	0x04, 0x1c
        /*01c6*/ 	.short	(.L_1851 - .L_1850)


	//   ....[0]....
.L_1850:
        /*01c8*/ 	.word	0x000026d0


	//   ....[1]....
        /*01cc*/ 	.word	0x00003460


	//----- nvinfo : EIATTR_MAX_THREADS
	.align		4
.L_1851:
        /*01d0*/ 	.byte	0x04, 0x05
        /*01d2*/ 	.short	(.L_1853 - .L_1852)
.L_1852:
        /*01d4*/ 	.word	0x00000140
        /*01d8*/ 	.word	0x00000001
        /*01dc*/ 	.word	0x00000001


	//----- nvinfo : EIATTR_CRS_STACK_SIZE
	.align		4
.L_1853:
        /*01e0*/ 	.byte	0x04, 0x1e
        /*01e2*/ 	.short	(.L_1855 - .L_1854)
.L_1854:
        /*01e4*/ 	.word	0x00000000


	//----- nvinfo : EIATTR_CBANK_PARAM_SIZE
	.align		4
.L_1855:
        /*01e8*/ 	.byte	0x03, 0x19
        /*01ea*/ 	.short	0x0060


	//----- nvinfo : EIATTR_PARAM_CBANK
	.align		4
        /*01ec*/ 	.byte	0x04, 0x0a
        /*01ee*/ 	.short	(.L_1857 - .L_1856)
	.align		4
.L_1856:
        /*01f0*/ 	.word	index@(.nv.constant0._ZN13group_norm_v218gn_bwd_cuda_kernelI6__halfLi320ELi1ELi32ELi80ELi256ELb0ELb1ELi16ELi320ELi320ELi4ELb1ELi9ELb0ELb0ELNS_15WgradSyncMethodE2ENS_16CompileConditionILi1000EEEEEvPT_S6_S6_PKS5_S8_S8_S8_PKfflPfPj)
        /*01f4*/ 	.short	0x0380
        /*01f6*/ 	.short	0x0060


	//----- nvinfo : EIATTR_SW_WAR
	.align		4
.L_1857:
        /*01f8*/ 	.byte	0x04, 0x36
        /*01fa*/ 	.short	(.L_1859 - .L_1858)
.L_1858:
        /*01fc*/ 	.word	0x00000008
.L_1859:


//--------------------- .nv.info._ZN13group_norm_v218gn_bwd_cuda_kernelI6__halfLi320ELi3ELi32ELi80ELi256ELb0ELb1ELi16ELi320ELi320ELi4ELb1ELi16ELb0ELb0ELNS_15WgradSyncMethodE3ENS_16CompileConditionILi1000EEEEEvPT_S6_S6_PKS5_S8_S8_S8_PKfflPfPj --------------------------
	.section	.nv.info._ZN13group_norm_v218gn_bwd_cuda_kernelI6__halfLi320ELi3ELi32ELi80ELi256ELb0ELb1ELi16ELi320ELi320ELi4ELb1ELi16ELb0ELb0ELNS_15WgradSyncMethodE3ENS_16CompileConditionILi1000EEEEEvPT_S6_S6_PKS5_S8_S8_S8_PKfflPfPj,"",@"SHT_CUDA_INFO"
	.sectionflags	@""
	.align	4


	//----- nvinfo : EIATTR_CUDA_API_VERSION
	.align		4
        /*0000*/ 	.byte	0x04, 0x37
        /*0002*/ 	.short	(.L_1861 - .L_1860)
.L_1860:
        /*0004*/ 	.word	0x00000082


	//----- nvinfo : EIATTR_KPARAM_INFO
	.align		4
.L_1861:
        /*0008*/ 	.byte	0x04, 0x17
        /*000a*/ 	.short	(.L_1863 - .L_1862)
.L_1862:
        /*000c*/ 	.word	0x00000000
        /*0010*/ 	.short	0x000b
        /*0012*/ 	.short	0x0058
        /*0014*/ 	.byte	0x00, 0xf5, 0x21, 0x00


	//----- nvinfo : EIATTR_KPARAM_INFO
	.align		4
.L_1863:
        /*0018*/ 	.byte	0x04, 0x17
        /*001a*/ 	.short	(.L_1865 - .L_1864)
.L_1864:
        /*001c*/ 	.word	0x00000000
        /*0020*/ 	.short	0x000a
        /*0022*/ 	.short	0x0050
        /*0024*/ 	.byte	0x00, 0xf5, 0x21, 0x00


	//----- nvinfo : EIATTR_KPARAM_INFO
	.align		4
.L_1865:
        /*0028*/ 	.byte	0x04, 0x17
        /*002a*/ 	.short	(.L_1867 - .L_1866)
.L_1866:
        /*002c*/ 	.word	0x00000000
        /*0030*/ 	.short	0x0009
        /*0032*/ 	.short	0x0048
        /*0034*/ 	.byte	0x00, 0xf0, 0x21, 0x00


	//----- nvinfo : EIATTR_KPARAM_INFO
	.align		4
.L_1867:
        /*0038*/ 	.byte	0x04, 0x17
        /*003a*/ 	.short	(.L_1869 - .L_1868)
.L_1868:
        /*003c*/ 	.word	0x00000000
        /*0040*/ 	.short	0x0008
        /*0042*/ 	.short	0x0040
        /*0044*/ 	.byte	0x00, 0xf0, 0x11, 0x00


	//----- nvinfo : EIATTR_KPARAM_INFO
	.align		4
.L_1869:
        /*0048*/ 	.byte	0x04, 0x17
        /*004a*/ 	.short	(.L_1871 - .L_1870)
.L_1870:
        /*004c*/ 	.word	0x00000000
        /*0050*/ 	.short	0x0007
        /*0052*/ 	.short	0x0038
        /*0054*/ 	.byte	0x00, 0xf5, 0x21, 0x00


	//----- nvinfo : EIATTR_KPARAM_INFO
	.align		4
.L_1871:
        /*0058*/ 	.byte	0x04, 0x17
        /*005a*/ 	.short	(.L_1873 - .L_1872)
.L_1872:
        /*005c*/ 	.word	0x00000000
        /*0060*/ 	.short	0x0006
        /*0062*/ 	.short	0x0030
        /*0064*/ 	.byte	0x00, 0xf5, 0x21, 0x00


	//----- nvinfo : EIATTR_KPARAM_INFO
	.align		4
.L_1873:
        /*0068*/ 	.byte	0x04, 0x17
        /*006a*/ 	.short	(.L_1875 - .L_1874)
.L_1874:
        /*006c*/ 	.word	0x00000000
        /*0070*/ 	.short	0x0005
        /*0072*/ 	.short	0x0028
        /*0074*/ 	.byte	0x00, 0xf5, 0x21, 0x00


	//----- nvinfo : EIATTR_KPARAM_INFO
	.align		4
.L_1875:
        /*0078*/ 	.byte	0x04, 0x17
        /*007a*/ 	.short	(.L_1877 - .L_1876)
.L_1876:
        /*007c*/ 	.word	0x00000000
        /*0080*/ 	.short	0x0004
        /*0082*/ 	.short	0x0020
        /*0084*/ 	.byte	0x00, 0xf5, 0x21, 0x00


	//----- nvinfo : EIATTR_KPARAM_INFO
	.align		4
.L_1877:
        /*0088*/ 	.byte	0x04, 0x17
        /*008a*/ 	.short	(.L_1879 - .L_1878)
.L_1878:
        /*008c*/ 	.word	0x00000000
        /*0090*/ 	.short	0x0003
        /*0092*/ 	.short	0x0018
        /*0094*/ 	.byte	0x00, 0xf5, 0x21, 0x00


	//----- nvinfo : EIATTR_KPARAM_INFO
	.align		4
.L_1879:
        /*0098*/ 	.byte	0x04, 0x17
        /*009a*/ 	.short	(.L_1881 - .L_1880)
.L_1880:
        /*009c*/ 	.word	0x00000000
        /*00a0*/ 	.short	0x0002
        /*00a2*/ 	.short	0x0010
        /*00a4*/ 	.byte	0x00, 0xf5, 0x21, 0x00


	//----- nvinfo : EIATTR_KPARAM_INFO
	.align		4
.L_1881:
        /*00a8*/ 	.byte	0x04, 0x17
        /*00aa*/ 	.short	(.L_1883 - .L_1882)
.L_1882:
        /*00ac*/ 	.word	0x00000000
        /*00b0*/ 	.short	0x0001
        /*00b2*/ 	.short	0x0008
        /*00b4*/ 	.byte	0x00, 0xf5, 0x21, 0x00


	//----- nvinfo : EIATTR_KPARAM_INFO
	.align		4
.L_1883:
        /*00b8*/ 	.byte	0x04, 0x17
        /*00ba*/ 	.short	(.L_1885 - .L_1884)
.L_1884:
        /*00bc*/ 	.word	0x00000000
        /*00c0*/ 	.short	0x0000
        /*00c2*/ 	.short	0x0000
        /*00c4*/ 	.byte	0x00, 0xf5, 0x21, 0x00


	//----- nvinfo : EIATTR_SPARSE_MMA_MASK
	.align		4
.L_1885:
        /*00c8*/ 	.byte	0x03, 0x50
        /*00ca*/ 	.short	0x0000


	//----- nvinfo : EIATTR_MAXREG_COUNT
	.align		4
        /*00cc*/ 	.byte	0x03, 0x1b
        /*00ce*/ 	.short	0x0040


	//----- nvinfo : EIATTR_NUM_BARRIERS
	.align		4
        /*00d0*/ 	.byte	0x02, 0x4c
        /*00d2*/ 	.byte	0x01
	.zero		1


	//----- nvinfo : EIATTR_MERCURY_ISA_VERSION
	.align		4
        /*00d4*/ 	.byte	0x03, 0x5f
        /*00d6*/ 	.short	0x0101


	//----- nvinfo : EIATTR_COOP_GROUP_MASK_REGIDS
	.align		4
        /*00d8*/ 	.byte	0x04, 0x29
        /*00da*/ 	.short	(.L_1887 - .L_1886)


	//   ....[0]....
.L_1886:
        /*00dc*/ 	.word	0xffffffff


	//   ....[1]....
        /*00e0*/ 	.word	0xffffffff


	//   ....[2]....
        /*00e4*/ 	.word	0xffffffff


	//   ....[3]....
        /*00e8*/ 	.word	0xffffffff


	//   ....[4]....
        /*00ec*/ 	.word	0xffffffff


	//   ....[5]....
        /*00f0*/ 	.word	0xffffffff


	//   ....[6]....
        /*00f4*/ 	.word	0xffffffff


	//   ....[7]....
        /*00f8*/ 	.word	0xffffffff


	//   ....[8]....
        /*00fc*/ 	.word	0xffffffff


	//   ....[9]....
        /*0100*/ 	.word	0xffffffff


	//   ....[10]....
        /*0104*/ 	.word	0xffffffff


	//   ....[11]....
        /*0108*/ 	.word	0xffffffff


	//   ....[12]....
        /*010c*/ 	.word	0x0500000f


	//   ....[13]....
        /*0110*/ 	.word	0x05000011


	//   ....[14]....
        /*0114*/ 	.word	0x05000010


	//   ....[15]....
        /*0118*/ 	.word	0x05000012


	//   ....[16]....
        /*011c*/ 	.word	0x05000013


	//   ....[17]....
        /*0120*/ 	.word	0x05000015


	//   ....[18]....
        /*0124*/ 	.word	0x05000014


	//   ....[19]....
        /*0128*/ 	.word	0x0500000a


	//   ....[20]....
        /*012c*/ 	.word	0x05000010


	//   ....[21]....
        /*0130*/ 	.word	0x05000010


	//   ....[22]....
        /*0134*/ 	.word	0x05000010


	//   ....[23]....
        /*0138*/ 	.word	0x05000010


	//   ....[24]....
        /*013c*/ 	.word	0x05000010


	//   ....[25]....
        /*0140*/ 	.word	0x05000010


	//   ....[26]....
        /*0144*/ 	.word	0x05000010


	//   ....[27]....
        /*0148*/ 	.word	0x05000010


	//----- nvinfo : EIATTR_COOP_GROUP_INSTR_OFFSETS
	.align		4
.L_1887:
        /*014c*/ 	.byte	0x04, 0x28
        /*014e*/ 	.short	(.L_1889 - .L_1888)


	//   ....[0]....
.L_1888:
        /*0150*/ 	.word	0x00001e60


	//   ....[1]....
        /*0154*/ 	.word	0x00001e90


	//   ....[2]....
        /*0158*/ 	.word	0x00001ec0


	//   ....[3]....
        /*015c*/ 	.word	0x00001ed0


	//   ....[4]....
        /*0160*/ 	.word	0x00002470


	//   ....[5]....
        /*0164*/ 	.word	0x00002480


	//   ....[6]....
        /*0168*/ 	.word	0x000024b0


	//   ....[7]....
        /*016c*/ 	.word	0x000024c0


	//   ....[8]....
        /*0170*/ 	.word	0x000024f0


	//   ....[9]....
        /*0174*/ 	.word	0x00002510


	//   ....[10]....
        /*0178*/ 	.word	0x00002540


	//   ....[11]....
        /*017c*/ 	.word	0x00002550


	//   ....[12]....
        /*0180*/ 	.word	0x000035f0


	//   ....[13]....
        /*0184*/ 	.word	0x00003620


	//   ....[14]....
        /*0188*/ 	.word	0x00003670


	//   ....[15]....
        /*018c*/ 	.word	0x00003690


	//   ....[16]....
        /*0190*/ 	.word	0x000036c0


	//   ....[17]....
        /*0194*/ 	.word	0x000036d0


	//   ....[18]....
        /*0198*/ 	.word	0x00003700


	//   ....[19]....
        /*019c*/ 	.word	0x00003710


	//   ....[20]....
        /*01a0*/ 	.word	0x000038d0


	//   ....[21]....
        /*01a4*/ 	.word	0x00003960


	//   ....[22]....
        /*01a8*/ 	.word	0x000039d0


	//   ....[23]....
        /*01ac*/ 	.word	0x00003a30


	//   ....[24]....
        /*01b0*/ 	.word	0x00003aa0


	//   ....[25]....
        /*01b4*/ 	.word	0x00003b00


	//   ....[26]....
        /*01b8*/ 	.word	0x00003b70


	//   ....[27]....
        /*01bc*/ 	.word	0x00003bd0


	//----- nvinfo : EIATTR_VRC_CTA_INIT_COUNT
	.align		4
.L_1889:
        /*01c0*/ 	.byte	0x02, 0x4a
	.zero		1
	.zero		1


	//----- nvinfo : EIATTR_EXIT_INSTR_OFFSETS
	.align		4
        /*01c4*/ 	.byte	0x04, 0x1c
        /*01c6*/ 	.short	(.L_1891 - .L_1890)


	//   ....[0]....
.L_1890:
        /*01c8*/ 	.word	0x00002a70


	//   ....[1]....
        /*01cc*/ 	.word	0x00003860


	//----- nvinfo : EIATTR_MAX_THREADS
	.align		4
.L_1891:
        /*01d0*/ 	.byte	0x04, 0x05
        /*01d2*/ 	.short	(.L_1893 - .L_1892)
.L_1892:
        /*01d4*/ 	.word	0x00000140
        /*01d8*/ 	.word	0x00000001
        /*01dc*/ 	.word	0x00000001


	//----- nvinfo : EIATTR_CRS_STACK_SIZE
	.align		4
.L_1893:
        /*01e0*/ 	.byte	0x04, 0x1e
        /*01e2*/ 	.short	(.L_1895 - .L_1894)
.L_1894:
        /*01e4*/ 	.word	0x00000000


	//----- nvinfo : EIATTR_CBANK_PARAM_SIZE
	.align		4
.L_1895:
        /*01e8*/ 	.byte	0x03, 0x19
        /*01ea*/ 	.short	0x0060


	//----- nvinfo : EIATTR_PARAM_CBANK
	.align		4
        /*01ec*/ 	.byte	0x04, 0x0a
        /*01ee*/ 	.short	(.L_1897 - .L_1896)
	.align		4
.L_1896:
        /*01f0*/ 	.word	index@(.nv.constant0._ZN13group_norm_v218gn_bwd_cuda_kernelI6__halfLi320ELi3ELi32ELi80ELi256ELb0ELb1ELi16ELi320ELi320ELi4ELb1ELi16ELb0ELb0ELNS_15WgradSyncMethodE3ENS_16CompileConditionILi1000EEEEEvPT_S6_S6_PKS5_S8_S8_S8_PKfflPfPj)
        /*01f4*/ 	.short	0x0380
        /*01f6*/ 	.short	0x0060


	//----- nvinfo : EIATTR_SW_WAR
	.align		4
.L_1897:
        /*01f8*/ 	.byte	0x04, 0x36
        /*01fa*/ 	.short	(.L_1899 - .L_1898)
.L_1898:
        /*01fc*/ 	.word	0x00000008
.L_1899:


//--------------------- .nv.info._ZN13group_norm_v218gn_bwd_cuda_kernelI6__halfLi320ELi1ELi32ELi80ELi256ELb0ELb1ELi32ELi320ELi320ELi4ELb1ELi16ELb0ELb0ELNS_15WgradSyncMethodE3ENS_16CompileConditionILi1000EEEEEvPT_S6_S6_PKS5_S8_S8_S8_PKfflPfPj --------------------------
	.section	.nv.info._ZN13group_norm_v218gn_bwd_cuda_kernelI6__halfLi320ELi1ELi32ELi80ELi256ELb0ELb1ELi32ELi320ELi320ELi4ELb1ELi16ELb0ELb0ELNS_15WgradSyncMethodE3ENS_16CompileConditionILi1000EEEEEvPT_S6_S6_PKS5_S8_S8_S8_PKfflPfPj,"",@"SHT_CUDA_INFO"
	.sectionflags	@""
	.align	4


	//----- nvinfo : EIATTR_CUDA_API_VERSION
	.align		4
        /*0000*/ 	.byte	0x04, 0x37
        /*0002*/ 	.short	(.L_1901 - .L_1900)
.L_1900:
        /*0004*/ 	.word	0x00000082


	//----- nvinfo : EIATTR_KPARAM_INFO
	.align		4
.L_1901:
        /*0008*/ 	.byte	0x04, 0x17
        /*000a*/ 	.short	(.L_1903 - .L_1902)
.L_1902:
        /*000c*/ 	.word	0x00000000
        /*0010*/ 	.short	0x000b
        /*0012*/ 	.short	0x0058
        /*0014*/ 	.byte	0x00, 0xf5, 0x21, 0x00


	//----- nvinfo : EIATTR_KPARAM_INFO
	.align		4
.L_1903:
        /*0018*/ 	.byte	0x04, 0x17
        /*001a*/ 	.short	(.L_1905 - .L_1904)
.L_1904:
        /*001c*/ 	.word	0x00000000
        /*0020*/ 	.short	0x000a
        /*0022*/ 	.short	0x0050
        /*0024*/ 	.byte	0x00, 0xf5, 0x21, 0x00


	//----- nvinfo : EIATTR_KPARAM_INFO
	.align		4
.L_1905:
        /*0028*/ 	.byte	0x04, 0x17
        /*002a*/ 	.short	(.L_1907 - .L_1906)
.L_1906:
        /*002c*/ 	.word	0x00000000
        /*0030*/ 	.short	0x0009
        /*0032*/ 	.short	0x0048
        /*0034*/ 	.byte	0x00, 0xf0, 0x21, 0x00


	//----- nvinfo : EIATTR_KPARAM_INFO
	.align		4
.L_1907:
        /*0038*/ 	.byte	0x04, 0x17
        /*003a*/ 	.short	(.L_1909 - .L_1908)
.L_1908:
        /*003c*/ 	.word	0x00000000
        /*0040*/ 	.short	0x0008
        /*0042*/ 	.short	0x0040
        /*0044*/ 	.byte	0x00, 0xf0, 0x11, 0x00


	//----- nvinfo : EIATTR_KPARAM_INFO
	.align		4
.L_1909:
        /*0048*/ 	.byte	0x04, 0x17
        /*004a*/ 	.short	(.L_1911 - .L_1910)
.L_1910:
        /*004c*/ 	.word	0x00000000
        /*0050*/ 	.short	0x0007
        /*0052*/ 	.short	0x0038
        /*0054*/ 	.byte	0x00, 0xf5, 0x21, 0x00


	//----- nvinfo : EIATTR_KPARAM_INFO
	.align		4
.L_1911:
        /*0058*/ 	.byte	0x04, 0x17
        /*005a*/ 	.short	(.L_1913 - .L_1912)
.L_1912:
        /*005c*/ 	.word	0x00000000
        /*0060*/ 	.short	0x0006
        /*0062*/ 	.short	0x0030
        /*0064*/ 	.byte	0x00, 0xf5, 0x21, 0x00


	//----- nvinfo : EIATTR_KPARAM_INFO
	.align		4
.L_1913:
        /*0068*/ 	.byte	0x04, 0x17
        /*006a*/ 	.short	(.L_1915 - .L_1914)
.L_1914:
        /*006c*/ 	.word	0x00000000
        /*0070*/ 	.short	0x0005
        /*0072*/ 	.short	0x0028
        /*0074*/ 	.byte	0x00, 0xf5, 0x21, 0x00


	//----- nvinfo : EIATTR_KPARAM_INFO
	.align		4
.L_1915:
        /*0078*/ 	.byte	0x04, 0x17
        /*007a*/ 	.short	(.L_1917 - .L_1916)
.L_1916:
        /*007c*/ 	.word	0x00000000
        /*0080*/ 	.short	0x0004
        /*0082*/ 	.short	0x0020
        /*0084*/ 	.byte	0x00, 0xf5, 0x21, 0x00


	//----- nvinfo : EIATTR_KPARAM_INFO
	.align		4
.L_1917:
        /*0088*/ 	.byte	0x04, 0x17
        /*008a*/ 	.short	(.L_1919 - .L_1918)
.L_1918:
        /*008c*/ 	.word	0x00000000
        /*0090*/ 	.short	0x0003
        /*0092*/ 	.short	0x0018
        /*0094*/ 	.byte	0x00, 0xf5, 0x21, 0x00


	//----- nvinfo : EIATTR_KPARAM_INFO
	.align		4
.L_1919:
        /*0098*/ 	.byte	0x04, 0x17
        /*009a*/ 	.short	(.L_1921 - .L_1920)
.L_1920:
        /*009c*/ 	.word	0x00000000
        /*00a0*/ 	.short	0x0002
        /*00a2*/ 	.short	0x0010
        /*00a4*/ 	.byte	0x00, 0xf5, 0x21, 0x00


	//----- nvinfo : EIATTR_KPARAM_INFO
	.align		4
.L_1921:
        /*00a8*/ 	.byte	0x04, 0x17
        /*00aa*/ 	.short	(.L_1923 - .L_1922)
.L_1922:
        /*00ac*/ 	.word	0x00000000
        /*00b0*/ 	.short	0x0001
        /*00b2*/ 	.short	0x0008
        /*00b4*/ 	.byte	0x00, 0xf5, 0x21, 0x00


	//----- nvinfo : EIATTR_KPARAM_INFO
	.align		4
.L_1923:
        /*00b8*/ 	.byte	0x04, 0x17
        /*00ba*/ 	.short	(.L_1925 - .L_1924)
.L_1924:
        /*00bc*/ 	.word	0x00000000
        /*00c0*/ 	.short	0x0000
        /*00c2*/ 	.short	0x0000
        /*00c4*/ 	.byte	0x00, 0xf5, 0x21, 0x00


	//----- nvinfo : EIATTR_SPARSE_MMA_MASK
	.align		4
.L_1925:
        /*00c8*/ 	.byte	0x03, 0x50
        /*00ca*/ 	.short	0x0000


	//----- nvinfo : EIATTR_MAXREG_COUNT
	.align		4
        /*00cc*/ 	.byte	0x03, 0x1b
        /*00ce*/ 	.short	0x00a8


	//----- nvinfo : EIATTR_NUM_BARRIERS
	.align		4
        /*00d0*/ 	.byte	0x02, 0x4c
        /*00d2*/ 	.byte	0x01
	.zero		1


	//----- nvinfo : EIATTR_MERCURY_ISA_VERSION
	.align		4
        /*00d4*/ 	.byte	0x03, 0x5f
        /*00d6*/ 	.short	0x0101


	//----- nvinfo : EIATTR_COOP_GROUP_MASK_REGIDS
	.align		4
        /*00d8*/ 	.byte	0x04, 0x29
        /*00da*/ 	.short	(.L_1927 - .L_1926)


	//   ....[0]....
.L_1926:
        /*00dc*/ 	.word	0xffffffff


	//   ....[1]....
        /*00e0*/ 	.word	0xffffffff


	//   ....[2]....
        /*00e4*/ 	.word	0xffffffff


	//   ....[3]....
        /*00e8*/ 	.word	0xffffffff


	//   ....[4]....
        /*00ec*/ 	.word	0xffffffff


	//   ....[5]....
        /*00f0*/ 	.word	0xffffffff


	//   ....[6]....
        /*00f4*/ 	.word	0xffffffff


	//   ....[7]....
        /*00f8*/ 	.word	0xffffffff


	//   ....[8]....
        /*00fc*/ 	.word	0xffffffff


	//   ....[9]....
        /*0100*/ 	.word	0xffffffff


	//   ....[10]....
        /*0104*/ 	.word	0x05000019


	//   ....[11]....
        /*0108*/ 	.word	0x0500001a


	//   ....[12]....
        /*010c*/ 	.word	0x0500001c


	//   ....[13]....
        /*0110*/ 	.word	0x0500001b


	//   ....[14]....
        /*0114*/ 	.word	0x0500001d


	//   ....[15]....
        /*0118*/ 	.word	0x0500001e


	//   ....[16]....
        /*011c*/ 	.word	0x05000020


	//   ....[17]....
        /*0120*/ 	.word	0x0500000d


	//   ....[18]....
        /*0124*/ 	.word	0x0500001b


	//   ....[19]....
        /*0128*/ 	.word	0x0500001b


	//   ....[20]....
        /*012c*/ 	.word	0x0500001b


	//   ....[21]....
        /*0130*/ 	.word	0x0500001b


	//   ....[22]....
        /*0134*/ 	.word	0x0500001b


	//   ....[23]....
        /*0138*/ 	.word	0x0500001b


	//   ....[24]....
        /*013c*/ 	.word	0x0500001b


	//   ....[25]....
        /*0140*/ 	.word	0x0500001b


	//----- nvinfo : EIATTR_COOP_GROUP_INSTR_OFFSETS
	.align		4
.L_1927:
        /*0144*/ 	.byte	0x04, 0x28
        /*0146*/ 	.short	(.L_1929 - .L_1928)


	//   ....[0]....
.L_1928:
        /*0148*/ 	.word	0x00002700


	//   ....[1]....
        /*014c*/ 	.word	0x00002720


	//   ....[2]....
        /*0150*/ 	.word	0x00002770


	//   ....[3]....
        /*0154*/ 	.word	0x00002790


	//   ....[4]....
        /*0158*/ 	.word	0x00002ac0


	//   ....[5]....
        /*015c*/ 	.word	0x00002b00


	//   ....[6]....
        /*0160*/ 	.word	0x00002b30


	//   ....[7]....
        /*0164*/ 	.word	0x00002b40


	//   ....[8]....
        /*0168*/ 	.word	0x00002b70


	//   ....[9]....
        /*016c*/ 	.word	0x00002b80


	//   ....[10]....
        /*0170*/ 	.word	0x00003f90


	//   ....[11]....
        /*0174*/ 	.word	0x00003fc0


	//   ....[12]....
        /*0178*/ 	.word	0x00004010


	//   ....[13]....
        /*017c*/ 	.word	0x00004030


	//   ....[14]....
        /*0180*/ 	.word	0x00004060


	//   ....[15]....
        /*0184*/ 	.word	0x00004070


	//   ....[16]....
        /*0188*/ 	.word	0x000040a0


	//   ....[17]....
        /*018c*/ 	.word	0x000040b0


	//   ....[18]....
        /*0190*/ 	.word	0x00004280


	//   ....[19]....
        /*0194*/ 	.word	0x00004310


	//   ....[20]....
        /*0198*/ 	.word	0x00004380


	//   ....[21]....
        /*019c*/ 	.word	0x000043e0


	//   ....[22]....
        /*01a0*/ 	.word	0x00004450


	//   ....[23]....
        /*01a4*/ 	.word	0x000044b0


	//   ....[24]....
        /*01a8*/ 	.word	0x00004520


	//   ....[25]....
        /*01ac*/ 	.word	0x00004580


	//----- nvinfo : EIATTR_VRC_CTA_INIT_COUNT
	.align		4
.L_1929:
        /*01b0*/ 	.byte	0x02, 0x4a
	.zero		1
	.zero		1


	//----- nvinfo : EIATTR_EXIT_INSTR_OFFSETS
	.align		4
        /*01b4*/ 	.byte	0x04, 0x1c
        /*01b6*/ 	.short	(.L_1931 - .L_1930)


	//   ....[0]....
.L_1930:
        /*01b8*/ 	.word	0x00003410


	//   ....[1]....
        /*01bc*/ 	.word	0x00004210


	//----- nvinfo : EIATTR_MAX_THREADS
	.align		4
.L_1931:
        /*01c0*/ 	.byte	0x04, 0x05
        /*01c2*/ 	.short	(.L_1933 - .L_1932)
.L_1932:
        /*01c4*/ 	.word	0x00000140
        /*01c8*/ 	.word	0x00000001
        /*01cc*/ 	.word	0x00000001


	//----- nvinfo : EIATTR_CRS_STACK_SIZE
	.align		4
.L_1933:
        /*01d0*/ 	.byte	0x04, 0x1e
        /*01d2*/ 	.short	(.L_1935 - .L_1934)
.L_1934:
        /*01d4*/ 	.word	0x00000000


	//----- nvinfo : EIATTR_CBANK_PARAM_SIZE
	.align		4
.L_1935:
        /*01d8*/ 	.byte	0x03, 0x19
        /*01da*/ 	.short	0x0060


	//----- nvinfo : EIATTR_PARAM_CBANK
	.align		4
        /*01dc*/ 	.byte	0x04, 0x0a
        /*01de*/ 	.short	(.L_1937 - .L_1936)
	.align		4
.L_1936:
        /*01e0*/ 	.word	index@(.nv.constant0._ZN13group_norm_v218gn_bwd_cuda_kernelI6__halfLi320ELi1ELi32ELi80ELi256ELb0ELb1ELi32ELi320ELi320ELi4ELb1ELi16ELb0ELb0ELNS_15WgradSyncMethodE3ENS_16CompileConditionILi1000EEEEEvPT_S6_S6_PKS5_S8_S8_S8_PKfflPfPj)
        /*01e4*/ 	.short	0x0380
        /*01e6*/ 	.short	0x0060


	//----- nvinfo : EIATTR_SW_WAR
	.align		4
.L_1937:
        /*01e8*/ 	.byte	0x04, 0x36
        /*01ea*/ 	.short	(.L_1939 - .L_1938)
.L_1938:
        /*01ec*/ 	.word	0x00000008
.L_1939:


//--------------------- .nv.info._ZN13group_norm_v218gn_bwd_cuda_kernelI6__halfLi320ELi1ELi32ELi80ELi256ELb0ELb1ELi64ELi320ELi320ELi4ELb1ELi32ELb0ELb0ELNS_15WgradSyncMethodE3ENS_16CompileConditionILi1000EEEEEvPT_S6_S6_PKS5_S8_S8_S8_PKfflPfPj --------------------------
	.section	.nv.info._ZN13group_norm_v218gn_bwd_cuda_kernelI6__halfLi320ELi1ELi32ELi80ELi256ELb0ELb1ELi64ELi320ELi320ELi4ELb1ELi32ELb0ELb0ELNS_15WgradSyncMethodE3ENS_16CompileConditionILi1000EEEEEvPT_S6_S6_PKS5_S8_S8_S8_PKfflPfPj,"",@"SHT_CUDA_INFO"
	.sectionflags	@""
	.align	4


	//----- nvinfo : EIATTR_CUDA_API_VERSION
	.align		4
        /*0000*/ 	.byte	0x04, 0x37
        /*0002*/ 	.short	(.L_1941 - .L_1940)
.L_1940:
        /*0004*/ 	.word	0x00000082


	//----- nvinfo : EIATTR_KPARAM_INFO
	.align		4
.L_1941:
        /*0008*/ 	.byte	0x04, 0x17
        /*000a*/ 	.short	(.L_1943 - .L_1942)
.L_1942:
        /*000c*/ 	.word	0x00000000
        /*0010*/ 	.short	0x000b
        /*0012*/ 	.short	0x0058
        /*0014*/ 	.byte	0x00, 0xf5, 0x21, 0x00


	//----- nvinfo : EIATTR_KPARAM_INFO
	.align		4
.L_1943:
        /*0018*/ 	.byte	0x04, 0x17
        /*001a*/ 	.short	(.L_1945 - .L_1944)
.L_1944:
        /*001c*/ 	.word	0x00000000
        /*0020*/ 	.short	0x000a
        /*0022*/ 	.short	0x0050
        /*0024*/ 	.byte	0x00, 0xf5, 0x21, 0x00


	//----- nvinfo : EIATTR_KPARAM_INFO
	.align		4
.L_1945:
        /*0028*/ 	.byte	0x04, 0x17
        /*002a*/ 	.short	(.L_1947 - .L_1946)
.L_1946:
        /*002c*/ 	.word	0x00000000
        /*0030*/ 	.short	0x0009
        /*0032*/ 	.short	0x0048
        /*0034*/ 	.byte	0x00, 0xf0, 0x21, 0x00


	//----- nvinfo : EIATTR_KPARAM_INFO
	.align		4
.L_1947:
        /*0038*/ 	.byte	0x04, 0x17
        /*003a*/ 	.short	(.L_1949 - .L_1948)
.L_1948:
        /*003c*/ 	.word	0x00000000
        /*0040*/ 	.short	0x0008
        /*0042*/ 	.short	0x0040
        /*0044*/ 	.byte	0x00, 0xf0, 0x11, 0x00


	//----- nvinfo : EIATTR_KPARAM_INFO
	.align		4
.L_1949:
        /*0048*/ 	.byte	0x04, 0x17
        /*004a*/ 	.short	(.L_1951 - .L_1950)
.L_1950:
        /*004c*/ 	.word	0x00000000
        /*0050*/ 	.short	0x0007
        /*0052*/ 	.short	0x0038
        /*0054*/ 	.byte	0x00, 0xf5, 0x21, 0x00


	//----- nvinfo : EIATTR_KPARAM_INFO
	.align		4
.L_1951:
        /*0058*/ 	.byte	0x04, 0x17
        /*005a*/ 	.short	(.L_1953 - .L_1952)
.L_1952:
        /*005c*/ 	.word	0x00000000
        /*0060*/ 	.short	0x0006
        /*0062*/ 	.short	0x0030
        /*0064*/ 	.byte	0x00, 0xf5, 0x21, 0x00


	//----- nvinfo : EIATTR_KPARAM_INFO
	.align		4
.L_1953:
        /*0068*/ 	.byte	0x04, 0x17
        /*006a*/ 	.short	(.L_1955 - .L_1954)
.L_1954:
        /*006c*/ 	.word	0x00000000
        /*0070*/ 	.short	0x0005
        /*0072*/ 	.short	0x0028
        /*0074*/ 	.byte	0x00, 0xf5, 0x21, 0x00


	//----- nvinfo : EIATTR_KPARAM_INFO
	.align		4
.L_1955:
        /*0078*/ 	.byte	0x04, 0x17
        /*007a*/ 	.short	(.L_1957 - .L_1956)
.L_1956:
        /*007c*/ 	.word	0x00000000
        /*0080*/ 	.short	0x0004
        /*0082*/ 	.short	0x0020
        /*0084*/ 	.byte	0x00, 0xf5, 0x21, 0x00


	//----- nvinfo : EIATTR_KPARAM_INFO
	.align		4
.L_1957:
        /*0088*/ 	.byte	0x04, 0x17
        /*008a*/ 	.short	(.L_1959 - .L_1958)
.L_1958:
        /*008c*/ 	.word	0x00000000
        /*0090*/ 	.short	0x0003
        /*0092*/ 	.short	0x0018
        /*0094*/ 	.byte	0x00, 0xf5, 0x21, 0x00


	//----- nvinfo : EIATTR_KPARAM_INFO
	.align		4
.L_1959:
        /*0098*/ 	.byte	0x04, 0x17
        /*009a*/ 	.short	(.L_1961 - .L_1960)
.L_1960:
        /*009c*/ 	.word	0x00000000
        /*00a0*/ 	.short	0x0002
        /*00a2*/ 	.short	0x0010
        /*00a4*/ 	.byte	0x00, 0xf5, 0x21, 0x00


	//----- nvinfo : EIATTR_KPARAM_INFO
	.align		4
.L_1961:
        /*00a8*/ 	.byte	0x04, 0x17
        /*00aa*/ 	.short	(.L_1963 - .L_1962)
.L_1962:
        /*00ac*/ 	.word	0x00000000
        /*00b0*/ 	.short	0x0001
        /*00b2*/ 	.short	0x0008
        /*00b4*/ 	.byte	0x00, 0xf5, 0x21, 0x00


	//----- nvinfo : EIATTR_KPARAM_INFO
	.align		4
.L_1963:
        /*00b8*/ 	.byte	0x04, 0x17
        /*00ba*/ 	.short	(.L_1965 - .L_1964)
.L_1964:
        /*00bc*/ 	.word	0x00000000
        /*00c0*/ 	.short	0x0000
        /*00c2*/ 	.short	0x0000
        /*00c4*/ 	.byte	0x00, 0xf5, 0x21, 0x00


	//----- nvinfo : EIATTR_SPARSE_MMA_MASK
	.align		4
.L_1965:
        /*00c8*/ 	.byte	0x03, 0x50
        /*00ca*/ 	.short	0x0000


	//----- nvinfo : EIATTR_MAXREG_COUNT
	.align		4
        /*00cc*/ 	.byte	0x03, 0x1b
        /*00ce*/ 	.short	0x00a8


	//----- nvinfo : EIATTR_NUM_BARRIERS
	.align		4
        /*00d0*/ 	.byte	0x02, 0x4c
        /*00d2*/ 	.byte	0x01
	.zero		1


	//----- nvinfo : EIATTR_ANNOTATIONS
	.align		4
        /*00d4*/ 	.byte	0x04, 0x55
        /*00d6*/ 	.short	(.L_1967 - .L_1966)


	//   ....[0]....
.L_1966:
        /* <DEDUP_REMOVED lines=25> */


	//----- nvinfo : EIATTR_MERCURY_ISA_VERSION
	.align		4
.L_1967:
        /*0258*/ 	.byte	0x03, 0x5f
        /*025a*/ 	.short	0x0101


	//----- nvinfo : EIATTR_INT_WARP_WIDE_INSTR_OFFSETS
	.align		4
        /*025c*/ 	.byte	0x04, 0x31
        /*025e*/ 	.short	(.L_1969 - .L_1968)


	//   ....[0]....
.L_1968:
        /*0260*/ 	.word	0x00003eb0


	//   ....[1]....
        /*0264*/ 	.word	0x000042e0


	//----- nvinfo : EIATTR_COOP_GROUP_MASK_REGIDS
	.align		4
.L_1969:
        /*0268*/ 	.byte	0x04, 0x29
        /*026a*/ 	.short	(.L_1971 - .L_1970)


	//   ....[0]....
.L_1970:
        /*026c*/ 	.word	0xffffffff


	//   ....[1]....
        /*0270*/ 	.word	0xffffffff


	//   ....[2]....
        /*0274*/ 	.word	0xffffffff


	//   ....[3]....
        /*0278*/ 	.word	0xffffffff


	//   ....[4]....
        /*027c*/ 	.word	0xffffffff


	//   ....[5]....
        /*0280*/ 	.word	0xffffffff


	//   ....[6]....
        /*0284*/ 	.word	0xffffffff


	//   ....[7]....
        /*0288*/ 	.word	0xffffffff


	//   ....[8]....
        /*028c*/ 	.word	0x05000019


	//   ....[9]....
        /*0290*/ 	.word	0x05000018


	//   ....[10]....
        /*0294*/ 	.word	0x0500001a


	//   ....[11]....
        /*0298*/ 	.word	0x0500001b


	//   ....[12]....
        /*029c*/ 	.word	0x0500001d


	//   ....[13]....
        /*02a0*/ 	.word	0x0500001c


	//   ....[14]....
        /*02a4*/ 	.word	0x0500001e


	//   ....[15]....
        /*02a8*/ 	.word	0x0500000b


	//   ....[16]....
        /*02ac*/ 	.word	0x0500001a


	//   ....[17]....
        /*02b0*/ 	.word	0x0500001a


	//   ....[18]....
        /*02b4*/ 	.word	0x0500001a


	//   ....[19]....
        /*02b8*/ 	.word	0x0500001a


	//   ....[20]....
        /*02bc*/ 	.word	0x0500001a


	//   ....[21]....
        /*02c0*/ 	.word	0x0500001a


	//   ....[22]....
        /*02c4*/ 	.word	0x0500001a


	//   ....[23]....
        /*02c8*/ 	.word	0x0500001a


	//----- nvinfo : EIATTR_COOP_GROUP_INSTR_OFFSETS
	.align		4
.L_1971:
        /*02cc*/ 	.byte	0x04, 0x28
        /*02ce*/ 	.short	(.L_1973 - .L_1972)


	//   ....[0]....
.L_1972:
        /*02d0*/ 	.word	0x00003e80


	//   ....[1]....
        /*02d4*/ 	.word	0x00003ea0


	//   ....[2]....
        /*02d8*/ 	.word	0x00003f30


	//   ....[3]....
        /*02dc*/ 	.word	0x00003f50


	//   ....[4]....
        /*02e0*/ 	.word	0x00004400


	//   ....[5]....
        /*02e4*/ 	.word	0x00004420


	//   ....[6]....
        /*02e8*/ 	.word	0x00004440


	//   ....[7]....
        /*02ec*/ 	.word	0x00004460


	//   ....[8]....
        /*02f0*/ 	.word	0x00006090


	//   ....[9]....
        /*02f4*/ 	.word	0x000060c0


	//   ....[10]....
        /*02f8*/ 	.word	0x00006110


	//   ....[11]....
        /*02fc*/ 	.word	0x00006130


	//   ....[12]....
        /*0300*/ 	.word	0x00006160


	//   ....[13]....
        /*0304*/ 	.word	0x00006170


	//   ....[14]....
        /*0308*/ 	.word	0x000061a0


	//   ....[15]....
        /*030c*/ 	.word	0x000061b0


	//   ....[16]....
        /*0310*/ 	.word	0x00006380


	//   ....[17]....
        /*0314*/ 	.word	0x00006410


	//   ....[18]....
        /*0318*/ 	.word	0x00006480


	//   ....[19]....
        /*031c*/ 	.word	0x000064e0


	//   ....[20]....
        /*0320*/ 	.word	0x00006550


	//   ....[21]....
        /*0324*/ 	.word	0x000065b0


	//   ....[22]....
        /*0328*/ 	.word	0x00006620


	//   ....[23]....
        /*032c*/ 	.word	0x00006680


	//----- nvinfo : EIATTR_VRC_CTA_INIT_COUNT
	.align		4
.L_1973:
        /*0330*/ 	.byte	0x02, 0x4a
	.zero		1
	.zero		1


	//----- nvinfo : EIATTR_EXIT_INSTR_OFFSETS
	.align		4
        /*0334*/ 	.byte	0x04, 0x1c
        /*0336*/ 	.short	(.L_1975 - .L_1974)


	//   ....[0]....
.L_1974:
        /*0338*/ 	.word	0x000054f0


	//   ....[1]....
        /*033c*/ 	.word	0x00006310


	//----- nvinfo : EIATTR_MAX_THREADS
	.align		4
.L_1975:
        /*0340*/ 	.byte	0x04, 0x05
        /*0342*/ 	.short	(.L_1977 - .L_1976)
.L_1976:
        /*0344*/ 	.word	0x00000140
        /*0348*/ 	.word	0x00000001
        /*034c*/ 	.word	0x00000001


	//----- nvinfo : EIATTR_CRS_STACK_SIZE
	.align		4
.L_1977:
        /*0350*/ 	.byte	0x04, 0x1e
        /*0352*/ 	.short	(.L_1979 - .L_1978)
.L_1978:
        /*0354*/ 	.word	0x00000000


	//----- nvinfo : EIATTR_CBANK_PARAM_SIZE
	.align		4
.L_1979:
        /*0358*/ 	.byte	0x03, 0x19
        /*035a*/ 	.short	0x0060


	//----- nvinfo : EIATTR_PARAM_CBANK
	.align		4
        /*035c*/ 	.byte	0x04, 0x0a
        /*035e*/ 	.short	(.L_1981 - .L_1980)
	.align		4
.L_1980:
        /*0360*/ 	.word	index@(.nv.constant0._ZN13group_norm_v218gn_bwd_cuda_kernelI6__halfLi320ELi1ELi32ELi80ELi256ELb0ELb1ELi64ELi320ELi320ELi4ELb1ELi32ELb0ELb0ELNS_15WgradSyncMethodE3ENS_16CompileConditionILi1000EEEEEvPT_S6_S6_PKS5_S8_S8_S8_PKfflPfPj)
        /*0364*/ 	.short	0x0380
        /*0366*/ 	.short	0x0060


	//----- nvinfo : EIATTR_SW_WAR
	.align		4
.L_1981:
        /*0368*/ 	.byte	0x04, 0x36
        /*036a*/ 	.short	(.L_1983 - .L_1982)
.L_1982:
        /*036c*/ 	.word	0x00000008
.L_1983:


//--------------------- .nv.info._ZN13group_norm_v218gn_bwd_cuda_kernelI6__halfLi320ELi2ELi32ELi80ELi256ELb0ELb1ELi32ELi320ELi320ELi4ELb1ELi32ELb0ELb0ELNS_15WgradSyncMethodE3ENS_16CompileConditionILi1000EEEEEvPT_S6_S6_PKS5_S8_S8_S8_PKfflPfPj --------------------------
	.section	.nv.info._ZN13group_norm_v218gn_bwd_cuda_kernelI6__halfLi320ELi2ELi32ELi80ELi256ELb0ELb1ELi32ELi320ELi320ELi4ELb1ELi32ELb0ELb0ELNS_15WgradSyncMethodE3ENS_16CompileConditionILi1000EEEEEvPT_S6_S6_PKS5_S8_S8_S8_PKfflPfPj,"",@"SHT_CUDA_INFO"
	.sectionflags	@""
	.align	4


	//----- nvinfo : EIATTR_CUDA_API_VERSION
	.align		4
        /*0000*/ 	.byte	0x04, 0x37
        /*0002*/ 	.short	(.L_1985 - .L_1984)
.L_1984:
        /*0004*/ 	.word	0x00000082


	//----- nvinfo : EIATTR_KPARAM_INFO
	.align		4
.L_1985:
        /*0008*/ 	.byte	0x04, 0x17
        /*000a*/ 	.short	(.L_1987 - .L_1986)
.L_1986:
        /*000c*/ 	.word	0x00000000
        /*0010*/ 	.short	0x000b
        /*0012*/ 	.short	0x0058
        /*0014*/ 	.byte	0x00, 0xf5, 0x21, 0x00


	//----- nvinfo : EIATTR_KPARAM_INFO
	.align		4
.L_1987:
        /*0018*/ 	.byte	0x04, 0x17
        /*001a*/ 	.short	(.L_1989 - .L_1988)
.L_1988:
        /*001c*/ 	.word	0x00000000
        /*0020*/ 	.short	0x000a
        /*0022*/ 	.short	0x0050
        /*0024*/ 	.byte	0x00, 0xf5, 0x21, 0x00


	//----- nvinfo : EIATTR_KPARAM_INFO
	.align		4
.L_1989:
        /*0028*/ 	.byte	0x04, 0x17
        /*002a*/ 	.short	(.L_1991 - .L_1990)
.L_1990:
        /*002c*/ 	.word	0x00000000
        /*0030*/ 	.short	0x0009
        /*0032*/ 	.short	0x0048
        /*0034*/ 	.byte	0x00, 0xf0, 0x21, 0x00


	//----- nvinfo : EIATTR_KPARAM_INFO
	.align		4
.L_1991:
        /*0038*/ 	.byte	0x04, 0x17
        /*003a*/ 	.short	(.L_1993 - .L_1992)
.L_1992:
        /*003c*/ 	.word	0x00000000
        /*0040*/ 	.short	0x0008
        /*0042*/ 	.short	0x0040
        /*0044*/ 	.byte	0x00, 0xf0, 0x11, 0x00


	//----- nvinfo : EIATTR_KPARAM_INFO
	.align		4
.L_1993:
        /*0048*/ 	.byte	0x04, 0x17
        /*004a*/ 	.short	(.L_1995 - .L_1994)
.L_1994:
        /*004c*/ 	.word	0x00000000
        /*0050*/ 	.short	0x0007
        /*0052*/ 	.short	0x0038
        /*0054*/ 	.byte	0x00, 0xf5, 0x21, 0x00


	//----- nvinfo : EIATTR_KPARAM_INFO
	.align		4
.L_1995:
        /*0058*/ 	.byte	0x04, 0x17
        /*005a*/ 	.short	(.L_1997 - .L_1996)
.L_1996:
        /*005c*/ 	.word	0x00000000
        /*0060*/ 	.short	0x0006
        /*0062*/ 	.short	0x0030
        /*0064*/ 	.byte	0x00, 0xf5, 0x21, 0x00


	//----- nvinfo : EIATTR_KPARAM_INFO
	.align		4
.L_1997:
        /*0068*/ 	.byte	0x04, 0x17
        /*006a*/ 	.short	(.L_1999 - .L_1998)
.L_1998:
        /*006c*/ 	.word	0x00000000
        /*0070*/ 	.short	0x0005
        /*0072*/ 	.short	0x0028
        /*0074*/ 	.byte	0x00, 0xf5, 0x21, 0x00


	//----- nvinfo : EIATTR_KPARAM_INFO
	.align		4
.L_1999:
        /*0078*/ 	.byte	0x04, 0x17
        /*007a*/ 	.short	(.L_2001 - .L_2000)
.L_2000:
        /*007c*/ 	.word	0x00000000
        /*0080*/ 	.short	0x0004
        /*0082*/ 	.short	0x0020
        /*0084*/ 	.byte	0x00, 0xf5, 0x21, 0x00


	//----- nvinfo : EIATTR_KPARAM_INFO
	.align		4
.L_2001:
        /*0088*/ 	.byte	0x04, 0x17
        /*008a*/ 	.short	(.L_2003 - .L_2002)
.L_2002:
        /*008c*/ 	.word	0x00000000
        /*0090*/ 	.short	0x0003
        /*0092*/ 	.short	0x0018
        /*0094*/ 	.byte	0x00, 0xf5, 0x21, 0x00


	//----- nvinfo : EIATTR_KPARAM_INFO
	.align		4
.L_2003:
        /*0098*/ 	.byte	0x04, 0x17
        /*009a*/ 	.short	(.L_2005 - .L_2004)
.L_2004:
        /*009c*/ 	.word	0x00000000
        /*00a0*/ 	.short	0x0002
        /*00a2*/ 	.short	0x0010
        /*00a4*/ 	.byte	0x00, 0xf5, 0x21, 0x00


	//----- nvinfo : EIATTR_KPARAM_INFO
	.align		4
.L_2005:
        /*00a8*/ 	.byte	0x04, 0x17
        /*00aa*/ 	.short	(.L_2007 - .L_2006)
.L_2006:
        /*00ac*/ 	.word	0x00000000
        /*00b0*/ 	.short	0x0001
        /*00b2*/ 	.short	0x0008
        /*00b4*/ 	.byte	0x00, 0xf5, 0x21, 0x00


	//----- nvinfo : EIATTR_KPARAM_INFO
	.align		4
.L_2007:
        /*00b8*/ 	.byte	0x04, 0x17
        /*00ba*/ 	.short	(.L_2009 - .L_2008)
.L_2008:
        /*00bc*/ 	.word	0x00000000
        /*00c0*/ 	.short	0x0000
        /*00c2*/ 	.short	0x0000
        /*00c4*/ 	.byte	0x00, 0xf5, 0x21, 0x00


	//----- nvinfo : EIATTR_SPARSE_MMA_MASK
	.align		4
.L_2009:
        /*00c8*/ 	.byte	0x03, 0x50
        /*00ca*/ 	.short	0x0000


	//----- nvinfo : EIATTR_MAXREG_COUNT
	.align		4
        /*00cc*/ 	.byte	0x03, 0x1b
        /*00ce*/ 	.short	0x0060


	//----- nvinfo : EIATTR_NUM_BARRIERS
	.align		4
        /*00d0*/ 	.byte	0x02, 0x4c
        /*00d2*/ 	.byte	0x01
	.zero		1


	//----- nvinfo : EIATTR_MERCURY_ISA_VERSION
	.align		4
        /*00d4*/ 	.byte	0x03, 0x5f
        /*00d6*/ 	.short	0x0101


	//----- nvinfo : EIATTR_COOP_GROUP_MASK_REGIDS
	.align		4
        /*00d8*/ 	.byte	0x04, 0x29
        /*00da*/ 	.short	(.L_2011 - .L_2010)


	//   ....[0]....
.L_2010:
        /*00dc*/ 	.word	0xffffffff


	//   ....[1]....
        /*00e0*/ 	.word	0xffffffff


	//   ....[2]....
        /*00e4*/ 	.word	0xffffffff


	//   ....[3]....
        /*00e8*/ 	.word	0xffffffff


	//   ....[4]....
        /*00ec*/ 	.word	0xffffffff


	//   ....[5]....
        /*00f0*/ 	.word	0xffffffff


	//   ....[6]....
        /*00f4*/ 	.word	0xffffffff


	//   ....[7]....
        /*00f8*/ 	.word	0xffffffff


	//   ....[8]....
        /*00fc*/ 	.word	0xffffffff


	//   ....[9]....
        /*0100*/ 	.word	0xffffffff


	//   ....[10]....
        /*0104*/ 	.word	0x0500001b


	//   ....[11]....
        /*0108*/ 	.word	0x0500001c


	//   ....[12]....
        /*010c*/ 	.word	0x0500001e


	//   ....[13]....
        /*0110*/ 	.word	0x0500001d


	//   ....[14]....
        /*0114*/ 	.word	0x0500001f


	//   ....[15]....
        /*0118*/ 	.word	0x05000020


	//   ....[16]....
        /*011c*/ 	.word	0x05000022


	//   ....[17]....
        /*0120*/ 	.word	0x05000015


	//   ....[18]....
        /*0124*/ 	.word	0x0500001d


	//   ....[19]....
        /*0128*/ 	.word	0x0500001d


	//   ....[20]....
        /*012c*/ 	.word	0x0500001d


	//   ....[21]....
        /*0130*/ 	.word	0x0500001d


	//   ....[22]....
        /*0134*/ 	.word	0x0500001d


	//   ....[23]....
        /*0138*/ 	.word	0x0500001d


	//   ....[24]....
        /*013c*/ 	.word	0x0500001d


	//   ....[25]....
        /*0140*/ 	.word	0x0500001d


	//----- nvinfo : EIATTR_COOP_GROUP_INSTR_OFFSETS
	.align		4
.L_2011:
        /*0144*/ 	.byte	0x04, 0x28
        /*0146*/ 	.short	(.L_2013 - .L_2012)


	//   ....[0]....
.L_2012:
        /*0148*/ 	.word	0x000027d0


	//   ....[1]....
        /*014c*/ 	.word	0x00002800


	//   ....[2]....
        /*0150*/ 	.word	0x00002830


	//   ....[3]....
        /*0154*/ 	.word	0x00002840


	//   ....[4]....
        /*0158*/ 	.word	0x00002de0


	//   ....[5]....
        /*015c*/ 	.word	0x00002df0


	//   ....[6]....
        /*0160*/ 	.word	0x00002e20


	//   ....[7]....
        /*0164*/ 	.word	0x00002e40


	//   ....[8]....
        /*0168*/ 	.word	0x00002e80


	//   ....[9]....
        /*016c*/ 	.word	0x00002e90


	//   ....[10]....
        /*0170*/ 	.word	0x000042b0


	//   ....[11]....
        /*0174*/ 	.word	0x000042e0


	//   ....[12]....
        /*0178*/ 	.word	0x00004330


	//   ....[13]....
        /*017c*/ 	.word	0x00004350


	//   ....[14]....
        /*0180*/ 	.word	0x00004380


	//   ....[15]....
        /*0184*/ 	.word	0x00004390


	//   ....[16]....
        /*0188*/ 	.word	0x000043c0


	//   ....[17]....
        /*018c*/ 	.word	0x000043d0


	//   ....[18]....
        /*0190*/ 	.word	0x000045a0


	//   ....[19]....
        /*0194*/ 	.word	0x00004630


	//   ....[20]....
        /*0198*/ 	.word	0x000046a0


	//   ....[21]....
        /*019c*/ 	.word	0x00004700


	//   ....[22]....
        /*01a0*/ 	.word	0x00004770


	//   ....[23]....
        /*01a4*/ 	.word	0x000047d0


	//   ....[24]....
        /*01a8*/ 	.word	0x00004840


	//   ....[25]....
        /*01ac*/ 	.word	0x000048a0


	//----- nvinfo : EIATTR_VRC_CTA_INIT_COUNT
	.align		4
.L_2013:
        /*01b0*/ 	.byte	0x02, 0x4a
	.zero		1
	.zero		1


	//----- nvinfo : EIATTR_EXIT_INSTR_OFFSETS
	.align		4
        /*01b4*/ 	.byte	0x04, 0x1c
        /*01b6*/ 	.short	(.L_2015 - .L_2014)


	//   ....[0]....
.L_2014:
        /*01b8*/ 	.word	0x00003740


	//   ....[1]....
        /*01bc*/ 	.word	0x00004530


	//----- nvinfo : EIATTR_MAX_THREADS
	.align		4
.L_2015:
        /*01c0*/ 	.byte	0x04, 0x05
        /*01c2*/ 	.short	(.L_2017 - .L_2016)
.L_2016:
        /*01c4*/ 	.word	0x00000140
        /*01c8*/ 	.word	0x00000001
        /*01cc*/ 	.word	0x00000001


	//----- nvinfo : EIATTR_CRS_STACK_SIZE
	.align		4
.L_2017:
        /*01d0*/ 	.byte	0x04, 0x1e
        /*01d2*/ 	.short	(.L_2019 - .L_2018)
.L_2018:
        /*01d4*/ 	.word	0x00000000


	//----- nvinfo : EIATTR_CBANK_PARAM_SIZE
	.align		4
.L_2019:
        /*01d8*/ 	.byte	0x03, 0x19
        /*01da*/ 	.short	0x0060


	//----- nvinfo : EIATTR_PARAM_CBANK
	.align		4
        /*01dc*/ 	.byte	0x04, 0x0a
        /*01de*/ 	.short	(.L_2021 - .L_2020)
	.align		4
.L_2020:
        /*01e0*/ 	.word	index@(.nv.constant0._ZN13group_norm_v218gn_bwd_cuda_kernelI6__halfLi320ELi2ELi32ELi80ELi256ELb0ELb1ELi32ELi320ELi320ELi4ELb1ELi32ELb0ELb0ELNS_15WgradSyncMethodE3ENS_16CompileConditionILi1000EEEEEvPT_S6_S6_PKS5_S8_S8_S8_PKfflPfPj)
        /*01e4*/ 	.short	0x0380
        /*01e6*/ 	.short	0x0060


	//----- nvinfo : EIATTR_SW_WAR
	.align		4
.L_2021:
        /*01e8*/ 	.byte	0x04, 0x36
        /*01ea*/ 	.short	(.L_2023 - .L_2022)
.L_2022:
        /*01ec*/ 	.word	0x00000008
.L_2023:


//--------------------- .nv.info._ZN13group_norm_v218gn_bwd_cuda_kernelI6__halfLi320ELi3ELi32ELi80ELi256ELb0ELb1ELi32ELi320ELi320ELi4ELb1ELi40ELb0ELb0ELNS_15WgradSyncMethodE3ENS_16CompileConditionILi1000EEEEEvPT_S6_S6_PKS5_S8_S8_S8_PKfflPfPj --------------------------
	.section	.nv.info._ZN13group_norm_v218gn_bwd_cuda_kernelI6__halfLi320ELi3ELi32ELi80ELi256ELb0ELb1ELi32ELi320ELi320ELi4ELb1ELi40ELb0ELb0ELNS_15WgradSyncMethodE3ENS_16CompileConditionILi1000EEEEEvPT_S6_S6_PKS5_S8_S8_S8_PKfflPfPj,"",@"SHT_CUDA_INFO"
	.sectionflags	@""
	.align	4


	//----- nvinfo : EIATTR_CUDA_API_VERSION
	.align		4
        /*0000*/ 	.byte	0x04, 0x37
        /*0002*/ 	.short	(.L_2025 - .L_2024)
.L_2024:
        /*0004*/ 	.word	0x00000082


	//----- nvinfo : EIATTR_KPARAM_INFO
	.align		4
.L_2025:
        /*0008*/ 	.byte	0x04, 0x17
        /*000a*/ 	.short	(.L_2027 - .L_2026)
.L_2026:
        /*000c*/ 	.word	0x00000000
        /*0010*/ 	.short	0x000b
        /*0012*/ 	.short	0x0058
        /*0014*/ 	.byte	0x00, 0xf5, 0x21, 0x00


	//----- nvinfo : EIATTR_KPARAM_INFO
	.align		4
.L_2027:
        /*0018*/ 	.byte	0x04, 0x17
        /*001a*/ 	.short	(.L_2029 - .L_2028)
.L_2028:
        /*001c*/ 	.word	0x00000000
        /*0020*/ 	.short	0x000a
        /*0022*/ 	.short	0x0050
        /*0024*/ 	.byte	0x00, 0xf5, 0x21, 0x00


	//----- nvinfo : EIATTR_KPARAM_INFO
	.align		4
.L_2029:
        /*0028*/ 	.byte	0x04, 0x17
        /*002a*/ 	.short	(.L_2031 - .L_2030)
.L_2030:
        /*002c*/ 	.word	0x00000000
        /*0030*/ 	.short	0x0009
        /*0032*/ 	.short	0x0048
        /*0034*/ 	.byte	0x00, 0xf0, 0x21, 0x00


	//----- nvinfo : EIATTR_KPARAM_INFO
	.align		4
.L_2031:
        /*0038*/ 	.byte	0x04, 0x17
        /*003a*/ 	.short	(.L_2033 - .L_2032)
.L_2032:
        /*003c*/ 	.word	0x00000000
        /*0040*/ 	.short	0x0008
        /*0042*/ 	.short	0x0040
        /*0044*/ 	.byte	0x00, 0xf0, 0x11, 0x00


	//----- nvinfo : EIATTR_KPARAM_INFO
	.align		4
.L_2033:
        /*0048*/ 	.byte	0x04, 0x17
        /*004a*/ 	.short	(.L_2035 - .L_2034)
.L_2034:
        /*004c*/ 	.word	0x00000000
        /*0050*/ 	.short	0x0007
        /*0052*/ 	.short	0x0038
        /*0054*/ 	.byte	0x00, 0xf5, 0x21, 0x00


	//----- nvinfo : EIATTR_KPARAM_INFO
	.align		4
.L_2035:
        /*0058*/ 	.byte	0x04, 0x17
        /*005a*/ 	.short	(.L_2037 - .L_2036)
.L_2036:
        /*005c*/ 	.word	0x00000000
        /*0060*/ 	.short	0x0006
        /*0062*/ 	.short	0x0030
        /*0064*/ 	.byte	0x00, 0xf5, 0x21, 0x00


	//----- nvinfo : EIATTR_KPARAM_INFO
	.align		4
.L_2037:
        /*0068*/ 	.byte	0x04, 0x17
        /*006a*/ 	.short	(.L_2039 - .L_2038)
.L_2038:
        /*006c*/ 	.word	0x00000000
        /*0070*/ 	.short	0x0005
        /*0072*/ 	.short	0x0028
        /*0074*/ 	.byte	0x00, 0xf5, 0x21, 0x00


	//----- nvinfo : EIATTR_KPARAM_INFO
	.align		4
.L_2039:
        /*0078*/ 	.byte	0x04, 0x17
        /*007a*/ 	.short	(.L_2041 - .L_2040)
.L_2040:
        /*007c*/ 	.word	0x00000000
        /*0080*/ 	.short	0x0004
        /*0082*/ 	.short	0x0020
        /*0084*/ 	.byte	0x00, 0xf5, 0x21, 0x00


	//----- nvinfo : EIATTR_KPARAM_INFO
	.align		4
.L_2041:
        /*0088*/ 	.byte	0x04, 0x17
        /*008a*/ 	.short	(.L_2043 - .L_2042)
.L_2042:
        /*008c*/ 	.word	0x00000000
        /*0090*/ 	.short	0x0003
        /*0092*/ 	.short	0x0018
        /*0094*/ 	.byte	0x00, 0xf5, 0x21, 0x00


	//----- nvinfo : EIATTR_KPARAM_INFO
	.align		4
.L_2043:
        /*0098*/ 	.byte	0x04, 0x17
        /*009a*/ 	.short	(.L_2045 - .L_2044)
.L_2044:
        /*009c*/ 	.word	0x00000000
        /*00a0*/ 	.short	0x0002
        /*00a2*/ 	.short	0x0010
        /*00a4*/ 	.byte	0x00, 0xf5, 0x21, 0x00


	//----- nvinfo : EIATTR_KPARAM_INFO
	.align		4
.L_2045:
        /*00a8*/ 	.byte	0x04, 0x17
        /*00aa*/ 	.short	(.L_2047 - .L_2046)
.L_2046:
        /*00ac*/ 	.word	0x00000000
        /*00b0*/ 	.short	0x0001
        /*00b2*/ 	.short	0x0008
        /*00b4*/ 	.byte	0x00, 0xf5, 0x21, 0x00


	//----- nvinfo : EIATTR_KPARAM_INFO
	.align		4
.L_2047:
        /*00b8*/ 	.byte	0x04, 0x17
        /*00ba*/ 	.short	(.L_2049 - .L_2048)
.L_2048:
        /*00bc*/ 	.word	0x00000000
        /*00c0*/ 	.short	0x0000
        /*00c2*/ 	.short	0x0000
        /*00c4*/ 	.byte	0x00, 0xf5, 0x21, 0x00


	//----- nvinfo : EIATTR_SPARSE_MMA_MASK
	.align		4
.L_2049:
        /*00c8*/ 	.byte	0x03, 0x50
        /*00ca*/ 	.short	0x0000


	//----- nvinfo : EIATTR_MAXREG_COUNT
	.align		4
        /*00cc*/ 	.byte	0x03, 0x1b
        /*00ce*/ 	.short	0x0040


	//----- nvinfo : EIATTR_NUM_BARRIERS
	.align		4
        /*00d0*/ 	.byte	0x02, 0x4c
        /*00d2*/ 	.byte	0x01
	.zero		1


	//----- nvinfo : EIATTR_ANNOTATIONS
	.align		4
        /*00d4*/ 	.byte	0x04, 0x55
        /*00d6*/ 	.short	(.L_2051 - .L_2050)


	//   ....[0]....
.L_2050:
        /* <DEDUP_REMOVED lines=75> */


	//----- nvinfo : EIATTR_MERCURY_ISA_VERSION
	.align		4
.L_2051:
        /*0578*/ 	.byte	0x03, 0x5f
        /*057a*/ 	.short	0x0101


	//----- nvinfo : EIATTR_COOP_GROUP_MASK_REGIDS
	.align		4
        /*057c*/ 	.byte	0x04, 0x29
        /*057e*/ 	.short	(.L_2053 - .L_2052)


	//   ....[0]....
.L_2052:
        /*0580*/ 	.word	0xffffffff


	//   ....[1]....
        /*0584*/ 	.word	0xffffffff


	//   ....[2]....
        /*0588*/ 	.word	0xffffffff


	//   ....[3]....
        /*058c*/ 	.word	0xffffffff


	//   ....[4]....
        /*0590*/ 	.word	0xffffffff


	//   ....[5]....
        /*0594*/ 	.word	0xffffffff


	//   ....[6]....
        /*0598*/ 	.word	0xffffffff


	//   ....[7]....
        /*059c*/ 	.word	0xffffffff


	//   ....[8]....
        /*05a0*/ 	.word	0xffffffff


	//   ....[9]....
        /*05a4*/ 	.word	0xffffffff


	//   ....[10]....
        /*05a8*/ 	.word	0x05000010


	//   ....[11]....
        /*05ac*/ 	.word	0x0500000f


	//   ....[12]....
        /*05b0*/ 	.word	0x05000011


	//   ....[13]....
        /*05b4*/ 	.word	0x05000012


	//   ....[14]....
        /*05b8*/ 	.word	0x05000014


	//   ....[15]....
        /*05bc*/ 	.word	0x05000013


	//   ....[16]....
        /*05c0*/ 	.word	0x05000015


	//   ....[17]....
        /*05c4*/ 	.word	0x0500000a


	//   ....[18]....
        /*05c8*/ 	.word	0x05000011


	//   ....[19]....
        /*05cc*/ 	.word	0x05000011


	//   ....[20]....
        /*05d0*/ 	.word	0x05000011


	//   ....[21]....
        /*05d4*/ 	.word	0x05000011


	//   ....[22]....
        /*05d8*/ 	.word	0x05000011


	//   ....[23]....
        /*05dc*/ 	.word	0x05000011


	//   ....[24]....
        /*05e0*/ 	.word	0x05000011


	//   ....[25]....
        /*05e4*/ 	.word	0x05000011


	//----- nvinfo : EIATTR_COOP_GROUP_INSTR_OFFSETS
	.align		4
.L_2053:
        /*05e8*/ 	.byte	0x04, 0x28
        /*05ea*/ 	.short	(.L_2055 - .L_2054)


	//   ....[0]....
.L_2054:
        /*05ec*/ 	.word	0x00003150


	//   ....[1]....
        /*05f0*/ 	.word	0x00003170


	//   ....[2]....
        /*05f4*/ 	.word	0x000031b0


	//   ....[3]....
        /*05f8*/ 	.word	0x000031c0


	//   ....[4]....
        /*05fc*/ 	.word	0x000038d0


	//   ....[5]....
        /*0600*/ 	.word	0x000038f0


	//   ....[6]....
        /*0604*/ 	.word	0x00003910


	//   ....[7]....
        /*0608*/ 	.word	0x00003930


	//   ....[8]....
        /*060c*/ 	.word	0x00003950


	//   ....[9]....
        /*0610*/ 	.word	0x00003970


	//   ....[10]....
        /*0614*/ 	.word	0x00004fc0


	//   ....[11]....
        /*0618*/ 	.word	0x00004ff0


	//   ....[12]....
        /*061c*/ 	.word	0x00005040


	//   ....[13]....
        /*0620*/ 	.word	0x00005060


	//   ....[14]....
        /*0624*/ 	.word	0x00005090


	//   ....[15]....
        /*0628*/ 	.word	0x000050a0


	//   ....[16]....
        /*062c*/ 	.word	0x000050d0


	//   ....[17]....
        /*0630*/ 	.word	0x000050e0


	//   ....[18]....
        /*0634*/ 	.word	0x000052a0


	//   ....[19]....
        /*0638*/ 	.word	0x00005330


	//   ....[20]....
        /*063c*/ 	.word	0x000053a0


	//   ....[21]....
        /*0640*/ 	.word	0x00005400


	//   ....[22]....
        /*0644*/ 	.word	0x00005470


	//   ....[23]....
        /*0648*/ 	.word	0x000054d0


	//   ....[24]....
        /*064c*/ 	.word	0x00005540


	//   ....[25]....
        /*0650*/ 	.word	0x000055a0


	//----- nvinfo : EIATTR_VRC_CTA_INIT_COUNT
	.align		4
.L_2055:
        /*0654*/ 	.byte	0x02, 0x4a
	.zero		1
	.zero		1


	//----- nvinfo : EIATTR_EXIT_INSTR_OFFSETS
	.align		4
        /*0658*/ 	.byte	0x04, 0x1c
        /*065a*/ 	.short	(.L_2057 - .L_2056)


	//   ....[0]....
.L_2056:
        /*065c*/ 	.word	0x00004440


	//   ....[1]....
        /*0660*/ 	.word	0x00005230


	//----- nvinfo : EIATTR_MAX_THREADS
	.align		4
.L_2057:
        /*0664*/ 	.byte	0x04, 0x05
        /*0666*/ 	.short	(.L_2059 - .L_2058)
.L_2058:
        /*0668*/ 	.word	0x00000140
        /*066c*/ 	.word	0x00000001
        /*0670*/ 	.word	0x00000001


	//----- nvinfo : EIATTR_CRS_STACK_SIZE
	.align		4
.L_2059:
        /*0674*/ 	.byte	0x04, 0x1e
        /*0676*/ 	.short	(.L_2061 - .L_2060)
.L_2060:
        /*0678*/ 	.word	0x00000000


	//----- nvinfo : EIATTR_CBANK_PARAM_SIZE
	.align		4
.L_2061:
        /*067c*/ 	.byte	0x03, 0x19
        /*067e*/ 	.short	0x0060


	//----- nvinfo : EIATTR_PARAM_CBANK
	.align		4
        /*0680*/ 	.byte	0x04, 0x0a
        /*0682*/ 	.short	(.L_2063 - .L_2062)
	.align		4
.L_2062:
        /*0684*/ 	.word	index@(.nv.constant0._ZN13group_norm_v218gn_bwd_cuda_kernelI6__halfLi320ELi3ELi32ELi80ELi256ELb0ELb1ELi32ELi320ELi320ELi4ELb1ELi40ELb0ELb0ELNS_15WgradSyncMethodE3ENS_16CompileConditionILi1000EEEEEvPT_S6_S6_PKS5_S8_S8_S8_PKfflPfPj)
        /*0688*/ 	.short	0x0380
        /*068a*/ 	.short	0x0060


	//----- nvinfo : EIATTR_SW_WAR
	.align		4
.L_2063:
        /*068c*/ 	.byte	0x04, 0x36
        /*068e*/ 	.short	(.L_2065 - .L_2064)
.L_2064:
        /*0690*/ 	.word	0x00000008
.L_2065:


//--------------------- .nv.info._ZN13group_norm_v218gn_bwd_cuda_kernelI6__halfLi320ELi3ELi32ELi80ELi256ELb0ELb1ELi32ELi320ELi320ELi4ELb1ELi48ELb0ELb0ELNS_15WgradSyncMethodE3ENS_16CompileConditionILi1000EEEEEvPT_S6_S6_PKS5_S8_S8_S8_PKfflPfPj --------------------------
	.section	.nv.info._ZN13group_norm_v218gn_bwd_cuda_kernelI6__halfLi320ELi3ELi32ELi80ELi256ELb0ELb1ELi32ELi320ELi320ELi4ELb1ELi48ELb0ELb0ELNS_15WgradSyncMethodE3ENS_16CompileConditionILi1000EEEEEvPT_S6_S6_PKS5_S8_S8_S8_PKfflPfPj,"",@"SHT_CUDA_INFO"
	.sectionflags	@""
	.align	4


	//----- nvinfo : EIATTR_CUDA_API_VERSION
	.align		4
        /*0000*/ 	.byte	0x04, 0x37
        /*0002*/ 	.short	(.L_2067 - .L_2066)
.L_2066:
        /*0004*/ 	.word	0x00000082


	//----- nvinfo : EIATTR_KPARAM_INFO
	.align		4
.L_2067:
        /*0008*/ 	.byte	0x04, 0x17
        /*000a*/ 	.short	(.L_2069 - .L_2068)
.L_2068:
        /*000c*/ 	.word	0x00000000
        /*0010*/ 	.short	0x000b
        /*0012*/ 	.short	0x0058
        /*0014*/ 	.byte	0x00, 0xf5, 0x21, 0x00


	//----- nvinfo : EIATTR_KPARAM_INFO
	.align		4
.L_2069:
        /*0018*/ 	.byte	0x04, 0x17
        /*001a*/ 	.short	(.L_2071 - .L_2070)
.L_2070:
        /*001c*/ 	.word	0x00000000
        /*0020*/ 	.short	0x000a
        /*0022*/ 	.short	0x0050
        /*0024*/ 	.byte	0x00, 0xf5, 0x21, 0x00


	//----- nvinfo : EIATTR_KPARAM_INFO
	.align		4
.L_2071:
        /*0028*/ 	.byte	0x04, 0x17
        /*002a*/ 	.short	(.L_2073 - .L_2072)
.L_2072:
        /*002c*/ 	.word	0x00000000
        /*0030*/ 	.short	0x0009
        /*0032*/ 	.short	0x0048
        /*0034*/ 	.byte	0x00, 0xf0, 0x21, 0x00


	//----- nvinfo : EIATTR_KPARAM_INFO
	.align		4
.L_2073:
        /*0038*/ 	.byte	0x04, 0x17
        /*003a*/ 	.short	(.L_2075 - .L_2074)
.L_2074:
        /*003c*/ 	.word	0x00000000
        /*0040*/ 	.short	0x0008
        /*0042*/ 	.short	0x0040
        /*0044*/ 	.byte	0x00, 0xf0, 0x11, 0x00


	//----- nvinfo : EIATTR_KPARAM_INFO
	.align		4
.L_2075:
        /*0048*/ 	.byte	0x04, 0x17
        /*004a*/ 	.short	(.L_2077 - .L_2076)
.L_2076:
        /*004c*/ 	.word	0x00000000
        /*0050*/ 	.short	0x0007
        /*0052*/ 	.short	0x0038
        /*0054*/ 	.byte	0x00, 0xf5, 0x21, 0x00


	//----- nvinfo : EIATTR_KPARAM_INFO
	.align		4
.L_2077:
        /*0058*/ 	.byte	0x04, 0x17
        /*005a*/ 	.short	(.L_2079 - .L_2078)
.L_2078:
        /*005c*/ 	.word	0x00000000
        /*0060*/ 	.short	0x0006
        /*0062*/ 	.short	0x0030
        /*0064*/ 	.byte	0x00, 0xf5, 0x21, 0x00


	//----- nvinfo : EIATTR_KPARAM_INFO
	.align		4
.L_2079:
        /*0068*/ 	.byte	0x04, 0x17
        /*006a*/ 	.short	(.L_2081 - .L_2080)
.L_2080:
        /*006c*/ 	.word	0x00000000
        /*0070*/ 	.short	0x0005
        /*0072*/ 	.short	0x0028
        /*0074*/ 	.byte	0x00, 0xf5, 0x21, 0x00


	//----- nvinfo : EIATTR_KPARAM_INFO
	.align		4
.L_2081:
        /*0078*/ 	.byte	0x04, 0x17
        /*007a*/ 	.short	(.L_2083 - .L_2082)
.L_2082:
        /*007c*/ 	.word	0x00000000
        /*0080*/ 	.short	0x0004
        /*0082*/ 	.short	0x0020
        /*0084*/ 	.byte	0x00, 0xf5, 0x21, 0x00


	//----- nvinfo : EIATTR_KPARAM_INFO
	.align		4
.L_2083:
        /*0088*/ 	.byte	0x04, 0x17
        /*008a*/ 	.short	(.L_2085 - .L_2084)
.L_2084:
        /*008c*/ 	.word	0x00000000
        /*0090*/ 	.short	0x0003
        /*0092*/ 	.short	0x0018
        /*0094*/ 	.byte	0x00, 0xf5, 0x21, 0x00


	//----- nvinfo : EIATTR_KPARAM_INFO
	.align		4
.L_2085:
        /*0098*/ 	.byte	0x04, 0x17
        /*009a*/ 	.short	(.L_2087 - .L_2086)
.L_2086:
        /*009c*/ 	.word	0x00000000
        /*00a0*/ 	.short	0x0002
        /*00a2*/ 	.short	0x0010
        /*00a4*/ 	.byte	0x00, 0xf5, 0x21, 0x00


	//----- nvinfo : EIATTR_KPARAM_INFO
	.align		4
.L_2087:
        /*00a8*/ 	.byte	0x04, 0x17
        /*00aa*/ 	.short	(.L_2089 - .L_2088)
.L_2088:
        /*00ac*/ 	.word	0x00000000
        /*00b0*/ 	.short	0x0001
        /*00b2*/ 	.short	0x0008
        /*00b4*/ 	.byte	0x00, 0xf5, 0x21, 0x00


	//----- nvinfo : EIATTR_KPARAM_INFO
	.align		4
.L_2089:
        /*00b8*/ 	.byte	0x04, 0x17
        /*00ba*/ 	.short	(.L_2091 - .L_2090)
.L_2090:
        /*00bc*/ 	.word	0x00000000
        /*00c0*/ 	.short	0x0000
        /*00c2*/ 	.short	0x0000
        /*00c4*/ 	.byte	0x00, 0xf5, 0x21, 0x00


	//----- nvinfo : EIATTR_SPARSE_MMA_MASK
	.align		4
.L_2091:
        /*00c8*/ 	.byte	0x03, 0x50
        /*00ca*/ 	.short	0x0000


	//----- nvinfo : EIATTR_MAXREG_COUNT
	.align		4
        /*00cc*/ 	.byte	0x03, 0x1b
        /*00ce*/ 	.short	0x0040


	//----- nvinfo : EIATTR_NUM_BARRIERS
	.align		4
        /*00d0*/ 	.byte	0x02, 0x4c
        /*00d2*/ 	.byte	0x01
	.zero		1


	//----- nvinfo : EIATTR_ANNOTATIONS
	.align		4
        /*00d4*/ 	.byte	0x04, 0x55
        /*00d6*/ 	.short	(.L_2093 - .L_2092)


	//   ....[0]....
.L_2092:
        /* <DEDUP_REMOVED lines=75> */


	//----- nvinfo : EIATTR_MERCURY_ISA_VERSION
	.align		4
.L_2093:
        /*0578*/ 	.byte	0x03, 0x5f
        /*057a*/ 	.short	0x0101


	//----- nvinfo : EIATTR_COOP_GROUP_MASK_REGIDS
	.align		4
        /*057c*/ 	.byte	0x04, 0x29
        /*057e*/ 	.short	(.L_2095 - .L_2094)


	//   ....[0]....
.L_2094:
        /*0580*/ 	.word	0xffffffff


	//   ....[1]....
        /*0584*/ 	.word	0xffffffff


	//   ....[2]....
        /*0588*/ 	.word	0xffffffff


	//   ....[3]....
        /*058c*/ 	.word	0xffffffff


	//   ....[4]....
        /*0590*/ 	.word	0xffffffff


	//   ....[5]....
        /*0594*/ 	.word	0xffffffff


	//   ....[6]....
        /*0598*/ 	.word	0xffffffff


	//   ....[7]....
        /*059c*/ 	.word	0xffffffff


	//   ....[8]....
        /*05a0*/ 	.word	0xffffffff


	//   ....[9]....
        /*05a4*/ 	.word	0xffffffff


	//   ....[10]....
        /*05a8*/ 	.word	0x05000010


	//   ....[11]....
        /*05ac*/ 	.word	0x0500000f


	//   ....[12]....
        /*05b0*/ 	.word	0x05000011


	//   ....[13]....
        /*05b4*/ 	.word	0x05000012


	//   ....[14]....
        /*05b8*/ 	.word	0x05000014


	//   ....[15]....
        /*05bc*/ 	.word	0x05000013


	//   ....[16]....
        /*05c0*/ 	.word	0x05000015


	//   ....[17]....
        /*05c4*/ 	.word	0x0500000a


	//   ....[18]....
        /*05c8*/ 	.word	0x05000011


	//   ....[19]....
        /*05cc*/ 	.word	0x05000011


	//   ....[20]....
        /*05d0*/ 	.word	0x05000011


	//   ....[21]....
        /*05d4*/ 	.word	0x05000011


	//   ....[22]....
        /*05d8*/ 	.word	0x05000011


	//   ....[23]....
        /*05dc*/ 	.word	0x05000011


	//   ....[24]....
        /*05e0*/ 	.word	0x05000011


	//   ....[25]....
        /*05e4*/ 	.word	0x05000011


	//----- nvinfo : EIATTR_COOP_GROUP_INSTR_OFFSETS
	.align		4
.L_2095:
        /*05e8*/ 	.byte	0x04, 0x28
        /*05ea*/ 	.short	(.L_2097 - .L_2096)


	//   ....[0]....
.L_2096:
        /*05ec*/ 	.word	0x00003150


	//   ....[1]....
        /*05f0*/ 	.word	0x00003170


	//   ....[2]....
        /*05f4*/ 	.word	0x000031b0


	//   ....[3]....
        /*05f8*/ 	.word	0x000031c0


	//   ....[4]....
        /*05fc*/ 	.word	0x000038d0


	//   ....[5]....
        /*0600*/ 	.word	0x000038f0


	//   ....[6]....
        /*0604*/ 	.word	0x00003910


	//   ....[7]....
        /*0608*/ 	.word	0x00003930


	//   ....[8]....
        /*060c*/ 	.word	0x00003950


	//   ....[9]....
        /*0610*/ 	.word	0x00003970


	//   ....[10]....
        /*0614*/ 	.word	0x00004fc0


	//   ....[11]....
        /*0618*/ 	.word	0x00004ff0


	//   ....[12]....
        /*061c*/ 	.word	0x00005040


	//   ....[13]....
        /*0620*/ 	.word	0x00005060


	//   ....[14]....
        /*0624*/ 	.word	0x00005090


	//   ....[15]....
        /*0628*/ 	.word	0x000050a0


	//   ....[16]....
        /*062c*/ 	.word	0x000050d0


	//   ....[17]....
        /*0630*/ 	.word	0x000050e0


	//   ....[18]....
        /*0634*/ 	.word	0x000052a0


	//   ....[19]....
        /*0638*/ 	.word	0x00005330


	//   ....[20]....
        /*063c*/ 	.word	0x000053a0


	//   ....[21]....
        /*0640*/ 	.word	0x00005400


	//   ....[22]....
        /*0644*/ 	.word	0x00005470


	//   ....[23]....
        /*0648*/ 	.word	0x000054d0


	//   ....[24]....
        /*064c*/ 	.word	0x00005540


	//   ....[25]....
        /*0650*/ 	.word	0x000055a0


	//----- nvinfo : EIATTR_VRC_CTA_INIT_COUNT
	.align		4
.L_2097:
        /*0654*/ 	.byte	0x02, 0x4a
	.zero		1
	.zero		1


	//----- nvinfo : EIATTR_EXIT_INSTR_OFFSETS
	.align		4
        /*0658*/ 	.byte	0x04, 0x1c
        /*065a*/ 	.short	(.L_2099 - .L_2098)


	//   ....[0]....
.L_2098:
        /*065c*/ 	.word	0x00004440


	//   ....[1]....
        /*0660*/ 	.word	0x00005230


	//----- nvinfo : EIATTR_MAX_THREADS
	.align		4
.L_2099:
        /*0664*/ 	.byte	0x04, 0x05
        /*0666*/ 	.short	(.L_2101 - .L_2100)
.L_2100:
        /*0668*/ 	.word	0x00000140
        /*066c*/ 	.word	0x00000001
        /*0670*/ 	.word	0x00000001


	//----- nvinfo : EIATTR_CRS_STACK_SIZE
	.align		4
.L_2101:
        /*0674*/ 	.byte	0x04, 0x1e
        /*0676*/ 	.short	(.L_2103 - .L_2102)
.L_2102:
        /*0678*/ 	.word	0x00000000


	//----- nvinfo : EIATTR_CBANK_PARAM_SIZE
	.align		4
.L_2103:
        /*067c*/ 	.byte	0x03, 0x19
        /*067e*/ 	.short	0x0060


	//----- nvinfo : EIATTR_PARAM_CBANK
	.align		4
        /*0680*/ 	.byte	0x04, 0x0a
        /*0682*/ 	.short	(.L_2105 - .L_2104)
	.align		4
.L_2104:
        /*0684*/ 	.word	index@(.nv.constant0._ZN13group_norm_v218gn_bwd_cuda_kernelI6__halfLi320ELi3ELi32ELi80ELi256ELb0ELb1ELi32ELi320ELi320ELi4ELb1ELi48ELb0ELb0ELNS_15WgradSyncMethodE3ENS_16CompileConditionILi1000EEEEEvPT_S6_S6_PKS5_S8_S8_S8_PKfflPfPj)
        /*0688*/ 	.short	0x0380
        /*068a*/ 	.short	0x0060


	//----- nvinfo : EIATTR_SW_WAR
	.align		4
.L_2105:
        /*068c*/ 	.byte	0x04, 0x36
        /*068e*/ 	.short	(.L_2107 - .L_2106)
.L_2106:
        /*0690*/ 	.word	0x00000008
.L_2107:


//--------------------- .nv.info._ZN13group_norm_v218gn_bwd_cuda_kernelI6__halfLi320ELi3ELi16ELi160ELi256ELb1ELb1ELi8ELi320ELi320ELi4ELb1ELi10ELb0ELb0ELNS_15WgradSyncMethodE2ENS_16CompileConditionILi1000EEEEEvPT_S6_S6_PKS5_S8_S8_S8_PKfflPfPj --------------------------
	.section	.nv.info._ZN13group_norm_v218gn_bwd_cuda_kernelI6__halfLi320ELi3ELi16ELi160ELi256ELb1ELb1ELi8ELi320ELi320ELi4ELb1ELi10ELb0ELb0ELNS_15WgradSyncMethodE2ENS_16CompileConditionILi1000EEEEEvPT_S6_S6_PKS5_S8_S8_S8_PKfflPfPj,"",@"SHT_CUDA_INFO"
	.sectionflags	@""
	.align	4


	//----- nvinfo : EIATTR_CUDA_API_VERSION
	.align		4
        /*0000*/ 	.byte	0x04, 0x37
        /*0002*/ 	.short	(.L_2109 - .L_2108)
.L_2108:
        /*0004*/ 	.word	0x00000082


	//----- nvinfo : EIATTR_KPARAM_INFO
	.align		4
.L_2109:
        /*0008*/ 	.byte	0x04, 0x17
        /*000a*/ 	.short	(.L_2111 - .L_2110)
.L_2110:
        /*000c*/ 	.word	0x00000000
        /*0010*/ 	.short	0x000b
        /*0012*/ 	.short	0x0058
        /*0014*/ 	.byte	0x00, 0xf5, 0x21, 0x00


	//----- nvinfo : EIATTR_KPARAM_INFO
	.align		4
.L_2111:
        /*0018*/ 	.byte	0x04, 0x17
        /*001a*/ 	.short	(.L_2113 - .L_2112)
.L_2112:
        /*001c*/ 	.word	0x00000000
        /*0020*/ 	.short	0x000a
        /*0022*/ 	.short	0x0050
        /*0024*/ 	.byte	0x00, 0xf5, 0x21, 0x00


	//----- nvinfo : EIATTR_KPARAM_INFO
	.align		4
.L_2113:
        /*0028*/ 	.byte	0x04, 0x17
        /*002a*/ 	.short	(.L_2115 - .L_2114)
.L_2114:
        /*002c*/ 	.word	0x00000000
        /*0030*/ 	.short	0x0009
        /*0032*/ 	.short	0x0048
        /*0034*/ 	.byte	0x00, 0xf0, 0x21, 0x00


	//----- nvinfo : EIATTR_KPARAM_INFO
	.align		4
.L_2115:
        /*0038*/ 	.byte	0x04, 0x17
        /*003a*/ 	.short	(.L_2117 - .L_2116)
.L_2116:
        /*003c*/ 	.word	0x00000000
        /*0040*/ 	.short	0x0008
        /*0042*/ 	.short	0x0040
        /*0044*/ 	.byte	0x00, 0xf0, 0x11, 0x00


	//----- nvinfo : EIATTR_KPARAM_INFO
	.align		4
.L_2117:
        /*0048*/ 	.byte	0x04, 0x17
        /*004a*/ 	.short	(.L_2119 - .L_2118)
.L_2118:
        /*004c*/ 	.word	0x00000000
        /*0050*/ 	.short	0x0007
        /*0052*/ 	.short	0x0038
        /*0054*/ 	.byte	0x00, 0xf5, 0x21, 0x00


	//----- nvinfo : EIATTR_KPARAM_INFO
	.align		4
.L_2119:
        /*0058*/ 	.byte	0x04, 0x17
        /*005a*/ 	.short	(.L_2121 - .L_2120)
.L_2120:
        /*005c*/ 	.word	0x00000000
        /*0060*/ 	.short	0x0006
        /*0062*/ 	.short	0x0030
        /*0064*/ 	.byte	0x00, 0xf5, 0x21, 0x00


	//----- nvinfo : EIATTR_KPARAM_INFO
	.align		4
.L_2121:
        /*0068*/ 	.byte	0x04, 0x17
        /*006a*/ 	.short	(.L_2123 - .L_2122)
.L_2122:
        /*006c*/ 	.word	0x00000000
        /*0070*/ 	.short	0x0005
        /*0072*/ 	.short	0x0028
        /*0074*/ 	.byte	0x00, 0xf5, 0x21, 0x00


	//----- nvinfo : EIATTR_KPARAM_INFO
	.align		4
.L_2123:
        /*0078*/ 	.byte	0x04, 0x17
        /*007a*/ 	.short	(.L_2125 - .L_2124)
.L_2124:
        /*007c*/ 	.word	0x00000000
        /*0080*/ 	.short	0x0004
        /*0082*/ 	.short	0x0020
        /*0084*/ 	.byte	0x00, 0xf5, 0x21, 0x00


	//----- nvinfo : EIATTR_KPARAM_INFO
	.align		4
.L_2125:
        /*0088*/ 	.byte	0x04, 0x17
        /*008a*/ 	.short	(.L_2127 - .L_2126)
.L_2126:
        /*008c*/ 	.word	0x00000000
        /*0090*/ 	.short	0x0003
        /*0092*/ 	.short	0x0018
        /*0094*/ 	.byte	0x00, 0xf5, 0x21, 0x00


	//----- nvinfo : EIATTR_KPARAM_INFO
	.align		4
.L_2127:
        /*0098*/ 	.byte	0x04, 0x17
        /*009a*/ 	.short	(.L_2129 - .L_2128)
.L_2128:
        /*009c*/ 	.word	0x00000000
        /*00a0*/ 	.short	0x0002
        /*00a2*/ 	.short	0x0010
        /*00a4*/ 	.byte	0x00, 0xf5, 0x21, 0x00


	//----- nvinfo : EIATTR_KPARAM_INFO
	.align		4
.L_2129:
        /*00a8*/ 	.byte	0x04, 0x17
        /*00aa*/ 	.short	(.L_2131 - .L_2130)
.L_2130:
        /*00ac*/ 	.word	0x00000000
        /*00b0*/ 	.short	0x0001
        /*00b2*/ 	.short	0x0008
        /*00b4*/ 	.byte	0x00, 0xf5, 0x21, 0x00


	//----- nvinfo : EIATTR_KPARAM_INFO
	.align		4
.L_2131:
        /*00b8*/ 	.byte	0x04, 0x17
        /*00ba*/ 	.short	(.L_2133 - .L_2132)
.L_2132:
        /*00bc*/ 	.word	0x00000000
        /*00c0*/ 	.short	0x0000
        /*00c2*/ 	.short	0x0000
        /*00c4*/ 	.byte	0x00, 0xf5, 0x21, 0x00


	//----- nvinfo : EIATTR_SPARSE_MMA_MASK
	.align		4
.L_2133:
        /*00c8*/ 	.byte	0x03, 0x50
        /*00ca*/ 	.short	0x0000


	//----- nvinfo : EIATTR_MAXREG_COUNT
	.align		4
        /*00cc*/ 	.byte	0x03, 0x1b
        /*00ce*/ 	.short	0x0040


	//----- nvinfo : EIATTR_NUM_BARRIERS
	.align		4
        /*00d0*/ 	.byte	0x02, 0x4c
        /*00d2*/ 	.byte	0x01
	.zero		1


	//----- nvinfo : EIATTR_MERCURY_ISA_VERSION
	.align		4
        /*00d4*/ 	.byte	0x03, 0x5f
        /*00d6*/ 	.short	0x0101


	//----- nvinfo : EIATTR_INT_WARP_WIDE_INSTR_OFFSETS
	.align		4
        /*00d8*/ 	.byte	0x04, 0x31
        /*00da*/ 	.short	(.L_2135 - .L_2134)


	//   ....[0]....
.L_2134:
        /*00dc*/ 	.word	0x00002540


	//   ....[1]....
        /*00e0*/ 	.word	0x00002a00


	//----- nvinfo : EIATTR_COOP_GROUP_MASK_REGIDS
	.align		4
.L_2135:
        /*00e4*/ 	.byte	0x04, 0x29
        /*00e6*/ 	.short	(.L_2137 - .L_2136)


	//   ....[0]....
.L_2136:
        /*00e8*/ 	.word	0xffffffff


	//   ....[1]....
        /*00ec*/ 	.word	0xffffffff


	//   ....[2]....
        /*00f0*/ 	.word	0xffffffff


	//   ....[3]....
        /*00f4*/ 	.word	0xffffffff


	//   ....[4]....
        /*00f8*/ 	.word	0xffffffff


	//   ....[5]....
        /*00fc*/ 	.word	0xffffffff


	//   ....[6]....
        /*0100*/ 	.word	0xffffffff


	//   ....[7]....
        /*0104*/ 	.word	0xffffffff


	//   ....[8]....
        /*0108*/ 	.word	0xffffffff


	//   ....[9]....
        /*010c*/ 	.word	0xffffffff


	//   ....[10]....
        /*0110*/ 	.word	0xffffffff


	//   ....[11]....
        /*0114*/ 	.word	0xffffffff


	//   ....[12]....
        /*0118*/ 	.word	0xffffffff


	//   ....[13]....
        /*011c*/ 	.word	0xffffffff


	//   ....[14]....
        /*0120*/ 	.word	0x05000010


	//   ....[15]....
        /*0124*/ 	.word	0x0500000f


	//   ....[16]....
        /*0128*/ 	.word	0x05000011


	//   ....[17]....
        /*012c*/ 	.word	0x05000012


	//   ....[18]....
        /*0130*/ 	.word	0x05000014


	//   ....[19]....
        /*0134*/ 	.word	0x05000013


	//   ....[20]....
        /*0138*/ 	.word	0x05000015


	//   ....[21]....
        /*013c*/ 	.word	0x0500000a


	//   ....[22]....
        /*0140*/ 	.word	0x05000011


	//   ....[23]....
        /*0144*/ 	.word	0x05000011


	//   ....[24]....
        /*0148*/ 	.word	0x05000011


	//   ....[25]....
        /*014c*/ 	.word	0x05000011


	//   ....[26]....
        /*0150*/ 	.word	0x05000011


	//   ....[27]....
        /*0154*/ 	.word	0x05000011


	//   ....[28]....
        /*0158*/ 	.word	0x05000011


	//   ....[29]....
        /*015c*/ 	.word	0x05000011


	//----- nvinfo : EIATTR_COOP_GROUP_INSTR_OFFSETS
	.align		4
.L_2137:
        /*0160*/ 	.byte	0x04, 0x28
        /*0162*/ 	.short	(.L_2139 - .L_2138)


	//   ....[0]....
.L_2138:
        /*0164*/ 	.word	0x00002510


	//   ....[1]....
        /*0168*/ 	.word	0x00002520


	//   ....[2]....
        /*016c*/ 	.word	0x00002600


	//   ....[3]....
        /*0170*/ 	.word	0x00002620


	//   ....[4]....
        /*0174*/ 	.word	0x00002b10


	//   ....[5]....
        /*0178*/ 	.word	0x00002b20


	//   ....[6]....
        /*017c*/ 	.word	0x00002b50


	//   ....[7]....
        /*0180*/ 	.word	0x00002b60


	//   ....[8]....
        /*0184*/ 	.word	0x00002b90


	//   ....[9]....
        /*0188*/ 	.word	0x00002ba0


	//   ....[10]....
        /*018c*/ 	.word	0x00002bd0


	//   ....[11]....
        /*0190*/ 	.word	0x00002be0


	//   ....[12]....
        /*0194*/ 	.word	0x00002c10


	//   ....[13]....
        /*0198*/ 	.word	0x00002c20


	//   ....[14]....
        /*019c*/ 	.word	0x00003a20


	//   ....[15]....
        /*01a0*/ 	.word	0x00003a50


	//   ....[16]....
        /*01a4*/ 	.word	0x00003aa0


	//   ....[17]....
        /*01a8*/ 	.word	0x00003ac0


	//   ....[18]....
        /*01ac*/ 	.word	0x00003af0


	//   ....[19]....
        /*01b0*/ 	.word	0x00003b00


	//   ....[20]....
        /*01b4*/ 	.word	0x00003b30


	//   ....[21]....
        /*01b8*/ 	.word	0x00003b40


	//   ....[22]....
        /*01bc*/ 	.word	0x00003d00


	//   ....[23]....
        /*01c0*/ 	.word	0x00003d90


	//   ....[24]....
        /*01c4*/ 	.word	0x00003e00


	//   ....[25]....
        /*01c8*/ 	.word	0x00003e60


	//   ....[26]....
        /*01cc*/ 	.word	0x00003ed0


	//   ....[27]....
        /*01d0*/ 	.word	0x00003f30


	//   ....[28]....
        /*01d4*/ 	.word	0x00003fa0


	//   ....[29]....
        /*01d8*/ 	.word	0x00004000


	//----- nvinfo : EIATTR_VRC_CTA_INIT_COUNT
	.align		4
.L_2139:
        /*01dc*/ 	.byte	0x02, 0x4a
	.zero		1
	.zero		1


	//----- nvinfo : EIATTR_EXIT_INSTR_OFFSETS
	.align		4
        /*01e0*/ 	.byte	0x04, 0x1c
        /*01e2*/ 	.short	(.L_2141 - .L_2140)


	//   ....[0]....
.L_2140:
        /*01e4*/ 	.word	0x00002ef0


	//   ....[1]....
        /*01e8*/ 	.word	0x00003c90


	//----- nvinfo : EIATTR_MAX_THREADS
	.align		4
.L_2141:
        /*01ec*/ 	.byte	0x04, 0x05
        /*01ee*/ 	.short	(.L_2143 - .L_2142)
.L_2142:
        /*01f0*/ 	.word	0x00000140
        /*01f4*/ 	.word	0x00000001
        /*01f8*/ 	.word	0x00000001


	//----- nvinfo : EIATTR_CRS_STACK_SIZE
	.align		4
.L_2143:
        /*01fc*/ 	.byte	0x04, 0x1e
        /*01fe*/ 	.short	(.L_2145 - .L_2144)
.L_2144:
        /*0200*/ 	.word	0x00000000


	//----- nvinfo : EIATTR_CBANK_PARAM_SIZE
	.align		4
.L_2145:
        /*0204*/ 	.byte	0x03, 0x19
        /*0206*/ 	.short	0x0060


	//----- nvinfo : EIATTR_PARAM_CBANK
	.align		4
        /*0208*/ 	.byte	0x04, 0x0a
        /*020a*/ 	.short	(.L_2147 - .L_2146)
	.align		4
.L_2146:
        /*020c*/ 	.word	index@(.nv.constant0._ZN13group_norm_v218gn_bwd_cuda_kernelI6__halfLi320ELi3ELi16ELi160ELi256ELb1ELb1ELi8ELi320ELi320ELi4ELb1ELi10ELb0ELb0ELNS_15WgradSyncMethodE2ENS_16CompileConditionILi1000EEEEEvPT_S6_S6_PKS5_S8_S8_S8_PKfflPfPj)
        /*0210*/ 	.short	0x0380
        /*0212*/ 	.short	0x0060


	//----- nvinfo : EIATTR_SW_WAR
	.align		4
.L_2147:
        /*0214*/ 	.byte	0x04, 0x36
        /*0216*/ 	.short	(.L_2149 - .L_2148)
.L_2148:
        /*0218*/ 	.word	0x00000008
.L_2149:


//--------------------- .nv.info._ZN13group_norm_v218gn_bwd_cuda_kernelI6__halfLi320ELi1ELi16ELi160ELi256ELb1ELb1ELi16ELi320ELi320ELi4ELb1ELi9ELb0ELb0ELNS_15WgradSyncMethodE2ENS_16CompileConditionILi1000EEEEEvPT_S6_S6_PKS5_S8_S8_S8_PKfflPfPj --------------------------
	.section	.nv.info._ZN13group_norm_v218gn_bwd_cuda_kernelI6__halfLi320ELi1ELi16ELi160ELi256ELb1ELb1ELi16ELi320ELi320ELi4ELb1ELi9ELb0ELb0ELNS_15WgradSyncMethodE2ENS_16CompileConditionILi1000EEEEEvPT_S6_S6_PKS5_S8_S8_S8_PKfflPfPj,"",@"SHT_CUDA_INFO"
	.sectionflags	@""
	.align	4


	//----- nvinfo : EIATTR_CUDA_API_VERSION
	.align		4
        /*0000*/ 	.byte	0x04, 0x37
        /*0002*/ 	.short	(.L_2151 - .L_2150)
.L_2150:
        /*0004*/ 	.word	0x00000082


	//----- nvinfo : EIATTR_KPARAM_INFO
	.align		4
.L_2151:
        /*0008*/ 	.byte	0x04, 0x17
        /*000a*/ 	.short	(.L_2153 - .L_2152)
.L_2152:
        /*000c*/ 	.word	0x00000000
        /*0010*/ 	.short	0x000b
        /*0012*/ 	.short	0x0058
        /*0014*/ 	.byte	0x00, 0xf5, 0x21, 0x00


	//----- nvinfo : EIATTR_KPARAM_INFO
	.align		4
.L_2153:
        /*0018*/ 	.byte	0x04, 0x17
        /*001a*/ 	.short	(.L_2155 - .L_2154)
.L_2154:
        /*001c*/ 	.word	0x00000000
        /*0020*/ 	.short	0x000a
        /*0022*/ 	.short	0x0050
        /*0024*/ 	.byte	0x00, 0xf5, 0x21, 0x00


	//----- nvinfo : EIATTR_KPARAM_INFO
	.align		4
.L_2155:
        /*0028*/ 	.byte	0x04, 0x17
        /*002a*/ 	.short	(.L_2157 - .L_2156)
.L_2156:
        /*002c*/ 	.word	0x00000000
        /*0030*/ 	.short	0x0009
        /*0032*/ 	.short	0x0048
        /*0034*/ 	.byte	0x00, 0xf0, 0x21, 0x00


	//----- nvinfo : EIATTR_KPARAM_INFO
	.align		4
.L_2157:
        /*0038*/ 	.byte	0x04, 0x17
        /*003a*/ 	.short	(.L_2159 - .L_2158)
.L_2158:
        /*003c*/ 	.word	0x00000000
        /*0040*/ 	.short	0x0008
        /*0042*/ 	.short	0x0040
        /*0044*/ 	.byte	0x00, 0xf0, 0x11, 0x00


	//----- nvinfo : EIATTR_KPARAM_INFO
	.align		4
.L_2159:
        /*0048*/ 	.byte	0x04, 0x17
        /*004a*/ 	.short	(.L_2161 - .L_2160)
.L_2160:
        /*004c*/ 	.word	0x00000000
        /*0050*/ 	.short	0x0007
        /*0052*/ 	.short	0x0038
        /*0054*/ 	.byte	0x00, 0xf5, 0x21, 0x00


	//----- nvinfo : EIATTR_KPARAM_INFO
	.align		4
.L_2161:
        /*0058*/ 	.byte	0x04, 0x17
        /*005a*/ 	.short	(.L_2163 - .L_2162)
.L_2162:
        /*005c*/ 	.word	0x00000000
        /*0060*/ 	.short	0x0006
        /*0062*/ 	.short	0x0030
        /*0064*/ 	.byte	0x00, 0xf5, 0x21, 0x00


	//----- nvinfo : EIATTR_KPARAM_INFO
	.align		4
.L_2163:
        /*0068*/ 	.byte	0x04, 0x17
        /*006a*/ 	.short	(.L_2165 - .L_2164)
.L_2164:
        /*006c*/ 	.word	0x00000000
        /*0070*/ 	.short	0x0005
        /*0072*/ 	.short	0x0028
        /*0074*/ 	.byte	0x00, 0xf5, 0x21, 0x00


	//----- nvinfo : EIATTR_KPARAM_INFO
	.align		4
.L_2165:
        /*0078*/ 	.byte	0x04, 0x17
        /*007a*/ 	.short	(.L_2167 - .L_2166)
.L_2166:
        /*007c*/ 	.word	0x00000000
        /*0080*/ 	.short	0x0004
        /*0082*/ 	.short	0x0020
        /*0084*/ 	.byte	0x00, 0xf5, 0x21, 0x00


	//----- nvinfo : EIATTR_KPARAM_INFO
	.align		4
.L_2167:
        /*0088*/ 	.byte	0x04, 0x17
        /*008a*/ 	.short	(.L_2169 - .L_2168)
.L_2168:
        /*008c*/ 	.word	0x00000000
        /*0090*/ 	.short	0x0003
        /*0092*/ 	.short	0x0018
        /*0094*/ 	.byte	0x00, 0xf5, 0x21, 0x00


	//----- nvinfo : EIATTR_KPARAM_INFO
	.align		4
.L_2169:
        /*0098*/ 	.byte	0x04, 0x17
        /*009a*/ 	.short	(.L_2171 - .L_2170)
.L_2170:
        /*009c*/ 	.word	0x00000000
        /*00a0*/ 	.short	0x0002
        /*00a2*/ 	.short	0x0010
        /*00a4*/ 	.byte	0x00, 0xf5, 0x21, 0x00


	//----- nvinfo : EIATTR_KPARAM_INFO
	.align		4
.L_2171:
        /*00a8*/ 	.byte	0x04, 0x17
        /*00aa*/ 	.short	(.L_2173 - .L_2172)
.L_2172:
        /*00ac*/ 	.word	0x00000000
        /*00b0*/ 	.short	0x0001
        /*00b2*/ 	.short	0x0008
        /*00b4*/ 	.byte	0x00, 0xf5, 0x21, 0x00


	//----- nvinfo : EIATTR_KPARAM_INFO
	.align		4
.L_2173:
        /*00b8*/ 	.byte	0x04, 0x17
        /*00ba*/ 	.short	(.L_2175 - .L_2174)
.L_2174:
        /*00bc*/ 	.word	0x00000000
        /*00c0*/ 	.short	0x0000
        /*00c2*/ 	.short	0x0000
        /*00c4*/ 	.byte	0x00, 0xf5, 0x21, 0x00


	//----- nvinfo : EIATTR_SPARSE_MMA_MASK
	.align		4
.L_2175:
        /*00c8*/ 	.byte	0x03, 0x50
        /*00ca*/ 	.short	0x0000


	//----- nvinfo : EIATTR_MAXREG_COUNT
	.align		4
        /*00cc*/ 	.byte	0x03, 0x1b
        /*00ce*/ 	.short	0x00a8


	//----- nvinfo : EIATTR_NUM_BARRIERS
	.align		4
        /*00d0*/ 	.byte	0x02, 0x4c
        /*00d2*/ 	.byte	0x01
	.zero		1


	//----- nvinfo : EIATTR_MERCURY_ISA_VERSION
	.align		4
        /*00d4*/ 	.byte	0x03, 0x5f
        /*00d6*/ 	.short	0x0101


	//----- nvinfo : EIATTR_COOP_GROUP_MASK_REGIDS
	.align		4
        /*00d8*/ 	.byte	0x04, 0x29
        /*00da*/ 	.short	(.L_2177 - .L_2176)


	//   ....[0]....
.L_2176:
        /*00dc*/ 	.word	0xffffffff


	//   ....[1]....
        /*00e0*/ 	.word	0xffffffff


	//   ....[2]....
        /*00e4*/ 	.word	0xffffffff


	//   ....[3]....
        /*00e8*/ 	.word	0xffffffff


	//   ....[4]....
        /*00ec*/ 	.word	0xffffffff


	//   ....[5]....
        /*00f0*/ 	.word	0xffffffff


	//   ....[6]....
        /*00f4*/ 	.word	0xffffffff


	//   ....[7]....
        /*00f8*/ 	.word	0xffffffff


	//   ....[8]....
        /*00fc*/ 	.word	0xffffffff


	//   ....[9]....
        /*0100*/ 	.word	0xffffffff


	//   ....[10]....
        /*0104*/ 	.word	0xffffffff


	//   ....[11]....
        /*0108*/ 	.word	0xffffffff


	//   ....[12]....
        /*010c*/ 	.word	0x0500001d


	//   ....[13]....
        /*0110*/ 	.word	0x0500001c


	//   ....[14]....
        /*0114*/ 	.word	0x0500001e


	//   ....[15]....
        /*0118*/ 	.word	0x0500001f


	//   ....[16]....
        /*011c*/ 	.word	0x05000021


	//   ....[17]....
        /*0120*/ 	.word	0x05000020


	//   ....[18]....
        /*0124*/ 	.word	0x05000022


	//   ....[19]....
        /*0128*/ 	.word	0x0500000b


	//   ....[20]....
        /*012c*/ 	.word	0x0500001e


	//   ....[21]....
        /*0130*/ 	.word	0x0500001e


	//   ....[22]....
        /*0134*/ 	.word	0x0500001e


	//   ....[23]....
        /*0138*/ 	.word	0x0500001e


	//   ....[24]....
        /*013c*/ 	.word	0x0500001e


	//   ....[25]....
        /*0140*/ 	.word	0x0500001e


	//   ....[26]....
        /*0144*/ 	.word	0x0500001e


	//   ....[27]....
        /*0148*/ 	.word	0x0500001e


	//----- nvinfo : EIATTR_COOP_GROUP_INSTR_OFFSETS
	.align		4
.L_2177:
        /*014c*/ 	.byte	0x04, 0x28
        /*014e*/ 	.short	(.L_2179 - .L_2178)


	//   ....[0]....
.L_2178:
        /*0150*/ 	.word	0x00002e80


	//   ....[1]....
        /*0154*/ 	.word	0x00002eb0


	//   ....[2]....
        /*0158*/ 	.word	0x00002f20


	//   ....[3]....
        /*015c*/ 	.word	0x00002f60


	//   ....[4]....
        /*0160*/ 	.word	0x00003310


	//   ....[5]....
        /*0164*/ 	.word	0x00003350


	//   ....[6]....
        /*0168*/ 	.word	0x000033d0


	//   ....[7]....
        /*016c*/ 	.word	0x000033f0


	//   ....[8]....
        /*0170*/ 	.word	0x00003420


	//   ....[9]....
        /*0174*/ 	.word	0x00003430


	//   ....[10]....
        /*0178*/ 	.word	0x00003460


	//   ....[11]....
        /*017c*/ 	.word	0x00003470


	//   ....[12]....
        /*0180*/ 	.word	0x00004420


	//   ....[13]....
        /*0184*/ 	.word	0x00004450


	//   ....[14]....
        /*0188*/ 	.word	0x000044a0


	//   ....[15]....
        /*018c*/ 	.word	0x000044c0


	//   ....[16]....
        /*0190*/ 	.word	0x000044f0


	//   ....[17]....
        /*0194*/ 	.word	0x00004500


	//   ....[18]....
        /*0198*/ 	.word	0x00004530


	//   ....[19]....
        /*019c*/ 	.word	0x00004540


	//   ....[20]....
        /*01a0*/ 	.word	0x00004710


	//   ....[21]....
        /*01a4*/ 	.word	0x000047a0


	//   ....[22]....
        /*01a8*/ 	.word	0x00004810


	//   ....[23]....
        /*01ac*/ 	.word	0x00004870


	//   ....[24]....
        /*01b0*/ 	.word	0x000048e0


	//   ....[25]....
        /*01b4*/ 	.word	0x00004940


	//   ....[26]....
        /*01b8*/ 	.word	0x000049b0


	//   ....[27]....
        /*01bc*/ 	.word	0x00004a10


	//----- nvinfo : EIATTR_VRC_CTA_INIT_COUNT
	.align		4
.L_2179:
        /*01c0*/ 	.byte	0x02, 0x4a
	.zero		1
	.zero		1


	//----- nvinfo : EIATTR_EXIT_INSTR_OFFSETS
	.align		4
        /*01c4*/ 	.byte	0x04, 0x1c
        /*01c6*/ 	.short	(.L_2181 - .L_2180)


	//   ....[0]....
.L_2180:
        /*01c8*/ 	.word	0x00003910


	//   ....[1]....
        /*01cc*/ 	.word	0x000046a0


	//----- nvinfo : EIATTR_MAX_THREADS
	.align		4
.L_2181:
        /*01d0*/ 	.byte	0x04, 0x05
        /*01d2*/ 	.short	(.L_2183 - .L_2182)
.L_2182:
        /*01d4*/ 	.word	0x00000140
        /*01d8*/ 	.word	0x00000001
        /*01dc*/ 	.word	0x00000001


	//----- nvinfo : EIATTR_CRS_STACK_SIZE
	.align		4
.L_2183:
        /*01e0*/ 	.byte	0x04, 0x1e
        /*01e2*/ 	.short	(.L_2185 - .L_2184)
.L_2184:
        /*01e4*/ 	.word	0x00000000


	//----- nvinfo : EIATTR_CBANK_PARAM_SIZE
	.align		4
.L_2185:
        /*01e8*/ 	.byte	0x03, 0x19
        /*01ea*/ 	.short	0x0060


	//----- nvinfo : EIATTR_PARAM_CBANK
	.align		4
        /*01ec*/ 	.byte	0x04, 0x0a
        /*01ee*/ 	.short	(.L_2187 - .L_2186)
	.align		4
.L_2186:
        /*01f0*/ 	.word	index@(.nv.constant0._ZN13group_norm_v218gn_bwd_cuda_kernelI6__halfLi320ELi1ELi16ELi160ELi256ELb1ELb1ELi16ELi320ELi320ELi4ELb1ELi9ELb0ELb0ELNS_15WgradSyncMethodE2ENS_16CompileConditionILi1000EEEEEvPT_S6_S6_PKS5_S8_S8_S8_PKfflPfPj)
        /*01f4*/ 	.short	0x0380
        /*01f6*/ 	.short	0x0060


	//----- nvinfo : EIATTR_SW_WAR
	.align		4
.L_2187:
        /*01f8*/ 	.byte	0x04, 0x36
        /*01fa*/ 	.short	(.L_2189 - .L_2188)
.L_2188:
        /*01fc*/ 	.word	0x00000008
.L_2189:


//--------------------- .nv.info._ZN13group_norm_v218gn_bwd_cuda_kernelI6__halfLi320ELi3ELi16ELi160ELi256ELb1ELb1ELi16ELi320ELi320ELi4ELb1ELi16ELb0ELb0ELNS_15WgradSyncMethodE3ENS_16CompileConditionILi1000EEEEEvPT_S6_S6_PKS5_S8_S8_S8_PKfflPfPj --------------------------
	.section	.nv.info._ZN13group_norm_v218gn_bwd_cuda_kernelI6__halfLi320ELi3ELi16ELi160ELi256ELb1ELb1ELi16ELi320ELi320ELi4ELb1ELi16ELb0ELb0ELNS_15WgradSyncMethodE3ENS_16CompileConditionILi1000EEEEEvPT_S6_S6_PKS5_S8_S8_S8_PKfflPfPj,"",@"SHT_CUDA_INFO"
	.sectionflags	@""
	.align	4


	//----- nvinfo : EIATTR_CUDA_API_VERSION
	.align		4
        /*0000*/ 	.byte	0x04, 0x37
        /*0002*/ 	.short	(.L_2191 - .L_2190)
.L_2190:
        /*0004*/ 	.word	0x00000082


	//----- nvinfo : EIATTR_KPARAM_INFO
	.align		4
.L_2191:
        /*0008*/ 	.byte	0x04, 0x17
        /*000a*/ 	.short	(.L_2193 - .L_2192)
.L_2192:
        /*000c*/ 	.word	0x00000000
        /*0010*/ 	.short	0x000b
        /*0012*/ 	.short	0x0058
        /*0014*/ 	.byte	0x00, 0xf5, 0x21, 0x00


	//----- nvinfo : EIATTR_KPARAM_INFO
	.align		4
.L_2193:
        /*0018*/ 	.byte	0x04, 0x17
        /*001a*/ 	.short	(.L_2195 - .L_2194)
.L_2194:
        /*001c*/ 	.word	0x00000000
        /*0020*/ 	.short	0x000a
        /*0022*/ 	.short	0x0050
        /*0024*/ 	.byte	0x00, 0xf5, 0x21, 0x00


	//----- nvinfo : EIATTR_KPARAM_INFO
	.align		4
.L_2195:
        /*0028*/ 	.byte	0x04, 0x17
        /*002a*/ 	.short	(.L_2197 - .L_2196)
.L_2196:
        /*002c*/ 	.word	0x00000000
        /*0030*/ 	.short	0x0009
        /*0032*/ 	.short	0x0048
        /*0034*/ 	.byte	0x00, 0xf0, 0x21, 0x00


	//----- nvinfo : EIATTR_KPARAM_INFO
	.align		4
.L_2197:
        /*0038*/ 	.byte	0x04, 0x17
        /*003a*/ 	.short	(.L_2199 - .L_2198)
.L_2198:
        /*003c*/ 	.word	0x00000000
        /*0040*/ 	.short	0x0008
        /*0042*/ 	.short	0x0040
        /*0044*/ 	.byte	0x00, 0xf0, 0x11, 0x00


	//----- nvinfo : EIATTR_KPARAM_INFO
	.align		4
.L_2199:
        /*0048*/ 	.byte	0x04, 0x17
        /*004a*/ 	.short	(.L_2201 - .L_2200)
.L_2200:
        /*004c*/ 	.word	0x00000000
        /*0050*/ 	.short	0x0007
        /*0052*/ 	.short	0x0038
        /*0054*/ 	.byte	0x00, 0xf5, 0x21, 0x00


	//----- nvinfo : EIATTR_KPARAM_INFO
	.align		4
.L_2201:
        /*0058*/ 	.byte	0x04, 0x17
        /*005a*/ 	.short	(.L_2203 - .L_2202)
.L_2202:
        /*005c*/ 	.word	0x00000000
        /*0060*/ 	.short	0x0006
        /*0062*/ 	.short	0x0030
        /*0064*/ 	.byte	0x00, 0xf5, 0x21, 0x00


	//----- nvinfo : EIATTR_KPARAM_INFO
	.align		4
.L_2203:
        /*0068*/ 	.byte	0x04, 0x17
        /*006a*/ 	.short	(.L_2205 - .L_2204)
.L_2204:
        /*006c*/ 	.word	0x00000000
        /*0070*/ 	.short	0x0005
        /*0072*/ 	.short	0x0028
        /*0074*/ 	.byte	0x00, 0xf5, 0x21, 0x00


	//----- nvinfo : EIATTR_KPARAM_INFO
	.align		4
.L_2205:
        /*0078*/ 	.byte	0x04, 0x17
        /*007a*/ 	.short	(.L_2207 - .L_2206)
.L_2206:
        /*007c*/ 	.word	0x00000000
        /*0080*/ 	.short	0x0004
        /*0082*/ 	.short	0x0020
        /*0084*/ 	.byte	0x00, 0xf5, 0x21, 0x00


	//----- nvinfo : EIATTR_KPARAM_INFO
	.align		4
.L_2207:
        /*0088*/ 	.byte	0x04, 0x17
        /*008a*/ 	.short	(.L_2209 - .L_2208)
.L_2208:
        /*008c*/ 	.word	0x00000000
        /*0090*/ 	.short	0x0003
        /*0092*/ 	.short	0x0018
        /*0094*/ 	.byte	0x00, 0xf5, 0x21, 0x00


	//----- nvinfo : EIATTR_KPARAM_INFO
	.align		4
.L_2209:
        /*0098*/ 	.byte	0x04, 0x17
        /*009a*/ 	.short	(.L_2211 - .L_2210)
.L_2210:
        /*009c*/ 	.word	0x00000000
        /*00a0*/ 	.short	0x0002
        /*00a2*/ 	.short	0x0010
        /*00a4*/ 	.byte	0x00, 0xf5, 0x21, 0x00


	//----- nvinfo : EIATTR_KPARAM_INFO
	.align		4
.L_2211:
        /*00a8*/ 	.byte	0x04, 0x17
        /*00aa*/ 	.short	(.L_2213 - .L_2212)
.L_2212:
        /*00ac*/ 	.word	0x00000000
        /*00b0*/ 	.short	0x0001
        /*00b2*/ 	.short	0x0008
        /*00b4*/ 	.byte	0x00, 0xf5, 0x21, 0x00


	//----- nvinfo : EIATTR_KPARAM_INFO
	.align		4
.L_2213:
        /*00b8*/ 	.byte	0x04, 0x17
        /*00ba*/ 	.short	(.L_2215 - .L_2214)
.L_2214:
        /*00bc*/ 	.word	0x00000000
        /*00c0*/ 	.short	0x0000
        /*00c2*/ 	.short	0x0000
        /*00c4*/ 	.byte	0x00, 0xf5, 0x21, 0x00


	//----- nvinfo : EIATTR_SPARSE_MMA_MASK
	.align		4
.L_2215:
        /*00c8*/ 	.byte	0x03, 0x50
        /*00ca*/ 	.short	0x0000


	//----- nvinfo : EIATTR_MAXREG_COUNT
	.align		4
        /*00cc*/ 	.byte	0x03, 0x1b
        /*00ce*/ 	.short	0x0040


	//----- nvinfo : EIATTR_NUM_BARRIERS
	.align		4
        /*00d0*/ 	.byte	0x02, 0x4c
        /*00d2*/ 	.byte	0x01
	.zero		1


	//----- nvinfo : EIATTR_MERCURY_ISA_VERSION
	.align		4
        /*00d4*/ 	.byte	0x03, 0x5f
        /*00d6*/ 	.short	0x0101


	//----- nvinfo : EIATTR_COOP_GROUP_MASK_REGIDS
	.align		4
        /*00d8*/ 	.byte	0x04, 0x29
        /*00da*/ 	.short	(.L_2217 - .L_2216)


	//   ....[0]....
.L_2216:
        /*00dc*/ 	.word	0xffffffff


	//   ....[1]....
        /*00e0*/ 	.word	0xffffffff


	//   ....[2]....
        /*00e4*/ 	.word	0xffffffff


	//   ....[3]....
        /*00e8*/ 	.word	0xffffffff


	//   ....[4]....
        /*00ec*/ 	.word	0xffffffff


	//   ....[5]....
        /*00f0*/ 	.word	0xffffffff


	//   ....[6]....
        /*00f4*/ 	.word	0xffffffff


	//   ....[7]....
        /*00f8*/ 	.word	0xffffffff


	//   ....[8]....
        /*00fc*/ 	.word	0xffffffff


	//   ....[9]....
        /*0100*/ 	.word	0xffffffff


	//   ....[10]....
        /*0104*/ 	.word	0xffffffff


	//   ....[11]....
        /*0108*/ 	.word	0xffffffff


	//   ....[12]....
        /*010c*/ 	.word	0x05000010


	//   ....[13]....
        /*0110*/ 	.word	0x0500000f


	//   ....[14]....
        /*0114*/ 	.word	0x05000011


	//   ....[15]....
        /*0118*/ 	.word	0x05000012


	//   ....[16]....
        /*011c*/ 	.word	0x05000014


	//   ....[17]....
        /*0120*/ 	.word	0x05000013


	//   ....[18]....
        /*0124*/ 	.word	0x05000015


	//   ....[19]....
        /*0128*/ 	.word	0x0500000a


	//   ....[20]....
        /*012c*/ 	.word	0x05000011


	//   ....[21]....
        /*0130*/ 	.word	0x05000011


	//   ....[22]....
        /*0134*/ 	.word	0x05000011


	//   ....[23]....
        /*0138*/ 	.word	0x05000011


	//   ....[24]....
        /*013c*/ 	.word	0x05000011


	//   ....[25]....
        /*0140*/ 	.word	0x05000011


	//   ....[26]....
        /*0144*/ 	.word	0x05000011


	//   ....[27]....
        /*0148*/ 	.word	0x05000011


	//----- nvinfo : EIATTR_COOP_GROUP_INSTR_OFFSETS
	.align		4
.L_2217:
        /*014c*/ 	.byte	0x04, 0x28
        /*014e*/ 	.short	(.L_2219 - .L_2218)


	//   ....[0]....
.L_2218:
        /*0150*/ 	.word	0x000030c0


	//   ....[1]....
        /*0154*/ 	.word	0x000030f0


	//   ....[2]....
        /*0158*/ 	.word	0x00003120


	//   ....[3]....
        /*015c*/ 	.word	0x00003130


	//   ....[4]....
        /*0160*/ 	.word	0x000036b0


	//   ....[5]....
        /*0164*/ 	.word	0x000036c0


	//   ....[6]....
        /*0168*/ 	.word	0x000036f0


	//   ....[7]....
        /*016c*/ 	.word	0x00003700


	//   ....[8]....
        /*0170*/ 	.word	0x00003740


	//   ....[9]....
        /*0174*/ 	.word	0x00003750


	//   ....[10]....
        /*0178*/ 	.word	0x00003780


	//   ....[11]....
        /*017c*/ 	.word	0x00003790


	//   ....[12]....
        /*0180*/ 	.word	0x00004820


	//   ....[13]....
        /*0184*/ 	.word	0x00004850


	//   ....[14]....
        /*0188*/ 	.word	0x000048a0


	//   ....[15]....
        /*018c*/ 	.word	0x000048c0


	//   ....[16]....
        /*0190*/ 	.word	0x000048f0


	//   ....[17]....
        /*0194*/ 	.word	0x00004900


	//   ....[18]....
        /*0198*/ 	.word	0x00004930


	//   ....[19]....
        /*019c*/ 	.word	0x00004940


	//   ....[20]....
        /*01a0*/ 	.word	0x00004b00


	//   ....[21]....
        /*01a4*/ 	.word	0x00004b90


	//   ....[22]....
        /*01a8*/ 	.word	0x00004c00


	//   ....[23]....
        /*01ac*/ 	.word	0x00004c60


	//   ....[24]....
        /*01b0*/ 	.word	0x00004cd0


	//   ....[25]....
        /*01b4*/ 	.word	0x00004d30


	//   ....[26]....
        /*01b8*/ 	.word	0x00004da0


	//   ....[27]....
        /*01bc*/ 	.word	0x00004e00


	//----- nvinfo : EIATTR_VRC_CTA_INIT_COUNT
	.align		4
.L_2219:
        /*01c0*/ 	.byte	0x02, 0x4a
	.zero		1
	.zero		1


	//----- nvinfo : EIATTR_EXIT_INSTR_OFFSETS
	.align		4
        /*01c4*/ 	.byte	0x04, 0x1c
        /*01c6*/ 	.short	(.L_2221 - .L_2220)


	//   ....[0]....
.L_2220:
        /*01c8*/ 	.word	0x00003cb0


	//   ....[1]....
        /*01cc*/ 	.word	0x00004a90


	//----- nvinfo : EIATTR_MAX_THREADS
	.align		4
.L_2221:
        /*01d0*/ 	.byte	0x04, 0x05
        /*01d2*/ 	.short	(.L_2223 - .L_2222)
.L_2222:
        /*01d4*/ 	.word	0x00000140
        /*01d8*/ 	.word	0x00000001
        /*01dc*/ 	.word	0x00000001


	//----- nvinfo : EIATTR_CRS_STACK_SIZE
	.align		4
.L_2223:
        /*01e0*/ 	.byte	0x04, 0x1e
        /*01e2*/ 	.short	(.L_2225 - .L_2224)
.L_2224:
        /*01e4*/ 	.word	0x00000000


	//----- nvinfo : EIATTR_CBANK_PARAM_SIZE
	.align		4
.L_2225:
        /*01e8*/ 	.byte	0x03, 0x19
        /*01ea*/ 	.short	0x0060


	//----- nvinfo : EIATTR_PARAM_CBANK
	.align		4
        /*01ec*/ 	.byte	0x04, 0x0a
        /*01ee*/ 	.short	(.L_2227 - .L_2226)
	.align		4
.L_2226:
        /*01f0*/ 	.word	index@(.nv.constant0._ZN13group_norm_v218gn_bwd_cuda_kernelI6__halfLi320ELi3ELi16ELi160ELi256ELb1ELb1ELi16ELi320ELi320ELi4ELb1ELi16ELb0ELb0ELNS_15WgradSyncMethodE3ENS_16CompileConditionILi1000EEEEEvPT_S6_S6_PKS5_S8_S8_S8_PKfflPfPj)
        /*01f4*/ 	.short	0x0380
        /*01f6*/ 	.short	0x0060


	//----- nvinfo : EIATTR_SW_WAR
	.align		4
.L_2227:
        /*01f8*/ 	.byte	0x04, 0x36
        /*01fa*/ 	.short	(.L_2229 - .L_2228)
.L_2228:
        /*01fc*/ 	.word	0x00000008
.L_2229:


//--------------------- .nv.info._ZN13group_norm_v218gn_bwd_cuda_kernelI6__halfLi320ELi1ELi16ELi160ELi256ELb1ELb1ELi32ELi320ELi320ELi4ELb1ELi16ELb0ELb0ELNS_15WgradSyncMethodE3ENS_16CompileConditionILi1000EEEEEvPT_S6_S6_PKS5_S8_S8_S8_PKfflPfPj --------------------------
	.section	.nv.info._ZN13group_norm_v218gn_bwd_cuda_kernelI6__halfLi320ELi1ELi16ELi160ELi256ELb1ELb1ELi32ELi320ELi320ELi4ELb1ELi16ELb0ELb0ELNS_15WgradSyncMethodE3ENS_16CompileConditionILi1000EEEEEvPT_S6_S6_PKS5_S8_S8_S8_PKfflPfPj,"",@"SHT_CUDA_INFO"
	.sectionflags	@""
	.align	4


	//----- nvinfo : EIATTR_CUDA_API_VERSION
	.align		4
        /*0000*/ 	.byte	0x04, 0x37
        /*0002*/ 	.short	(.L_2231 - .L_2230)
.L_2230:
        /*0004*/ 	.word	0x00000082


	//----- nvinfo : EIATTR_KPARAM_INFO
	.align		4
.L_2231:
        /*0008*/ 	.byte	0x04, 0x17
        /*000a*/ 	.short	(.L_2233 - .L_2232)
.L_2232:
        /*000c*/ 	.word	0x00000000
        /*0010*/ 	.short	0x000b
        /*0012*/ 	.short	0x0058
        /*0014*/ 	.byte	0x00, 0xf5, 0x21, 0x00


	//----- nvinfo : EIATTR_KPARAM_INFO
	.align		4
.L_2233:
        /*0018*/ 	.byte	0x04, 0x17
        /*001a*/ 	.short	(.L_2235 - .L_2234)
.L_2234:
        /*001c*/ 	.word	0x00000000
        /*0020*/ 	.short	0x000a
        /*0022*/ 	.short	0x0050
        /*0024*/ 	.byte	0x00, 0xf5, 0x21, 0x00


	//----- nvinfo : EIATTR_KPARAM_INFO
	.align		4
.L_2235:
        /*0028*/ 	.byte	0x04, 0x17
        /*002a*/ 	.short	(.L_2237 - .L_2236)
.L_2236:
        /*002c*/ 	.word	0x00000000
        /*0030*/ 	.short	0x0009
        /*0032*/ 	.short	0x0048
        /*0034*/ 	.byte	0x00, 0xf0, 0x21, 0x00


	//----- nvinfo : EIATTR_KPARAM_INFO
	.align		4
.L_2237:
        /*0038*/ 	.byte	0x04, 0x17
        /*003a*/ 	.short	(.L_2239 - .L_2238)
.L_2238:
        /*003c*/ 	.word	0x00000000
        /*0040*/ 	.short	0x0008
        /*0042*/ 	.short	0x0040
        /*0044*/ 	.byte	0x00, 0xf0, 0x11, 0x00


	//----- nvinfo : EIATTR_KPARAM_INFO
	.align		4
.L_2239:
        /*0048*/ 	.byte	0x04, 0x17
        /*004a*/ 	.short	(.L_2241 - .L_2240)
.L_2240:
        /*004c*/ 	.word	0x00000000
        /*0050*/ 	.short	0x0007
        /*0052*/ 	.short	0x0038
        /*0054*/ 	.byte	0x00, 0xf5, 0x21, 0x00


	//----- nvinfo : EIATTR_KPARAM_INFO
	.align		4
.L_2241:
        /*0058*/ 	.byte	0x04, 0x17
        /*005a*/ 	.short	(.L_2243 - .L_2242)
.L_2242:
        /*005c*/ 	.word	0x00000000
        /*0060*/ 	.short	0x0006
        /*0062*/ 	.short	0x0030
        /*0064*/ 	.byte	0x00, 0xf5, 0x21, 0x00


	//----- nvinfo : EIATTR_KPARAM_INFO
	.align		4
.L_2243:
        /*0068*/ 	.byte	0x04, 0x17
        /*006a*/ 	.short	(.L_2245 - .L_2244)
.L_2244:
        /*006c*/ 	.word	0x00000000
        /*0070*/ 	.short	0x0005
        /*0072*/ 	.short	0x0028
        /*0074*/ 	.byte	0x00, 0xf5, 0x21, 0x00


	//----- nvinfo : EIATTR_KPARAM_INFO
	.align		4
.L_2245:
        /*0078*/ 	.byte	0x04, 0x17
        /*007a*/ 	.short	(.L_2247 - .L_2246)
.L_2246:
        /*007c*/ 	.word	0x00000000
        /*0080*/ 	.short	0x0004
        /*0082*/ 	.short	0x0020
        /*0084*/ 	.byte	0x00, 0xf5, 0x21, 0x00


	//----- nvinfo : EIATTR_KPARAM_INFO
	.align		4
.L_2247:
        /*0088*/ 	.byte	0x04, 0x17
        /*008a*/ 	.short	(.L_2249 - .L_2248)
.L_2248:
        /*008c*/ 	.word	0x00000000
        /*0090*/ 	.short	0x0003
        /*0092*/ 	.short	0x0018
        /*0094*/ 	.byte	0x00, 0xf5, 0x21, 0x00


	//----- nvinfo : EIATTR_KPARAM_INFO
	.align		4
.L_2249:
        /*0098*/ 	.byte	0x04, 0x17
        /*009a*/ 	.short	(.L_2251 - .L_2250)
.L_2250:
        /*009c*/ 	.word	0x00000000
        /*00a0*/ 	.short	0x0002
        /*00a2*/ 	.short	0x0010
        /*00a4*/ 	.byte	0x00, 0xf5, 0x21, 0x00


	//----- nvinfo : EIATTR_KPARAM_INFO
	.align		4
.L_2251:
        /*00a8*/ 	.byte	0x04, 0x17
        /*00aa*/ 	.short	(.L_2253 - .L_2252)
.L_2252:
        /*00ac*/ 	.word	0x00000000
        /*00b0*/ 	.short	0x0001
        /*00b2*/ 	.short	0x0008
        /*00b4*/ 	.byte	0x00, 0xf5, 0x21, 0x00


	//----- nvinfo : EIATTR_KPARAM_INFO
	.align		4
.L_2253:
        /*00b8*/ 	.byte	0x04, 0x17
        /*00ba*/ 	.short	(.L_2255 - .L_2254)
.L_2254:
        /*00bc*/ 	.word	0x00000000
        /*00c0*/ 	.short	0x0000
        /*00c2*/ 	.short	0x0000
        /*00c4*/ 	.byte	0x00, 0xf5, 0x21, 0x00


	//----- nvinfo : EIATTR_SPARSE_MMA_MASK
	.align		4
.L_2255:
        /*00c8*/ 	.byte	0x03, 0x50
        /*00ca*/ 	.short	0x0000


	//----- nvinfo : EIATTR_MAXREG_COUNT
	.align		4
        /*00cc*/ 	.byte	0x03, 0x1b
        /*00ce*/ 	.short	0x00a8


	//----- nvinfo : EIATTR_NUM_BARRIERS
	.align		4
        /*00d0*/ 	.byte	0x02, 0x4c
        /*00d2*/ 	.byte	0x01
	.zero		1


	//----- nvinfo : EIATTR_MERCURY_ISA_VERSION
	.align		4
        /*00d4*/ 	.byte	0x03, 0x5f
        /*00d6*/ 	.short	0x0101


	//----- nvinfo : EIATTR_INT_WARP_WIDE_INSTR_OFFSETS
	.align		4
        /*00d8*/ 	.byte	0x04, 0x31
        /*00da*/ 	.short	(.L_2257 - .L_2256)


	//   ....[0]....
.L_2256:
        /*00dc*/ 	.word	0x00004310


	//----- nvinfo : EIATTR_COOP_GROUP_MASK_REGIDS
	.align		4
.L_2257:
        /*00e0*/ 	.byte	0x04, 0x29
        /*00e2*/ 	.short	(.L_2259 - .L_2258)


	//   ....[0]....
.L_2258:
        /*00e4*/ 	.word	0xffffffff


	//   ....[1]....
        /*00e8*/ 	.word	0xffffffff


	//   ....[2]....
        /*00ec*/ 	.word	0xffffffff


	//   ....[3]....
        /*00f0*/ 	.word	0xffffffff


	//   ....[4]....
        /*00f4*/ 	.word	0xffffffff


	//   ....[5]....
        /*00f8*/ 	.word	0xffffffff


	//   ....[6]....
        /*00fc*/ 	.word	0xffffffff


	//   ....[7]....
        /*0100*/ 	.word	0xffffffff


	//   ....[8]....
        /*0104*/ 	.word	0xffffffff


	//   ....[9]....
        /*0108*/ 	.word	0xffffffff


	//   ....[10]....
        /*010c*/ 	.word	0x05000019


	//   ....[11]....
        /*0110*/ 	.word	0x05000018


	//   ....[12]....
        /*0114*/ 	.word	0x0500001a


	//   ....[13]....
        /*0118*/ 	.word	0x0500001b


	//   ....[14]....
        /*011c*/ 	.word	0x0500001d


	//   ....[15]....
        /*0120*/ 	.word	0x0500001c


	//   ....[16]....
        /*0124*/ 	.word	0x0500001e


	//   ....[17]....
        /*0128*/ 	.word	0x0500000b


	//   ....[18]....
        /*012c*/ 	.word	0x0500001a


	//   ....[19]....
        /*0130*/ 	.word	0x0500001a


	//   ....[20]....
        /*0134*/ 	.word	0x0500001a


	//   ....[21]....
        /*0138*/ 	.word	0x0500001a


	//   ....[22]....
        /*013c*/ 	.word	0x0500001a


	//   ....[23]....
        /*0140*/ 	.word	0x0500001a


	//   ....[24]....
        /*0144*/ 	.word	0x0500001a


	//   ....[25]....
        /*0148*/ 	.word	0x0500001a


	//----- nvinfo : EIATTR_COOP_GROUP_INSTR_OFFSETS
	.align		4
.L_2259:
        /*014c*/ 	.byte	0x04, 0x28
        /*014e*/ 	.short	(.L_2261 - .L_2260)


	//   ....[0]....
.L_2260:
        /*0150*/ 	.word	0x000042d0


	//   ....[1]....
        /*0154*/ 	.word	0x000042f0


	//   ....[2]....
        /*0158*/ 	.word	0x00004360


	//   ....[3]....
        /*015c*/ 	.word	0x00004380


	//   ....[4]....
        /*0160*/ 	.word	0x000046f0


	//   ....[5]....
        /*0164*/ 	.word	0x00004720


	//   ....[6]....
        /*0168*/ 	.word	0x00004780


	//   ....[7]....
        /*016c*/ 	.word	0x00004790


	//   ....[8]....
        /*0170*/ 	.word	0x000047c0


	//   ....[9]....
        /*0174*/ 	.word	0x000047d0


	//   ....[10]....
        /*0178*/ 	.word	0x00005c10


	//   ....[11]....
        /*017c*/ 	.word	0x00005c40


	//   ....[12]....
        /*0180*/ 	.word	0x00005c90


	//   ....[13]....
        /*0184*/ 	.word	0x00005cb0


	//   ....[14]....
        /*0188*/ 	.word	0x00005ce0


	//   ....[15]....
        /*018c*/ 	.word	0x00005cf0


	//   ....[16]....
        /*0190*/ 	.word	0x00005d20


	//   ....[17]....
        /*0194*/ 	.word	0x00005d30


	//   ....[18]....
        /*0198*/ 	.word	0x00005f00


	//   ....[19]....
        /*019c*/ 	.word	0x00005f90


	//   ....[20]....
        /*01a0*/ 	.word	0x00006000


	//   ....[21]....
        /*01a4*/ 	.word	0x00006060


	//   ....[22]....
        /*01a8*/ 	.word	0x000060d0


	//   ....[23]....
        /*01ac*/ 	.word	0x00006130


	//   ....[24]....
        /*01b0*/ 	.word	0x000061a0


	//   ....[25]....
        /*01b4*/ 	.word	0x00006200


	//----- nvinfo : EIATTR_VRC_CTA_INIT_COUNT
	.align		4
.L_2261:
        /*01b8*/ 	.byte	0x02, 0x4a
	.zero		1
	.zero		1


	//----- nvinfo : EIATTR_EXIT_INSTR_OFFSETS
	.align		4
        /*01bc*/ 	.byte	0x04, 0x1c
        /*01be*/ 	.short	(.L_2263 - .L_2262)


	//   ....[0]....
.L_2262:
        /*01c0*/ 	.word	0x00005070


	//   ....[1]....
        /*01c4*/ 	.word	0x00005e90


	//----- nvinfo : EIATTR_MAX_THREADS
	.align		4
.L_2263:
        /*01c8*/ 	.byte	0x04, 0x05
        /*01ca*/ 	.short	(.L_2265 - .L_2264)
.L_2264:
        /*01cc*/ 	.word	0x00000140
        /*01d0*/ 	.word	0x00000001
        /*01d4*/ 	.word	0x00000001


	//----- nvinfo : EIATTR_CRS_STACK_SIZE
	.align		4
.L_2265:
        /*01d8*/ 	.byte	0x04, 0x1e
        /*01da*/ 	.short	(.L_2267 - .L_2266)
.L_2266:
        /*01dc*/ 	.word	0x00000000


	//----- nvinfo : EIATTR_CBANK_PARAM_SIZE
	.align		4
.L_2267:
        /*01e0*/ 	.byte	0x03, 0x19
        /*01e2*/ 	.short	0x0060


	//----- nvinfo : EIATTR_PARAM_CBANK
	.align		4
        /*01e4*/ 	.byte	0x04, 0x0a
        /*01e6*/ 	.short	(.L_2269 - .L_2268)
	.align		4
.L_2268:
        /*01e8*/ 	.word	index@(.nv.constant0._ZN13group_norm_v218gn_bwd_cuda_kernelI6__halfLi320ELi1ELi16ELi160ELi256ELb1ELb1ELi32ELi320ELi320ELi4ELb1ELi16ELb0ELb0ELNS_15WgradSyncMethodE3ENS_16CompileConditionILi1000EEEEEvPT_S6_S6_PKS5_S8_S8_S8_PKfflPfPj)
        /*01ec*/ 	.short	0x0380
        /*01ee*/ 	.short	0x0060


	//----- nvinfo : EIATTR_SW_WAR
	.align		4
.L_2269:
        /*01f0*/ 	.byte	0x04, 0x36
        /*01f2*/ 	.short	(.L_2271 - .L_2270)
.L_2270:
        /*01f4*/ 	.word	0x00000008
.L_2271:


//--------------------- .nv.info._ZN13group_norm_v218gn_bwd_cuda_kernelI6__halfLi320ELi1ELi16ELi160ELi256ELb1ELb1ELi64ELi320ELi320ELi4ELb1ELi32ELb0ELb0ELNS_15WgradSyncMethodE3ENS_16CompileConditionILi1000EEEEEvPT_S6_S6_PKS5_S8_S8_S8_PKfflPfPj --------------------------
	.section	.nv.info._ZN13group_norm_v218gn_bwd_cuda_kernelI6__halfLi320ELi1ELi16ELi160ELi256ELb1ELb1ELi64ELi320ELi320ELi4ELb1ELi32ELb0ELb0ELNS_15WgradSyncMethodE3ENS_16CompileConditionILi1000EEEEEvPT_S6_S6_PKS5_S8_S8_S8_PKfflPfPj,"",@"SHT_CUDA_INFO"
	.sectionflags	@""
	.align	4


	//----- nvinfo : EIATTR_CUDA_API_VERSION
	.align		4
        /*0000*/ 	.byte	0x04, 0x37
        /*0002*/ 	.short	(.L_2273 - .L_2272)
.L_2272:
        /*0004*/ 	.word	0x00000082


	//----- nvinfo : EIATTR_KPARAM_INFO
	.align		4
.L_2273:
        /*0008*/ 	.byte	0x04, 0x17
        /*000a*/ 	.short	(.L_2275 - .L_2274)
.L_2274:
        /*000c*/ 	.word	0x00000000
        /*0010*/ 	.short	0x000b
        /*0012*/ 	.short	0x0058
        /*0014*/ 	.byte	0x00, 0xf5, 0x21, 0x00


	//----- nvinfo : EIATTR_KPARAM_INFO
	.align		4
.L_2275:
        /*0018*/ 	.byte	0x04, 0x17
        /*001a*/ 	.short	(.L_2277 - .L_2276)
.L_2276:
        /*001c*/ 	.word	0x00000000
        /*0020*/ 	.short	0x000a
        /*0022*/ 	.short	0x0050
        /*0024*/ 	.byte	0x00, 0xf5, 0x21, 0x00


	//----- nvinfo : EIATTR_KPARAM_INFO
	.align		4
.L_2277:
        /*0028*/ 	.byte	0x04, 0x17
        /*002a*/ 	.short	(.L_2279 - .L_2278)
.L_2278:
        /*002c*/ 	.word	0x00000000
        /*0030*/ 	.short	0x0009
        /*0032*/ 	.short	0x0048
        /*0034*/ 	.byte	0x00, 0xf0, 0x21, 0x00


	//----- nvinfo : EIATTR_KPARAM_INFO
	.align		4
.L_2279:
        /*0038*/ 	.byte	0x04, 0x17
        /*003a*/ 	.short	(.L_2281 - .L_2280)
.L_2280:
        /*003c*/ 	.word	0x00000000
        /*0040*/ 	.short	0x0008
        /*0042*/ 	.short	0x0040
        /*0044*/ 	.byte	0x00, 0xf0, 0x11, 0x00


	//----- nvinfo : EIATTR_KPARAM_INFO
	.align		4
.L_2281:
        /*0048*/ 	.byte	0x04, 0x17
        /*004a*/ 	.short	(.L_2283 - .L_2282)
.L_2282:
        /*004c*/ 	.word	0x00000000
        /*0050*/ 	.short	0x0007
        /*0052*/ 	.short	0x0038
        /*0054*/ 	.byte	0x00, 0xf5, 0x21, 0x00


	//----- nvinfo : EIATTR_KPARAM_INFO
	.align		4
.L_2283:
        /*0058*/ 	.byte	0x04, 0x17
        /*005a*/ 	.short	(.L_2285 - .L_2284)
.L_2284:
        /*005c*/ 	.word	0x00000000
        /*0060*/ 	.short	0x0006
        /*0062*/ 	.short	0x0030
        /*0064*/ 	.byte	0x00, 0xf5, 0x21, 0x00


	//----- nvinfo : EIATTR_KPARAM_INFO
	.align		4
.L_2285:
        /*0068*/ 	.byte	0x04, 0x17
        /*006a*/ 	.short	(.L_2287 - .L_2286)
.L_2286:
        /*006c*/ 	.word	0x00000000
        /*0070*/ 	.short	0x0005
        /*0072*/ 	.short	0x0028
        /*0074*/ 	.byte	0x00, 0xf5, 0x21, 0x00


	//----- nvinfo : EIATTR_KPARAM_INFO
	.align		4
.L_2287:
        /*0078*/ 	.byte	0x04, 0x17
        /*007a*/ 	.short	(.L_2289 - .L_2288)
.L_2288:
        /*007c*/ 	.word	0x00000000
        /*0080*/ 	.short	0x0004
        /*0082*/ 	.short	0x0020
        /*0084*/ 	.byte	0x00, 0xf5, 0x21, 0x00


	//----- nvinfo : EIATTR_KPARAM_INFO
	.align		4
.L_2289:
        /*0088*/ 	.byte	0x04, 0x17
        /*008a*/ 	.short	(.L_2291 - .L_2290)
.L_2290:
        /*008c*/ 	.word	0x00000000
        /*0090*/ 	.short	0x0003
        /*0092*/ 	.short	0x0018
        /*0094*/ 	.byte	0x00, 0xf5, 0x21, 0x00


	//----- nvinfo : EIATTR_KPARAM_INFO
	.align		4
.L_2291:
        /*0098*/ 	.byte	0x04, 0x17
        /*009a*/ 	.short	(.L_2293 - .L_2292)
.L_2292:
        /*009c*/ 	.word	0x00000000
        /*00a0*/ 	.short	0x0002
        /*00a2*/ 	.short	0x0010
        /*00a4*/ 	.byte	0x00, 0xf5, 0x21, 0x00


	//----- nvinfo : EIATTR_KPARAM_INFO
	.align		4
.L_2293:
        /*00a8*/ 	.byte	0x04, 0x17
        /*00aa*/ 	.short	(.L_2295 - .L_2294)
.L_2294:
        /*00ac*/ 	.word	0x00000000
        /*00b0*/ 	.short	0x0001
        /*00b2*/ 	.short	0x0008
        /*00b4*/ 	.byte	0x00, 0xf5, 0x21, 0x00


	//----- nvinfo : EIATTR_KPARAM_INFO
	.align		4
.L_2295:
        /*00b8*/ 	.byte	0x04, 0x17
        /*00ba*/ 	.short	(.L_2297 - .L_2296)
.L_2296:
        /*00bc*/ 	.word	0x00000000
        /*00c0*/ 	.short	0x0000
        /*00c2*/ 	.short	0x0000
        /*00c4*/ 	.byte	0x00, 0xf5, 0x21, 0x00


	//----- nvinfo : EIATTR_SPARSE_MMA_MASK
	.align		4
.L_2297:
        /*00c8*/ 	.byte	0x03, 0x50
        /*00ca*/ 	.short	0x0000


	//----- nvinfo : EIATTR_MAXREG_COUNT
	.align		4
        /*00cc*/ 	.byte	0x03, 0x1b
        /*00ce*/ 	.short	0x00a8


	//----- nvinfo : EIATTR_NUM_BARRIERS
	.align		4
        /*00d0*/ 	.byte	0x02, 0x4c
        /*00d2*/ 	.byte	0x01
	.zero		1


	//----- nvinfo : EIATTR_ANNOTATIONS
	.align		4
        /*00d4*/ 	.byte	0x04, 0x55
        /*00d6*/ 	.short	(.L_2299 - .L_2298)


	//   ....[0]....
.L_2298:
        /* <DEDUP_REMOVED lines=20> */


	//----- nvinfo : EIATTR_MERCURY_ISA_VERSION
	.align		4
.L_2299:
        /*0208*/ 	.byte	0x03, 0x5f
        /*020a*/ 	.short	0x0101


	//----- nvinfo : EIATTR_INT_WARP_WIDE_INSTR_OFFSETS
	.align		4
        /*020c*/ 	.byte	0x04, 0x31
        /*020e*/ 	.short	(.L_2301 - .L_2300)


	//   ....[0]....
.L_2300:
        /*0210*/ 	.word	0x00006b40


	//   ....[1]....
        /*0214*/ 	.word	0x00006f50


	//----- nvinfo : EIATTR_COOP_GROUP_MASK_REGIDS
	.align		4
.L_2301:
        /*0218*/ 	.byte	0x04, 0x29
        /*021a*/ 	.short	(.L_2303 - .L_2302)


	//   ....[0]....
.L_2302:
        /*021c*/ 	.word	0xffffffff


	//   ....[1]....
        /*0220*/ 	.word	0xffffffff


	//   ....[2]....
        /*0224*/ 	.word	0xffffffff


	//   ....[3]....
        /*0228*/ 	.word	0xffffffff


	//   ....[4]....
        /*022c*/ 	.word	0xffffffff


	//   ....[5]....
        /*0230*/ 	.word	0xffffffff


	//   ....[6]....
        /*0234*/ 	.word	0xffffffff


	//   ....[7]....
        /*0238*/ 	.word	0xffffffff


	//   ....[8]....
        /*023c*/ 	.word	0x05000019


	//   ....[9]....
        /*0240*/ 	.word	0x05000018


	//   ....[10]....
        /*0244*/ 	.word	0x0500001a


	//   ....[11]....
        /*0248*/ 	.word	0x0500001b


	//   ....[12]....
        /*024c*/ 	.word	0x0500001d


	//   ....[13]....
        /*0250*/ 	.word	0x0500001c


	//   ....[14]....
        /*0254*/ 	.word	0x0500001e


	//   ....[15]....
        /*0258*/ 	.word	0x0500000b


	//   ....[16]....
        /*025c*/ 	.word	0x0500001a


	//   ....[17]....
        /*0260*/ 	.word	0x0500001a


	//   ....[18]....
        /*0264*/ 	.word	0x0500001a


	//   ....[19]....
        /*0268*/ 	.word	0x0500001a


	//   ....[20]....
        /*026c*/ 	.word	0x0500001a


	//   ....[21]....
        /*0270*/ 	.word	0x0500001a


	//   ....[22]....
        /*0274*/ 	.word	0x0500001a


	//   ....[23]....
        /*0278*/ 	.word	0x0500001a


	//----- nvinfo : EIATTR_COOP_GROUP_INSTR_OFFSETS
	.align		4
.L_2303:
        /*027c*/ 	.byte	0x04, 0x28
        /*027e*/ 	.short	(.L_2305 - .L_2304)


	//   ....[0]....
.L_2304:
        /*0280*/ 	.word	0x00006b10


	//   ....[1]....
        /*0284*/ 	.word	0x00006b30


	//   ....[2]....
        /*0288*/ 	.word	0x00006bc0


	//   ....[3]....
        /*028c*/ 	.word	0x00006be0


	//   ....[4]....
        /*0290*/ 	.word	0x000070c0


	//   ....[5]....
        /*0294*/ 	.word	0x000070e0


	//   ....[6]....
        /*0298*/ 	.word	0x00007100


	//   ....[7]....
        /*029c*/ 	.word	0x00007110


	//   ....[8]....
        /*02a0*/ 	.word	0x00008d30


	//   ....[9]....
        /*02a4*/ 	.word	0x00008d60


	//   ....[10]....
        /*02a8*/ 	.word	0x00008db0


	//   ....[11]....
        /*02ac*/ 	.word	0x00008dd0


	//   ....[12]....
        /*02b0*/ 	.word	0x00008e00


	//   ....[13]....
        /*02b4*/ 	.word	0x00008e10


	//   ....[14]....
        /*02b8*/ 	.word	0x00008e40


	//   ....[15]....
        /*02bc*/ 	.word	0x00008e50


	//   ....[16]....
        /*02c0*/ 	.word	0x00009020


	//   ....[17]....
        /*02c4*/ 	.word	0x000090b0


	//   ....[18]....
        /*02c8*/ 	.word	0x00009120


	//   ....[19]....
        /*02cc*/ 	.word	0x00009180


	//   ....[20]....
        /*02d0*/ 	.word	0x000091f0


	//   ....[21]....
        /*02d4*/ 	.word	0x00009250


	//   ....[22]....
        /*02d8*/ 	.word	0x000092c0


	//   ....[23]....
        /*02dc*/ 	.word	0x00009320


	//----- nvinfo : EIATTR_VRC_CTA_INIT_COUNT
	.align		4
.L_2305:
        /*02e0*/ 	.byte	0x02, 0x4a
	.zero		1
	.zero		1


	//----- nvinfo : EIATTR_EXIT_INSTR_OFFSETS
	.align		4
        /*02e4*/ 	.byte	0x04, 0x1c
        /*02e6*/ 	.short	(.L_2307 - .L_2306)


	//   ....[0]....
.L_2306:
        /*02e8*/ 	.word	0x00008190


	//   ....[1]....
        /*02ec*/ 	.word	0x00008fb0


	//----- nvinfo : EIATTR_MAX_THREADS
	.align		4
.L_2307:
        /*02f0*/ 	.byte	0x04, 0x05
        /*02f2*/ 	.short	(.L_2309 - .L_2308)
.L_2308:
        /*02f4*/ 	.word	0x00000140
        /*02f8*/ 	.word	0x00000001
        /*02fc*/ 	.word	0x00000001


	//----- nvinfo : EIATTR_CRS_STACK_SIZE
	.align		4
.L_2309:
        /*0300*/ 	.byte	0x04, 0x1e
        /*0302*/ 	.short	(.L_2311 - .L_2310)
.L_2310:
        /*0304*/ 	.word	0x00000000


	//----- nvinfo : EIATTR_CBANK_PARAM_SIZE
	.align		4
.L_2311:
        /*0308*/ 	.byte	0x03, 0x19
        /*030a*/ 	.short	0x0060


	//----- nvinfo : EIATTR_PARAM_CBANK
	.align		4
        /*030c*/ 	.byte	0x04, 0x0a
        /*030e*/ 	.short	(.L_2313 - .L_2312)
	.align		4
.L_2312:
        /*0310*/ 	.word	index@(.nv.constant0._ZN13group_norm_v218gn_bwd_cuda_kernelI6__halfLi320ELi1ELi16ELi160ELi256ELb1ELb1ELi64ELi320ELi320ELi4ELb1ELi32ELb0ELb0ELNS_15WgradSyncMethodE3ENS_16CompileConditionILi1000EEEEEvPT_S6_S6_PKS5_S8_S8_S8_PKfflPfPj)
        /*0314*/ 	.short	0x0380
        /*0316*/ 	.short	0x0060


	//----- nvinfo : EIATTR_SW_WAR
	.align		4
.L_2313:
        /*0318*/ 	.byte	0x04, 0x36
        /*031a*/ 	.short	(.L_2315 - .L_2314)
.L_2314:
        /*031c*/ 	.word	0x00000008
.L_2315:


//--------------------- .nv.info._ZN13group_norm_v218gn_bwd_cuda_kernelI6__halfLi320ELi2ELi16ELi160ELi256ELb1ELb1ELi32ELi320ELi320ELi4ELb1ELi32ELb0ELb0ELNS_15WgradSyncMethodE3ENS_16CompileConditionILi1000EEEEEvPT_S6_S6_PKS5_S8_S8_S8_PKfflPfPj --------------------------
	.section	.nv.info._ZN13group_norm_v218gn_bwd_cuda_kernelI6__halfLi320ELi2ELi16ELi160ELi256ELb1ELb1ELi32ELi320ELi320ELi4ELb1ELi32ELb0ELb0ELNS_15WgradSyncMethodE3ENS_16CompileConditionILi1000EEEEEvPT_S6_S6_PKS5_S8_S8_S8_PKfflPfPj,"",@"SHT_CUDA_INFO"
	.sectionflags	@""
	.align	4


	//----- nvinfo : EIATTR_CUDA_API_VERSION
	.align		4
        /*0000*/ 	.byte	0x04, 0x37
        /*0002*/ 	.short	(.L_2317 - .L_2316)
.L_2316:
        /*0004*/ 	.word	0x00000082


	//----- nvinfo : EIATTR_KPARAM_INFO
	.align		4
.L_2317:
        /*0008*/ 	.byte	0x04, 0x17
        /*000a*/ 	.short	(.L_2319 - .L_2318)
.L_2318:
        /*000c*/ 	.word	0x00000000
        /*0010*/ 	.short	0x000b
        /*0012*/ 	.short	0x0058
        /*0014*/ 	.byte	0x00, 0xf5, 0x21, 0x00


	//----- nvinfo : EIATTR_KPARAM_INFO
	.align		4
.L_2319:
        /*0018*/ 	.byte	0x04, 0x17
        /*001a*/ 	.short	(.L_2321 - .L_2320)
.L_2320:
        /*001c*/ 	.word	0x00000000
        /*0020*/ 	.short	0x000a
        /*0022*/ 	.short	0x0050
        /*0024*/ 	.byte	0x00, 0xf5, 0x21, 0x00


	//----- nvinfo : EIATTR_KPARAM_INFO
	.align		4
.L_2321:
        /*0028*/ 	.byte	0x04, 0x17
        /*002a*/ 	.short	(.L_2323 - .L_2322)
.L_2322:
        /*002c*/ 	.word	0x00000000
        /*0030*/ 	.short	0x0009
        /*0032*/ 	.short	0x0048
        /*0034*/ 	.byte	0x00, 0xf0, 0x21, 0x00


	//----- nvinfo : EIATTR_KPARAM_INFO
	.align		4
.L_2323:
        /*0038*/ 	.byte	0x04, 0x17
        /*003a*/ 	.short	(.L_2325 - .L_2324)
.L_2324:
        /*003c*/ 	.word	0x00000000
        /*0040*/ 	.short	0x0008
        /*0042*/ 	.short	0x0040
        /*0044*/ 	.byte	0x00, 0xf0, 0x11, 0x00


	//----- nvinfo : EIATTR_KPARAM_INFO
	.align		4
.L_2325:
        /*0048*/ 	.byte	0x04, 0x17
        /*004a*/ 	.short	(.L_2327 - .L_2326)
.L_2326:
        /*004c*/ 	.word	0x00000000
        /*0050*/ 	.short	0x0007
        /*0052*/ 	.short	0x0038
        /*0054*/ 	.byte	0x00, 0xf5, 0x21, 0x00


	//----- nvinfo : EIATTR_KPARAM_INFO
	.align		4
.L_2327:
        /*0058*/ 	.byte	0x04, 0x17
        /*005a*/ 	.short	(.L_2329 - .L_2328)
.L_2328:
        /*005c*/ 	.word	0x00000000
        /*0060*/ 	.short	0x0006
        /*0062*/ 	.short	0x0030
        /*0064*/ 	.byte	0x00, 0xf5, 0x21, 0x00


	//----- nvinfo : EIATTR_KPARAM_INFO
	.align		4
.L_2329:
        /*0068*/ 	.byte	0x04, 0x17
        /*006a*/ 	.short	(.L_2331 - .L_2330)
.L_2330:
        /*006c*/ 	.word	0x00000000
        /*0070*/ 	.short	0x0005
        /*0072*/ 	.short	0x0028
        /*0074*/ 	.byte	0x00, 0xf5, 0x21, 0x00


	//----- nvinfo : EIATTR_KPARAM_INFO
	.align		4
.L_2331:
        /*0078*/ 	.byte	0x04, 0x17
        /*007a*/ 	.short	(.L_2333 - .L_2332)
.L_2332:
        /*007c*/ 	.word	0x00000000
        /*0080*/ 	.short	0x0004
        /*0082*/ 	.short	0x0020
        /*0084*/ 	.byte	0x00, 0xf5, 0x21, 0x00


	//----- nvinfo : EIATTR_KPARAM_INFO
	.align		4
.L_2333:
        /*0088*/ 	.byte	0x04, 0x17
        /*008a*/ 	.short	(.L_2335 - .L_2334)
.L_2334:
        /*008c*/ 	.word	0x00000000
        /*0090*/ 	.short	0x0003
        /*0092*/ 	.short	0x0018
        /*0094*/ 	.byte	0x00, 0xf5, 0x21, 0x00


	//----- nvinfo : EIATTR_KPARAM_INFO
	.align		4
.L_2335:
        /*0098*/ 	.byte	0x04, 0x17
        /*009a*/ 	.short	(.L_2337 - .L_2336)
.L_2336:
        /*009c*/ 	.word	0x00000000
        /*00a0*/ 	.short	0x0002
        /*00a2*/ 	.short	0x0010
        /*00a4*/ 	.byte	0x00, 0xf5, 0x21, 0x00


	//----- nvinfo : EIATTR_KPARAM_INFO
	.align		4
.L_2337:
        /*00a8*/ 	.byte	0x04, 0x17
        /*00aa*/ 	.short	(.L_2339 - .L_2338)
.L_2338:
        /*00ac*/ 	.word	0x00000000
        /*00b0*/ 	.short	0x0001
        /*00b2*/ 	.short	0x0008
        /*00b4*/ 	.byte	0x00, 0xf5, 0x21, 0x00


	//----- nvinfo : EIATTR_KPARAM_INFO
	.align		4
.L_2339:
        /*00b8*/ 	.byte	0x04, 0x17
        /*00ba*/ 	.short	(.L_2341 - .L_2340)
.L_2340:
        /*00bc*/ 	.word	0x00000000
        /*00c0*/ 	.short	0x0000
        /*00c2*/ 	.short	0x0000
        /*00c4*/ 	.byte	0x00, 0xf5, 0x21, 0x00


	//----- nvinfo : EIATTR_SPARSE_MMA_MASK
	.align		4
.L_2341:
        /*00c8*/ 	.byte	0x03, 0x50
        /*00ca*/ 	.short	0x0000


	//----- nvinfo : EIATTR_MAXREG_COUNT
	.align		4
        /*00cc*/ 	.byte	0x03, 0x1b
        /*00ce*/ 	.short	0x0060


	//----- nvinfo : EIATTR_NUM_BARRIERS
	.align		4
        /*00d0*/ 	.byte	0x02, 0x4c
        /*00d2*/ 	.byte	0x01
	.zero		1


	//----- nvinfo : EIATTR_MERCURY_ISA_VERSION
	.align		4
        /*00d4*/ 	.byte	0x03, 0x5f
        /*00d6*/ 	.short	0x0101


	//----- nvinfo : EIATTR_COOP_GROUP_MASK_REGIDS
	.align		4
        /*00d8*/ 	.byte	0x04, 0x29
        /*00da*/ 	.short	(.L_2343 - .L_2342)


	//   ....[0]....
.L_2342:
        /*00dc*/ 	.word	0xffffffff


	//   ....[1]....
        /*00e0*/ 	.word	0xffffffff


	//   ....[2]....
        /*00e4*/ 	.word	0xffffffff


	//   ....[3]....
        /*00e8*/ 	.word	0xffffffff


	//   ....[4]....
        /*00ec*/ 	.word	0xffffffff


	//   ....[5]....
        /*00f0*/ 	.word	0xffffffff


	//   ....[6]....
        /*00f4*/ 	.word	0xffffffff


	//   ....[7]....
        /*00f8*/ 	.word	0xffffffff


	//   ....[8]....
        /*00fc*/ 	.word	0xffffffff


	//   ....[9]....
        /*0100*/ 	.word	0xffffffff


	//   ....[10]....
        /*0104*/ 	.word	0x0500001e


	//   ....[11]....
        /*0108*/ 	.word	0x05000019


	//   ....[12]....
        /*010c*/ 	.word	0x0500001b


	//   ....[13]....
        /*0110*/ 	.word	0x05000020


	//   ....[14]....
        /*0114*/ 	.word	0x05000022


	//   ....[15]....
        /*0118*/ 	.word	0x0500001d


	//   ....[16]....
        /*011c*/ 	.word	0x0500001f


	//   ....[17]....
        /*0120*/ 	.word	0x05000014


	//   ....[18]....
        /*0124*/ 	.word	0x0500001b


	//   ....[19]....
        /*0128*/ 	.word	0x0500001b


	//   ....[20]....
        /*012c*/ 	.word	0x0500001b


	//   ....[21]....
        /*0130*/ 	.word	0x0500001b


	//   ....[22]....
        /*0134*/ 	.word	0x0500001b


	//   ....[23]....
        /*0138*/ 	.word	0x0500001b


	//   ....[24]....
        /*013c*/ 	.word	0x0500001b


	//   ....[25]....
        /*0140*/ 	.word	0x0500001b


	//----- nvinfo : EIATTR_COOP_GROUP_INSTR_OFFSETS
	.align		4
.L_2343:
        /*0144*/ 	.byte	0x04, 0x28
        /*0146*/ 	.short	(.L_2345 - .L_2344)


	//   ....[0]....
.L_2344:
        /*0148*/ 	.word	0x00004330


	//   ....[1]....
        /*014c*/ 	.word	0x00004360


	//   ....[2]....
        /*0150*/ 	.word	0x00004390


	//   ....[3]....
        /*0154*/ 	.word	0x000043a0


	//   ....[4]....
        /*0158*/ 	.word	0x00004920


	//   ....[5]....
        /*015c*/ 	.word	0x00004930


	//   ....[6]....
        /*0160*/ 	.word	0x00004960


	//   ....[7]....
        /*0164*/ 	.word	0x00004980


	//   ....[8]....
        /*0168*/ 	.word	0x000049c0


	//   ....[9]....
        /*016c*/ 	.word	0x000049d0


	//   ....[10]....
        /*0170*/ 	.word	0x00005df0


	//   ....[11]....
        /*0174*/ 	.word	0x00005e20


	//   ....[12]....
        /*0178*/ 	.word	0x00005e70


	//   ....[13]....
        /*017c*/ 	.word	0x00005e90


	//   ....[14]....
        /*0180*/ 	.word	0x00005ec0


	//   ....[15]....
        /*0184*/ 	.word	0x00005ed0


	//   ....[16]....
        /*0188*/ 	.word	0x00005f00


	//   ....[17]....
        /*018c*/ 	.word	0x00005f10


	//   ....[18]....
        /*0190*/ 	.word	0x000060d0


	//   ....[19]....
        /*0194*/ 	.word	0x00006160


	//   ....[20]....
        /*0198*/ 	.word	0x000061d0


	//   ....[21]....
        /*019c*/ 	.word	0x00006230


	//   ....[22]....
        /*01a0*/ 	.word	0x000062a0


	//   ....[23]....
        /*01a4*/ 	.word	0x00006300


	//   ....[24]....
        /*01a8*/ 	.word	0x00006370


	//   ....[25]....
        /*01ac*/ 	.word	0x000063d0


	//----- nvinfo : EIATTR_VRC_CTA_INIT_COUNT
	.align		4
.L_2345:
        /*01b0*/ 	.byte	0x02, 0x4a
	.zero		1
	.zero		1


	//----- nvinfo : EIATTR_EXIT_INSTR_OFFSETS
	.align		4
        /*01b4*/ 	.byte	0x04, 0x1c
        /*01b6*/ 	.short	(.L_2347 - .L_2346)


	//   ....[0]....
.L_2346:
        /*01b8*/ 	.word	0x00005280


	//   ....[1]....
        /*01bc*/ 	.word	0x00006060


	//----- nvinfo : EIATTR_MAX_THREADS
	.align		4
.L_2347:
        /*01c0*/ 	.byte	0x04, 0x05
        /*01c2*/ 	.short	(.L_2349 - .L_2348)
.L_2348:
        /*01c4*/ 	.word	0x00000140
        /*01c8*/ 	.word	0x00000001
        /*01cc*/ 	.word	0x00000001


	//----- nvinfo : EIATTR_CRS_STACK_SIZE
	.align		4
.L_2349:
        /*01d0*/ 	.byte	0x04, 0x1e
        /*01d2*/ 	.short	(.L_2351 - .L_2350)
.L_2350:
        /*01d4*/ 	.word	0x00000000


	//----- nvinfo : EIATTR_CBANK_PARAM_SIZE
	.align		4
.L_2351:
        /*01d8*/ 	.byte	0x03, 0x19
        /*01da*/ 	.short	0x0060


	//----- nvinfo : EIATTR_PARAM_CBANK
	.align		4
        /*01dc*/ 	.byte	0x04, 0x0a
        /*01de*/ 	.short	(.L_2353 - .L_2352)
	.align		4
.L_2352:
        /*01e0*/ 	.word	index@(.nv.constant0._ZN13group_norm_v218gn_bwd_cuda_kernelI6__halfLi320ELi2ELi16ELi160ELi256ELb1ELb1ELi32ELi320ELi320ELi4ELb1ELi32ELb0ELb0ELNS_15WgradSyncMethodE3ENS_16CompileConditionILi1000EEEEEvPT_S6_S6_PKS5_S8_S8_S8_PKfflPfPj)
        /*01e4*/ 	.short	0x0380
        /*01e6*/ 	.short	0x0060


	//----- nvinfo : EIATTR_SW_WAR
	.align		4
.L_2353:
        /*01e8*/ 	.byte	0x04, 0x36
        /*01ea*/ 	.short	(.L_2355 - .L_2354)
.L_2354:
        /*01ec*/ 	.word	0x00000008
.L_2355:


//--------------------- .nv.info._ZN13group_norm_v218gn_bwd_cuda_kernelI6__halfLi320ELi3ELi16ELi160ELi256ELb1ELb1ELi32ELi320ELi320ELi4ELb1ELi40ELb0ELb0ELNS_15WgradSyncMethodE3ENS_16CompileConditionILi1000EEEEEvPT_S6_S6_PKS5_S8_S8_S8_PKfflPfPj --------------------------
	.section	.nv.info._ZN13group_norm_v218gn_bwd_cuda_kernelI6__halfLi320ELi3ELi16ELi160ELi256ELb1ELb1ELi32ELi320ELi320ELi4ELb1ELi40ELb0ELb0ELNS_15WgradSyncMethodE3ENS_16CompileConditionILi1000EEEEEvPT_S6_S6_PKS5_S8_S8_S8_PKfflPfPj,"",@"SHT_CUDA_INFO"
	.sectionflags	@""
	.align	4


	//----- nvinfo : EIATTR_CUDA_API_VERSION
	.align		4
        /*0000*/ 	.byte	0x04, 0x37
        /*0002*/ 	.short	(.L_2357 - .L_2356)
.L_2356:
        /*0004*/ 	.word	0x00000082


	//----- nvinfo : EIATTR_KPARAM_INFO
	.align		4
.L_2357:
        /*0008*/ 	.byte	0x04, 0x17
        /*000a*/ 	.short	(.L_2359 - .L_2358)
.L_2358:
        /*000c*/ 	.word	0x00000000
        /*0010*/ 	.short	0x000b
        /*0012*/ 	.short	0x0058
        /*0014*/ 	.byte	0x00, 0xf5, 0x21, 0x00


	//----- nvinfo : EIATTR_KPARAM_INFO
	.align		4
.L_2359:
        /*0018*/ 	.byte	0x04, 0x17
        /*001a*/ 	.short	(.L_2361 - .L_2360)
.L_2360:
        /*001c*/ 	.word	0x00000000
        /*0020*/ 	.short	0x000a
        /*0022*/ 	.short	0x0050
        /*0024*/ 	.byte	0x00, 0xf5, 0x21, 0x00


	//----- nvinfo : EIATTR_KPARAM_INFO
	.align		4
.L_2361:
        /*0028*/ 	.byte	0x04, 0x17
        /*002a*/ 	.short	(.L_2363 - .L_2362)
.L_2362:
        /*002c*/ 	.word	0x00000000
        /*0030*/ 	.short	0x0009
        /*0032*/ 	.short	0x0048
        /*0034*/ 	.byte	0x00, 0xf0, 0x21, 0x00


	//----- nvinfo : EIATTR_KPARAM_INFO
	.align		4
.L_2363:
        /*0038*/ 	.byte	0x04, 0x17
        /*003a*/ 	.short	(.L_2365 - .L_2364)
.L_2364:
        /*003c*/ 	.word	0x00000000
        /*0040*/ 	.short	0x0008
        /*0042*/ 	.short	0x0040
        /*0044*/ 	.byte	0x00, 0xf0, 0x11, 0x00


	//----- nvinfo : EIATTR_KPARAM_INFO
	.align		4
.L_2365:
        /*0048*/ 	.byte	0x04, 0x17
        /*004a*/ 	.short	(.L_2367 - .L_2366)
.L_2366:
        /*004c*/ 	.word	0x00000000
        /*0050*/ 	.short	0x0007
        /*0052*/ 	.short	0x0038
        /*0054*/ 	.byte	0x00, 0xf5, 0x21, 0x00


	//----- nvinfo : EIATTR_KPARAM_INFO
	.align		4
.L_2367:
        /*0058*/ 	.byte	0x04, 0x17
        /*005a*/ 	.short	(.L_2369 - .L_2368)
.L_2368:
        /*005c*/ 	.word	0x00000000
        /*0060*/ 	.short	0x0006
        /*0062*/ 	.short	0x0030
        /*0064*/ 	.byte	0x00, 0xf5, 0x21, 0x00


	//----- nvinfo : EIATTR_KPARAM_INFO
	.align		4
.L_2369:
        /*0068*/ 	.byte	0x04, 0x17
        /*006a*/ 	.short	(.L_2371 - .L_2370)
.L_2370:
        /*006c*/ 	.word	0x00000000
        /*0070*/ 	.short	0x0005
        /*0072*/ 	.short	0x0028
        /*0074*/ 	.byte	0x00, 0xf5, 0x21, 0x00


	//----- nvinfo : EIATTR_KPARAM_INFO
	.align		4
.L_2371:
        /*0078*/ 	.byte	0x04, 0x17
        /*007a*/ 	.short	(.L_2373 - .L_2372)
.L_2372:
        /*007c*/ 	.word	0x00000000
        /*0080*/ 	.short	0x0004
        /*0082*/ 	.short	0x0020
        /*0084*/ 	.byte	0x00, 0xf5, 0x21, 0x00


	//----- nvinfo : EIATTR_KPARAM_INFO
	.align		4
.L_2373:
        /*0088*/ 	.byte	0x04, 0x17
        /*008a*/ 	.short	(.L_2375 - .L_2374)
.L_2374:
        /*008c*/ 	.word	0x00000000
        /*0090*/ 	.short	0x0003
        /*0092*/ 	.short	0x0018
        /*0094*/ 	.byte	0x00, 0xf5, 0x21, 0x00


	//----- nvinfo : EIATTR_KPARAM_INFO
	.align		4
.L_2375:
        /*0098*/ 	.byte	0x04, 0x17
        /*009a*/ 	.short	(.L_2377 - .L_2376)
.L_2376:
        /*009c*/ 	.word	0x00000000
        /*00a0*/ 	.short	0x0002
        /*00a2*/ 	.short	0x0010
        /*00a4*/ 	.byte	0x00, 0xf5, 0x21, 0x00


	//----- nvinfo : EIATTR_KPARAM_INFO
	.align		4
.L_2377:
        /*00a8*/ 	.byte	0x04, 0x17
        /*00aa*/ 	.short	(.L_2379 - .L_2378)
.L_2378:
        /*00ac*/ 	.word	0x00000000
        /*00b0*/ 	.short	0x0001
        /*00b2*/ 	.short	0x0008
        /*00b4*/ 	.byte	0x00, 0xf5, 0x21, 0x00


	//----- nvinfo : EIATTR_KPARAM_INFO
	.align		4
.L_2379:
        /*00b8*/ 	.byte	0x04, 0x17
        /*00ba*/ 	.short	(.L_2381 - .L_2380)
.L_2380:
        /*00bc*/ 	.word	0x00000000
        /*00c0*/ 	.short	0x0000
        /*00c2*/ 	.short	0x0000
        /*00c4*/ 	.byte	0x00, 0xf5, 0x21, 0x00


	//----- nvinfo : EIATTR_SPARSE_MMA_MASK
	.align		4
.L_2381:
        /*00c8*/ 	.byte	0x03, 0x50
        /*00ca*/ 	.short	0x0000


	//----- nvinfo : EIATTR_MAXREG_COUNT
	.align		4
        /*00cc*/ 	.byte	0x03, 0x1b
        /*00ce*/ 	.short	0x0040


	//----- nvinfo : EIATTR_NUM_BARRIERS
	.align		4
        /*00d0*/ 	.byte	0x02, 0x4c
        /*00d2*/ 	.byte	0x01
	.zero		1


	//----- nvinfo : EIATTR_ANNOTATIONS
	.align		4
        /*00d4*/ 	.byte	0x04, 0x55
        /*00d6*/ 	.short	(.L_2383 - .L_2382)


	//   ....[0]....
.L_2382:
        /* <DEDUP_REMOVED lines=86> */


	//----- nvinfo : EIATTR_MERCURY_ISA_VERSION
	.align		4
.L_2383:
        /*0628*/ 	.byte	0x03, 0x5f
        /*062a*/ 	.short	0x0101


	//----- nvinfo : EIATTR_COOP_GROUP_MASK_REGIDS
	.align		4
        /*062c*/ 	.byte	0x04, 0x29
        /*062e*/ 	.short	(.L_2385 - .L_2384)


	//   ....[0]....
.L_2384:
        /*0630*/ 	.word	0xffffffff


	//   ....[1]....
        /*0634*/ 	.word	0xffffffff


	//   ....[2]....
        /*0638*/ 	.word	0xffffffff


	//   ....[3]....
        /*063c*/ 	.word	0xffffffff


	//   ....[4]....
        /*0640*/ 	.word	0xffffffff


	//   ....[5]....
        /*0644*/ 	.word	0xffffffff


	//   ....[6]....
        /*0648*/ 	.word	0xffffffff


	//   ....[7]....
        /*064c*/ 	.word	0xffffffff


	//   ....[8]....
        /*0650*/ 	.word	0xffffffff


	//   ....[9]....
        /*0654*/ 	.word	0xffffffff


	//   ....[10]....
        /*0658*/ 	.word	0x05000010


	//   ....[11]....
        /*065c*/ 	.word	0x0500000f


	//   ....[12]....
        /*0660*/ 	.word	0x05000011


	//   ....[13]....
        /*0664*/ 	.word	0x05000012


	//   ....[14]....
        /*0668*/ 	.word	0x05000014


	//   ....[15]....
        /*066c*/ 	.word	0x05000013


	//   ....[16]....
        /*0670*/ 	.word	0x05000015


	//   ....[17]....
        /*0674*/ 	.word	0x0500000a


	//   ....[18]....
        /*0678*/ 	.word	0x05000011


	//   ....[19]....
        /*067c*/ 	.word	0x05000011


	//   ....[20]....
        /*0680*/ 	.word	0x05000011


	//   ....[21]....
        /*0684*/ 	.word	0x05000011


	//   ....[22]....
        /*0688*/ 	.word	0x05000011


	//   ....[23]....
        /*068c*/ 	.word	0x05000011


	//   ....[24]....
        /*0690*/ 	.word	0x05000011


	//   ....[25]....
        /*0694*/ 	.word	0x05000011


	//----- nvinfo : EIATTR_COOP_GROUP_INSTR_OFFSETS
	.align		4
.L_2385:
        /*0698*/ 	.byte	0x04, 0x28
        /*069a*/ 	.short	(.L_2387 - .L_2386)


	//   ....[0]....
.L_2386:
        /*069c*/ 	.word	0x00004b60


	//   ....[1]....
        /*06a0*/ 	.word	0x00004b90


	//   ....[2]....
        /*06a4*/ 	.word	0x00004bc0


	//   ....[3]....
        /*06a8*/ 	.word	0x00004bd0


	//   ....[4]....
        /*06ac*/ 	.word	0x00005260


	//   ....[5]....
        /*06b0*/ 	.word	0x00005280


	//   ....[6]....
        /*06b4*/ 	.word	0x000052a0


	//   ....[7]....
        /*06b8*/ 	.word	0x000052c0


	//   ....[8]....
        /*06bc*/ 	.word	0x000052e0


	//   ....[9]....
        /*06c0*/ 	.word	0x00005310


	//   ....[10]....
        /*06c4*/ 	.word	0x000068f0


	//   ....[11]....
        /*06c8*/ 	.word	0x00006920


	//   ....[12]....
        /*06cc*/ 	.word	0x00006970


	//   ....[13]....
        /*06d0*/ 	.word	0x00006990


	//   ....[14]....
        /*06d4*/ 	.word	0x000069c0


	//   ....[15]....
        /*06d8*/ 	.word	0x000069d0


	//   ....[16]....
        /*06dc*/ 	.word	0x00006a00


	//   ....[17]....
        /*06e0*/ 	.word	0x00006a10


	//   ....[18]....
        /*06e4*/ 	.word	0x00006bd0


	//   ....[19]....
        /*06e8*/ 	.word	0x00006c60


	//   ....[20]....
        /*06ec*/ 	.word	0x00006cd0


	//   ....[21]....
        /*06f0*/ 	.word	0x00006d30


	//   ....[22]....
        /*06f4*/ 	.word	0x00006da0


	//   ....[23]....
        /*06f8*/ 	.word	0x00006e00


	//   ....[24]....
        /*06fc*/ 	.word	0x00006e70


	//   ....[25]....
        /*0700*/ 	.word	0x00006ed0


	//----- nvinfo : EIATTR_VRC_CTA_INIT_COUNT
	.align		4
.L_2387:
        /*0704*/ 	.byte	0x02, 0x4a
	.zero		1
	.zero		1


	//----- nvinfo : EIATTR_EXIT_INSTR_OFFSETS
	.align		4
        /*0708*/ 	.byte	0x04, 0x1c
        /*070a*/ 	.short	(.L_2389 - .L_2388)


	//   ....[0]....
.L_2388:
        /*070c*/ 	.word	0x00005d80


	//   ....[1]....
        /*0710*/ 	.word	0x00006b60


	//----- nvinfo : EIATTR_MAX_THREADS
	.align		4
.L_2389:
        /*0714*/ 	.byte	0x04, 0x05
        /*0716*/ 	.short	(.L_2391 - .L_2390)
.L_2390:
        /*0718*/ 	.word	0x00000140
        /*071c*/ 	.word	0x00000001
        /*0720*/ 	.word	0x00000001


	//----- nvinfo : EIATTR_CRS_STACK_SIZE
	.align		4
.L_2391:
        /*0724*/ 	.byte	0x04, 0x1e
        /*0726*/ 	.short	(.L_2393 - .L_2392)
.L_2392:
        /*0728*/ 	.word	0x00000000


	//----- nvinfo : EIATTR_CBANK_PARAM_SIZE
	.align		4
.L_2393:
        /*072c*/ 	.byte	0x03, 0x19
        /*072e*/ 	.short	0x0060


	//----- nvinfo : EIATTR_PARAM_CBANK
	.align		4
        /*0730*/ 	.byte	0x04, 0x0a
        /*0732*/ 	.short	(.L_2395 - .L_2394)
	.align		4
.L_2394:
        /*0734*/ 	.word	index@(.nv.constant0._ZN13group_norm_v218gn_bwd_cuda_kernelI6__halfLi320ELi3ELi16ELi160ELi256ELb1ELb1ELi32ELi320ELi320ELi4ELb1ELi40ELb0ELb0ELNS_15WgradSyncMethodE3ENS_16CompileConditionILi1000EEEEEvPT_S6_S6_PKS5_S8_S8_S8_PKfflPfPj)
        /*0738*/ 	.short	0x0380
        /*073a*/ 	.short	0x0060


	//----- nvinfo : EIATTR_SW_WAR
	.align		4
.L_2395:
        /*073c*/ 	.byte	0x04, 0x36
        /*073e*/ 	.short	(.L_2397 - .L_2396)
.L_2396:
        /*0740*/ 	.word	0x00000008
.L_2397:


//--------------------- .nv.info._ZN13group_norm_v218gn_bwd_cuda_kernelI6__halfLi320ELi3ELi16ELi160ELi256ELb1ELb1ELi32ELi320ELi320ELi4ELb1ELi48ELb0ELb0ELNS_15WgradSyncMethodE3ENS_16CompileConditionILi1000EEEEEvPT_S6_S6_PKS5_S8_S8_S8_PKfflPfPj --------------------------
	.section	.nv.info._ZN13group_norm_v218gn_bwd_cuda_kernelI6__halfLi320ELi3ELi16ELi160ELi256ELb1ELb1ELi32ELi320ELi320ELi4ELb1ELi48ELb0ELb0ELNS_15WgradSyncMethodE3ENS_16CompileConditionILi1000EEEEEvPT_S6_S6_PKS5_S8_S8_S8_PKfflPfPj,"",@"SHT_CUDA_INFO"
	.sectionflags	@""
	.align	4


	//----- nvinfo : EIATTR_CUDA_API_VERSION
	.align		4
        /*0000*/ 	.byte	0x04, 0x37
        /*0002*/ 	.short	(.L_2399 - .L_2398)
.L_2398:
        /*0004*/ 	.word	0x00000082


	//----- nvinfo : EIATTR_KPARAM_INFO
	.align		4
.L_2399:
        /*0008*/ 	.byte	0x04, 0x17
        /*000a*/ 	.short	(.L_2401 - .L_2400)
.L_2400:
        /*000c*/ 	.word	0x00000000
        /*0010*/ 	.short	0x000b
        /*0012*/ 	.short	0x0058
        /*0014*/ 	.byte	0x00, 0xf5, 0x21, 0x00


	//----- nvinfo : EIATTR_KPARAM_INFO
	.align		4
.L_2401:
        /*0018*/ 	.byte	0x04, 0x17
        /*001a*/ 	.short	(.L_2403 - .L_2402)
.L_2402:
        /*001c*/ 	.word	0x00000000
        /*0020*/ 	.short	0x000a
        /*0022*/ 	.short	0x0050
        /*0024*/ 	.byte	0x00, 0xf5, 0x21, 0x00


	//----- nvinfo : EIATTR_KPARAM_INFO
	.align		4
.L_2403:
        /*0028*/ 	.byte	0x04, 0x17
        /*002a*/ 	.short	(.L_2405 - .L_2404)
.L_2404:
        /*002c*/ 	.word	0x00000000
        /*0030*/ 	.short	0x0009
        /*0032*/ 	.short	0x0048
        /*0034*/ 	.byte	0x00, 0xf0, 0x21, 0x00


	//----- nvinfo : EIATTR_KPARAM_INFO
	.align		4
.L_2405:
        /*0038*/ 	.byte	0x04, 0x17
        /*003a*/ 	.short	(.L_2407 - .L_2406)
.L_2406:
        /*003c*/ 	.word	0x00000000
        /*0040*/ 	.short	0x0008
        /*0042*/ 	.short	0x0040
        /*0044*/ 	.byte	0x00, 0xf0, 0x11, 0x00


	//----- nvinfo : EIATTR_KPARAM_INFO
	.align		4
.L_2407:
        /*0048*/ 	.byte	0x04, 0x17
        /*004a*/ 	.short	(.L_2409 - .L_2408)
.L_2408:
        /*004c*/ 	.word	0x00000000
        /*0050*/ 	.short	0x0007
        /*0052*/ 	.short	0x0038
        /*0054*/ 	.byte	0x00, 0xf5, 0x21, 0x00


	//----- nvinfo : EIATTR_KPARAM_INFO
	.align		4
.L_2409:
        /*0058*/ 	.byte	0x04, 0x17
        /*005a*/ 	.short	(.L_2411 - .L_2410)
.L_2410:
        /*005c*/ 	.word	0x00000000
        /*0060*/ 	.short	0x0006
        /*0062*/ 	.short	0x0030
        /*0064*/ 	.byte	0x00, 0xf5, 0x21, 0x00


	//----- nvinfo : EIATTR_KPARAM_INFO
	.align		4
.L_2411:
        /*0068*/ 	.byte	0x04, 0x17
        /*006a*/ 	.short	(.L_2413 - .L_2412)
.L_2412:
        /*006c*/ 	.word	0x00000000
        /*0070*/ 	.short	0x0005
        /*0072*/ 	.short	0x0028
        /*0074*/ 	.byte	0x00, 0xf5, 0x21, 0x00


	//----- nvinfo : EIATTR_KPARAM_INFO
	.align		4
.L_2413:
        /*0078*/ 	.byte	0x04, 0x17
        /*007a*/ 	.short	(.L_2415 - .L_2414)
.L_2414:
        /*007c*/ 	.word	0x00000000
        /*0080*/ 	.short	0x0004
        /*0082*/ 	.short	0x0020
        /*0084*/ 	.byte	0x00, 0xf5, 0x21, 0x00


	//----- nvinfo : EIATTR_KPARAM_INFO
	.align		4
.L_2415:
        /*0088*/ 	.byte	0x04, 0x17
        /*008a*/ 	.short	(.L_2417 - .L_2416)
.L_2416:
        /*008c*/ 	.word	0x00000000
        /*0090*/ 	.short	0x0003
        /*0092*/ 	.short	0x0018
        /*0094*/ 	.byte	0x00, 0xf5, 0x21, 0x00


	//----- nvinfo : EIATTR_KPARAM_INFO
	.align		4
.L_2417:
        /*0098*/ 	.byte	0x04, 0x17
        /*009a*/ 	.short	(.L_2419 - .L_2418)
.L_2418:
        /*009c*/ 	.word	0x00000000
        /*00a0*/ 	.short	0x0002
        /*00a2*/ 	.short	0x0010
        /*00a4*/ 	.byte	0x00, 0xf5, 0x21, 0x00


	//----- nvinfo : EIATTR_KPARAM_INFO
	.align		4
.L_2419:
        /*00a8*/ 	.byte	0x04, 0x17
        /*00aa*/ 	.short	(.L_2421 - .L_2420)
.L_2420:
        /*00ac*/ 	.word	0x00000000
        /*00b0*/ 	.short	0x0001
        /*00b2*/ 	.short	0x0008
        /*00b4*/ 	.byte	0x00, 0xf5, 0x21, 0x00


	//----- nvinfo : EIATTR_KPARAM_INFO
	.align		4
.L_2421:
        /*00b8*/ 	.byte	0x04, 0x17
        /*00ba*/ 	.short	(.L_2423 - .L_2422)
.L_2422:
        /*00bc*/ 	.word	0x00000000
        /*00c0*/ 	.short	0x0000
        /*00c2*/ 	.short	0x0000
        /*00c4*/ 	.byte	0x00, 0xf5, 0x21, 0x00


	//----- nvinfo : EIATTR_SPARSE_MMA_MASK
	.align		4
.L_2423:
        /*00c8*/ 	.byte	0x03, 0x50
        /*00ca*/ 	.short	0x0000


	//----- nvinfo : EIATTR_MAXREG_COUNT
	.align		4
        /*00cc*/ 	.byte	0x03, 0x1b
        /*00ce*/ 	.short	0x0040


	//----- nvinfo : EIATTR_NUM_BARRIERS
	.align		4
        /*00d0*/ 	.byte	0x02, 0x4c
        /*00d2*/ 	.byte	0x01
	.zero		1


	//----- nvinfo : EIATTR_ANNOTATIONS
	.align		4
        /*00d4*/ 	.byte	0x04, 0x55
        /*00d6*/ 	.short	(.L_2425 - .L_2424)


	//   ....[0]....
.L_2424:
        /* <DEDUP_REMOVED lines=86> */


	//----- nvinfo : EIATTR_MERCURY_ISA_VERSION
	.align		4
.L_2425:
        /*0628*/ 	.byte	0x03, 0x5f
        /*062a*/ 	.short	0x0101


	//----- nvinfo : EIATTR_COOP_GROUP_MASK_REGIDS
	.align		4
        /*062c*/ 	.byte	0x04, 0x29
        /*062e*/ 	.short	(.L_2427 - .L_2426)


	//   ....[0]....
.L_2426:
        /*0630*/ 	.word	0xffffffff


	//   ....[1]....
        /*0634*/ 	.word	0xffffffff


	//   ....[2]....
        /*0638*/ 	.word	0xffffffff


	//   ....[3]....
        /*063c*/ 	.word	0xffffffff


	//   ....[4]....
        /*0640*/ 	.word	0xffffffff


	//   ....[5]....
        /*0644*/ 	.word	0xffffffff


	//   ....[6]....
        /*0648*/ 	.word	0xffffffff


	//   ....[7]....
        /*064c*/ 	.word	0xffffffff


	//   ....[8]....
        /*0650*/ 	.word	0xffffffff


	//   ....[9]....
        /*0654*/ 	.word	0xffffffff


	//   ....[10]....
        /*0658*/ 	.word	0x05000010


	//   ....[11]....
        /*065c*/ 	.word	0x0500000f


	//   ....[12]....
        /*0660*/ 	.word	0x05000011


	//   ....[13]....
        /*0664*/ 	.word	0x05000012


	//   ....[14]....
        /*0668*/ 	.word	0x05000014


	//   ....[15]....
        /*066c*/ 	.word	0x05000013


	//   ....[16]....
        /*0670*/ 	.word	0x05000015


	//   ....[17]....
        /*0674*/ 	.word	0x0500000a


	//   ....[18]....
        /*0678*/ 	.word	0x05000011


	//   ....[19]....
        /*067c*/ 	.word	0x05000011


	//   ....[20]....
        /*0680*/ 	.word	0x05000011


	//   ....[21]....
        /*0684*/ 	.word	0x05000011


	//   ....[22]....
        /*0688*/ 	.word	0x05000011


	//   ....[23]....
        /*068c*/ 	.word	0x05000011


	//   ....[24]....
        /*0690*/ 	.word	0x05000011


	//   ....[25]....
        /*0694*/ 	.word	0x05000011


	//----- nvinfo : EIATTR_COOP_GROUP_INSTR_OFFSETS
	.align		4
.L_2427:
        /*0698*/ 	.byte	0x04, 0x28
        /*069a*/ 	.short	(.L_2429 - .L_2428)


	//   ....[0]....
.L_2428:
        /*069c*/ 	.word	0x00004b60


	//   ....[1]....
        /*06a0*/ 	.word	0x00004b90


	//   ....[2]....
        /*06a4*/ 	.word	0x00004bc0


	//   ....[3]....
        /*06a8*/ 	.word	0x00004bd0


	//   ....[4]....
        /*06ac*/ 	.word	0x00005260


	//   ....[5]....
        /*06b0*/ 	.word	0x00005280


	//   ....[6]....
        /*06b4*/ 	.word	0x000052a0


	//   ....[7]....
        /*06b8*/ 	.word	0x000052c0


	//   ....[8]....
        /*06bc*/ 	.word	0x000052e0


	//   ....[9]....
        /*06c0*/ 	.word	0x00005310


	//   ....[10]....
        /*06c4*/ 	.word	0x000068f0


	//   ....[11]....
        /*06c8*/ 	.word	0x00006920


	//   ....[12]....
        /*06cc*/ 	.word	0x00006970


	//   ....[13]....
        /*06d0*/ 	.word	0x00006990


	//   ....[14]....
        /*06d4*/ 	.word	0x000069c0


	//   ....[15]....
        /*06d8*/ 	.word	0x000069d0


	//   ....[16]....
        /*06dc*/ 	.word	0x00006a00


	//   ....[17]....
        /*06e0*/ 	.word	0x00006a10


	//   ....[18]....
        /*06e4*/ 	.word	0x00006bd0


	//   ....[19]....
        /*06e8*/ 	.word	0x00006c60


	//   ....[20]....
        /*06ec*/ 	.word	0x00006cd0


	//   ....[21]....
        /*06f0*/ 	.word	0x00006d30


	//   ....[22]....
        /*06f4*/ 	.word	0x00006da0


	//   ....[23]....
        /*06f8*/ 	.word	0x00006e00


	//   ....[24]....
        /*06fc*/ 	.word	0x00006e70


	//   ....[25]....
        /*0700*/ 	.word	0x00006ed0


	//----- nvinfo : EIATTR_VRC_CTA_INIT_COUNT
	.align		4
.L_2429:
        /*0704*/ 	.byte	0x02, 0x4a
	.zero		1
	.zero		1


	//----- nvinfo : EIATTR_EXIT_INSTR_OFFSETS
	.align		4
        /*0708*/ 	.byte	0x04, 0x1c
        /*070a*/ 	.short	(.L_2431 - .L_2430)


	//   ....[0]....
.L_2430:
        /*070c*/ 	.word	0x00005d80


	//   ....[1]....
        /*0710*/ 	.word	0x00006b60


	//----- nvinfo : EIATTR_MAX_THREADS
	.align		4
.L_2431:
        /*0714*/ 	.byte	0x04, 0x05
        /*0716*/ 	.short	(.L_2433 - .L_2432)
.L_2432:
        /*0718*/ 	.word	0x00000140
        /*071c*/ 	.word	0x00000001
        /*0720*/ 	.word	0x00000001


	//----- nvinfo : EIATTR_CRS_STACK_SIZE
	.align		4
.L_2433:
        /*0724*/ 	.byte	0x04, 0x1e
        /*0726*/ 	.short	(.L_2435 - .L_2434)
.L_2434:
        /*0728*/ 	.word	0x00000000


	//----- nvinfo : EIATTR_CBANK_PARAM_SIZE
	.align		4
.L_2435:
        /*072c*/ 	.byte	0x03, 0x19
        /*072e*/ 	.short	0x0060


	//----- nvinfo : EIATTR_PARAM_CBANK
	.align		4
        /*0730*/ 	.byte	0x04, 0x0a
        /*0732*/ 	.short	(.L_2437 - .L_2436)
	.align		4
.L_2436:
        /*0734*/ 	.word	index@(.nv.constant0._ZN13group_norm_v218gn_bwd_cuda_kernelI6__halfLi320ELi3ELi16ELi160ELi256ELb1ELb1ELi32ELi320ELi320ELi4ELb1ELi48ELb0ELb0ELNS_15WgradSyncMethodE3ENS_16CompileConditionILi1000EEEEEvPT_S6_S6_PKS5_S8_S8_S8_PKfflPfPj)
        /*0738*/ 	.short	0x0380
        /*073a*/ 	.short	0x0060


	//----- nvinfo : EIATTR_SW_WAR
	.align		4
.L_2437:
        /*073c*/ 	.byte	0x04, 0x36
        /*073e*/ 	.short	(.L_2439 - .L_2438)
.L_2438:
        /*0740*/ 	.word	0x00000008
.L_2439:


//--------------------- .nv.info._ZN13group_norm_v214gn_cuda_kernelI6__halfLi320ELi3ELi32ELi80ELi256ELb0ELi8ELi320ELi320ELi4ELb1ELi10ELb0ELb0ENS_16CompileConditionILi1000EEEEEvPT_PKS4_S7_S7_flPfS8_Pj --------------------------
	.section	.nv.info._ZN13group_norm_v214gn_cuda_kernelI6__halfLi320ELi3ELi32ELi80ELi256ELb0ELi8ELi320ELi320ELi4ELb1ELi10ELb0ELb0ENS_16CompileConditionILi1000EEEEEvPT_PKS4_S7_S7_flPfS8_Pj,"",@"SHT_CUDA_INFO"
	.sectionflags	@""
	.align	4


	//----- nvinfo : EIATTR_CUDA_API_VERSION
	.align		4
        /*0000*/ 	.byte	0x04, 0x37
        /*0002*/ 	.short	(.L_2441 - .L_2440)
.L_2440:
        /*0004*/ 	.word	0x00000082


	//----- nvinfo : EIATTR_KPARAM_INFO
	.align		4
.L_2441:
        /*0008*/ 	.byte	0x04, 0x17
        /*000a*/ 	.short	(.L_2443 - .L_2442)
.L_2442:
        /*000c*/ 	.word	0x00000000
        /*0010*/ 	.short	0x0008
        /*0012*/ 	.short	0x0040
        /*0014*/ 	.byte	0x00, 0xf5, 0x21, 0x00


	//----- nvinfo : EIATTR_KPARAM_INFO
	.align		4
.L_2443:
        /*0018*/ 	.byte	0x04, 0x17
        /*001a*/ 	.short	(.L_2445 - .L_2444)
.L_2444:
        /*001c*/ 	.word	0x00000000
        /*0020*/ 	.short	0x0007
        /*0022*/ 	.short	0x0038
        /*0024*/ 	.byte	0x00, 0xf5, 0x21, 0x00


	//----- nvinfo : EIATTR_KPARAM_INFO
	.align		4
.L_2445:
        /*0028*/ 	.byte	0x04, 0x17
        /*002a*/ 	.short	(.L_2447 - .L_2446)
.L_2446:
        /*002c*/ 	.word	0x00000000
        /*0030*/ 	.short	0x0006
        /*0032*/ 	.short	0x0030
        /*0034*/ 	.byte	0x00, 0xf5, 0x21, 0x00


	//----- nvinfo : EIATTR_KPARAM_INFO
	.align		4
.L_2447:
        /*0038*/ 	.byte	0x04, 0x17
        /*003a*/ 	.short	(.L_2449 - .L_2448)
.L_2448:
        /*003c*/ 	.word	0x00000000
        /*0040*/ 	.short	0x0005
        /*0042*/ 	.short	0x0028
        /*0044*/ 	.byte	0x00, 0xf0, 0x21, 0x00


	//----- nvinfo : EIATTR_KPARAM_INFO
	.align		4
.L_2449:
        /*0048*/ 	.byte	0x04, 0x17
        /*004a*/ 	.short	(.L_2451 - .L_2450)
.L_2450:
        /*004c*/ 	.word	0x00000000
        /*0050*/ 	.short	0x0004
        /*0052*/ 	.short	0x0020
        /*0054*/ 	.byte	0x00, 0xf0, 0x11, 0x00


	//----- nvinfo : EIATTR_KPARAM_INFO
	.align		4
.L_2451:
        /*0058*/ 	.byte	0x04, 0x17
        /*005a*/ 	.short	(.L_2453 - .L_2452)
.L_2452:
        /*005c*/ 	.word	0x00000000
        /*0060*/ 	.short	0x0003
        /*0062*/ 	.short	0x0018
        /*0064*/ 	.byte	0x00, 0xf5, 0x21, 0x00


	//----- nvinfo : EIATTR_KPARAM_INFO
	.align		4
.L_2453:
        /*0068*/ 	.byte	0x04, 0x17
        /*006a*/ 	.short	(.L_2455 - .L_2454)
.L_2454:
        /*006c*/ 	.word	0x00000000
        /*0070*/ 	.short	0x0002
        /*0072*/ 	.short	0x0010
        /*0074*/ 	.byte	0x00, 0xf5, 0x21, 0x00


	//----- nvinfo : EIATTR_KPARAM_INFO
	.align		4
.L_2455:
        /*0078*/ 	.byte	0x04, 0x17
        /*007a*/ 	.short	(.L_2457 - .L_2456)
.L_2456:
        /*007c*/ 	.word	0x00000000
        /*0080*/ 	.short	0x0001
        /*0082*/ 	.short	0x0008
        /*0084*/ 	.byte	0x00, 0xf5, 0x21, 0x00


	//----- nvinfo : EIATTR_KPARAM_INFO
	.align		4
.L_2457:
        /*0088*/ 	.byte	0x04, 0x17
        /*008a*/ 	.short	(.L_2459 - .L_2458)
.L_2458:
        /*008c*/ 	.word	0x00000000
        /*0090*/ 	.short	0x0000
        /*0092*/ 	.short	0x0000
        /*0094*/ 	.byte	0x00, 0xf5, 0x21, 0x00


	//----- nvinfo : EIATTR_SPARSE_MMA_MASK
	.align		4
.L_2459:
        /*0098*/ 	.byte	0x03, 0x50
        /*009a*/ 	.short	0x0000


	//----- nvinfo : EIATTR_MAXREG_COUNT
	.align		4
        /*009c*/ 	.byte	0x03, 0x1b
        /*009e*/ 	.short	0x0040


	//----- nvinfo : EIATTR_NUM_BARRIERS
	.align		4
        /*00a0*/ 	.byte	0x02, 0x4c
        /*00a2*/ 	.byte	0x01
	.zero		1


	//----- nvinfo : EIATTR_MERCURY_ISA_VERSION
	.align		4
        /*00a4*/ 	.byte	0x03, 0x5f
        /*00a6*/ 	.short	0x0101


	//----- nvinfo : EIATTR_COOP_GROUP_MASK_REGIDS
	.align		4
        /*00a8*/ 	.byte	0x04, 0x29
        /*00aa*/ 	.short	(.L_2461 - .L_2460)


	//   ....[0]....
.L_2460:
        /*00ac*/ 	.word	0xffffffff


	//   ....[1]....
        /*00b0*/ 	.word	0xffffffff


	//   ....[2]....
        /*00b4*/ 	.word	0xffffffff


	//   ....[3]....
        /*00b8*/ 	.word	0xffffffff


	//   ....[4]....
        /*00bc*/ 	.word	0xffffffff


	//   ....[5]....
        /*00c0*/ 	.word	0xffffffff


	//   ....[6]....
        /*00c4*/ 	.word	0xffffffff


	//   ....[7]....
        /*00c8*/ 	.word	0xffffffff


	//   ....[8]....
        /*00cc*/ 	.word	0xffffffff


	//   ....[9]....
        /*00d0*/ 	.word	0xffffffff


	//   ....[10]....
        /*00d4*/ 	.word	0xffffffff


	//   ....[11]....
        /*00d8*/ 	.word	0xffffffff


	//   ....[12]....
        /*00dc*/ 	.word	0xffffffff


	//   ....[13]....
        /*00e0*/ 	.word	0xffffffff


	//----- nvinfo : EIATTR_COOP_GROUP_INSTR_OFFSETS
	.align		4
.L_2461:
        /*00e4*/ 	.byte	0x04, 0x28
        /*00e6*/ 	.short	(.L_2463 - .L_2462)


	//   ....[0]....
.L_2462:
        /*00e8*/ 	.word	0x00001010


	//   ....[1]....
        /*00ec*/ 	.word	0x00001040


	//   ....[2]....
        /*00f0*/ 	.word	0x000010b0


	//   ....[3]....
        /*00f4*/ 	.word	0x000010c0


	//   ....[4]....
        /*00f8*/ 	.word	0x000012b0


	//   ....[5]....
        /*00fc*/ 	.word	0x000012e0


	//   ....[6]....
        /*0100*/ 	.word	0x00001310


	//   ....[7]....
        /*0104*/ 	.word	0x00001320


	//   ....[8]....
        /*0108*/ 	.word	0x00001350


	//   ....[9]....
        /*010c*/ 	.word	0x00001360


	//   ....[10]....
        /*0110*/ 	.word	0x00001390


	//   ....[11]....
        /*0114*/ 	.word	0x000013a0


	//   ....[12]....
        /*0118*/ 	.word	0x000013d0


	//   ....[13]....
        /*011c*/ 	.word	0x000013e0


	//----- nvinfo : EIATTR_VRC_CTA_INIT_COUNT
	.align		4
.L_2463:
        /*0120*/ 	.byte	0x02, 0x4a
	.zero		1
	.zero		1


	//----- nvinfo : EIATTR_EXIT_INSTR_OFFSETS
	.align		4
        /*0124*/ 	.byte	0x04, 0x1c
        /*0126*/ 	.short	(.L_2465 - .L_2464)


	//   ....[0]....
.L_2464:
        /*0128*/ 	.word	0x00000070


	//   ....[1]....
        /*012c*/ 	.word	0x000018c0


	//----- nvinfo : EIATTR_MAX_THREADS
	.align		4
.L_2465:
        /*0130*/ 	.byte	0x04, 0x05
        /*0132*/ 	.short	(.L_2467 - .L_2466)
.L_2466:
        /*0134*/ 	.word	0x00000140
        /*0138*/ 	.word	0x00000001
        /*013c*/ 	.word	0x00000001


	//----- nvinfo : EIATTR_CRS_STACK_SIZE
	.align		4
.L_2467:
        /*0140*/ 	.byte	0x04, 0x1e
        /*0142*/ 	.short	(.L_2469 - .L_2468)
.L_2468:
        /*0144*/ 	.word	0x00000000


	//----- nvinfo : EIATTR_CBANK_PARAM_SIZE
	.align		4
.L_2469:
        /*0148*/ 	.byte	0x03, 0x19
        /*014a*/ 	.short	0x0048


	//----- nvinfo : EIATTR_PARAM_CBANK
	.align		4
        /*014c*/ 	.byte	0x04, 0x0a
        /*014e*/ 	.short	(.L_2471 - .L_2470)
	.align		4
.L_2470:
        /*0150*/ 	.word	index@(.nv.constant0._ZN13group_norm_v214gn_cuda_kernelI6__halfLi320ELi3ELi32ELi80ELi256ELb0ELi8ELi320ELi320ELi4ELb1ELi10ELb0ELb0ENS_16CompileConditionILi1000EEEEEvPT_PKS4_S7_S7_flPfS8_Pj)
        /*0154*/ 	.short	0x0380
        /*0156*/ 	.short	0x0048


	//----- nvinfo : EIATTR_SW_WAR
	.align		4
.L_2471:
        /*0158*/ 	.byte	0x04, 0x36
        /*015a*/ 	.short	(.L_2473 - .L_2472)
.L_2472:
        /*015c*/ 	.word	0x00000008
.L_2473:


//--------------------- .nv.info._ZN13group_norm_v214gn_cuda_kernelI6__halfLi320ELi1ELi32ELi80ELi256ELb0ELi16ELi320ELi320ELi4ELb1ELi9ELb0ELb0ENS_16CompileConditionILi1000EEEEEvPT_PKS4_S7_S7_flPfS8_Pj --------------------------
	.section	.nv.info._ZN13group_norm_v214gn_cuda_kernelI6__halfLi320ELi1ELi32ELi80ELi256ELb0ELi16ELi320ELi320ELi4ELb1ELi9ELb0ELb0ENS_16CompileConditionILi1000EEEEEvPT_PKS4_S7_S7_flPfS8_Pj,"",@"SHT_CUDA_INFO"
	.sectionflags	@""
	.align	4


	//----- nvinfo : EIATTR_CUDA_API_VERSION
	.align		4
        /*0000*/ 	.byte	0x04, 0x37
        /*0002*/ 	.short	(.L_2475 - .L_2474)
.L_2474:
        /*0004*/ 	.word	0x00000082


	//----- nvinfo : EIATTR_KPARAM_INFO
	.align		4
.L_2475:
        /*0008*/ 	.byte	0x04, 0x17
        /*000a*/ 	.short	(.L_2477 - .L_2476)
.L_2476:
        /*000c*/ 	.word	0x00000000
        /*0010*/ 	.short	0x0008
        /*0012*/ 	.short	0x0040
        /*0014*/ 	.byte	0x00, 0xf5, 0x21, 0x00


	//----- nvinfo : EIATTR_KPARAM_INFO
	.align		4
.L_2477:
        /*0018*/ 	.byte	0x04, 0x17
        /*001a*/ 	.short	(.L_2479 - .L_2478)
.L_2478:
        /*001c*/ 	.word	0x00000000
        /*0020*/ 	.short	0x0007
        /*0022*/ 	.short	0x0038
        /*0024*/ 	.byte	0x00, 0xf5, 0x21, 0x00


	//----- nvinfo : EIATTR_KPARAM_INFO
	.align		4
.L_2479:
        /*0028*/ 	.byte	0x04, 0x17
        /*002a*/ 	.short	(.L_2481 - .L_2480)
.L_2480:
        /*002c*/ 	.word	0x00000000
        /*0030*/ 	.short	0x0006
        /*0032*/ 	.short	0x0030
        /*0034*/ 	.byte	0x00, 0xf5, 0x21, 0x00


	//----- nvinfo : EIATTR_KPARAM_INFO
	.align		4
.L_2481:
        /*0038*/ 	.byte	0x04, 0x17
        /*003a*/ 	.short	(.L_2483 - .L_2482)
.L_2482:
        /*003c*/ 	.word	0x00000000
        /*0040*/ 	.short	0x0005
        /*0042*/ 	.short	0x0028
        /*0044*/ 	.byte	0x00, 0xf0, 0x21, 0x00


	//----- nvinfo : EIATTR_KPARAM_INFO
	.align		4
.L_2483:
        /*0048*/ 	.byte	0x04, 0x17
        /*004a*/ 	.short	(.L_2485 - .L_2484)
.L_2484:
        /*004c*/ 	.word	0x00000000
        /*0050*/ 	.short	0x0004
        /*0052*/ 	.short	0x0020
        /*0054*/ 	.byte	0x00, 0xf0, 0x11, 0x00


	//----- nvinfo : EIATTR_KPARAM_INFO
	.align		4
.L_2485:
        /*0058*/ 	.byte	0x04, 0x17
        /*005a*/ 	.short	(.L_2487 - .L_2486)
.L_2486:
        /*005c*/ 	.word	0x00000000
        /*0060*/ 	.short	0x0003
        /*0062*/ 	.short	0x0018
        /*0064*/ 	.byte	0x00, 0xf5, 0x21, 0x00


	//----- nvinfo : EIATTR_KPARAM_INFO
	.align		4
.L_2487:
        /*0068*/ 	.byte	0x04, 0x17
        /*006a*/ 	.short	(.L_2489 - .L_2488)
.L_2488:
        /*006c*/ 	.word	0x00000000
        /*0070*/ 	.short	0x0002
        /*0072*/ 	.short	0x0010
        /*0074*/ 	.byte	0x00, 0xf5, 0x21, 0x00


	//----- nvinfo : EIATTR_KPARAM_INFO
	.align		4
.L_2489:
        /*0078*/ 	.byte	0x04, 0x17
        /*007a*/ 	.short	(.L_2491 - .L_2490)
.L_2490:
        /*007c*/ 	.word	0x00000000
        /*0080*/ 	.short	0x0001
        /*0082*/ 	.short	0x0008
        /*0084*/ 	.byte	0x00, 0xf5, 0x21, 0x00


	//----- nvinfo : EIATTR_KPARAM_INFO
	.align		4
.L_2491:
        /*0088*/ 	.byte	0x04, 0x17
        /*008a*/ 	.short	(.L_2493 - .L_2492)
.L_2492:
        /*008c*/ 	.word	0x00000000
        /*0090*/ 	.short	0x0000
        /*0092*/ 	.short	0x0000
        /*0094*/ 	.byte	0x00, 0xf5, 0x21, 0x00


	//----- nvinfo : EIATTR_SPARSE_MMA_MASK
	.align		4
.L_2493:
        /*0098*/ 	.byte	0x03, 0x50
        /*009a*/ 	.short	0x0000


	//----- nvinfo : EIATTR_MAXREG_COUNT
	.align		4
        /*009c*/ 	.byte	0x03, 0x1b
        /*009e*/ 	.short	0x00a8


	//----- nvinfo : EIATTR_NUM_BARRIERS
	.align		4
        /*00a0*/ 	.byte	0x02, 0x4c
        /*00a2*/ 	.byte	0x01
	.zero		1


	//----- nvinfo : EIATTR_MERCURY_ISA_VERSION
	.align		4
        /*00a4*/ 	.byte	0x03, 0x5f
        /*00a6*/ 	.short	0x0101


	//----- nvinfo : EIATTR_COOP_GROUP_MASK_REGIDS
	.align		4
        /*00a8*/ 	.byte	0x04, 0x29
        /*00aa*/ 	.short	(.L_2495 - .L_2494)


	//   ....[0]....
.L_2494:
        /*00ac*/ 	.word	0xffffffff


	//   ....[1]....
        /*00b0*/ 	.word	0xffffffff


	//   ....[2]....
        /*00b4*/ 	.word	0xffffffff


	//   ....[3]....
        /*00b8*/ 	.word	0xffffffff


	//   ....[4]....
        /*00bc*/ 	.word	0xffffffff


	//   ....[5]....
        /*00c0*/ 	.word	0xffffffff


	//   ....[6]....
        /*00c4*/ 	.word	0xffffffff


	//   ....[7]....
        /*00c8*/ 	.word	0xffffffff


	//   ....[8]....
        /*00cc*/ 	.word	0xffffffff


	//   ....[9]....
        /*00d0*/ 	.word	0xffffffff


	//   ....[10]....
        /*00d4*/ 	.word	0xffffffff


	//   ....[11]....
        /*00d8*/ 	.word	0xffffffff


	//----- nvinfo : EIATTR_COOP_GROUP_INSTR_OFFSETS
	.align		4
.L_2495:
        /*00dc*/ 	.byte	0x04, 0x28
        /*00de*/ 	.short	(.L_2497 - .L_2496)


	//   ....[0]....
.L_2496:
        /*00e0*/ 	.word	0x000011a0


	//   ....[1]....
        /*00e4*/ 	.word	0x000011d0


	//   ....[2]....
        /*00e8*/ 	.word	0x00001240


	//   ....[3]....
        /*00ec*/ 	.word	0x00001260


	//   ....[4]....
        /*00f0*/ 	.word	0x00001430


	//   ....[5]....
        /*00f4*/ 	.word	0x00001460


	//   ....[6]....
        /*00f8*/ 	.word	0x00001490


	//   ....[7]....
        /*00fc*/ 	.word	0x000014a0


	//   ....[8]....
        /*0100*/ 	.word	0x000014d0


	//   ....[9]....
        /*0104*/ 	.word	0x000014e0


	//   ....[10]....
        /*0108*/ 	.word	0x00001510


	//   ....[11]....
        /*010c*/ 	.word	0x00001520


	//----- nvinfo : EIATTR_VRC_CTA_INIT_COUNT
	.align		4
.L_2497:
        /*0110*/ 	.byte	0x02, 0x4a
	.zero		1
	.zero		1


	//----- nvinfo : EIATTR_EXIT_INSTR_OFFSETS
	.align		4
        /*0114*/ 	.byte	0x04, 0x1c
        /*0116*/ 	.short	(.L_2499 - .L_2498)


	//   ....[0]....
.L_2498:
        /*0118*/ 	.word	0x00000070


	//   ....[1]....
        /*011c*/ 	.word	0x00001be0


	//----- nvinfo : EIATTR_MAX_THREADS
	.align		4
.L_2499:
        /*0120*/ 	.byte	0x04, 0x05
        /*0122*/ 	.short	(.L_2501 - .L_2500)
.L_2500:
        /*0124*/ 	.word	0x00000140
        /*0128*/ 	.word	0x00000001
        /*012c*/ 	.word	0x00000001


	//----- nvinfo : EIATTR_CRS_STACK_SIZE
	.align		4
.L_2501:
        /*0130*/ 	.byte	0x04, 0x1e
        /*0132*/ 	.short	(.L_2503 - .L_2502)
.L_2502:
        /*0134*/ 	.word	0x00000000


	//----- nvinfo : EIATTR_CBANK_PARAM_SIZE
	.align		4
.L_2503:
        /*0138*/ 	.byte	0x03, 0x19
        /*013a*/ 	.short	0x0048


	//----- nvinfo : EIATTR_PARAM_CBANK
	.align		4
        /*013c*/ 	.byte	0x04, 0x0a
        /*013e*/ 	.short	(.L_2505 - .L_2504)
	.align		4
.L_2504:
        /*0140*/ 	.word	index@(.nv.constant0._ZN13group_norm_v214gn_cuda_kernelI6__halfLi320ELi1ELi32ELi80ELi256ELb0ELi16ELi320ELi320ELi4ELb1ELi9ELb0ELb0ENS_16CompileConditionILi1000EEEEEvPT_PKS4_S7_S7_flPfS8_Pj)
        /*0144*/ 	.short	0x0380
        /*0146*/ 	.short	0x0048


	//----- nvinfo : EIATTR_SW_WAR
	.align		4
.L_2505:
        /*0148*/ 	.byte	0x04, 0x36
        /*014a*/ 	.short	(.L_2507 - .L_2506)
.L_2506:
        /*014c*/ 	.word	0x00000008
.L_2507:


//--------------------- .nv.info._ZN13group_norm_v214gn_cuda_kernelI6__halfLi320ELi3ELi32ELi80ELi256ELb0ELi16ELi320ELi320ELi4ELb1ELi21ELb0ELb0ENS_16CompileConditionILi1000EEEEEvPT_PKS4_S7_S7_flPfS8_Pj --------------------------
	.section	.nv.info._ZN13group_norm_v214gn_cuda_kernelI6__halfLi320ELi3ELi32ELi80ELi256ELb0ELi16ELi320ELi320ELi4ELb1ELi21ELb0ELb0ENS_16CompileConditionILi1000EEEEEvPT_PKS4_S7_S7_flPfS8_Pj,"",@"SHT_CUDA_INFO"
	.sectionflags	@""
	.align	4


	//----- nvinfo : EIATTR_CUDA_API_VERSION
	.align		4
        /*0000*/ 	.byte	0x04, 0x37
        /*0002*/ 	.short	(.L_2509 - .L_2508)
.L_2508:
        /*0004*/ 	.word	0x00000082


	//----- nvinfo : EIATTR_KPARAM_INFO
	.align		4
.L_2509:
        /*0008*/ 	.byte	0x04, 0x17
        /*000a*/ 	.short	(.L_2511 - .L_2510)
.L_2510:
        /*000c*/ 	.word	0x00000000
        /*0010*/ 	.short	0x0008
        /*0012*/ 	.short	0x0040
        /*0014*/ 	.byte	0x00, 0xf5, 0x21, 0x00


	//----- nvinfo : EIATTR_KPARAM_INFO
	.align		4
.L_2511:
        /*0018*/ 	.byte	0x04, 0x17
        /*001a*/ 	.short	(.L_2513 - .L_2512)
.L_2512:
        /*001c*/ 	.word	0x00000000
        /*0020*/ 	.short	0x0007
        /*0022*/ 	.short	0x0038
        /*0024*/ 	.byte	0x00, 0xf5, 0x21, 0x00


	//----- nvinfo : EIATTR_KPARAM_INFO
	.align		4
.L_2513:
        /*0028*/ 	.byte	0x04, 0x17
        /*002a*/ 	.short	(.L_2515 - .L_2514)
.L_2514:
        /*002c*/ 	.word	0x00000000
        /*0030*/ 	.short	0x0006
        /*0032*/ 	.short	0x0030
        /*0034*/ 	.byte	0x00, 0xf5, 0x21, 0x00


	//----- nvinfo : EIATTR_KPARAM_INFO
	.align		4
.L_2515:
        /*0038*/ 	.byte	0x04, 0x17
        /*003a*/ 	.short	(.L_2517 - .L_2516)
.L_2516:
        /*003c*/ 	.word	0x00000000
        /*0040*/ 	.short	0x0005
        /*0042*/ 	.short	0x0028
        /*0044*/ 	.byte	0x00, 0xf0, 0x21, 0x00


	//----- nvinfo : EIATTR_KPARAM_INFO
	.align		4
.L_2517:
        /*0048*/ 	.byte	0x04, 0x17
        /*004a*/ 	.short	(.L_2519 - .L_2518)
.L_2518:
        /*004c*/ 	.word	0x00000000
        /*0050*/ 	.short	0x0004
        /*0052*/ 	.short	0x0020
        /*0054*/ 	.byte	0x00, 0xf0, 0x11, 0x00


	//----- nvinfo : EIATTR_KPARAM_INFO
	.align		4
.L_2519:
        /*0058*/ 	.byte	0x04, 0x17
        /*005a*/ 	.short	(.L_2521 - .L_2520)
.L_2520:
        /*005c*/ 	.word	0x00000000
        /*0060*/ 	.short	0x0003
        /*0062*/ 	.short	0x0018
        /*0064*/ 	.byte	0x00, 0xf5, 0x21, 0x00


	//----- nvinfo : EIATTR_KPARAM_INFO
	.align		4
.L_2521:
        /*0068*/ 	.byte	0x04, 0x17
        /*006a*/ 	.short	(.L_2523 - .L_2522)
.L_2522:
        /*006c*/ 	.word	0x00000000
        /*0070*/ 	.short	0x0002
        /*0072*/ 	.short	0x0010
        /*0074*/ 	.byte	0x00, 0xf5, 0x21, 0x00


	//----- nvinfo : EIATTR_KPARAM_INFO
	.align		4
.L_2523:
        /*0078*/ 	.byte	0x04, 0x17
        /*007a*/ 	.short	(.L_2525 - .L_2524)
.L_2524:
        /*007c*/ 	.word	0x00000000
        /*0080*/ 	.short	0x0001
        /*0082*/ 	.short	0x0008
        /*0084*/ 	.byte	0x00, 0xf5, 0x21, 0x00


	//----- nvinfo : EIATTR_KPARAM_INFO
	.align		4
.L_2525:
        /*0088*/ 	.byte	0x04, 0x17
        /*008a*/ 	.short	(.L_2527 - .L_2526)
.L_2526:
        /*008c*/ 	.word	0x00000000
        /*0090*/ 	.short	0x0000
        /*0092*/ 	.short	0x0000
        /*0094*/ 	.byte	0x00, 0xf5, 0x21, 0x00


	//----- nvinfo : EIATTR_SPARSE_MMA_MASK
	.align		4
.L_2527:
        /*0098*/ 	.byte	0x03, 0x50
        /*009a*/ 	.short	0x0000


	//----- nvinfo : EIATTR_MAXREG_COUNT
	.align		4
        /*009c*/ 	.byte	0x03, 0x1b
        /*009e*/ 	.short	0x0040


	//----- nvinfo : EIATTR_NUM_BARRIERS
	.align		4
        /*00a0*/ 	.byte	0x02, 0x4c
        /*00a2*/ 	.byte	0x01
	.zero		1


	//----- nvinfo : EIATTR_MERCURY_ISA_VERSION
	.align		4
        /*00a4*/ 	.byte	0x03, 0x5f
        /*00a6*/ 	.short	0x0101


	//----- nvinfo : EIATTR_COOP_GROUP_MASK_REGIDS
	.align		4
        /*00a8*/ 	.byte	0x04, 0x29
        /*00aa*/ 	.short	(.L_2529 - .L_2528)


	//   ....[0]....
.L_2528:
        /*00ac*/ 	.word	0xffffffff


	//   ....[1]....
        /*00b0*/ 	.word	0xffffffff


	//   ....[2]....
        /*00b4*/ 	.word	0xffffffff


	//   ....[3]....
        /*00b8*/ 	.word	0xffffffff


	//   ....[4]....
        /*00bc*/ 	.word	0xffffffff


	//   ....[5]....
        /*00c0*/ 	.word	0xffffffff


	//   ....[6]....
        /*00c4*/ 	.word	0xffffffff


	//   ....[7]....
        /*00c8*/ 	.word	0xffffffff


	//   ....[8]....
        /*00cc*/ 	.word	0xffffffff


	//   ....[9]....
        /*00d0*/ 	.word	0xffffffff


	//   ....[10]....
        /*00d4*/ 	.word	0xffffffff


	//   ....[11]....
        /*00d8*/ 	.word	0xffffffff


	//----- nvinfo : EIATTR_COOP_GROUP_INSTR_OFFSETS
	.align		4
.L_2529:
        /*00dc*/ 	.byte	0x04, 0x28
        /*00de*/ 	.short	(.L_2531 - .L_2530)


	//   ....[0]....
.L_2530:
        /*00e0*/ 	.word	0x000010f0


	//   ....[1]....
        /*00e4*/ 	.word	0x00001120


	//   ....[2]....
        /*00e8*/ 	.word	0x000011e0


	//   ....[3]....
        /*00ec*/ 	.word	0x000011f0


	//   ....[4]....
        /*00f0*/ 	.word	0x000013f0


	//   ....[5]....
        /*00f4*/ 	.word	0x00001400


	//   ....[6]....
        /*00f8*/ 	.word	0x00001430


	//   ....[7]....
        /*00fc*/ 	.word	0x00001440


	//   ....[8]....
        /*0100*/ 	.word	0x00001470


	//   ....[9]....
        /*0104*/ 	.word	0x00001480


	//   ....[10]....
        /*0108*/ 	.word	0x000014c0


	//   ....[11]....
        /*010c*/ 	.word	0x000014e0


	//----- nvinfo : EIATTR_VRC_CTA_INIT_COUNT
	.align		4
.L_2531:
        /*0110*/ 	.byte	0x02, 0x4a
	.zero		1
	.zero		1


	//----- nvinfo : EIATTR_EXIT_INSTR_OFFSETS
	.align		4
        /*0114*/ 	.byte	0x04, 0x1c
        /*0116*/ 	.short	(.L_2533 - .L_2532)


	//   ....[0]....
.L_2532:
        /*0118*/ 	.word	0x00000070


	//   ....[1]....
        /*011c*/ 	.word	0x00001c30


	//----- nvinfo : EIATTR_MAX_THREADS
	.align		4
.L_2533:
        /*0120*/ 	.byte	0x04, 0x05
        /*0122*/ 	.short	(.L_2535 - .L_2534)
.L_2534:
        /*0124*/ 	.word	0x00000140
        /*0128*/ 	.word	0x00000001
        /*012c*/ 	.word	0x00000001


	//----- nvinfo : EIATTR_CRS_STACK_SIZE
	.align		4
.L_2535:
        /*0130*/ 	.byte	0x04, 0x1e
        /*0132*/ 	.short	(.L_2537 - .L_2536)
.L_2536:
        /*0134*/ 	.word	0x00000000


	//----- nvinfo : EIATTR_CBANK_PARAM_SIZE
	.align		4
.L_2537:
        /*0138*/ 	.byte	0x03, 0x19
        /*013a*/ 	.short	0x0048


	//----- nvinfo : EIATTR_PARAM_CBANK
	.align		4
        /*013c*/ 	.byte	0x04, 0x0a
        /*013e*/ 	.short	(.L_2539 - .L_2538)
	.align		4
.L_2538:
        /*0140*/ 	.word	index@(.nv.constant0._ZN13group_norm_v214gn_cuda_kernelI6__halfLi320ELi3ELi32ELi80ELi256ELb0ELi16ELi320ELi320ELi4ELb1ELi21ELb0ELb0ENS_16CompileConditionILi1000EEEEEvPT_PKS4_S7_S7_flPfS8_Pj)
        /*0144*/ 	.short	0x0380
        /*0146*/ 	.short	0x0048


	//----- nvinfo : EIATTR_SW_WAR
	.align		4
.L_2539:
        /*0148*/ 	.byte	0x04, 0x36
        /*014a*/ 	.short	(.L_2541 - .L_2540)
.L_2540:
        /*014c*/ 	.word	0x00000008
.L_2541:


//--------------------- .nv.info._ZN13group_norm_v214gn_cuda_kernelI6__halfLi320ELi1ELi32ELi80ELi256ELb0ELi32ELi320ELi320ELi4ELb1ELi18ELb0ELb0ENS_16CompileConditionILi1000EEEEEvPT_PKS4_S7_S7_flPfS8_Pj --------------------------
	.section	.nv.info._ZN13group_norm_v214gn_cuda_kernelI6__halfLi320ELi1ELi32ELi80ELi256ELb0ELi32ELi320ELi320ELi4ELb1ELi18ELb0ELb0ENS_16CompileConditionILi1000EEEEEvPT_PKS4_S7_S7_flPfS8_Pj,"",@"SHT_CUDA_INFO"
	.sectionflags	@""
	.align	4


	//----- nvinfo : EIATTR_CUDA_API_VERSION
	.align		4
        /*0000*/ 	.byte	0x04, 0x37
        /*0002*/ 	.short	(.L_2543 - .L_2542)
.L_2542:
        /*0004*/ 	.word	0x00000082


	//----- nvinfo : EIATTR_KPARAM_INFO
	.align		4
.L_2543:
        /*0008*/ 	.byte	0x04, 0x17
        /*000a*/ 	.short	(.L_2545 - .L_2544)
.L_2544:
        /*000c*/ 	.word	0x00000000
        /*0010*/ 	.short	0x0008
        /*0012*/ 	.short	0x0040
        /*0014*/ 	.byte	0x00, 0xf5, 0x21, 0x00


	//----- nvinfo : EIATTR_KPARAM_INFO
	.align		4
.L_2545:
        /*0018*/ 	.byte	0x04, 0x17
        /*001a*/ 	.short	(.L_2547 - .L_2546)
.L_2546:
        /*001c*/ 	.word	0x00000000
        /*0020*/ 	.short	0x0007
        /*0022*/ 	.short	0x0038
        /*0024*/ 	.byte	0x00, 0xf5, 0x21, 0x00


	//----- nvinfo : EIATTR_KPARAM_INFO
	.align		4
.L_2547:
        /*0028*/ 	.byte	0x04, 0x17
        /*002a*/ 	.short	(.L_2549 - .L_2548)
.L_2548:
        /*002c*/ 	.word	0x00000000
        /*0030*/ 	.short	0x0006
        /*0032*/ 	.short	0x0030
        /*0034*/ 	.byte	0x00, 0xf5, 0x21, 0x00


	//----- nvinfo : EIATTR_KPARAM_INFO
	.align		4
.L_2549:
        /*0038*/ 	.byte	0x04, 0x17
        /*003a*/ 	.short	(.L_2551 - .L_2550)
.L_2550:
        /*003c*/ 	.word	0x00000000
        /*0040*/ 	.short	0x0005
        /*0042*/ 	.short	0x0028
        /*0044*/ 	.byte	0x00, 0xf0, 0x21, 0x00


	//----- nvinfo : EIATTR_KPARAM_INFO
	.align		4
.L_2551:
        /*0048*/ 	.byte	0x04, 0x17
        /*004a*/ 	.short	(.L_2553 - .L_2552)
.L_2552:
        /*004c*/ 	.word	0x00000000
        /*0050*/ 	.short	0x0004
        /*0052*/ 	.short	0x0020
        /*0054*/ 	.byte	0x00, 0xf0, 0x11, 0x00


	//----- nvinfo : EIATTR_KPARAM_INFO
	.align		4
.L_2553:
        /*0058*/ 	.byte	0x04, 0x17
        /*005a*/ 	.short	(.L_2555 - .L_2554)
.L_2554:
        /*005c*/ 	.word	0x00000000
        /*0060*/ 	.short	0x0003
        /*0062*/ 	.short	0x0018
        /*0064*/ 	.byte	0x00, 0xf5, 0x21, 0x00


	//----- nvinfo : EIATTR_KPARAM_INFO
	.align		4
.L_2555:
        /*0068*/ 	.byte	0x04, 0x17
        /*006a*/ 	.short	(.L_2557 - .L_2556)
.L_2556:
        /*006c*/ 	.word	0x00000000
        /*0070*/ 	.short	0x0002
        /*0072*/ 	.short	0x0010
        /*0074*/ 	.byte	0x00, 0xf5, 0x21, 0x00


	//----- nvinfo : EIATTR_KPARAM_INFO
	.align		4
.L_2557:
        /*0078*/ 	.byte	0x04, 0x17
        /*007a*/ 	.short	(.L_2559 - .L_2558)
.L_2558:
        /*007c*/ 	.word	0x00000000
        /*0080*/ 	.short	0x0001
        /*0082*/ 	.short	0x0008
        /*0084*/ 	.byte	0x00, 0xf5, 0x21, 0x00


	//----- nvinfo : EIATTR_KPARAM_INFO
	.align		4
.L_2559:
        /*0088*/ 	.byte	0x04, 0x17
        /*008a*/ 	.short	(.L_2561 - .L_2560)
.L_2560:
        /*008c*/ 	.word	0x00000000
        /*0090*/ 	.short	0x0000
        /*0092*/ 	.short	0x0000
        /*0094*/ 	.byte	0x00, 0xf5, 0x21, 0x00


	//----- nvinfo : EIATTR_SPARSE_MMA_MASK
	.align		4
.L_2561:
        /*0098*/ 	.byte	0x03, 0x50
        /*009a*/ 	.short	0x0000


	//----- nvinfo : EIATTR_MAXREG_COUNT
	.align		4
        /*009c*/ 	.byte	0x03, 0x1b
        /*009e*/ 	.short	0x00a8


	//----- nvinfo : EIATTR_NUM_BARRIERS
	.align		4
        /*00a0*/ 	.byte	0x02, 0x4c
        /*00a2*/ 	.byte	0x01
	.zero		1


	//----- nvinfo : EIATTR_MERCURY_ISA_VERSION
	.align		4
        /*00a4*/ 	.byte	0x03, 0x5f
        /*00a6*/ 	.short	0x0101


	//----- nvinfo : EIATTR_COOP_GROUP_MASK_REGIDS
	.align		4
        /*00a8*/ 	.byte	0x04, 0x29
        /*00aa*/ 	.short	(.L_2563 - .L_2562)


	//   ....[0]....
.L_2562:
        /*00ac*/ 	.word	0xffffffff


	//   ....[1]....
        /*00b0*/ 	.word	0xffffffff


	//   ....[2]....
        /*00b4*/ 	.word	0xffffffff


	//   ....[3]....
        /*00b8*/ 	.word	0xffffffff


	//   ....[4]....
        /*00bc*/ 	.word	0xffffffff


	//   ....[5]....
        /*00c0*/ 	.word	0xffffffff


	//   ....[6]....
        /*00c4*/ 	.word	0xffffffff


	//   ....[7]....
        /*00c8*/ 	.word	0xffffffff


	//   ....[8]....
        /*00cc*/ 	.word	0xffffffff


	//   ....[9]....
        /*00d0*/ 	.word	0xffffffff


	//----- nvinfo : EIATTR_COOP_GROUP_INSTR_OFFSETS
	.align		4
.L_2563:
        /*00d4*/ 	.byte	0x04, 0x28
        /*00d6*/ 	.short	(.L_2565 - .L_2564)


	//   ....[0]....
.L_2564:
        /*00d8*/ 	.word	0x000014f0


	//   ....[1]....
        /*00dc*/ 	.word	0x00001520


	//   ....[2]....
        /*00e0*/ 	.word	0x00001570


	//   ....[3]....
        /*00e4*/ 	.word	0x000015a0


	//   ....[4]....
        /*00e8*/ 	.word	0x00001780


	//   ....[5]....
        /*00ec*/ 	.word	0x000017b0


	//   ....[6]....
        /*00f0*/ 	.word	0x000017e0


	//   ....[7]....
        /*00f4*/ 	.word	0x000017f0


	//   ....[8]....
        /*00f8*/ 	.word	0x00001820


	//   ....[9]....
        /*00fc*/ 	.word	0x00001830


	//----- nvinfo : EIATTR_VRC_CTA_INIT_COUNT
	.align		4
.L_2565:
        /*0100*/ 	.byte	0x02, 0x4a
	.zero		1
	.zero		1


	//----- nvinfo : EIATTR_EXIT_INSTR_OFFSETS
	.align		4
        /*0104*/ 	.byte	0x04, 0x1c
        /*0106*/ 	.short	(.L_2567 - .L_2566)


	//   ....[0]....
.L_2566:
        /*0108*/ 	.word	0x00000070


	//   ....[1]....
        /*010c*/ 	.word	0x000022b0


	//----- nvinfo : EIATTR_MAX_THREADS
	.align		4
.L_2567:
        /*0110*/ 	.byte	0x04, 0x05
        /*0112*/ 	.short	(.L_2569 - .L_2568)
.L_2568:
        /*0114*/ 	.word	0x00000140
        /*0118*/ 	.word	0x00000001
        /*011c*/ 	.word	0x00000001


	//----- nvinfo : EIATTR_CRS_STACK_SIZE
	.align		4
.L_2569:
        /*0120*/ 	.byte	0x04, 0x1e
        /*0122*/ 	.short	(.L_2571 - .L_2570)
.L_2570:
        /*0124*/ 	.word	0x00000000


	//----- nvinfo : EIATTR_CBANK_PARAM_SIZE
	.align		4
.L_2571:
        /*0128*/ 	.byte	0x03, 0x19
        /*012a*/ 	.short	0x0048


	//----- nvinfo : EIATTR_PARAM_CBANK
	.align		4
        /*012c*/ 	.byte	0x04, 0x0a
        /*012e*/ 	.short	(.L_2573 - .L_2572)
	.align		4
.L_2572:
        /*0130*/ 	.word	index@(.nv.constant0._ZN13group_norm_v214gn_cuda_kernelI6__halfLi320ELi1ELi32ELi80ELi256ELb0ELi32ELi320ELi320ELi4ELb1ELi18ELb0ELb0ENS_16CompileConditionILi1000EEEEEvPT_PKS4_S7_S7_flPfS8_Pj)
        /*0134*/ 	.short	0x0380
        /*0136*/ 	.short	0x0048


	//----- nvinfo : EIATTR_SW_WAR
	.align		4
.L_2573:
        /*0138*/ 	.byte	0x04, 0x36
        /*013a*/ 	.short	(.L_2575 - .L_2574)
.L_2574:
        /*013c*/ 	.word	0x00000008
.L_2575:


//--------------------- .nv.info._ZN13group_norm_v214gn_cuda_kernelI6__halfLi320ELi3ELi32ELi80ELi256ELb0ELi32ELi320ELi320ELi4ELb1ELi43ELb0ELb0ENS_16CompileConditionILi1000EEEEEvPT_PKS4_S7_S7_flPfS8_Pj --------------------------
	.section	.nv.info._ZN13group_norm_v214gn_cuda_kernelI6__halfLi320ELi3ELi32ELi80ELi256ELb0ELi32ELi320ELi320ELi4ELb1ELi43ELb0ELb0ENS_16CompileConditionILi1000EEEEEvPT_PKS4_S7_S7_flPfS8_Pj,"",@"SHT_CUDA_INFO"
	.sectionflags	@""
	.align	4


	//----- nvinfo : EIATTR_CUDA_API_VERSION
	.align		4
        /*0000*/ 	.byte	0x04, 0x37
        /*0002*/ 	.short	(.L_2577 - .L_2576)
.L_2576:
        /*0004*/ 	.word	0x00000082


	//----- nvinfo : EIATTR_KPARAM_INFO
	.align		4
.L_2577:
        /*0008*/ 	.byte	0x04, 0x17
        /*000a*/ 	.short	(.L_2579 - .L_2578)
.L_2578:
        /*000c*/ 	.word	0x00000000
        /*0010*/ 	.short	0x0008
        /*0012*/ 	.short	0x0040
        /*0014*/ 	.byte	0x00, 0xf5, 0x21, 0x00


	//----- nvinfo : EIATTR_KPARAM_INFO
	.align		4
.L_2579:
        /*0018*/ 	.byte	0x04, 0x17
        /*001a*/ 	.short	(.L_2581 - .L_2580)
.L_2580:
        /*001c*/ 	.word	0x00000000
        /*0020*/ 	.short	0x0007
        /*0022*/ 	.short	0x0038
        /*0024*/ 	.byte	0x00, 0xf5, 0x21, 0x00


	//----- nvinfo : EIATTR_KPARAM_INFO
	.align		4
.L_2581:
        /*0028*/ 	.byte	0x04, 0x17
        /*002a*/ 	.short	(.L_2583 - .L_2582)
.L_2582:
        /*002c*/ 	.word	0x00000000
        /*0030*/ 	.short	0x0006
        /*0032*/ 	.short	0x0030
        /*0034*/ 	.byte	0x00, 0xf5, 0x21, 0x00


	//----- nvinfo : EIATTR_KPARAM_INFO
	.align		4
.L_2583:
        /*0038*/ 	.byte	0x04, 0x17
        /*003a*/ 	.short	(.L_2585 - .L_2584)
.L_2584:
        /*003c*/ 	.word	0x00000000
        /*0040*/ 	.short	0x0005
        /*0042*/ 	.short	0x0028
        /*0044*/ 	.byte	0x00, 0xf0, 0x21, 0x00


	//----- nvinfo : EIATTR_KPARAM_INFO
	.align		4
.L_2585:
        /*0048*/ 	.byte	0x04, 0x17
        /*004a*/ 	.short	(.L_2587 - .L_2586)
.L_2586:
        /*004c*/ 	.word	0x00000000
        /*0050*/ 	.short	0x0004
        /*0052*/ 	.short	0x0020
        /*0054*/ 	.byte	0x00, 0xf0, 0x11, 0x00


	//----- nvinfo : EIATTR_KPARAM_INFO
	.align		4
.L_2587:
        /*0058*/ 	.byte	0x04, 0x17
        /*005a*/ 	.short	(.L_2589 - .L_2588)
.L_2588:
        /*005c*/ 	.word	0x00000000
        /*0060*/ 	.short	0x0003
        /*0062*/ 	.short	0x0018
        /*0064*/ 	.byte	0x00, 0xf5, 0x21, 0x00


	//----- nvinfo : EIATTR_KPARAM_INFO
	.align		4
.L_2589:
        /*0068*/ 	.byte	0x04, 0x17
        /*006a*/ 	.short	(.L_2591 - .L_2590)
.L_2590:
        /*006c*/ 	.word	0x00000000
        /*0070*/ 	.short	0x0002
        /*0072*/ 	.short	0x0010
        /*0074*/ 	.byte	0x00, 0xf5, 0x21, 0x00


	//----- nvinfo : EIATTR_KPARAM_INFO
	.align		4
.L_2591:
        /*0078*/ 	.byte	0x04, 0x17
        /*007a*/ 	.short	(.L_2593 - .L_2592)
.L_2592:
        /*007c*/ 	.word	0x00000000
        /*0080*/ 	.short	0x0001
        /*0082*/ 	.short	0x0008
        /*0084*/ 	.byte	0x00, 0xf5, 0x21, 0x00


	//----- nvinfo : EIATTR_KPARAM_INFO
	.align		4
.L_2593:
        /*0088*/ 	.byte	0x04, 0x17
        /*008a*/ 	.short	(.L_2595 - .L_2594)
.L_2594:
        /*008c*/ 	.word	0x00000000
        /*0090*/ 	.short	0x0000
        /*0092*/ 	.short	0x0000
        /*0094*/ 	.byte	0x00, 0xf5, 0x21, 0x00


	//----- nvinfo : EIATTR_SPARSE_MMA_MASK
	.align		4
.L_2595:
        /*0098*/ 	.byte	0x03, 0x50
        /*009a*/ 	.short	0x0000


	//----- nvinfo : EIATTR_MAXREG_COUNT
	.align		4
        /*009c*/ 	.byte	0x03, 0x1b
        /*009e*/ 	.short	0x0040


	//----- nvinfo : EIATTR_NUM_BARRIERS
	.align		4
        /*00a0*/ 	.byte	0x02, 0x4c
        /*00a2*/ 	.byte	0x01
	.zero		1


	//----- nvinfo : EIATTR_MERCURY_ISA_VERSION
	.align		4
        /*00a4*/ 	.byte	0x03, 0x5f
        /*00a6*/ 	.short	0x0101


	//----- nvinfo : EIATTR_COOP_GROUP_MASK_REGIDS
	.align		4
        /*00a8*/ 	.byte	0x04, 0x29
        /*00aa*/ 	.short	(.L_2597 - .L_2596)


	//   ....[0]....
.L_2596:
        /*00ac*/ 	.word	0xffffffff


	//   ....[1]....
        /*00b0*/ 	.word	0xffffffff


	//   ....[2]....
        /*00b4*/ 	.word	0xffffffff


	//   ....[3]....
        /*00b8*/ 	.word	0xffffffff


	//   ....[4]....
        /*00bc*/ 	.word	0xffffffff


	//   ....[5]....
        /*00c0*/ 	.word	0xffffffff


	//   ....[6]....
        /*00c4*/ 	.word	0xffffffff


	//   ....[7]....
        /*00c8*/ 	.word	0xffffffff


	//   ....[8]....
        /*00cc*/ 	.word	0xffffffff


	//   ....[9]....
        /*00d0*/ 	.word	0xffffffff


	//----- nvinfo : EIATTR_COOP_GROUP_INSTR_OFFSETS
	.align		4
.L_2597:
        /*00d4*/ 	.byte	0x04, 0x28
        /*00d6*/ 	.short	(.L_2599 - .L_2598)


	//   ....[0]....
.L_2598:
        /*00d8*/ 	.word	0x00001470


	//   ....[1]....
        /*00dc*/ 	.word	0x000014b0


	//   ....[2]....
        /*00e0*/ 	.word	0x000014f0


	//   ....[3]....
        /*00e4*/ 	.word	0x00001500


	//   ....[4]....
        /*00e8*/ 	.word	0x00001860


	//   ....[5]....
        /*00ec*/ 	.word	0x00001890


	//   ....[6]....
        /*00f0*/ 	.word	0x000018c0


	//   ....[7]....
        /*00f4*/ 	.word	0x000018d0


	//   ....[8]....
        /*00f8*/ 	.word	0x00001900


	//   ....[9]....
        /*00fc*/ 	.word	0x00001910


	//----- nvinfo : EIATTR_VRC_CTA_INIT_COUNT
	.align		4
.L_2599:
        /*0100*/ 	.byte	0x02, 0x4a
	.zero		1
	.zero		1


	//----- nvinfo : EIATTR_EXIT_INSTR_OFFSETS
	.align		4
        /*0104*/ 	.byte	0x04, 0x1c
        /*0106*/ 	.short	(.L_2601 - .L_2600)


	//   ....[0]....
.L_2600:
        /*0108*/ 	.word	0x00000070


	//   ....[1]....
        /*010c*/ 	.word	0x000023c0


	//----- nvinfo : EIATTR_MAX_THREADS
	.align		4
.L_2601:
        /*0110*/ 	.byte	0x04, 0x05
        /*0112*/ 	.short	(.L_2603 - .L_2602)
.L_2602:
        /*0114*/ 	.word	0x00000140
        /*0118*/ 	.word	0x00000001
        /*011c*/ 	.word	0x00000001


	//----- nvinfo : EIATTR_CRS_STACK_SIZE
	.align		4
.L_2603:
        /*0120*/ 	.byte	0x04, 0x1e
        /*0122*/ 	.short	(.L_2605 - .L_2604)
.L_2604:
        /*0124*/ 	.word	0x00000000


	//----- nvinfo : EIATTR_CBANK_PARAM_SIZE
	.align		4
.L_2605:
        /*0128*/ 	.byte	0x03, 0x19
        /*012a*/ 	.short	0x0048


	//----- nvinfo : EIATTR_PARAM_CBANK
	.align		4
        /*012c*/ 	.byte	0x04, 0x0a
        /*012e*/ 	.short	(.L_2607 - .L_2606)
	.align		4
.L_2606:
        /*0130*/ 	.word	index@(.nv.constant0._ZN13group_norm_v214gn_cuda_kernelI6__halfLi320ELi3ELi32ELi80ELi256ELb0ELi32ELi320ELi320ELi4ELb1ELi43ELb0ELb0ENS_16CompileConditionILi1000EEEEEvPT_PKS4_S7_S7_flPfS8_Pj)
        /*0134*/ 	.short	0x0380
        /*0136*/ 	.short	0x0048


	//----- nvinfo : EIATTR_SW_WAR
	.align		4
.L_2607:
        /*0138*/ 	.byte	0x04, 0x36
        /*013a*/ 	.short	(.L_2609 - .L_2608)
.L_2608:
        /*013c*/ 	.word	0x00000008
.L_2609:


//--------------------- .nv.info._ZN13group_norm_v214gn_cuda_kernelI6__halfLi320ELi1ELi32ELi80ELi256ELb0ELi64ELi320ELi320ELi4ELb1ELi37ELb0ELb0ENS_16CompileConditionILi1000EEEEEvPT_PKS4_S7_S7_flPfS8_Pj --------------------------
	.section	.nv.info._ZN13group_norm_v214gn_cuda_kernelI6__halfLi320ELi1ELi32ELi80ELi256ELb0ELi64ELi320ELi320ELi4ELb1ELi37ELb0ELb0ENS_16CompileConditionILi1000EEEEEvPT_PKS4_S7_S7_flPfS8_Pj,"",@"SHT_CUDA_INFO"
	.sectionflags	@""
	.align	4


	//----- nvinfo : EIATTR_CUDA_API_VERSION
	.align		4
        /*0000*/ 	.byte	0x04, 0x37
        /*0002*/ 	.short	(.L_2611 - .L_2610)
.L_2610:
        /*0004*/ 	.word	0x00000082


	//----- nvinfo : EIATTR_KPARAM_INFO
	.align		4
.L_2611:
        /*0008*/ 	.byte	0x04, 0x17
        /*000a*/ 	.short	(.L_2613 - .L_2612)
.L_2612:
        /*000c*/ 	.word	0x00000000
        /*0010*/ 	.short	0x0008
        /*0012*/ 	.short	0x0040
        /*0014*/ 	.byte	0x00, 0xf5, 0x21, 0x00


	//----- nvinfo : EIATTR_KPARAM_INFO
	.align		4
.L_2613:
        /*0018*/ 	.byte	0x04, 0x17
        /*001a*/ 	.short	(.L_2615 - .L_2614)
.L_2614:
        /*001c*/ 	.word	0x00000000
        /*0020*/ 	.short	0x0007
        /*0022*/ 	.short	0x0038
        /*0024*/ 	.byte	0x00, 0xf5, 0x21, 0x00


	//----- nvinfo : EIATTR_KPARAM_INFO
	.align		4
.L_2615:
        /*0028*/ 	.byte	0x04, 0x17
        /*002a*/ 	.short	(.L_2617 - .L_2616)
.L_2616:
        /*002c*/ 	.word	0x00000000
        /*0030*/ 	.short	0x0006
        /*0032*/ 	.short	0x0030
        /*0034*/ 	.byte	0x00, 0xf5, 0x21, 0x00


	//----- nvinfo : EIATTR_KPARAM_INFO
	.align		4
.L_2617:
        /*0038*/ 	.byte	0x04, 0x17
        /*003a*/ 	.short	(.L_2619 - .L_2618)
.L_2618:
        /*003c*/ 	.word	0x00000000
        /*0040*/ 	.short	0x0005
        /*0042*/ 	.short	0x0028
        /*0044*/ 	.byte	0x00, 0xf0, 0x21, 0x00


	//----- nvinfo : EIATTR_KPARAM_INFO
	.align		4
.L_2619:
        /*0048*/ 	.byte	0x04, 0x17
        /*004a*/ 	.short	(.L_2621 - .L_2620)
.L_2620:
        /*004c*/ 	.word	0x00000000
        /*0050*/ 	.short	0x0004
        /*0052*/ 	.short	0x0020
        /*0054*/ 	.byte	0x00, 0xf0, 0x11, 0x00


	//----- nvinfo : EIATTR_KPARAM_INFO
	.align		4
.L_2621:
        /*0058*/ 	.byte	0x04, 0x17
        /*005a*/ 	.short	(.L_2623 - .L_2622)
.L_2622:
        /*005c*/ 	.word	0x00000000
        /*0060*/ 	.short	0x0003
        /*0062*/ 	.short	0x0018
        /*0064*/ 	.byte	0x00, 0xf5, 0x21, 0x00


	//----- nvinfo : EIATTR_KPARAM_INFO
	.align		4
.L_2623:
        /*0068*/ 	.byte	0x04, 0x17
        /*006a*/ 	.short	(.L_2625 - .L_2624)
.L_2624:
        /*006c*/ 	.word	0x00000000
        /*0070*/ 	.short	0x0002
        /*0072*/ 	.short	0x0010
        /*0074*/ 	.byte	0x00, 0xf5, 0x21, 0x00


	//----- nvinfo : EIATTR_KPARAM_INFO
	.align		4
.L_2625:
        /*0078*/ 	.byte	0x04, 0x17
        /*007a*/ 	.short	(.L_2627 - .L_2626)
.L_2626:
        /*007c*/ 	.word	0x00000000
        /*0080*/ 	.short	0x0001
        /*0082*/ 	.short	0x0008
        /*0084*/ 	.byte	0x00, 0xf5, 0x21, 0x00


	//----- nvinfo : EIATTR_KPARAM_INFO
	.align		4
.L_2627:
        /*0088*/ 	.byte	0x04, 0x17
        /*008a*/ 	.short	(.L_2629 - .L_2628)
.L_2628:
        /*008c*/ 	.word	0x00000000
        /*0090*/ 	.short	0x0000
        /*0092*/ 	.short	0x0000
        /*0094*/ 	.byte	0x00, 0xf5, 0x21, 0x00


	//----- nvinfo : EIATTR_SPARSE_MMA_MASK
	.align		4
.L_2629:
        /*0098*/ 	.byte	0x03, 0x50
        /*009a*/ 	.short	0x0000


	//----- nvinfo : EIATTR_MAXREG_COUNT
	.align		4
        /*009c*/ 	.byte	0x03, 0x1b
        /*009e*/ 	.short	0x00a8


	//----- nvinfo : EIATTR_NUM_BARRIERS
	.align		4
        /*00a0*/ 	.byte	0x02, 0x4c
        /*00a2*/ 	.byte	0x01
	.zero		1


	//----- nvinfo : EIATTR_MERCURY_ISA_VERSION
	.align		4
        /*00a4*/ 	.byte	0x03, 0x5f
        /*00a6*/ 	.short	0x0101


	//----- nvinfo : EIATTR_COOP_GROUP_MASK_REGIDS
	.align		4
        /*00a8*/ 	.byte	0x04, 0x29
        /*00aa*/ 	.short	(.L_2631 - .L_2630)


	//   ....[0]....
.L_2630:
        /*00ac*/ 	.word	0xffffffff


	//   ....[1]....
        /*00b0*/ 	.word	0xffffffff


	//   ....[2]....
        /*00b4*/ 	.word	0xffffffff


	//   ....[3]....
        /*00b8*/ 	.word	0xffffffff


	//   ....[4]....
        /*00bc*/ 	.word	0xffffffff


	//   ....[5]....
        /*00c0*/ 	.word	0xffffffff


	//   ....[6]....
        /*00c4*/ 	.word	0xffffffff


	//   ....[7]....
        /*00c8*/ 	.word	0xffffffff


	//----- nvinfo : EIATTR_COOP_GROUP_INSTR_OFFSETS
	.align		4
.L_2631:
        /*00cc*/ 	.byte	0x04, 0x28
        /*00ce*/ 	.short	(.L_2633 - .L_2632)


	//   ....[0]....
.L_2632:
        /*00d0*/ 	.word	0x00001b40


	//   ....[1]....
        /*00d4*/ 	.word	0x00001b70


	//   ....[2]....
        /*00d8*/ 	.word	0x00001bd0


	//   ....[3]....
        /*00dc*/ 	.word	0x00001bf0


	//   ....[4]....
        /*00e0*/ 	.word	0x00001dd0


	//   ....[5]....
        /*00e4*/ 	.word	0x00001e00


	//   ....[6]....
        /*00e8*/ 	.word	0x00001e40


	//   ....[7]....
        /*00ec*/ 	.word	0x00001e50


	//----- nvinfo : EIATTR_VRC_CTA_INIT_COUNT
	.align		4
.L_2633:
        /*00f0*/ 	.byte	0x02, 0x4a
	.zero		1
	.zero		1


	//----- nvinfo : EIATTR_EXIT_INSTR_OFFSETS
	.align		4
        /*00f4*/ 	.byte	0x04, 0x1c
        /*00f6*/ 	.short	(.L_2635 - .L_2634)


	//   ....[0]....
.L_2634:
        /*00f8*/ 	.word	0x00000070


	//   ....[1]....
        /*00fc*/ 	.word	0x00002ff0


	//----- nvinfo : EIATTR_MAX_THREADS
	.align		4
.L_2635:
        /*0100*/ 	.byte	0x04, 0x05
        /*0102*/ 	.short	(.L_2637 - .L_2636)
.L_2636:
        /*0104*/ 	.word	0x00000140
        /*0108*/ 	.word	0x00000001
        /*010c*/ 	.word	0x00000001


	//----- nvinfo : EIATTR_CRS_STACK_SIZE
	.align		4
.L_2637:
        /*0110*/ 	.byte	0x04, 0x1e
        /*0112*/ 	.short	(.L_2639 - .L_2638)
.L_2638:
        /*0114*/ 	.word	0x00000000


	//----- nvinfo : EIATTR_CBANK_PARAM_SIZE
	.align		4
.L_2639:
        /*0118*/ 	.byte	0x03, 0x19
        /*011a*/ 	.short	0x0048


	//----- nvinfo : EIATTR_PARAM_CBANK
	.align		4
        /*011c*/ 	.byte	0x04, 0x0a
        /*011e*/ 	.short	(.L_2641 - .L_2640)
	.align		4
.L_2640:
        /*0120*/ 	.word	index@(.nv.constant0._ZN13group_norm_v214gn_cuda_kernelI6__halfLi320ELi1ELi32ELi80ELi256ELb0ELi64ELi320ELi320ELi4ELb1ELi37ELb0ELb0ENS_16CompileConditionILi1000EEEEEvPT_PKS4_S7_S7_flPfS8_Pj)
        /*0124*/ 	.short	0x0380
        /*0126*/ 	.short	0x0048


	//----- nvinfo : EIATTR_SW_WAR
	.align		4
.L_2641:
        /*0128*/ 	.byte	0x04, 0x36
        /*012a*/ 	.short	(.L_2643 - .L_2642)
.L_2642:
        /*012c*/ 	.word	0x00000008
.L_2643:


//--------------------- .nv.info._ZN13group_norm_v214gn_cuda_kernelI6__halfLi320ELi1ELi32ELi80ELi256ELb0ELi128ELi320ELi320ELi4ELb1ELi74ELb0ELb0ENS_16CompileConditionILi1000EEEEEvPT_PKS4_S7_S7_flPfS8_Pj --------------------------
	.section	.nv.info._ZN13group_norm_v214gn_cuda_kernelI6__halfLi320ELi1ELi32ELi80ELi256ELb0ELi128ELi320ELi320ELi4ELb1ELi74ELb0ELb0ENS_16CompileConditionILi1000EEEEEvPT_PKS4_S7_S7_flPfS8_Pj,"",@"SHT_CUDA_INFO"
	.sectionflags	@""
	.align	4


	//----- nvinfo : EIATTR_CUDA_API_VERSION
	.align		4
        /*0000*/ 	.byte	0x04, 0x37
        /*0002*/ 	.short	(.L_2645 - .L_2644)
.L_2644:
        /*0004*/ 	.word	0x00000082


	//----- nvinfo : EIATTR_KPARAM_INFO
	.align		4
.L_2645:
        /*0008*/ 	.byte	0x04, 0x17
        /*000a*/ 	.short	(.L_2647 - .L_2646)
.L_2646:
        /*000c*/ 	.word	0x00000000
        /*0010*/ 	.short	0x0008
        /*0012*/ 	.short	0x0040
        /*0014*/ 	.byte	0x00, 0xf5, 0x21, 0x00


	//----- nvinfo : EIATTR_KPARAM_INFO
	.align		4
.L_2647:
        /*0018*/ 	.byte	0x04, 0x17
        /*001a*/ 	.short	(.L_2649 - .L_2648)
.L_2648:
        /*001c*/ 	.word	0x00000000
        /*0020*/ 	.short	0x0007
        /*0022*/ 	.short	0x0038
        /*0024*/ 	.byte	0x00, 0xf5, 0x21, 0x00


	//----- nvinfo : EIATTR_KPARAM_INFO
	.align		4
.L_2649:
        /*0028*/ 	.byte	0x04, 0x17
        /*002a*/ 	.short	(.L_2651 - .L_2650)
.L_2650:
        /*002c*/ 	.word	0x00000000
        /*0030*/ 	.short	0x0006
        /*0032*/ 	.short	0x0030
        /*0034*/ 	.byte	0x00, 0xf5, 0x21, 0x00


	//----- nvinfo : EIATTR_KPARAM_INFO
	.align		4
.L_2651:
        /*0038*/ 	.byte	0x04, 0x17
        /*003a*/ 	.short	(.L_2653 - .L_2652)
.L_2652:
        /*003c*/ 	.word	0x00000000
        /*0040*/ 	.short	0x0005
        /*0042*/ 	.short	0x0028
        /*0044*/ 	.byte	0x00, 0xf0, 0x21, 0x00


	//----- nvinfo : EIATTR_KPARAM_INFO
	.align		4
.L_2653:
        /*0048*/ 	.byte	0x04, 0x17
        /*004a*/ 	.short	(.L_2655 - .L_2654)
.L_2654:
        /*004c*/ 	.word	0x00000000
        /*0050*/ 	.short	0x0004
        /*0052*/ 	.short	0x0020
        /*0054*/ 	.byte	0x00, 0xf0, 0x11, 0x00


	//----- nvinfo : EIATTR_KPARAM_INFO
	.align		4
.L_2655:
        /*0058*/ 	.byte	0x04, 0x17
        /*005a*/ 	.short	(.L_2657 - .L_2656)
.L_2656:
        /*005c*/ 	.word	0x00000000
        /*0060*/ 	.short	0x0003
        /*0062*/ 	.short	0x0018
        /*0064*/ 	.byte	0x00, 0xf5, 0x21, 0x00


	//----- nvinfo : EIATTR_KPARAM_INFO
	.align		4
.L_2657:
        /*0068*/ 	.byte	0x04, 0x17
        /*006a*/ 	.short	(.L_2659 - .L_2658)
.L_2658:
        /*006c*/ 	.word	0x00000000
        /*0070*/ 	.short	0x0002
        /*0072*/ 	.short	0x0010
        /*0074*/ 	.byte	0x00, 0xf5, 0x21, 0x00


	//----- nvinfo : EIATTR_KPARAM_INFO
	.align		4
.L_2659:
        /*0078*/ 	.byte	0x04, 0x17
        /*007a*/ 	.short	(.L_2661 - .L_2660)
.L_2660:
        /*007c*/ 	.word	0x00000000
        /*0080*/ 	.short	0x0001
        /*0082*/ 	.short	0x0008
        /*0084*/ 	.byte	0x00, 0xf5, 0x21, 0x00


	//----- nvinfo : EIATTR_KPARAM_INFO
	.align		4
.L_2661:
        /*0088*/ 	.byte	0x04, 0x17
        /*008a*/ 	.short	(.L_2663 - .L_2662)
.L_2662:
        /*008c*/ 	.word	0x00000000
        /*0090*/ 	.short	0x0000
        /*0092*/ 	.short	0x0000
        /*0094*/ 	.byte	0x00, 0xf5, 0x21, 0x00


	//----- nvinfo : EIATTR_SPARSE_MMA_MASK
	.align		4
.L_2663:
        /*0098*/ 	.byte	0x03, 0x50
        /*009a*/ 	.short	0x0000


	//----- nvinfo : EIATTR_MAXREG_COUNT
	.align		4
        /*009c*/ 	.byte	0x03, 0x1b
        /*009e*/ 	.short	0x00a8


	//----- nvinfo : EIATTR_NUM_BARRIERS
	.align		4
        /*00a0*/ 	.byte	0x02, 0x4c
        /*00a2*/ 	.byte	0x01
	.zero		1


	//----- nvinfo : EIATTR_MERCURY_ISA_VERSION
	.align		4
        /*00a4*/ 	.byte	0x03, 0x5f
        /*00a6*/ 	.short	0x0101


	//----- nvinfo : EIATTR_INT_WARP_WIDE_INSTR_OFFSETS
	.align		4
        /*00a8*/ 	.byte	0x04, 0x31
        /*00aa*/ 	.short	(.L_2665 - .L_2664)


	//   ....[0]....
.L_2664:
        /*00ac*/ 	.word	0x00002a10


	//----- nvinfo : EIATTR_COOP_GROUP_MASK_REGIDS
	.align		4
.L_2665:
        /*00b0*/ 	.byte	0x04, 0x29
        /*00b2*/ 	.short	(.L_2667 - .L_2666)


	//   ....[0]....
.L_2666:
        /*00b4*/ 	.word	0xffffffff


	//   ....[1]....
        /*00b8*/ 	.word	0xffffffff


	//   ....[2]....
        /*00bc*/ 	.word	0xffffffff


	//   ....[3]....
        /*00c0*/ 	.word	0xffffffff


	//   ....[4]....
        /*00c4*/ 	.word	0xffffffff


	//   ....[5]....
        /*00c8*/ 	.word	0xffffffff


	//----- nvinfo : EIATTR_COOP_GROUP_INSTR_OFFSETS
	.align		4
.L_2667:
        /*00cc*/ 	.byte	0x04, 0x28
        /*00ce*/ 	.short	(.L_2669 - .L_2668)


	//   ....[0]....
.L_2668:
        /*00d0*/ 	.word	0x000029b0


	//   ....[1]....
        /*00d4*/ 	.word	0x000029e0


	//   ....[2]....
        /*00d8*/ 	.word	0x00002a60


	//   ....[3]....
        /*00dc*/ 	.word	0x00002a80


	//   ....[4]....
        /*00e0*/ 	.word	0x00002cc0


	//   ....[5]....
        /*00e4*/ 	.word	0x00002cf0


	//----- nvinfo : EIATTR_VRC_CTA_INIT_COUNT
	.align		4
.L_2669:
        /*00e8*/ 	.byte	0x02, 0x4a
	.zero		1
	.zero		1


	//----- nvinfo : EIATTR_EXIT_INSTR_OFFSETS
	.align		4
        /*00ec*/ 	.byte	0x04, 0x1c
        /*00ee*/ 	.short	(.L_2671 - .L_2670)


	//   ....[0]....
.L_2670:
        /*00f0*/ 	.word	0x00000080


	//   ....[1]....
        /*00f4*/ 	.word	0x00004dc0


	//----- nvinfo : EIATTR_MAX_THREADS
	.align		4
.L_2671:
        /*00f8*/ 	.byte	0x04, 0x05
        /*00fa*/ 	.short	(.L_2673 - .L_2672)
.L_2672:
        /*00fc*/ 	.word	0x00000140
        /*0100*/ 	.word	0x00000001
        /*0104*/ 	.word	0x00000001


	//----- nvinfo : EIATTR_CRS_STACK_SIZE
	.align		4
.L_2673:
        /*0108*/ 	.byte	0x04, 0x1e
        /*010a*/ 	.short	(.L_2675 - .L_2674)
.L_2674:
        /*010c*/ 	.word	0x00000000


	//----- nvinfo : EIATTR_CBANK_PARAM_SIZE
	.align		4
.L_2675:
        /*0110*/ 	.byte	0x03, 0x19
        /*0112*/ 	.short	0x0048


	//----- nvinfo : EIATTR_PARAM_CBANK
	.align		4
        /*0114*/ 	.byte	0x04, 0x0a
        /*0116*/ 	.short	(.L_2677 - .L_2676)
	.align		4
.L_2676:
        /*0118*/ 	.word	index@(.nv.constant0._ZN13group_norm_v214gn_cuda_kernelI6__halfLi320ELi1ELi32ELi80ELi256ELb0ELi128ELi320ELi320ELi4ELb1ELi74ELb0ELb0ENS_16CompileConditionILi1000EEEEEvPT_PKS4_S7_S7_flPfS8_Pj)
        /*011c*/ 	.short	0x0380
        /*011e*/ 	.short	0x0048


	//----- nvinfo : EIATTR_SW_WAR
	.align		4
.L_2677:
        /*0120*/ 	.byte	0x04, 0x36
        /*0122*/ 	.short	(.L_2679 - .L_2678)
.L_2678:
        /*0124*/ 	.word	0x00000008
.L_2679:


//--------------------- .nv.info._ZN13group_norm_v214gn_cuda_kernelI6__halfLi320ELi1ELi32ELi80ELi256ELb0ELi128ELi320ELi320ELi4ELb0ELi74ELb0ELb1ENS_16CompileConditionILi1000EEEEEvPT_PKS4_S7_S7_flPfS8_Pj --------------------------
	.section	.nv.info._ZN13group_norm_v214gn_cuda_kernelI6__halfLi320ELi1ELi32ELi80ELi256ELb0ELi128ELi320ELi320ELi4ELb0ELi74ELb0ELb1ENS_16CompileConditionILi1000EEEEEvPT_PKS4_S7_S7_flPfS8_Pj,"",@"SHT_CUDA_INFO"
	.sectionflags	@""
	.align	4


	//----- nvinfo : EIATTR_CUDA_API_VERSION
	.align		4
        /*0000*/ 	.byte	0x04, 0x37
        /*0002*/ 	.short	(.L_2681 - .L_2680)
.L_2680:
        /*0004*/ 	.word	0x00000082


	//----- nvinfo : EIATTR_KPARAM_INFO
	.align		4
.L_2681:
        /*0008*/ 	.byte	0x04, 0x17
        /*000a*/ 	.short	(.L_2683 - .L_2682)
.L_2682:
        /*000c*/ 	.word	0x00000000
        /*0010*/ 	.short	0x0008
        /*0012*/ 	.short	0x0040
        /*0014*/ 	.byte	0x00, 0xf5, 0x21, 0x00


	//----- nvinfo : EIATTR_KPARAM_INFO
	.align		4
.L_2683:
        /*0018*/ 	.byte	0x04, 0x17
        /*001a*/ 	.short	(.L_2685 - .L_2684)
.L_2684:
        /*001c*/ 	.word	0x00000000
        /*0020*/ 	.short	0x0007
        /*0022*/ 	.short	0x0038
        /*0024*/ 	.byte	0x00, 0xf5, 0x21, 0x00


	//----- nvinfo : EIATTR_KPARAM_INFO
	.align		4
.L_2685:
        /*0028*/ 	.byte	0x04, 0x17
        /*002a*/ 	.short	(.L_2687 - .L_2686)
.L_2686:
        /*002c*/ 	.word	0x00000000
        /*0030*/ 	.short	0x0006
        /*0032*/ 	.short	0x0030
        /*0034*/ 	.byte	0x00, 0xf5, 0x21, 0x00


	//----- nvinfo : EIATTR_KPARAM_INFO
	.align		4
.L_2687:
        /*0038*/ 	.byte	0x04, 0x17
        /*003a*/ 	.short	(.L_2689 - .L_2688)
.L_2688:
        /*003c*/ 	.word	0x00000000
        /*0040*/ 	.short	0x0005
        /*0042*/ 	.short	0x0028
        /*0044*/ 	.byte	0x00, 0xf0, 0x21, 0x00


	//----- nvinfo : EIATTR_KPARAM_INFO
	.align		4
.L_2689:
        /*0048*/ 	.byte	0x04, 0x17
        /*004a*/ 	.short	(.L_2691 - .L_2690)
.L_2690:
        /*004c*/ 	.word	0x00000000
        /*0050*/ 	.short	0x0004
        /*0052*/ 	.short	0x0020
        /*0054*/ 	.byte	0x00, 0xf0, 0x11, 0x00


	//----- nvinfo : EIATTR_KPARAM_INFO
	.align		4
.L_2691:
        /*0058*/ 	.byte	0x04, 0x17
        /*005a*/ 	.short	(.L_2693 - .L_2692)
.L_2692:
        /*005c*/ 	.word	0x00000000
        /*0060*/ 	.short	0x0003
        /*0062*/ 	.short	0x0018
        /*0064*/ 	.byte	0x00, 0xf5, 0x21, 0x00


	//----- nvinfo : EIATTR_KPARAM_INFO
	.align		4
.L_2693:
        /*0068*/ 	.byte	0x04, 0x17
        /*006a*/ 	.short	(.L_2695 - .L_2694)
.L_2694:
        /*006c*/ 	.word	0x00000000
        /*0070*/ 	.short	0x0002
        /*0072*/ 	.short	0x0010
        /*0074*/ 	.byte	0x00, 0xf5, 0x21, 0x00


	//----- nvinfo : EIATTR_KPARAM_INFO
	.align		4
.L_2695:
        /*0078*/ 	.byte	0x04, 0x17
        /*007a*/ 	.short	(.L_2697 - .L_2696)
.L_2696:
        /*007c*/ 	.word	0x00000000
        /*0080*/ 	.short	0x0001
        /*0082*/ 	.short	0x0008
        /*0084*/ 	.byte	0x00, 0xf5, 0x21, 0x00


	//----- nvinfo : EIATTR_KPARAM_INFO
	.align		4
.L_2697:
        /*0088*/ 	.byte	0x04, 0x17
        /*008a*/ 	.short	(.L_2699 - .L_2698)
.L_2698:
        /*008c*/ 	.word	0x00000000
        /*0090*/ 	.short	0x0000
        /*0092*/ 	.short	0x0000
        /*0094*/ 	.byte	0x00, 0xf5, 0x21, 0x00


	//----- nvinfo : EIATTR_SPARSE_MMA_MASK
	.align		4
.L_2699:
        /*0098*/ 	.byte	0x03, 0x50
        /*009a*/ 	.short	0x0000


	//----- nvinfo : EIATTR_MAXREG_COUNT
	.align		4
        /*009c*/ 	.byte	0x03, 0x1b
        /*009e*/ 	.short	0x00a8


	//----- nvinfo : EIATTR_NUM_BARRIERS
	.align		4
        /*00a0*/ 	.byte	0x02, 0x4c
        /*00a2*/ 	.byte	0x01
	.zero		1


	//----- nvinfo : EIATTR_MERCURY_ISA_VERSION
	.align		4
        /*00a4*/ 	.byte	0x03, 0x5f
        /*00a6*/ 	.short	0x0101


	//----- nvinfo : EIATTR_COOP_GROUP_MASK_REGIDS
	.align		4
        /*00a8*/ 	.byte	0x04, 0x29
        /*00aa*/ 	.short	(.L_2701 - .L_2700)


	//   ....[0]....
.L_2700:
        /*00ac*/ 	.word	0xffffffff


	//   ....[1]....
        /*00b0*/ 	.word	0xffffffff


	//   ....[2]....
        /*00b4*/ 	.word	0xffffffff


	//   ....[3]....
        /*00b8*/ 	.word	0xffffffff


	//   ....[4]....
        /*00bc*/ 	.word	0xffffffff


	//   ....[5]....
        /*00c0*/ 	.word	0xffffffff


	//   ....[6]....
        /*00c4*/ 	.word	0xffffffff


	//   ....[7]....
        /*00c8*/ 	.word	0xffffffff


	//----- nvinfo : EIATTR_COOP_GROUP_INSTR_OFFSETS
	.align		4
.L_2701:
        /*00cc*/ 	.byte	0x04, 0x28
        /*00ce*/ 	.short	(.L_2703 - .L_2702)


	//   ....[0]....
.L_2702:
        /*00d0*/ 	.word	0x00002610


	//   ....[1]....
        /*00d4*/ 	.word	0x00002640


	//   ....[2]....
        /*00d8*/ 	.word	0x000026b0


	//   ....[3]....
        /*00dc*/ 	.word	0x000026c0


	//   ....[4]....
        /*00e0*/ 	.word	0x00002760


	//   ....[5]....
        /*00e4*/ 	.word	0x00002940


	//   ....[6]....
        /*00e8*/ 	.word	0x00002950


	//   ....[7]....
        /*00ec*/ 	.word	0x00002990


	//----- nvinfo : EIATTR_VRC_CTA_INIT_COUNT
	.align		4
.L_2703:
        /*00f0*/ 	.byte	0x02, 0x4a
	.zero		1
	.zero		1


	//----- nvinfo : EIATTR_EXIT_INSTR_OFFSETS
	.align		4
        /*00f4*/ 	.byte	0x04, 0x1c
        /*00f6*/ 	.short	(.L_2705 - .L_2704)


	//   ....[0]....
.L_2704:
        /*00f8*/ 	.word	0x00004af0


	//   ....[1]....
        /*00fc*/ 	.word	0x00004b10


	//----- nvinfo : EIATTR_MAX_THREADS
	.align		4
.L_2705:
        /*0100*/ 	.byte	0x04, 0x05
        /*0102*/ 	.short	(.L_2707 - .L_2706)
.L_2706:
        /*0104*/ 	.word	0x00000140
        /*0108*/ 	.word	0x00000001
        /*010c*/ 	.word	0x00000001


	//----- nvinfo : EIATTR_CRS_STACK_SIZE
	.align		4
.L_2707:
        /*0110*/ 	.byte	0x04, 0x1e
        /*0112*/ 	.short	(.L_2709 - .L_2708)
.L_2708:
        /*0114*/ 	.word	0x00000000


	//----- nvinfo : EIATTR_CBANK_PARAM_SIZE
	.align		4
.L_2709:
        /*0118*/ 	.byte	0x03, 0x19
        /*011a*/ 	.short	0x0048


	//----- nvinfo : EIATTR_PARAM_CBANK
	.align		4
        /*011c*/ 	.byte	0x04, 0x0a
        /*011e*/ 	.short	(.L_2711 - .L_2710)
	.align		4
.L_2710:
        /*0120*/ 	.word	index@(.nv.constant0._ZN13group_norm_v214gn_cuda_kernelI6__halfLi320ELi1ELi32ELi80ELi256ELb0ELi128ELi320ELi320ELi4ELb0ELi74ELb0ELb1ENS_16CompileConditionILi1000EEEEEvPT_PKS4_S7_S7_flPfS8_Pj)
        /*0124*/ 	.short	0x0380
        /*0126*/ 	.short	0x0048


	//----- nvinfo : EIATTR_SW_WAR
	.align		4
.L_2711:
        /*0128*/ 	.byte	0x04, 0x36
        /*012a*/ 	.short	(.L_2713 - .L_2712)
.L_2712:
        /*012c*/ 	.word	0x00000008
.L_2713:


//--------------------- .nv.info._ZN13group_norm_v214gn_cuda_kernelI6__halfLi320ELi3ELi32ELi80ELi256ELb0ELi64ELi320ELi320ELi4ELb1ELi87ELb0ELb0ENS_16CompileConditionILi1000EEEEEvPT_PKS4_S7_S7_flPfS8_Pj --------------------------
	.section	.nv.info._ZN13group_norm_v214gn_cuda_kernelI6__halfLi320ELi3ELi32ELi80ELi256ELb0ELi64ELi320ELi320ELi4ELb1ELi87ELb0ELb0ENS_16CompileConditionILi1000EEEEEvPT_PKS4_S7_S7_flPfS8_Pj,"",@"SHT_CUDA_INFO"
	.sectionflags	@""
	.align	4


	//----- nvinfo : EIATTR_CUDA_API_VERSION
	.align		4
        /*0000*/ 	.byte	0x04, 0x37
        /*0002*/ 	.short	(.L_2715 - .L_2714)
.L_2714:
        /*0004*/ 	.word	0x00000082


	//----- nvinfo : EIATTR_KPARAM_INFO
	.align		4
.L_2715:
        /*0008*/ 	.byte	0x04, 0x17
        /*000a*/ 	.short	(.L_2717 - .L_2716)
.L_2716:
        /*000c*/ 	.word	0x00000000
        /*0010*/ 	.short	0x0008
        /*0012*/ 	.short	0x0040
        /*0014*/ 	.byte	0x00, 0xf5, 0x21, 0x00


	//----- nvinfo : EIATTR_KPARAM_INFO
	.align		4
.L_2717:
        /*0018*/ 	.byte	0x04, 0x17
        /*001a*/ 	.short	(.L_2719 - .L_2718)
.L_2718:
        /*001c*/ 	.word	0x00000000
        /*0020*/ 	.short	0x0007
        /*0022*/ 	.short	0x0038
        /*0024*/ 	.byte	0x00, 0xf5, 0x21, 0x00


	//----- nvinfo : EIATTR_KPARAM_INFO
	.align		4
.L_2719:
        /*0028*/ 	.byte	0x04, 0x17
        /*002a*/ 	.short	(.L_2721 - .L_2720)
.L_2720:
        /*002c*/ 	.word	0x00000000
        /*0030*/ 	.short	0x0006
        /*0032*/ 	.short	0x0030
        /*0034*/ 	.byte	0x00, 0xf5, 0x21, 0x00


	//----- nvinfo : EIATTR_KPARAM_INFO
	.align		4
.L_2721:
        /*0038*/ 	.byte	0x04, 0x17
        /*003a*/ 	.short	(.L_2723 - .L_2722)
.L_2722:
        /*003c*/ 	.word	0x00000000
        /*0040*/ 	.short	0x0005
        /*0042*/ 	.short	0x0028
        /*0044*/ 	.byte	0x00, 0xf0, 0x21, 0x00


	//----- nvinfo : EIATTR_KPARAM_INFO
	.align		4
.L_2723:
        /*0048*/ 	.byte	0x04, 0x17
        /*004a*/ 	.short	(.L_2725 - .L_2724)
.L_2724:
        /*004c*/ 	.word	0x00000000
        /*0050*/ 	.short	0x0004
        /*0052*/ 	.short	0x0020
        /*0054*/ 	.byte	0x00, 0xf0, 0x11, 0x00


	//----- nvinfo : EIATTR_KPARAM_INFO
	.align		4
.L_2725:
        /*0058*/ 	.byte	0x04, 0x17
        /*005a*/ 	.short	(.L_2727 - .L_2726)
.L_2726:
        /*005c*/ 	.word	0x00000000
        /*0060*/ 	.short	0x0003
        /*0062*/ 	.short	0x0018
        /*0064*/ 	.byte	0x00, 0xf5, 0x21, 0x00


	//----- nvinfo : EIATTR_KPARAM_INFO
	.align		4
.L_2727:
        /*0068*/ 	.byte	0x04, 0x17
        /*006a*/ 	.short	(.L_2729 - .L_2728)
.L_2728:
        /*006c*/ 	.word	0x00000000
        /*0070*/ 	.short	0x0002
        /*0072*/ 	.short	0x0010
        /*0074*/ 	.byte	0x00, 0xf5, 0x21, 0x00


	//----- nvinfo : EIATTR_KPARAM_INFO
	.align		4
.L_2729:
        /*0078*/ 	.byte	0x04, 0x17
        /*007a*/ 	.short	(.L_2731 - .L_2730)
.L_2730:
        /*007c*/ 	.word	0x00000000
        /*0080*/ 	.short	0x0001
        /*0082*/ 	.short	0x0008
        /*0084*/ 	.byte	0x00, 0xf5, 0x21, 0x00


	//----- nvinfo : EIATTR_KPARAM_INFO
	.align		4
.L_2731:
        /*0088*/ 	.byte	0x04, 0x17
        /*008a*/ 	.short	(.L_2733 - .L_2732)
.L_2732:
        /*008c*/ 	.word	0x00000000
        /*0090*/ 	.short	0x0000
        /*0092*/ 	.short	0x0000
        /*0094*/ 	.byte	0x00, 0xf5, 0x21, 0x00


	//----- nvinfo : EIATTR_SPARSE_MMA_MASK
	.align		4
.L_2733:
        /*0098*/ 	.byte	0x03, 0x50
        /*009a*/ 	.short	0x0000


	//----- nvinfo : EIATTR_MAXREG_COUNT
	.align		4
        /*009c*/ 	.byte	0x03, 0x1b
        /*009e*/ 	.short	0x0040


	//----- nvinfo : EIATTR_NUM_BARRIERS
	.align		4
        /*00a0*/ 	.byte	0x02, 0x4c
        /*00a2*/ 	.byte	0x01
	.zero		1


	//----- nvinfo : EIATTR_ANNOTATIONS
	.align		4
        /*00a4*/ 	.byte	0x04, 0x55
        /*00a6*/ 	.short	(.L_2735 - .L_2734)


	//   ....[0]....
.L_2734:
        /* <DEDUP_REMOVED lines=31> */


	//----- nvinfo : EIATTR_MERCURY_ISA_VERSION
	.align		4
.L_2735:
        /*0288*/ 	.byte	0x03, 0x5f
        /*028a*/ 	.short	0x0101


	//----- nvinfo : EIATTR_COOP_GROUP_MASK_REGIDS
	.align		4
        /*028c*/ 	.byte	0x04, 0x29
        /*028e*/ 	.short	(.L_2737 - .L_2736)


	//   ....[0]....
.L_2736:
        /*0290*/ 	.word	0xffffffff


	//   ....[1]....
        /*0294*/ 	.word	0xffffffff


	//   ....[2]....
        /*0298*/ 	.word	0xffffffff


	//   ....[3]....
        /*029c*/ 	.word	0xffffffff


	//   ....[4]....
        /*02a0*/ 	.word	0xffffffff


	//   ....[5]....
        /*02a4*/ 	.word	0xffffffff


	//   ....[6]....
        /*02a8*/ 	.word	0xffffffff


	//   ....[7]....
        /*02ac*/ 	.word	0xffffffff


	//----- nvinfo : EIATTR_COOP_GROUP_INSTR_OFFSETS
	.align		4
.L_2737:
        /*02b0*/ 	.byte	0x04, 0x28
        /*02b2*/ 	.short	(.L_2739 - .L_2738)


	//   ....[0]....
.L_2738:
        /*02b4*/ 	.word	0x00001bd0


	//   ....[1]....
        /*02b8*/ 	.word	0x00001bf0


	//   ....[2]....
        /*02bc*/ 	.word	0x00001c30


	//   ....[3]....
        /*02c0*/ 	.word	0x00001c40


	//   ....[4]....
        /*02c4*/ 	.word	0x00001ff0


	//   ....[5]....
        /*02c8*/ 	.word	0x00002000


	//   ....[6]....
        /*02cc*/ 	.word	0x00002030


	//   ....[7]....
        /*02d0*/ 	.word	0x00002040


	//----- nvinfo : EIATTR_VRC_CTA_INIT_COUNT
	.align		4
.L_2739:
        /*02d4*/ 	.byte	0x02, 0x4a
	.zero		1
	.zero		1


	//----- nvinfo : EIATTR_EXIT_INSTR_OFFSETS
	.align		4
        /*02d8*/ 	.byte	0x04, 0x1c
        /*02da*/ 	.short	(.L_2741 - .L_2740)


	//   ....[0]....
.L_2740:
        /*02dc*/ 	.word	0x00000080


	//   ....[1]....
        /*02e0*/ 	.word	0x000035b0


	//----- nvinfo : EIATTR_MAX_THREADS
	.align		4
.L_2741:
        /*02e4*/ 	.byte	0x04, 0x05
        /*02e6*/ 	.short	(.L_2743 - .L_2742)
.L_2742:
        /*02e8*/ 	.word	0x00000140
        /*02ec*/ 	.word	0x00000001
        /*02f0*/ 	.word	0x00000001


	//----- nvinfo : EIATTR_CRS_STACK_SIZE
	.align		4
.L_2743:
        /*02f4*/ 	.byte	0x04, 0x1e
        /*02f6*/ 	.short	(.L_2745 - .L_2744)
.L_2744:
        /*02f8*/ 	.word	0x00000000


	//----- nvinfo : EIATTR_CBANK_PARAM_SIZE
	.align		4
.L_2745:
        /*02fc*/ 	.byte	0x03, 0x19
        /*02fe*/ 	.short	0x0048


	//----- nvinfo : EIATTR_PARAM_CBANK
	.align		4
        /*0300*/ 	.byte	0x04, 0x0a
        /*0302*/ 	.short	(.L_2747 - .L_2746)
	.align		4
.L_2746:
        /*0304*/ 	.word	index@(.nv.constant0._ZN13group_norm_v214gn_cuda_kernelI6__halfLi320ELi3ELi32ELi80ELi256ELb0ELi64ELi320ELi320ELi4ELb1ELi87ELb0ELb0ENS_16CompileConditionILi1000EEEEEvPT_PKS4_S7_S7_flPfS8_Pj)
        /*0308*/ 	.short	0x0380
        /*030a*/ 	.short	0x0048


	//----- nvinfo : EIATTR_SW_WAR
	.align		4
.L_2747:
        /*030c*/ 	.byte	0x04, 0x36
        /*030e*/ 	.short	(.L_2749 - .L_2748)
.L_2748:
        /*0310*/ 	.word	0x00000008
.L_2749:


//--------------------- .nv.info._ZN13group_norm_v214gn_cuda_kernelI6__halfLi320ELi2ELi32ELi80ELi256ELb0ELi64ELi320ELi320ELi4ELb1ELi74ELb0ELb0ENS_16CompileConditionILi1000EEEEEvPT_PKS4_S7_S7_flPfS8_Pj --------------------------
	.section	.nv.info._ZN13group_norm_v214gn_cuda_kernelI6__halfLi320ELi2ELi32ELi80ELi256ELb0ELi64ELi320ELi320ELi4ELb1ELi74ELb0ELb0ENS_16CompileConditionILi1000EEEEEvPT_PKS4_S7_S7_flPfS8_Pj,"",@"SHT_CUDA_INFO"
	.sectionflags	@""
	.align	4


	//----- nvinfo : EIATTR_CUDA_API_VERSION
	.align		4
        /*0000*/ 	.byte	0x04, 0x37
        /*0002*/ 	.short	(.L_2751 - .L_2750)
.L_2750:
        /*0004*/ 	.word	0x00000082


	//----- nvinfo : EIATTR_KPARAM_INFO
	.align		4
.L_2751:
        /*0008*/ 	.byte	0x04, 0x17
        /*000a*/ 	.short	(.L_2753 - .L_2752)
.L_2752:
        /*000c*/ 	.word	0x00000000
        /*0010*/ 	.short	0x0008
        /*0012*/ 	.short	0x0040
        /*0014*/ 	.byte	0x00, 0xf5, 0x21, 0x00


	//----- nvinfo : EIATTR_KPARAM_INFO
	.align		4
.L_2753:
        /*0018*/ 	.byte	0x04, 0x17
        /*001a*/ 	.short	(.L_2755 - .L_2754)
.L_2754:
        /*001c*/ 	.word	0x00000000
        /*0020*/ 	.short	0x0007
        /*0022*/ 	.short	0x0038
        /*0024*/ 	.byte	0x00, 0xf5, 0x21, 0x00


	//----- nvinfo : EIATTR_KPARAM_INFO
	.align		4
.L_2755:
        /*0028*/ 	.byte	0x04, 0x17
        /*002a*/ 	.short	(.L_2757 - .L_2756)
.L_2756:
        /*002c*/ 	.word	0x00000000
        /*0030*/ 	.short	0x0006
        /*0032*/ 	.short	0x0030
        /*0034*/ 	.byte	0x00, 0xf5, 0x21, 0x00


	//----- nvinfo : EIATTR_KPARAM_INFO
	.align		4
.L_2757:
        /*0038*/ 	.byte	0x04, 0x17
        /*003a*/ 	.short	(.L_2759 - .L_2758)
.L_2758:
        /*003c*/ 	.word	0x00000000
        /*0040*/ 	.short	0x0005
        /*0042*/ 	.short	0x0028
        /*0044*/ 	.byte	0x00, 0xf0, 0x21, 0x00


	//----- nvinfo : EIATTR_KPARAM_INFO
	.align		4
.L_2759:
        /*0048*/ 	.byte	0x04, 0x17
        /*004a*/ 	.short	(.L_2761 - .L_2760)
.L_2760:
        /*004c*/ 	.word	0x00000000
        /*0050*/ 	.short	0x0004
        /*0052*/ 	.short	0x0020
        /*0054*/ 	.byte	0x00, 0xf0, 0x11, 0x00


	//----- nvinfo : EIATTR_KPARAM_INFO
	.align		4
.L_2761:
        /*0058*/ 	.byte	0x04, 0x17
        /*005a*/ 	.short	(.L_2763 - .L_2762)
.L_2762:
        /*005c*/ 	.word	0x00000000
        /*0060*/ 	.short	0x0003
        /*0062*/ 	.short	0x0018
        /*0064*/ 	.byte	0x00, 0xf5, 0x21, 0x00


	//----- nvinfo : EIATTR_KPARAM_INFO
	.align		4
.L_2763:
        /*0068*/ 	.byte	0x04, 0x17
        /*006a*/ 	.short	(.L_2765 - .L_2764)
.L_2764:
        /*006c*/ 	.word	0x00000000
        /*0070*/ 	.short	0x0002
        /*0072*/ 	.short	0x0010
        /*0074*/ 	.byte	0x00, 0xf5, 0x21, 0x00


	//----- nvinfo : EIATTR_KPARAM_INFO
	.align		4
.L_2765:
        /*0078*/ 	.byte	0x04, 0x17
        /*007a*/ 	.short	(.L_2767 - .L_2766)
.L_2766:
        /*007c*/ 	.word	0x00000000
        /*0080*/ 	.short	0x0001
        /*0082*/ 	.short	0x0008
        /*0084*/ 	.byte	0x00, 0xf5, 0x21, 0x00


	//----- nvinfo : EIATTR_KPARAM_INFO
	.align		4
.L_2767:
        /*0088*/ 	.byte	0x04, 0x17
        /*008a*/ 	.short	(.L_2769 - .L_2768)
.L_2768:
        /*008c*/ 	.word	0x00000000
        /*0090*/ 	.short	0x0000
        /*0092*/ 	.short	0x0000
        /*0094*/ 	.byte	0x00, 0xf5, 0x21, 0x00


	//----- nvinfo : EIATTR_SPARSE_MMA_MASK
	.align		4
.L_2769:
        /*0098*/ 	.byte	0x03, 0x50
        /*009a*/ 	.short	0x0000


	//----- nvinfo : EIATTR_MAXREG_COUNT
	.align		4
        /*009c*/ 	.byte	0x03, 0x1b
        /*009e*/ 	.short	0x0060


	//----- nvinfo : EIATTR_NUM_BARRIERS
	.align		4
        /*00a0*/ 	.byte	0x02, 0x4c
        /*00a2*/ 	.byte	0x01
	.zero		1


	//----- nvinfo : EIATTR_MERCURY_ISA_VERSION
	.align		4
        /*00a4*/ 	.byte	0x03, 0x5f
        /*00a6*/ 	.short	0x0101


	//----- nvinfo : EIATTR_COOP_GROUP_MASK_REGIDS
	.align		4
        /*00a8*/ 	.byte	0x04, 0x29
        /*00aa*/ 	.short	(.L_2771 - .L_2770)


	//   ....[0]....
.L_2770:
        /*00ac*/ 	.word	0xffffffff


	//   ....[1]....
        /*00b0*/ 	.word	0xffffffff


	//   ....[2]....
        /*00b4*/ 	.word	0xffffffff


	//   ....[3]....
        /*00b8*/ 	.word	0xffffffff


	//   ....[4]....
        /*00bc*/ 	.word	0xffffffff


	//   ....[5]....
        /*00c0*/ 	.word	0xffffffff


	//   ....[6]....
        /*00c4*/ 	.word	0xffffffff


	//   ....[7]....
        /*00c8*/ 	.word	0xffffffff


	//----- nvinfo : EIATTR_COOP_GROUP_INSTR_OFFSETS
	.align		4
.L_2771:
        /*00cc*/ 	.byte	0x04, 0x28
        /*00ce*/ 	.short	(.L_2773 - .L_2772)


	//   ....[0]....
.L_2772:
        /*00d0*/ 	.word	0x00001a70


	//   ....[1]....
        /*00d4*/ 	.word	0x00001aa0


	//   ....[2]....
        /*00d8*/ 	.word	0x00001ae0


	//   ....[3]....
        /*00dc*/ 	.word	0x00001af0


	//   ....[4]....
        /*00e0*/ 	.word	0x00001ea0


	//   ....[5]....
        /*00e4*/ 	.word	0x00001eb0


	//   ....[6]....
        /*00e8*/ 	.word	0x00001ed0


	//   ....[7]....
        /*00ec*/ 	.word	0x00001ef0


	//----- nvinfo : EIATTR_VRC_CTA_INIT_COUNT
	.align		4
.L_2773:
        /*00f0*/ 	.byte	0x02, 0x4a
	.zero		1
	.zero		1


	//----- nvinfo : EIATTR_EXIT_INSTR_OFFSETS
	.align		4
        /*00f4*/ 	.byte	0x04, 0x1c
        /*00f6*/ 	.short	(.L_2775 - .L_2774)


	//   ....[0]....
.L_2774:
        /*00f8*/ 	.word	0x00000080


	//   ....[1]....
        /*00fc*/ 	.word	0x00003190


	//----- nvinfo : EIATTR_MAX_THREADS
	.align		4
.L_2775:
        /*0100*/ 	.byte	0x04, 0x05
        /*0102*/ 	.short	(.L_2777 - .L_2776)
.L_2776:
        /*0104*/ 	.word	0x00000140
        /*0108*/ 	.word	0x00000001
        /*010c*/ 	.word	0x00000001


	//----- nvinfo : EIATTR_CRS_STACK_SIZE
	.align		4
.L_2777:
        /*0110*/ 	.byte	0x04, 0x1e
        /*0112*/ 	.short	(.L_2779 - .L_2778)
.L_2778:
        /*0114*/ 	.word	0x00000000


	//----- nvinfo : EIATTR_CBANK_PARAM_SIZE
	.align		4
.L_2779:
        /*0118*/ 	.byte	0x03, 0x19
        /*011a*/ 	.short	0x0048


	//----- nvinfo : EIATTR_PARAM_CBANK
	.align		4
        /*011c*/ 	.byte	0x04, 0x0a
        /*011e*/ 	.short	(.L_2781 - .L_2780)
	.align		4
.L_2780:
        /*0120*/ 	.word	index@(.nv.constant0._ZN13group_norm_v214gn_cuda_kernelI6__halfLi320ELi2ELi32ELi80ELi256ELb0ELi64ELi320ELi320ELi4ELb1ELi74ELb0ELb0ENS_16CompileConditionILi1000EEEEEvPT_PKS4_S7_S7_flPfS8_Pj)
        /*0124*/ 	.short	0x0380
        /*0126*/ 	.short	0x0048


	//----- nvinfo : EIATTR_SW_WAR
	.align		4
.L_2781:
        /*0128*/ 	.byte	0x04, 0x36
        /*012a*/ 	.short	(.L_2783 - .L_2782)
.L_2782:
        /*012c*/ 	.word	0x00000008
.L_2783:


//--------------------- .nv.info._ZN13group_norm_v214gn_cuda_kernelI6__halfLi320ELi3ELi16ELi160ELi256ELb1ELi8ELi320ELi320ELi4ELb1ELi10ELb0ELb0ENS_16CompileConditionILi1000EEEEEvPT_PKS4_S7_S7_flPfS8_Pj --------------------------
	.section	.nv.info._ZN13group_norm_v214gn_cuda_kernelI6__halfLi320ELi3ELi16ELi160ELi256ELb1ELi8ELi320ELi320ELi4ELb1ELi10ELb0ELb0ENS_16CompileConditionILi1000EEEEEvPT_PKS4_S7_S7_flPfS8_Pj,"",@"SHT_CUDA_INFO"
	.sectionflags	@""
	.align	4


	//----- nvinfo : EIATTR_CUDA_API_VERSION
	.align		4
        /*0000*/ 	.byte	0x04, 0x37
        /*0002*/ 	.short	(.L_2785 - .L_2784)
.L_2784:
        /*0004*/ 	.word	0x00000082


	//----- nvinfo : EIATTR_KPARAM_INFO
	.align		4
.L_2785:
        /*0008*/ 	.byte	0x04, 0x17
        /*000a*/ 	.short	(.L_2787 - .L_2786)
.L_2786:
        /*000c*/ 	.word	0x00000000
        /*0010*/ 	.short	0x0008
        /*0012*/ 	.short	0x0040
        /*0014*/ 	.byte	0x00, 0xf5, 0x21, 0x00


	//----- nvinfo : EIATTR_KPARAM_INFO
	.align		4
.L_2787:
        /*0018*/ 	.byte	0x04, 0x17
        /*001a*/ 	.short	(.L_2789 - .L_2788)
.L_2788:
        /*001c*/ 	.word	0x00000000
        /*0020*/ 	.short	0x0007
        /*0022*/ 	.short	0x0038
        /*0024*/ 	.byte	0x00, 0xf5, 0x21, 0x00


	//----- nvinfo : EIATTR_KPARAM_INFO
	.align		4
.L_2789:
        /*0028*/ 	.byte	0x04, 0x17
        /*002a*/ 	.short	(.L_2791 - .L_2790)
.L_2790:
        /*002c*/ 	.word	0x00000000
        /*0030*/ 	.short	0x0006
        /*0032*/ 	.short	0x0030
        /*0034*/ 	.byte	0x00, 0xf5, 0x21, 0x00


	//----- nvinfo : EIATTR_KPARAM_INFO
	.align		4
.L_2791:
        /*0038*/ 	.byte	0x04, 0x17
        /*003a*/ 	.short	(.L_2793 - .L_2792)
.L_2792:
        /*003c*/ 	.word	0x00000000
        /*0040*/ 	.short	0x0005
        /*0042*/ 	.short	0x0028
        /*0044*/ 	.byte	0x00, 0xf0, 0x21, 0x00


	//----- nvinfo : EIATTR_KPARAM_INFO
	.align		4
.L_2793:
        /*0048*/ 	.byte	0x04, 0x17
        /*004a*/ 	.short	(.L_2795 - .L_2794)
.L_2794:
        /*004c*/ 	.word	0x00000000
        /*0050*/ 	.short	0x0004
        /*0052*/ 	.short	0x0020
        /*0054*/ 	.byte	0x00, 0xf0, 0x11, 0x00


	//----- nvinfo : EIATTR_KPARAM_INFO
	.align		4
.L_2795:
        /*0058*/ 	.byte	0x04, 0x17
        /*005a*/ 	.short	(.L_2797 - .L_2796)
.L_2796:
        /*005c*/ 	.word	0x00000000
        /*0060*/ 	.short	0x0003
        /*0062*/ 	.short	0x0018
        /*0064*/ 	.byte	0x00, 0xf5, 0x21, 0x00


	//----- nvinfo : EIATTR_KPARAM_INFO
	.align		4
.L_2797:
        /*0068*/ 	.byte	0x04, 0x17
        /*006a*/ 	.short	(.L_2799 - .L_2798)
.L_2798:
        /*006c*/ 	.word	0x00000000
        /*0070*/ 	.short	0x0002
        /*0072*/ 	.short	0x0010
        /*0074*/ 	.byte	0x00, 0xf5, 0x21, 0x00


	//----- nvinfo : EIATTR_KPARAM_INFO
	.align		4
.L_2799:
        /*0078*/ 	.byte	0x04, 0x17
        /*007a*/ 	.short	(.L_2801 - .L_2800)
.L_2800:
        /*007c*/ 	.word	0x00000000
        /*0080*/ 	.short	0x0001
        /*0082*/ 	.short	0x0008
        /*0084*/ 	.byte	0x00, 0xf5, 0x21, 0x00


	//----- nvinfo : EIATTR_KPARAM_INFO
	.align		4
.L_2801:
        /*0088*/ 	.byte	0x04, 0x17
        /*008a*/ 	.short	(.L_2803 - .L_2802)
.L_2802:
        /*008c*/ 	.word	0x00000000
        /*0090*/ 	.short	0x0000
        /*0092*/ 	.short	0x0000
        /*0094*/ 	.byte	0x00, 0xf5, 0x21, 0x00


	//----- nvinfo : EIATTR_SPARSE_MMA_MASK
	.align		4
.L_2803:
        /*0098*/ 	.byte	0x03, 0x50
        /*009a*/ 	.short	0x0000


	//----- nvinfo : EIATTR_MAXREG_COUNT
	.align		4
        /*009c*/ 	.byte	0x03, 0x1b
        /*009e*/ 	.short	0x0040


	//----- nvinfo : EIATTR_NUM_BARRIERS
	.align		4
        /*00a0*/ 	.byte	0x02, 0x4c
        /*00a2*/ 	.byte	0x01
	.zero		1


	//----- nvinfo : EIATTR_MERCURY_ISA_VERSION
	.align		4
        /*00a4*/ 	.byte	0x03, 0x5f
        /*00a6*/ 	.short	0x0101


	//----- nvinfo : EIATTR_COOP_GROUP_MASK_REGIDS
	.align		4
        /*00a8*/ 	.byte	0x04, 0x29
        /*00aa*/ 	.short	(.L_2805 - .L_2804)


	//   ....[0]....
.L_2804:
        /*00ac*/ 	.word	0xffffffff


	//   ....[1]....
        /*00b0*/ 	.word	0xffffffff


	//   ....[2]....
        /*00b4*/ 	.word	0xffffffff


	//   ....[3]....
        /*00b8*/ 	.word	0xffffffff


	//   ....[4]....
        /*00bc*/ 	.word	0xffffffff


	//   ....[5]....
        /*00c0*/ 	.word	0xffffffff


	//   ....[6]....
        /*00c4*/ 	.word	0xffffffff


	//   ....[7]....
        /*00c8*/ 	.word	0xffffffff


	//   ....[8]....
        /*00cc*/ 	.word	0xffffffff


	//   ....[9]....
        /*00d0*/ 	.word	0xffffffff


	//   ....[10]....
        /*00d4*/ 	.word	0xffffffff


	//   ....[11]....
        /*00d8*/ 	.word	0xffffffff


	//   ....[12]....
        /*00dc*/ 	.word	0xffffffff


	//   ....[13]....
        /*00e0*/ 	.word	0xffffffff


	//----- nvinfo : EIATTR_COOP_GROUP_INSTR_OFFSETS
	.align		4
.L_2805:
        /*00e4*/ 	.byte	0x04, 0x28
        /*00e6*/ 	.short	(.L_2807 - .L_2806)


	//   ....[0]....
.L_2806:
        /*00e8*/ 	.word	0x000018d0


	//   ....[1]....
        /*00ec*/ 	.word	0x00001900


	//   ....[2]....
        /*00f0*/ 	.word	0x00001970


	//   ....[3]....
        /*00f4*/ 	.word	0x00001980


	//   ....[4]....
        /*00f8*/ 	.word	0x00001b70


	//   ....[5]....
        /*00fc*/ 	.word	0x00001ba0


	//   ....[6]....
        /*0100*/ 	.word	0x00001bd0


	//   ....[7]....
        /*0104*/ 	.word	0x00001be0


	//   ....[8]....
        /*0108*/ 	.word	0x00001c10


	//   ....[9]....
        /*010c*/ 	.word	0x00001c20


	//   ....[10]....
        /*0110*/ 	.word	0x00001c50


	//   ....[11]....
        /*0114*/ 	.word	0x00001c60


	//   ....[12]....
        /*0118*/ 	.word	0x00001c90


	//   ....[13]....
        /*011c*/ 	.word	0x00001ca0


	//----- nvinfo : EIATTR_VRC_CTA_INIT_COUNT
	.align		4
.L_2807:
        /*0120*/ 	.byte	0x02, 0x4a
	.zero		1
	.zero		1


	//----- nvinfo : EIATTR_EXIT_INSTR_OFFSETS
	.align		4
        /*0124*/ 	.byte	0x04, 0x1c
        /*0126*/ 	.short	(.L_2809 - .L_2808)


	//   ....[0]....
.L_2808:
        /*0128*/ 	.word	0x00000070


	//   ....[1]....
        /*012c*/ 	.word	0x00002400


	//----- nvinfo : EIATTR_MAX_THREADS
	.align		4
.L_2809:
        /*0130*/ 	.byte	0x04, 0x05
        /*0132*/ 	.short	(.L_2811 - .L_2810)
.L_2810:
        /*0134*/ 	.word	0x00000140
        /*0138*/ 	.word	0x00000001
        /*013c*/ 	.word	0x00000001


	//----- nvinfo : EIATTR_CRS_STACK_SIZE
	.align		4
.L_2811:
        /*0140*/ 	.byte	0x04, 0x1e
        /*0142*/ 	.short	(.L_2813 - .L_2812)
.L_2812:
        /*0144*/ 	.word	0x00000000


	//----- nvinfo : EIATTR_CBANK_PARAM_SIZE
	.align		4
.L_2813:
        /*0148*/ 	.byte	0x03, 0x19
        /*014a*/ 	.short	0x0048


	//----- nvinfo : EIATTR_PARAM_CBANK
	.align		4
        /*014c*/ 	.byte	0x04, 0x0a
        /*014e*/ 	.short	(.L_2815 - .L_2814)
	.align		4
.L_2814:
        /*0150*/ 	.word	index@(.nv.constant0._ZN13group_norm_v214gn_cuda_kernelI6__halfLi320ELi3ELi16ELi160ELi256ELb1ELi8ELi320ELi320ELi4ELb1ELi10ELb0ELb0ENS_16CompileConditionILi1000EEEEEvPT_PKS4_S7_S7_flPfS8_Pj)
        /*0154*/ 	.short	0x0380
        /*0156*/ 	.short	0x0048


	//----- nvinfo : EIATTR_SW_WAR
	.align		4
.L_2815:
        /*0158*/ 	.byte	0x04, 0x36
        /*015a*/ 	.short	(.L_2817 - .L_2816)
.L_2816:
        /*015c*/ 	.word	0x00000008
.L_2817:


//--------------------- .nv.info._ZN13group_norm_v214gn_cuda_kernelI6__halfLi320ELi1ELi16ELi160ELi256ELb1ELi16ELi320ELi320ELi4ELb1ELi9ELb0ELb0ENS_16CompileConditionILi1000EEEEEvPT_PKS4_S7_S7_flPfS8_Pj --------------------------
	.section	.nv.info._ZN13group_norm_v214gn_cuda_kernelI6__halfLi320ELi1ELi16ELi160ELi256ELb1ELi16ELi320ELi320ELi4ELb1ELi9ELb0ELb0ENS_16CompileConditionILi1000EEEEEvPT_PKS4_S7_S7_flPfS8_Pj,"",@"SHT_CUDA_INFO"
	.sectionflags	@""
	.align	4


	//----- nvinfo : EIATTR_CUDA_API_VERSION
	.align		4
        /*0000*/ 	.byte	0x04, 0x37
        /*0002*/ 	.short	(.L_2819 - .L_2818)
.L_2818:
        /*0004*/ 	.word	0x00000082


	//----- nvinfo : EIATTR_KPARAM_INFO
	.align		4
.L_2819:
        /*0008*/ 	.byte	0x04, 0x17
        /*000a*/ 	.short	(.L_2821 - .L_2820)
.L_2820:
        /*000c*/ 	.word	0x00000000
        /*0010*/ 	.short	0x0008
        /*0012*/ 	.short	0x0040
        /*0014*/ 	.byte	0x00, 0xf5, 0x21, 0x00


	//----- nvinfo : EIATTR_KPARAM_INFO
	.align		4
.L_2821:
        /*0018*/ 	.byte	0x04, 0x17
        /*001a*/ 	.short	(.L_2823 - .L_2822)
.L_2822:
        /*001c*/ 	.word	0x00000000
        /*0020*/ 	.short	0x0007
        /*0022*/ 	.short	0x0038
        /*0024*/ 	.byte	0x00, 0xf5, 0x21, 0x00


	//----- nvinfo : EIATTR_KPARAM_INFO
	.align		4
.L_2823:
        /*0028*/ 	.byte	0x04, 0x17
        /*002a*/ 	.short	(.L_2825 - .L_2824)
.L_2824:
        /*002c*/ 	.word	0x00000000
        /*0030*/ 	.short	0x0006
        /*0032*/ 	.short	0x0030
        /*0034*/ 	.byte	0x00, 0xf5, 0x21, 0x00


	//----- nvinfo : EIATTR_KPARAM_INFO
	.align		4
.L_2825:
        /*0038*/ 	.byte	0x04, 0x17
        /*003a*/ 	.short	(.L_2827 - .L_2826)
.L_2826:
        /*003c*/ 	.word	0x00000000
        /*0040*/ 	.short	0x0005
        /*0042*/ 	.short	0x0028
        /*0044*/ 	.byte	0x00, 0xf0, 0x21, 0x00


	//----- nvinfo : EIATTR_KPARAM_INFO
	.align		4
.L_2827:
        /*0048*/ 	.byte	0x04, 0x17
        /*004a*/ 	.short	(.L_2829 - .L_2828)
.L_2828:
        /*004c*/ 	.word	0x00000000
        /*0050*/ 	.short	0x0004
        /*0052*/ 	.short	0x0020
        /*0054*/ 	.byte	0x00, 0xf0, 0x11, 0x00


	//----- nvinfo : EIATTR_KPARAM_INFO
	.align		4
.L_2829:
        /*0058*/ 	.byte	0x04, 0x17
        /*005a*/ 	.short	(.L_2831 - .L_2830)
.L_2830:
        /*005c*/ 	.word	0x00000000
        /*0060*/ 	.short	0x0003
        /*0062*/ 	.short	0x0018
        /*0064*/ 	.byte	0x00, 0xf5, 0x21, 0x00


	//----- nvinfo : EIATTR_KPARAM_INFO
	.align		4
.L_2831:
        /*0068*/ 	.byte	0x04, 0x17
        /*006a*/ 	.short	(.L_2833 - .L_2832)
.L_2832:
        /*006c*/ 	.word	0x00000000
        /*0070*/ 	.short	0x0002
        /*0072*/ 	.short	0x0010
        /*0074*/ 	.byte	0x00, 0xf5, 0x21, 0x00


	//----- nvinfo : EIATTR_KPARAM_INFO
	.align		4
.L_2833:
        /*0078*/ 	.byte	0x04, 0x17
        /*007a*/ 	.short	(.L_2835 - .L_2834)
.L_2834:
        /*007c*/ 	.word	0x00000000
        /*0080*/ 	.short	0x0001
        /*0082*/ 	.short	0x0008
        /*0084*/ 	.byte	0x00, 0xf5, 0x21, 0x00


	//----- nvinfo : EIATTR_KPARAM_INFO
	.align		4
.L_2835:
        /*0088*/ 	.byte	0x04, 0x17
        /*008a*/ 	.short	(.L_2837 - .L_2836)
.L_2836:
        /*008c*/ 	.word	0x00000000
        /*0090*/ 	.short	0x0000
        /*0092*/ 	.short	0x0000
        /*0094*/ 	.byte	0x00, 0xf5, 0x21, 0x00


	//----- nvinfo : EIATTR_SPARSE_MMA_MASK
	.align		4
.L_2837:
        /*0098*/ 	.byte	0x03, 0x50
        /*009a*/ 	.short	0x0000


	//----- nvinfo : EIATTR_MAXREG_COUNT
	.align		4
        /*009c*/ 	.byte	0x03, 0x1b
        /*009e*/ 	.short	0x00a8


	//----- nvinfo : EIATTR_NUM_BARRIERS
	.align		4
        /*00a0*/ 	.byte	0x02, 0x4c
        /*00a2*/ 	.byte	0x01
	.zero		1


	//----- nvinfo : EIATTR_MERCURY_ISA_VERSION
	.align		4
        /*00a4*/ 	.byte	0x03, 0x5f
        /*00a6*/ 	.short	0x0101


	//----- nvinfo : EIATTR_COOP_GROUP_MASK_REGIDS
	.align		4
        /*00a8*/ 	.byte	0x04, 0x29
        /*00aa*/ 	.short	(.L_2839 - .L_2838)


	//   ....[0]....
.L_2838:
        /*00ac*/ 	.word	0xffffffff


	//   ....[1]....
        /*00b0*/ 	.word	0xffffffff


	//   ....[2]....
        /*00b4*/ 	.word	0xffffffff


	//   ....[3]....
        /*00b8*/ 	.word	0xffffffff


	//   ....[4]....
        /*00bc*/ 	.word	0xffffffff


	//   ....[5]....
        /*00c0*/ 	.word	0xffffffff


	//   ....[6]....
        /*00c4*/ 	.word	0xffffffff


	//   ....[7]....
        /*00c8*/ 	.word	0xffffffff


	//   ....[8]....
        /*00cc*/ 	.word	0xffffffff


	//   ....[9]....
        /*00d0*/ 	.word	0xffffffff


	//   ....[10]....
        /*00d4*/ 	.word	0xffffffff


	//   ....[11]....
        /*00d8*/ 	.word	0xffffffff


	//----- nvinfo : EIATTR_COOP_GROUP_INSTR_OFFSETS
	.align		4
.L_2839:
        /*00dc*/ 	.byte	0x04, 0x28
        /*00de*/ 	.short	(.L_2841 - .L_2840)


	//   ....[0]....
.L_2840:
        /*00e0*/ 	.word	0x00001a60


	//   ....[1]....
        /*00e4*/ 	.word	0x00001aa0


	//   ....[2]....
        /*00e8*/ 	.word	0x00001b20


	//   ....[3]....
        /*00ec*/ 	.word	0x00001b30


	//   ....[4]....
        /*00f0*/ 	.word	0x00001d00


	//   ....[5]....
        /*00f4*/ 	.word	0x00001d30


	//   ....[6]....
        /*00f8*/ 	.word	0x00001d60


	//   ....[7]....
        /*00fc*/ 	.word	0x00001d70


	//   ....[8]....
        /*0100*/ 	.word	0x00001da0


	//   ....[9]....
        /*0104*/ 	.word	0x00001db0


	//   ....[10]....
        /*0108*/ 	.word	0x00001de0


	//   ....[11]....
        /*010c*/ 	.word	0x00001df0


	//----- nvinfo : EIATTR_VRC_CTA_INIT_COUNT
	.align		4
.L_2841:
        /*0110*/ 	.byte	0x02, 0x4a
	.zero		1
	.zero		1


	//----- nvinfo : EIATTR_EXIT_INSTR_OFFSETS
	.align		4
        /*0114*/ 	.byte	0x04, 0x1c
        /*0116*/ 	.short	(.L_2843 - .L_2842)


	//   ....[0]....
.L_2842:
        /*0118*/ 	.word	0x00000070


	//   ....[1]....
        /*011c*/ 	.word	0x000029b0


	//----- nvinfo : EIATTR_MAX_THREADS
	.align		4
.L_2843:
        /*0120*/ 	.byte	0x04, 0x05
        /*0122*/ 	.short	(.L_2845 - .L_2844)
.L_2844:
        /*0124*/ 	.word	0x00000140
        /*0128*/ 	.word	0x00000001
        /*012c*/ 	.word	0x00000001


	//----- nvinfo : EIATTR_CRS_STACK_SIZE
	.align		4
.L_2845:
        /*0130*/ 	.byte	0x04, 0x1e
        /*0132*/ 	.short	(.L_2847 - .L_2846)
.L_2846:
        /*0134*/ 	.word	0x00000000


	//----- nvinfo : EIATTR_CBANK_PARAM_SIZE
	.align		4
.L_2847:
        /*0138*/ 	.byte	0x03, 0x19
        /*013a*/ 	.short	0x0048


	//----- nvinfo : EIATTR_PARAM_CBANK
	.align		4
        /*013c*/ 	.byte	0x04, 0x0a
        /*013e*/ 	.short	(.L_2849 - .L_2848)
	.align		4
.L_2848:
        /*0140*/ 	.word	index@(.nv.constant0._ZN13group_norm_v214gn_cuda_kernelI6__halfLi320ELi1ELi16ELi160ELi256ELb1ELi16ELi320ELi320ELi4ELb1ELi9ELb0ELb0ENS_16CompileConditionILi1000EEEEEvPT_PKS4_S7_S7_flPfS8_Pj)
        /*0144*/ 	.short	0x0380
        /*0146*/ 	.short	0x0048


	//----- nvinfo : EIATTR_SW_WAR
	.align		4
.L_2849:
        /*0148*/ 	.byte	0x04, 0x36
        /*014a*/ 	.short	(.L_2851 - .L_2850)
.L_2850:
        /*014c*/ 	.word	0x00000008
.L_2851:


//--------------------- .nv.info._ZN13group_norm_v214gn_cuda_kernelI6__halfLi320ELi3ELi16ELi160ELi256ELb1ELi16ELi320ELi320ELi4ELb1ELi21ELb0ELb0ENS_16CompileConditionILi1000EEEEEvPT_PKS4_S7_S7_flPfS8_Pj --------------------------
	.section	.nv.info._ZN13group_norm_v214gn_cuda_kernelI6__halfLi320ELi3ELi16ELi160ELi256ELb1ELi16ELi320ELi320ELi4ELb1ELi21ELb0ELb0ENS_16CompileConditionILi1000EEEEEvPT_PKS4_S7_S7_flPfS8_Pj,"",@"SHT_CUDA_INFO"
	.sectionflags	@""
	.align	4


	//----- nvinfo : EIATTR_CUDA_API_VERSION
	.align		4
        /*0000*/ 	.byte	0x04, 0x37
        /*0002*/ 	.short	(.L_2853 - .L_2852)
.L_2852:
        /*0004*/ 	.word	0x00000082


	//----- nvinfo : EIATTR_KPARAM_INFO
	.align		4
.L_2853:
        /*0008*/ 	.byte	0x04, 0x17
        /*000a*/ 	.short	(.L_2855 - .L_2854)
.L_2854:
        /*000c*/ 	.word	0x00000000
        /*0010*/ 	.short	0x0008
        /*0012*/ 	.short	0x0040
        /*0014*/ 	.byte	0x00, 0xf5, 0x21, 0x00


	//----- nvinfo : EIATTR_KPARAM_INFO
	.align		4
.L_2855:
        /*0018*/ 	.byte	0x04, 0x17
        /*001a*/ 	.short	(.L_2857 - .L_2856)
.L_2856:
        /*001c*/ 	.word	0x00000000
        /*0020*/ 	.short	0x0007
        /*0022*/ 	.short	0x0038
        /*0024*/ 	.byte	0x00, 0xf5, 0x21, 0x00


	//----- nvinfo : EIATTR_KPARAM_INFO
	.align		4
.L_2857:
        /*0028*/ 	.byte	0x04, 0x17
        /*002a*/ 	.short	(.L_2859 - .L_2858)
.L_2858:
        /*002c*/ 	.word	0x00000000
        /*0030*/ 	.short	0x0006
        /*0032*/ 	.short	0x0030
        /*0034*/ 	.byte	0x00, 0xf5, 0x21, 0x00


	//----- nvinfo : EIATTR_KPARAM_INFO
	.align		4
.L_2859:
        /*0038*/ 	.byte	0x04, 0x17
        /*003a*/ 	.short	(.L_2861 - .L_2860)
.L_2860:
        /*003c*/ 	.word	0x00000000
        /*0040*/ 	.short	0x0005
        /*0042*/ 	.short	0x0028
        /*0044*/ 	.byte	0x00, 0xf0, 0x21, 0x00


	//----- nvinfo : EIATTR_KPARAM_INFO
	.align		4
.L_2861:
        /*0048*/ 	.byte	0x04, 0x17
        /*004a*/ 	.short	(.L_2863 - .L_2862)
.L_2862:
        /*004c*/ 	.word	0x00000000
        /*0050*/ 	.short	0x0004
        /*0052*/ 	.short	0x0020
        /*0054*/ 	.byte	0x00, 0xf0, 0x11, 0x00


	//----- nvinfo : EIATTR_KPARAM_INFO
	.align		4
.L_2863:
        /*0058*/ 	.byte	0x04, 0x17
        /*005a*/ 	.short	(.L_2865 - .L_2864)
.L_2864:
        /*005c*/ 	.word	0x00000000
        /*0060*/ 	.short	0x0003
        /*0062*/ 	.short	0x0018
        /*0064*/ 	.byte	0x00, 0xf5, 0x21, 0x00


	//----- nvinfo : EIATTR_KPARAM_INFO
	.align		4
.L_2865:
        /*0068*/ 	.byte	0x04, 0x17
        /*006a*/ 	.short	(.L_2867 - .L_2866)
.L_2866:
        /*006c*/ 	.word	0x00000000
        /*0070*/ 	.short	0x0002
        /*0072*/ 	.short	0x0010
        /*0074*/ 	.byte	0x00, 0xf5, 0x21, 0x00


	//----- nvinfo : EIATTR_KPARAM_INFO
	.align		4
.L_2867:
        /*0078*/ 	.byte	0x04, 0x17
        /*007a*/ 	.short	(.L_2869 - .L_2868)
.L_2868:
        /*007c*/ 	.word	0x00000000
        /*0080*/ 	.short	0x0001
        /*0082*/ 	.short	0x0008
        /*0084*/ 	.byte	0x00, 0xf5, 0x21, 0x00


	//----- nvinfo : EIATTR_KPARAM_INFO
	.align		4
.L_2869:
        /*0088*/ 	.byte	0x04, 0x17
        /*008a*/ 	.short	(.L_2871 - .L_2870)
.L_2870:
        /*008c*/ 	.word	0x00000000
        /*0090*/ 	.short	0x0000
        /*0092*/ 	.short	0x0000
        /*0094*/ 	.byte	0x00, 0xf5, 0x21, 0x00


	//----- nvinfo : EIATTR_SPARSE_MMA_MASK
	.align		4
.L_2871:
        /*0098*/ 	.byte	0x03, 0x50
        /*009a*/ 	.short	0x0000


	//----- nvinfo : EIATTR_MAXREG_COUNT
	.align		4
        /*009c*/ 	.byte	0x03, 0x1b
        /*009e*/ 	.short	0x0040


	//----- nvinfo : EIATTR_NUM_BARRIERS
	.align		4
        /*00a0*/ 	.byte	0x02, 0x4c
        /*00a2*/ 	.byte	0x01
	.zero		1


	//----- nvinfo : EIATTR_MERCURY_ISA_VERSION
	.align		4
        /*00a4*/ 	.byte	0x03, 0x5f
        /*00a6*/ 	.short	0x0101


	//----- nvinfo : EIATTR_COOP_GROUP_MASK_REGIDS
	.align		4
        /*00a8*/ 	.byte	0x04, 0x29
        /*00aa*/ 	.short	(.L_2873 - .L_2872)


	//   ....[0]....
.L_2872:
        /*00ac*/ 	.word	0xffffffff


	//   ....[1]....
        /*00b0*/ 	.word	0xffffffff


	//   ....[2]....
        /*00b4*/ 	.word	0xffffffff


	//   ....[3]....
        /*00b8*/ 	.word	0xffffffff


	//   ....[4]....
        /*00bc*/ 	.word	0xffffffff


	//   ....[5]....
        /*00c0*/ 	.word	0xffffffff


	//   ....[6]....
        /*00c4*/ 	.word	0xffffffff


	//   ....[7]....
        /*00c8*/ 	.word	0xffffffff


	//   ....[8]....
        /*00cc*/ 	.word	0xffffffff


	//   ....[9]....
        /*00d0*/ 	.word	0xffffffff


	//   ....[10]....
        /*00d4*/ 	.word	0xffffffff


	//   ....[11]....
        /*00d8*/ 	.word	0xffffffff


	//----- nvinfo : EIATTR_COOP_GROUP_INSTR_OFFSETS
	.align		4
.L_2873:
        /*00dc*/ 	.byte	0x04, 0x28
        /*00de*/ 	.short	(.L_2875 - .L_2874)


	//   ....[0]....
.L_2874:
        /*00e0*/ 	.word	0x000019b0


	//   ....[1]....
        /*00e4*/ 	.word	0x000019e0


	//   ....[2]....
        /*00e8*/ 	.word	0x00001aa0


	//   ....[3]....
        /*00ec*/ 	.word	0x00001ab0


	//   ....[4]....
        /*00f0*/ 	.word	0x00001cb0


	//   ....[5]....
        /*00f4*/ 	.word	0x00001cc0


	//   ....[6]....
        /*00f8*/ 	.word	0x00001cf0


	//   ....[7]....
        /*00fc*/ 	.word	0x00001d00


	//   ....[8]....
        /*0100*/ 	.word	0x00001d30


	//   ....[9]....
        /*0104*/ 	.word	0x00001d40


	//   ....[10]....
        /*0108*/ 	.word	0x00001d80


	//   ....[11]....
        /*010c*/ 	.word	0x00001da0


	//----- nvinfo : EIATTR_VRC_CTA_INIT_COUNT
	.align		4
.L_2875:
        /*0110*/ 	.byte	0x02, 0x4a
	.zero		1
	.zero		1


	//----- nvinfo : EIATTR_EXIT_INSTR_OFFSETS
	.align		4
        /*0114*/ 	.byte	0x04, 0x1c
        /*0116*/ 	.short	(.L_2877 - .L_2876)


	//   ....[0]....
.L_2876:
        /*0118*/ 	.word	0x00000070


	//   ....[1]....
        /*011c*/ 	.word	0x000029f0


	//----- nvinfo : EIATTR_MAX_THREADS
	.align		4
.L_2877:
        /*0120*/ 	.byte	0x04, 0x05
        /*0122*/ 	.short	(.L_2879 - .L_2878)
.L_2878:
        /*0124*/ 	.word	0x00000140
        /*0128*/ 	.word	0x00000001
        /*012c*/ 	.word	0x00000001


	//----- nvinfo : EIATTR_CRS_STACK_SIZE
	.align		4
.L_2879:
        /*0130*/ 	.byte	0x04, 0x1e
        /*0132*/ 	.short	(.L_2881 - .L_2880)
.L_2880:
        /*0134*/ 	.word	0x00000000


	//----- nvinfo : EIATTR_CBANK_PARAM_SIZE
	.align		4
.L_2881:
        /*0138*/ 	.byte	0x03, 0x19
        /*013a*/ 	.short	0x0048


	//----- nvinfo : EIATTR_PARAM_CBANK
	.align		4
        /*013c*/ 	.byte	0x04, 0x0a
        /*013e*/ 	.short	(.L_2883 - .L_2882)
	.align		4
.L_2882:
        /*0140*/ 	.word	index@(.nv.constant0._ZN13group_norm_v214gn_cuda_kernelI6__halfLi320ELi3ELi16ELi160ELi256ELb1ELi16ELi320ELi320ELi4ELb1ELi21ELb0ELb0ENS_16CompileConditionILi1000EEEEEvPT_PKS4_S7_S7_flPfS8_Pj)
        /*0144*/ 	.short	0x0380
        /*0146*/ 	.short	0x0048


	//----- nvinfo : EIATTR_SW_WAR
	.align		4
.L_2883:
        /*0148*/ 	.byte	0x04, 0x36
        /*014a*/ 	.short	(.L_2885 - .L_2884)
.L_2884:
        /*014c*/ 	.word	0x00000008
.L_2885:


//--------------------- .nv.info._ZN13group_norm_v214gn_cuda_kernelI6__halfLi320ELi1ELi16ELi160ELi256ELb1ELi32ELi320ELi320ELi4ELb1ELi18ELb0ELb0ENS_16CompileConditionILi1000EEEEEvPT_PKS4_S7_S7_flPfS8_Pj --------------------------
	.section	.nv.info._ZN13group_norm_v214gn_cuda_kernelI6__halfLi320ELi1ELi16ELi160ELi256ELb1ELi32ELi320ELi320ELi4ELb1ELi18ELb0ELb0ENS_16CompileConditionILi1000EEEEEvPT_PKS4_S7_S7_flPfS8_Pj,"",@"SHT_CUDA_INFO"
	.sectionflags	@""
	.align	4


	//----- nvinfo : EIATTR_CUDA_API_VERSION
	.align		4
        /*0000*/ 	.byte	0x04, 0x37
        /*0002*/ 	.short	(.L_2887 - .L_2886)
.L_2886:
        /*0004*/ 	.word	0x00000082


	//----- nvinfo : EIATTR_KPARAM_INFO
	.align		4
.L_2887:
        /*0008*/ 	.byte	0x04, 0x17
        /*000a*/ 	.short	(.L_2889 - .L_2888)
.L_2888:
        /*000c*/ 	.word	0x00000000
        /*0010*/ 	.short	0x0008
        /*0012*/ 	.short	0x0040
        /*0014*/ 	.byte	0x00, 0xf5, 0x21, 0x00


	//----- nvinfo : EIATTR_KPARAM_INFO
	.align		4
.L_2889:
        /*0018*/ 	.byte	0x04, 0x17
        /*001a*/ 	.short	(.L_2891 - .L_2890)
.L_2890:
        /*001c*/ 	.word	0x00000000
        /*0020*/ 	.short	0x0007
        /*0022*/ 	.short	0x0038
        /*0024*/ 	.byte	0x00, 0xf5, 0x21, 0x00


	//----- nvinfo : EIATTR_KPARAM_INFO
	.align		4
.L_2891:
        /*0028*/ 	.byte	0x04, 0x17
        /*002a*/ 	.short	(.L_2893 - .L_2892)
.L_2892:
        /*002c*/ 	.word	0x00000000
        /*0030*/ 	.short	0x0006
        /*0032*/ 	.short	0x0030
        /*0034*/ 	.byte	0x00, 0xf5, 0x21, 0x00


	//----- nvinfo : EIATTR_KPARAM_INFO
	.align		4
.L_2893:
        /*0038*/ 	.byte	0x04, 0x17
        /*003a*/ 	.short	(.L_2895 - .L_2894)
.L_2894:
        /*003c*/ 	.word	0x00000000
        /*0040*/ 	.short	0x0005
        /*0042*/ 	.short	0x0028
        /*0044*/ 	.byte	0x00, 0xf0, 0x21, 0x00


	//----- nvinfo : EIATTR_KPARAM_INFO
	.align		4
.L_2895:
        /*0048*/ 	.byte	0x04, 0x17
        /*004a*/ 	.short	(.L_2897 - .L_2896)
.L_2896:
        /*004c*/ 	.word	0x00000000
        /*0050*/ 	.short	0x0004
        /*0052*/ 	.short	0x0020
        /*0054*/ 	.byte	0x00, 0xf0, 0x11, 0x00


	//----- nvinfo : EIATTR_KPARAM_INFO
	.align		4
.L_2897:
        /*0058*/ 	.byte	0x04, 0x17
        /*005a*/ 	.short	(.L_2899 - .L_2898)
.L_2898:
        /*005c*/ 	.word	0x00000000
        /*0060*/ 	.short	0x0003
        /*0062*/ 	.short	0x0018
        /*0064*/ 	.byte	0x00, 0xf5, 0x21, 0x00


	//----- nvinfo : EIATTR_KPARAM_INFO
	.align		4
.L_2899:
        /*0068*/ 	.byte	0x04, 0x17
        /*006a*/ 	.short	(.L_2901 - .L_2900)
.L_2900:
        /*006c*/ 	.word	0x00000000
        /*0070*/ 	.short	0x0002
        /*0072*/ 	.short	0x0010
        /*0074*/ 	.byte	0x00, 0xf5, 0x21, 0x00


	//----- nvinfo : EIATTR_KPARAM_INFO
	.align		4
.L_2901:
        /*0078*/ 	.byte	0x04, 0x17
        /*007a*/ 	.short	(.L_2903 - .L_2902)
.L_2902:
        /*007c*/ 	.word	0x00000000
        /*0080*/ 	.short	0x0001
        /*0082*/ 	.short	0x0008
        /*0084*/ 	.byte	0x00, 0xf5, 0x21, 0x00


	//----- nvinfo : EIATTR_KPARAM_INFO
	.align		4
.L_2903:
        /*0088*/ 	.byte	0x04, 0x17
        /*008a*/ 	.short	(.L_2905 - .L_2904)
.L_2904:
        /*008c*/ 	.word	0x00000000
        /*0090*/ 	.short	0x0000
        /*0092*/ 	.short	0x0000
        /*0094*/ 	.byte	0x00, 0xf5, 0x21, 0x00


	//----- nvinfo : EIATTR_SPARSE_MMA_MASK
	.align		4
.L_2905:
        /*0098*/ 	.byte	0x03, 0x50
        /*009a*/ 	.short	0x0000


	//----- nvinfo : EIATTR_MAXREG_COUNT
	.align		4
        /*009c*/ 	.byte	0x03, 0x1b
        /*009e*/ 	.short	0x00a8


	//----- nvinfo : EIATTR_NUM_BARRIERS
	.align		4
        /*00a0*/ 	.byte	0x02, 0x4c
        /*00a2*/ 	.byte	0x01
	.zero		1


	//----- nvinfo : EIATTR_MERCURY_ISA_VERSION
	.align		4
        /*00a4*/ 	.byte	0x03, 0x5f
        /*00a6*/ 	.short	0x0101


	//----- nvinfo : EIATTR_COOP_GROUP_MASK_REGIDS
	.align		4
        /*00a8*/ 	.byte	0x04, 0x29
        /*00aa*/ 	.short	(.L_2907 - .L_2906)


	//   ....[0]....
.L_2906:
        /*00ac*/ 	.word	0xffffffff


	//   ....[1]....
        /*00b0*/ 	.word	0xffffffff


	//   ....[2]....
        /*00b4*/ 	.word	0xffffffff


	//   ....[3]....
        /*00b8*/ 	.word	0xffffffff


	//   ....[4]....
        /*00bc*/ 	.word	0xffffffff


	//   ....[5]....
        /*00c0*/ 	.word	0xffffffff


	//   ....[6]....
        /*00c4*/ 	.word	0xffffffff


	//   ....[7]....
        /*00c8*/ 	.word	0xffffffff


	//   ....[8]....
        /*00cc*/ 	.word	0xffffffff


	//   ....[9]....
        /*00d0*/ 	.word	0xffffffff


	//----- nvinfo : EIATTR_COOP_GROUP_INSTR_OFFSETS
	.align		4
.L_2907:
        /*00d4*/ 	.byte	0x04, 0x28
        /*00d6*/ 	.short	(.L_2909 - .L_2908)


	//   ....[0]....
.L_2908:
        /*00d8*/ 	.word	0x00001db0


	//   ....[1]....
        /*00dc*/ 	.word	0x00001de0


	//   ....[2]....
        /*00e0*/ 	.word	0x00001e40


	//   ....[3]....
        /*00e4*/ 	.word	0x00001e70


	//   ....[4]....
        /*00e8*/ 	.word	0x00002040


	//   ....[5]....
        /*00ec*/ 	.word	0x00002070


	//   ....[6]....
        /*00f0*/ 	.word	0x000020a0


	//   ....[7]....
        /*00f4*/ 	.word	0x000020b0


	//   ....[8]....
        /*00f8*/ 	.word	0x000020e0


	//   ....[9]....
        /*00fc*/ 	.word	0x000020f0


	//----- nvinfo : EIATTR_VRC_CTA_INIT_COUNT
	.align		4
.L_2909:
        /*0100*/ 	.byte	0x02, 0x4a
	.zero		1
	.zero		1


	//----- nvinfo : EIATTR_EXIT_INSTR_OFFSETS
	.align		4
        /*0104*/ 	.byte	0x04, 0x1c
        /*0106*/ 	.short	(.L_2911 - .L_2910)


	//   ....[0]....
.L_2910:
        /*0108*/ 	.word	0x00000070


	//   ....[1]....
        /*010c*/ 	.word	0x00003570


	//----- nvinfo : EIATTR_MAX_THREADS
	.align		4
.L_2911:
        /*0110*/ 	.byte	0x04, 0x05
        /*0112*/ 	.short	(.L_2913 - .L_2912)
.L_2912:
        /*0114*/ 	.word	0x00000140
        /*0118*/ 	.word	0x00000001
        /*011c*/ 	.word	0x00000001


	//----- nvinfo : EIATTR_CRS_STACK_SIZE
	.align		4
.L_2913:
        /*0120*/ 	.byte	0x04, 0x1e
        /*0122*/ 	.short	(.L_2915 - .L_2914)
.L_2914:
        /*0124*/ 	.word	0x00000000


	//----- nvinfo : EIATTR_CBANK_PARAM_SIZE
	.align		4
.L_2915:
        /*0128*/ 	.byte	0x03, 0x19
        /*012a*/ 	.short	0x0048


	//----- nvinfo : EIATTR_PARAM_CBANK
	.align		4
        /*012c*/ 	.byte	0x04, 0x0a
        /*012e*/ 	.short	(.L_2917 - .L_2916)
	.align		4
.L_2916:
        /*0130*/ 	.word	index@(.nv.constant0._ZN13group_norm_v214gn_cuda_kernelI6__halfLi320ELi1ELi16ELi160ELi256ELb1ELi32ELi320ELi320ELi4ELb1ELi18ELb0ELb0ENS_16CompileConditionILi1000EEEEEvPT_PKS4_S7_S7_flPfS8_Pj)
        /*0134*/ 	.short	0x0380
        /*0136*/ 	.short	0x0048


	//----- nvinfo : EIATTR_SW_WAR
	.align		4
.L_2917:
        /*0138*/ 	.byte	0x04, 0x36
        /*013a*/ 	.short	(.L_2919 - .L_2918)
.L_2918:
        /*013c*/ 	.word	0x00000008
.L_2919:


//--------------------- .nv.info._ZN13group_norm_v214gn_cuda_kernelI6__halfLi320ELi3ELi16ELi160ELi256ELb1ELi32ELi320ELi320ELi4ELb1ELi43ELb0ELb0ENS_16CompileConditionILi1000EEEEEvPT_PKS4_S7_S7_flPfS8_Pj --------------------------
	.section	.nv.info._ZN13group_norm_v214gn_cuda_kernelI6__halfLi320ELi3ELi16ELi160ELi256ELb1ELi32ELi320ELi320ELi4ELb1ELi43ELb0ELb0ENS_16CompileConditionILi1000EEEEEvPT_PKS4_S7_S7_flPfS8_Pj,"",@"SHT_CUDA_INFO"
	.sectionflags	@""
	.align	4


	//----- nvinfo : EIATTR_CUDA_API_VERSION
	.align		4
        /*0000*/ 	.byte	0x04, 0x37
        /*0002*/ 	.short	(.L_2921 - .L_2920)
.L_2920:
        /*0004*/ 	.word	0x00000082


	//----- nvinfo : EIATTR_KPARAM_INFO
	.align		4
.L_2921:
        /*0008*/ 	.byte	0x04, 0x17
        /*000a*/ 	.short	(.L_2923 - .L_2922)
.L_2922:
        /*000c*/ 	.word	0x00000000
        /*0010*/ 	.short	0x0008
        /*0012*/ 	.short	0x0040
        /*0014*/ 	.byte	0x00, 0xf5, 0x21, 0x00


	//----- nvinfo : EIATTR_KPARAM_INFO
	.align		4
.L_2923:
        /*0018*/ 	.byte	0x04, 0x17
        /*001a*/ 	.short	(.L_2925 - .L_2924)
.L_2924:
        /*001c*/ 	.word	0x00000000
        /*0020*/ 	.short	0x0007
        /*0022*/ 	.short	0x0038
        /*0024*/ 	.byte	0x00, 0xf5, 0x21, 0x00


	//----- nvinfo : EIATTR_KPARAM_INFO
	.align		4
.L_2925:
        /*0028*/ 	.byte	0x04, 0x17
        /*002a*/ 	.short	(.L_2927 - .L_2926)
.L_2926:
        /*002c*/ 	.word	0x00000000
        /*0030*/ 	.short	0x0006
        /*0032*/ 	.short	0x0030
        /*0034*/ 	.byte	0x00, 0xf5, 0x21, 0x00


	//----- nvinfo : EIATTR_KPARAM_INFO
	.align		4
.L_2927:
        /*0038*/ 	.byte	0x04, 0x17
        /*003a*/ 	.short	(.L_2929 - .L_2928)
.L_2928:
        /*003c*/ 	.word	0x00000000
        /*0040*/ 	.short	0x0005
        /*0042*/ 	.short	0x0028
        /*0044*/ 	.byte	0x00, 0xf0, 0x21, 0x00


	//----- nvinfo : EIATTR_KPARAM_INFO
	.align		4
.L_2929:
        /*0048*/ 	.byte	0x04, 0x17
        /*004a*/ 	.short	(.L_2931 - .L_2930)
.L_2930:
        /*004c*/ 	.word	0x00000000
        /*0050*/ 	.short	0x0004
        /*0052*/ 	.short	0x0020
        /*0054*/ 	.byte	0x00, 0xf0, 0x11, 0x00


	//----- nvinfo : EIATTR_KPARAM_INFO
	.align		4
.L_2931:
        /*0058*/ 	.byte	0x04, 0x17
        /*005a*/ 	.short	(.L_2933 - .L_2932)
.L_2932:
        /*005c*/ 	.word	0x00000000
        /*0060*/ 	.short	0x0003
        /*0062*/ 	.short	0x0018
        /*0064*/ 	.byte	0x00, 0xf5, 0x21, 0x00


	//----- nvinfo : EIATTR_KPARAM_INFO
	.align		4
.L_2933:
        /*0068*/ 	.byte	0x04, 0x17
        /*006a*/ 	.short	(.L_2935 - .L_2934)
.L_2934:
        /*006c*/ 	.word	0x00000000
        /*0070*/ 	.short	0x0002
        /*0072*/ 	.short	0x0010
        /*0074*/ 	.byte	0x00, 0xf5, 0x21, 0x00


	//----- nvinfo : EIATTR_KPARAM_INFO
	.align		4
.L_2935:
        /*0078*/ 	.byte	0x04, 0x17
        /*007a*/ 	.short	(.L_2937 - .L_2936)
.L_2936:
        /*007c*/ 	.word	0x00000000
        /*0080*/ 	.short	0x0001
        /*0082*/ 	.short	0x0008
        /*0084*/ 	.byte	0x00, 0xf5, 0x21, 0x00


	//----- nvinfo : EIATTR_KPARAM_INFO
	.align		4
.L_2937:
        /*0088*/ 	.byte	0x04, 0x17
        /*008a*/ 	.short	(.L_2939 - .L_2938)
.L_2938:
        /*008c*/ 	.word	0x00000000
        /*0090*/ 	.short	0x0000
        /*0092*/ 	.short	0x0000
        /*0094*/ 	.byte	0x00, 0xf5, 0x21, 0x00


	//----- nvinfo : EIATTR_SPARSE_MMA_MASK
	.align		4
.L_2939:
        /*0098*/ 	.byte	0x03, 0x50
        /*009a*/ 	.short	0x0000


	//----- nvinfo : EIATTR_MAXREG_COUNT
	.align		4
        /*009c*/ 	.byte	0x03, 0x1b
        /*009e*/ 	.short	0x0040


	//----- nvinfo : EIATTR_NUM_BARRIERS
	.align		4
        /*00a0*/ 	.byte	0x02, 0x4c
        /*00a2*/ 	.byte	0x01
	.zero		1


	//----- nvinfo : EIATTR_MERCURY_ISA_VERSION
	.align		4
        /*00a4*/ 	.byte	0x03, 0x5f
        /*00a6*/ 	.short	0x0101


	//----- nvinfo : EIATTR_COOP_GROUP_MASK_REGIDS
	.align		4
        /*00a8*/ 	.byte	0x04, 0x29
        /*00aa*/ 	.short	(.L_2941 - .L_2940)


	//   ....[0]....
.L_2940:
        /*00ac*/ 	.word	0xffffffff


	//   ....[1]....
        /*00b0*/ 	.word	0xffffffff


	//   ....[2]....
        /*00b4*/ 	.word	0xffffffff


	//   ....[3]....
        /*00b8*/ 	.word	0xffffffff


	//   ....[4]....
        /*00bc*/ 	.word	0xffffffff


	//   ....[5]....
        /*00c0*/ 	.word	0xffffffff


	//   ....[6]....
        /*00c4*/ 	.word	0xffffffff


	//   ....[7]....
        /*00c8*/ 	.word	0xffffffff


	//   ....[8]....
        /*00cc*/ 	.word	0xffffffff


	//   ....[9]....
        /*00d0*/ 	.word	0xffffffff


	//----- nvinfo : EIATTR_COOP_GROUP_INSTR_OFFSETS
	.align		4
.L_2941:
        /*00d4*/ 	.byte	0x04, 0x28
        /*00d6*/ 	.short	(.L_2943 - .L_2942)


	//   ....[0]....
.L_2942:
        /*00d8*/ 	.word	0x00001d30


	//   ....[1]....
        /*00dc*/ 	.word	0x00001d70


	//   ....[2]....
        /*00e0*/ 	.word	0x00001db0


	//   ....[3]....
        /*00e4*/ 	.word	0x00001dc0


	//   ....[4]....
        /*00e8*/ 	.word	0x00002120


	//   ....[5]....
        /*00ec*/ 	.word	0x00002150


	//   ....[6]....
        /*00f0*/ 	.word	0x00002180


	//   ....[7]....
        /*00f4*/ 	.word	0x00002190


	//   ....[8]....
        /*00f8*/ 	.word	0x000021c0


	//   ....[9]....
        /*00fc*/ 	.word	0x000021d0


	//----- nvinfo : EIATTR_VRC_CTA_INIT_COUNT
	.align		4
.L_2943:
        /*0100*/ 	.byte	0x02, 0x4a
	.zero		1
	.zero		1


	//----- nvinfo : EIATTR_EXIT_INSTR_OFFSETS
	.align		4
        /*0104*/ 	.byte	0x04, 0x1c
        /*0106*/ 	.short	(.L_2945 - .L_2944)


	//   ....[0]....
.L_2944:
        /*0108*/ 	.word	0x00000070


	//   ....[1]....
        /*010c*/ 	.word	0x00003680


	//----- nvinfo : EIATTR_MAX_THREADS
	.align		4
.L_2945:
        /*0110*/ 	.byte	0x04, 0x05
        /*0112*/ 	.short	(.L_2947 - .L_2946)
.L_2946:
        /*0114*/ 	.word	0x00000140
        /*0118*/ 	.word	0x00000001
        /*011c*/ 	.word	0x00000001


	//----- nvinfo : EIATTR_CRS_STACK_SIZE
	.align		4
.L_2947:
        /*0120*/ 	.byte	0x04, 0x1e
        /*0122*/ 	.short	(.L_2949 - .L_2948)
.L_2948:
        /*0124*/ 	.word	0x00000000


	//----- nvinfo : EIATTR_CBANK_PARAM_SIZE
	.align		4
.L_2949:
        /*0128*/ 	.byte	0x03, 0x19
        /*012a*/ 	.short	0x0048


	//----- nvinfo : EIATTR_PARAM_CBANK
	.align		4
        /*012c*/ 	.byte	0x04, 0x0a
        /*012e*/ 	.short	(.L_2951 - .L_2950)
	.align		4
.L_2950:
        /*0130*/ 	.word	index@(.nv.constant0._ZN13group_norm_v214gn_cuda_kernelI6__halfLi320ELi3ELi16ELi160ELi256ELb1ELi32ELi320ELi320ELi4ELb1ELi43ELb0ELb0ENS_16CompileConditionILi1000EEEEEvPT_PKS4_S7_S7_flPfS8_Pj)
        /*0134*/ 	.short	0x0380
        /*0136*/ 	.short	0x0048


	//----- nvinfo : EIATTR_SW_WAR
	.align		4
.L_2951:
        /*0138*/ 	.byte	0x04, 0x36
        /*013a*/ 	.short	(.L_2953 - .L_2952)
.L_2952:
        /*013c*/ 	.word	0x00000008
.L_2953:


//--------------------- .nv.info._ZN13group_norm_v214gn_cuda_kernelI6__halfLi320ELi1ELi16ELi160ELi256ELb1ELi64ELi320ELi320ELi4ELb1ELi37ELb0ELb0ENS_16CompileConditionILi1000EEEEEvPT_PKS4_S7_S7_flPfS8_Pj --------------------------
	.section	.nv.info._ZN13group_norm_v214gn_cuda_kernelI6__halfLi320ELi1ELi16ELi160ELi256ELb1ELi64ELi320ELi320ELi4ELb1ELi37ELb0ELb0ENS_16CompileConditionILi1000EEEEEvPT_PKS4_S7_S7_flPfS8_Pj,"",@"SHT_CUDA_INFO"
	.sectionflags	@""
	.align	4


	//----- nvinfo : EIATTR_CUDA_API_VERSION
	.align		4
        /*0000*/ 	.byte	0x04, 0x37
        /*0002*/ 	.short	(.L_2955 - .L_2954)
.L_2954:
        /*0004*/ 	.word	0x00000082


	//----- nvinfo : EIATTR_KPARAM_INFO
	.align		4
.L_2955:
        /*0008*/ 	.byte	0x04, 0x17
        /*000a*/ 	.short	(.L_2957 - .L_2956)
.L_2956:
        /*000c*/ 	.word	0x00000000
        /*0010*/ 	.short	0x0008
        /*0012*/ 	.short	0x0040
        /*0014*/ 	.byte	0x00, 0xf5, 0x21, 0x00


	//----- nvinfo : EIATTR_KPARAM_INFO
	.align		4
.L_2957:
        /*0018*/ 	.byte	0x04, 0x17
        /*001a*/ 	.short	(.L_2959 - .L_2958)
.L_2958:
        /*001c*/ 	.word	0x00000000
        /*0020*/ 	.short	0x0007
        /*0022*/ 	.short	0x0038
        /*0024*/ 	.byte	0x00, 0xf5, 0x21, 0x00


	//----- nvinfo : EIATTR_KPARAM_INFO
	.align		4
.L_2959:
        /*0028*/ 	.byte	0x04, 0x17
        /*002a*/ 	.short	(.L_2961 - .L_2960)
.L_2960:
        /*002c*/ 	.word	0x00000000
        /*0030*/ 	.short	0x0006
        /*0032*/ 	.short	0x0030
        /*0034*/ 	.byte	0x00, 0xf5, 0x21, 0x00


	//----- nvinfo : EIATTR_KPARAM_INFO
	.align		4
.L_2961:
        /*0038*/ 	.byte	0x04, 0x17
        /*003a*/ 	.short	(.L_2963 - .L_2962)
.L_2962:
        /*003c*/ 	.word	0x00000000
        /*0040*/ 	.short	0x0005
        /*0042*/ 	.short	0x0028
        /*0044*/ 	.byte	0x00, 0xf0, 0x21, 0x00


	//----- nvinfo : EIATTR_KPARAM_INFO
	.align		4
.L_2963:
        /*0048*/ 	.byte	0x04, 0x17
        /*004a*/ 	.short	(.L_2965 - .L_2964)
.L_2964:
        /*004c*/ 	.word	0x00000000
        /*0050*/ 	.short	0x0004
        /*0052*/ 	.short	0x0020
        /*0054*/ 	.byte	0x00, 0xf0, 0x11, 0x00


	//----- nvinfo : EIATTR_KPARAM_INFO
	.align		4
.L_2965:
        /*0058*/ 	.byte	0x04, 0x17
        /*005a*/ 	.short	(.L_2967 - .L_2966)
.L_2966:
        /*005c*/ 	.word	0x00000000
        /*0060*/ 	.short	0x0003
        /*0062*/ 	.short	0x0018
        /*0064*/ 	.byte	0x00, 0xf5, 0x21, 0x00


	//----- nvinfo : EIATTR_KPARAM_INFO
	.align		4
.L_2967:
        /*0068*/ 	.byte	0x04, 0x17
        /*006a*/ 	.short	(.L_2969 - .L_2968)
.L_2968:
        /*006c*/ 	.word	0x00000000
        /*0070*/ 	.short	0x0002
        /*0072*/ 	.short	0x0010
        /*0074*/ 	.byte	0x00, 0xf5, 0x21, 0x00


	//----- nvinfo : EIATTR_KPARAM_INFO
	.align		4
.L_2969:
        /*0078*/ 	.byte	0x04, 0x17
        /*007a*/ 	.short	(.L_2971 - .L_2970)
.L_2970:
        /*007c*/ 	.word	0x00000000
        /*0080*/ 	.short	0x0001
        /*0082*/ 	.short	0x0008
        /*0084*/ 	.byte	0x00, 0xf5, 0x21, 0x00


	//----- nvinfo : EIATTR_KPARAM_INFO
	.align		4
.L_2971:
        /*0088*/ 	.byte	0x04, 0x17
        /*008a*/ 	.short	(.L_2973 - .L_2972)
.L_2972:
        /*008c*/ 	.word	0x00000000
        /*0090*/ 	.short	0x0000
        /*0092*/ 	.short	0x0000
        /*0094*/ 	.byte	0x00, 0xf5, 0x21, 0x00


	//----- nvinfo : EIATTR_SPARSE_MMA_MASK
	.align		4
.L_2973:
        /*0098*/ 	.byte	0x03, 0x50
        /*009a*/ 	.short	0x0000


	//----- nvinfo : EIATTR_MAXREG_COUNT
	.align		4
        /*009c*/ 	.byte	0x03, 0x1b
        /*009e*/ 	.short	0x00a8


	//----- nvinfo : EIATTR_NUM_BARRIERS
	.align		4
        /*00a0*/ 	.byte	0x02, 0x4c
        /*00a2*/ 	.byte	0x01
	.zero		1


	//----- nvinfo : EIATTR_MERCURY_ISA_VERSION
	.align		4
        /*00a4*/ 	.byte	0x03, 0x5f
        /*00a6*/ 	.short	0x0101


	//----- nvinfo : EIATTR_COOP_GROUP_MASK_REGIDS
	.align		4
        /*00a8*/ 	.byte	0x04, 0x29
        /*00aa*/ 	.short	(.L_2975 - .L_2974)


	//   ....[0]....
.L_2974:
        /*00ac*/ 	.word	0xffffffff


	//   ....[1]....
        /*00b0*/ 	.word	0xffffffff


	//   ....[2]....
        /*00b4*/ 	.word	0xffffffff


	//   ....[3]....
        /*00b8*/ 	.word	0xffffffff


	//   ....[4]....
        /*00bc*/ 	.word	0xffffffff


	//   ....[5]....
        /*00c0*/ 	.word	0xffffffff


	//   ....[6]....
        /*00c4*/ 	.word	0xffffffff


	//   ....[7]....
        /*00c8*/ 	.word	0xffffffff


	//----- nvinfo : EIATTR_COOP_GROUP_INSTR_OFFSETS
	.align		4
.L_2975:
        /*00cc*/ 	.byte	0x04, 0x28
        /*00ce*/ 	.short	(.L_2977 - .L_2976)


	//   ....[0]....
.L_2976:
        /*00d0*/ 	.word	0x00002400


	//   ....[1]....
        /*00d4*/ 	.word	0x00002430


	//   ....[2]....
        /*00d8*/ 	.word	0x00002490


	//   ....[3]....
        /*00dc*/ 	.word	0x000024b0


	//   ....[4]....
        /*00e0*/ 	.word	0x00002690


	//   ....[5]....
        /*00e4*/ 	.word	0x000026c0


	//   ....[6]....
        /*00e8*/ 	.word	0x00002700


	//   ....[7]....
        /*00ec*/ 	.word	0x00002710


	//----- nvinfo : EIATTR_VRC_CTA_INIT_COUNT
	.align		4
.L_2977:
        /*00f0*/ 	.byte	0x02, 0x4a
	.zero		1
	.zero		1


	//----- nvinfo : EIATTR_EXIT_INSTR_OFFSETS
	.align		4
        /*00f4*/ 	.byte	0x04, 0x1c
        /*00f6*/ 	.short	(.L_2979 - .L_2978)


	//   ....[0]....
.L_2978:
        /*00f8*/ 	.word	0x00000070


	//   ....[1]....
        /*00fc*/ 	.word	0x00004cb0


	//----- nvinfo : EIATTR_MAX_THREADS
	.align		4
.L_2979:
        /*0100*/ 	.byte	0x04, 0x05
        /*0102*/ 	.short	(.L_2981 - .L_2980)
.L_2980:
        /*0104*/ 	.word	0x00000140
        /*0108*/ 	.word	0x00000001
        /*010c*/ 	.word	0x00000001


	//----- nvinfo : EIATTR_CRS_STACK_SIZE
	.align		4
.L_2981:
        /*0110*/ 	.byte	0x04, 0x1e
        /*0112*/ 	.short	(.L_2983 - .L_2982)
.L_2982:
        /*0114*/ 	.word	0x00000000


	//----- nvinfo : EIATTR_CBANK_PARAM_SIZE
	.align		4
.L_2983:
        /*0118*/ 	.byte	0x03, 0x19
        /*011a*/ 	.short	0x0048


	//----- nvinfo : EIATTR_PARAM_CBANK
	.align		4
        /*011c*/ 	.byte	0x04, 0x0a
        /*011e*/ 	.short	(.L_2985 - .L_2984)
	.align		4
.L_2984:
        /*0120*/ 	.word	index@(.nv.constant0._ZN13group_norm_v214gn_cuda_kernelI6__halfLi320ELi1ELi16ELi160ELi256ELb1ELi64ELi320ELi320ELi4ELb1ELi37ELb0ELb0ENS_16CompileConditionILi1000EEEEEvPT_PKS4_S7_S7_flPfS8_Pj)
        /*0124*/ 	.short	0x0380
        /*0126*/ 	.short	0x0048


	//----- nvinfo : EIATTR_SW_WAR
	.align		4
.L_2985:
        /*0128*/ 	.byte	0x04, 0x36
        /*012a*/ 	.short	(.L_2987 - .L_2986)
.L_2986:
        /*012c*/ 	.word	0x00000008
.L_2987:


//--------------------- .nv.info._ZN13group_norm_v214gn_cuda_kernelI6__halfLi320ELi1ELi16ELi160ELi256ELb1ELi128ELi320ELi320ELi4ELb1ELi74ELb0ELb0ENS_16CompileConditionILi1000EEEEEvPT_PKS4_S7_S7_flPfS8_Pj --------------------------
	.section	.nv.info._ZN13group_norm_v214gn_cuda_kernelI6__halfLi320ELi1ELi16ELi160ELi256ELb1ELi128ELi320ELi320ELi4ELb1ELi74ELb0ELb0ENS_16CompileConditionILi1000EEEEEvPT_PKS4_S7_S7_flPfS8_Pj,"",@"SHT_CUDA_INFO"
	.sectionflags	@""
	.align	4


	//----- nvinfo : EIATTR_CUDA_API_VERSION
	.align		4
        /*0000*/ 	.byte	0x04, 0x37
        /*0002*/ 	.short	(.L_2989 - .L_2988)
.L_2988:
        /*0004*/ 	.word	0x00000082


	//----- nvinfo : EIATTR_KPARAM_INFO
	.align		4
.L_2989:
        /*0008*/ 	.byte	0x04, 0x17
        /*000a*/ 	.short	(.L_2991 - .L_2990)
.L_2990:
        /*000c*/ 	.word	0x00000000
        /*0010*/ 	.short	0x0008
        /*0012*/ 	.short	0x0040
        /*0014*/ 	.byte	0x00, 0xf5, 0x21, 0x00


	//----- nvinfo : EIATTR_KPARAM_INFO
	.align		4
.L_2991:
        /*0018*/ 	.byte	0x04, 0x17
        /*001a*/ 	.short	(.L_2993 - .L_2992)
.L_2992:
        /*001c*/ 	.word	0x00000000
        /*0020*/ 	.short	0x0007
        /*0022*/ 	.short	0x0038
        /*0024*/ 	.byte	0x00, 0xf5, 0x21, 0x00


	//----- nvinfo : EIATTR_KPARAM_INFO
	.align		4
.L_2993:
        /*0028*/ 	.byte	0x04, 0x17
        /*002a*/ 	.short	(.L_2995 - .L_2994)
.L_2994:
        /*002c*/ 	.word	0x00000000
        /*0030*/ 	.short	0x0006
        /*0032*/ 	.short	0x0030
        /*0034*/ 	.byte	0x00, 0xf5, 0x21, 0x00


	//----- nvinfo : EIATTR_KPARAM_INFO
	.align		4
.L_2995:
        /*0038*/ 	.byte	0x04, 0x17
        /*003a*/ 	.short	(.L_2997 - .L_2996)
.L_2996:
        /*003c*/ 	.word	0x00000000
        /*0040*/ 	.short	0x0005
        /*0042*/ 	.short	0x0028
        /*0044*/ 	.byte	0x00, 0xf0, 0x21, 0x00


	//----- nvinfo : EIATTR_KPARAM_INFO
	.align		4
.L_2997:
        /*0048*/ 	.byte	0x04, 0x17
        /*004a*/ 	.short	(.L_2999 - .L_2998)
.L_2998:
        /*004c*/ 	.word	0x00000000
        /*0050*/ 	.short	0x0004
        /*0052*/ 	.short	0x0020
        /*0054*/ 	.byte	0x00, 0xf0, 0x11, 0x00


	//----- nvinfo : EIATTR_KPARAM_INFO
	.align		4
.L_2999:
        /*0058*/ 	.byte	0x04, 0x17
        /*005a*/ 	.short	(.L_3001 - .L_3000)
.L_3000:
        /*005c*/ 	.word	0x00000000
        /*0060*/ 	.short	0x0003
        /*0062*/ 	.short	0x0018
        /*0064*/ 	.byte	0x00, 0xf5, 0x21, 0x00


	//----- nvinfo : EIATTR_KPARAM_INFO
	.align		4
.L_3001:
        /*0068*/ 	.byte	0x04, 0x17
        /*006a*/ 	.short	(.L_3003 - .L_3002)
.L_3002:
        /*006c*/ 	.word	0x00000000
        /*0070*/ 	.short	0x0002
        /*0072*/ 	.short	0x0010
        /*0074*/ 	.byte	0x00, 0xf5, 0x21, 0x00


	//----- nvinfo : EIATTR_KPARAM_INFO
	.align		4
.L_3003:
        /*0078*/ 	.byte	0x04, 0x17
        /*007a*/ 	.short	(.L_3005 - .L_3004)
.L_3004:
        /*007c*/ 	.word	0x00000000
        /*0080*/ 	.short	0x0001
        /*0082*/ 	.short	0x0008
        /*0084*/ 	.byte	0x00, 0xf5, 0x21, 0x00


	//----- nvinfo : EIATTR_KPARAM_INFO
	.align		4
.L_3005:
        /*0088*/ 	.byte	0x04, 0x17
        /*008a*/ 	.short	(.L_3007 - .L_3006)
.L_3006:
        /*008c*/ 	.word	0x00000000
        /*0090*/ 	.short	0x0000
        /*0092*/ 	.short	0x0000
        /*0094*/ 	.byte	0x00, 0xf5, 0x21, 0x00


	//----- nvinfo : EIATTR_SPARSE_MMA_MASK
	.align		4
.L_3007:
        /*0098*/ 	.byte	0x03, 0x50
        /*009a*/ 	.short	0x0000


	//----- nvinfo : EIATTR_MAXREG_COUNT
	.align		4
        /*009c*/ 	.byte	0x03, 0x1b
        /*009e*/ 	.short	0x00a8


	//----- nvinfo : EIATTR_NUM_BARRIERS
	.align		4
        /*00a0*/ 	.byte	0x02, 0x4c
        /*00a2*/ 	.byte	0x01
	.zero		1


	//----- nvinfo : EIATTR_MERCURY_ISA_VERSION
	.align		4
        /*00a4*/ 	.byte	0x03, 0x5f
        /*00a6*/ 	.short	0x0101


	//----- nvinfo : EIATTR_INT_WARP_WIDE_INSTR_OFFSETS
	.align		4
        /*00a8*/ 	.byte	0x04, 0x31
        /*00aa*/ 	.short	(.L_3009 - .L_3008)


	//   ....[0]....
.L_3008:
        /*00ac*/ 	.word	0x00003410


	//----- nvinfo : EIATTR_COOP_GROUP_MASK_REGIDS
	.align		4
.L_3009:
        /*00b0*/ 	.byte	0x04, 0x29
        /*00b2*/ 	.short	(.L_3011 - .L_3010)


	//   ....[0]....
.L_3010:
        /*00b4*/ 	.word	0xffffffff


	//   ....[1]....
        /*00b8*/ 	.word	0xffffffff


	//   ....[2]....
        /*00bc*/ 	.word	0xffffffff


	//   ....[3]....
        /*00c0*/ 	.word	0xffffffff


	//   ....[4]....
        /*00c4*/ 	.word	0xffffffff


	//   ....[5]....
        /*00c8*/ 	.word	0xffffffff


	//----- nvinfo : EIATTR_COOP_GROUP_INSTR_OFFSETS
	.align		4
.L_3011:
        /*00cc*/ 	.byte	0x04, 0x28
        /*00ce*/ 	.short	(.L_3013 - .L_3012)


	//   ....[0]....
.L_3012:
        /*00d0*/ 	.word	0x000033b0


	//   ....[1]....
        /*00d4*/ 	.word	0x000033e0


	//   ....[2]....
        /*00d8*/ 	.word	0x00003460


	//   ....[3]....
        /*00dc*/ 	.word	0x00003480


	//   ....[4]....
        /*00e0*/ 	.word	0x000036c0


	//   ....[5]....
        /*00e4*/ 	.word	0x000036f0


	//----- nvinfo : EIATTR_VRC_CTA_INIT_COUNT
	.align		4
.L_3013:
        /*00e8*/ 	.byte	0x02, 0x4a
	.zero		1
	.zero		1


	//----- nvinfo : EIATTR_EXIT_INSTR_OFFSETS
	.align		4
        /*00ec*/ 	.byte	0x04, 0x1c
        /*00ee*/ 	.short	(.L_3015 - .L_3014)


	//   ....[0]....
.L_3014:
        /*00f0*/ 	.word	0x00000080


	//   ....[1]....
        /*00f4*/ 	.word	0x00007fc0


	//----- nvinfo : EIATTR_MAX_THREADS
	.align		4
.L_3015:
        /*00f8*/ 	.byte	0x04, 0x05
        /*00fa*/ 	.short	(.L_3017 - .L_3016)
.L_3016:
        /*00fc*/ 	.word	0x00000140
        /*0100*/ 	.word	0x00000001
        /*0104*/ 	.word	0x00000001


	//----- nvinfo : EIATTR_CRS_STACK_SIZE
	.align		4
.L_3017:
        /*0108*/ 	.byte	0x04, 0x1e
        /*010a*/ 	.short	(.L_3019 - .L_3018)
.L_3018:
        /*010c*/ 	.word	0x00000000


	//----- nvinfo : EIATTR_CBANK_PARAM_SIZE
	.align		4
.L_3019:
        /*0110*/ 	.byte	0x03, 0x19
        /*0112*/ 	.short	0x0048


	//----- nvinfo : EIATTR_PARAM_CBANK
	.align		4
        /*0114*/ 	.byte	0x04, 0x0a
        /*0116*/ 	.short	(.L_3021 - .L_3020)
	.align		4
.L_3020:
        /*0118*/ 	.word	index@(.nv.constant0._ZN13group_norm_v214gn_cuda_kernelI6__halfLi320ELi1ELi16ELi160ELi256ELb1ELi128ELi320ELi320ELi4ELb1ELi74ELb0ELb0ENS_16CompileConditionILi1000EEEEEvPT_PKS4_S7_S7_flPfS8_Pj)
        /*011c*/ 	.short	0x0380
        /*011e*/ 	.short	0x0048


	//----- nvinfo : EIATTR_SW_WAR
	.align		4
.L_3021:
        /*0120*/ 	.byte	0x04, 0x36
        /*0122*/ 	.short	(.L_3023 - .L_3022)
.L_3022:
        /*0124*/ 	.word	0x00000008
.L_3023:


//--------------------- .nv.info._ZN13group_norm_v214gn_cuda_kernelI6__halfLi320ELi1ELi16ELi160ELi256ELb1ELi128ELi320ELi320ELi4ELb0ELi74ELb0ELb1ENS_16CompileConditionILi1000EEEEEvPT_PKS4_S7_S7_flPfS8_Pj --------------------------
	.section	.nv.info._ZN13group_norm_v214gn_cuda_kernelI6__halfLi320ELi1ELi16ELi160ELi256ELb1ELi128ELi320ELi320ELi4ELb0ELi74ELb0ELb1ENS_16CompileConditionILi1000EEEEEvPT_PKS4_S7_S7_flPfS8_Pj,"",@"SHT_CUDA_INFO"
	.sectionflags	@""
	.align	4


	//----- nvinfo : EIATTR_CUDA_API_VERSION
	.align		4
        /*0000*/ 	.byte	0x04, 0x37
        /*0002*/ 	.short	(.L_3025 - .L_3024)
.L_3024:
        /*0004*/ 	.word	0x00000082


	//----- nvinfo : EIATTR_KPARAM_INFO
	.align		4
.L_3025:
        /*0008*/ 	.byte	0x04, 0x17
        /*000a*/ 	.short	(.L_3027 - .L_3026)
.L_3026:
        /*000c*/ 	.word	0x00000000
        /*0010*/ 	.short	0x0008
        /*0012*/ 	.short	0x0040
        /*0014*/ 	.byte	0x00, 0xf5, 0x21, 0x00


	//----- nvinfo : EIATTR_KPARAM_INFO
	.align		4
.L_3027:
        /*0018*/ 	.byte	0x04, 0x17
        /*001a*/ 	.short	(.L_3029 - .L_3028)
.L_3028:
        /*001c*/ 	.word	0x00000000
        /*0020*/ 	.short	0x0007
        /*0022*/ 	.short	0x0038
        /*0024*/ 	.byte	0x00, 0xf5, 0x21, 0x00


	//----- nvinfo : EIATTR_KPARAM_INFO
	.align		4
.L_3029:
        /*0028*/ 	.byte	0x04, 0x17
        /*002a*/ 	.short	(.L_3031 - .L_3030)
.L_3030:
        /*002c*/ 	.word	0x00000000
        /*0030*/ 	.short	0x0006
        /*0032*/ 	.short	0x0030
        /*0034*/ 	.byte	0x00, 0xf5, 0x21, 0x00


	//----- nvinfo : EIATTR_KPARAM_INFO
	.align		4
.L_3031:
        /*0038*/ 	.byte	0x04, 0x17
        /*003a*/ 	.short	(.L_3033 - .L_3032)
.L_3032:
        /*003c*/ 	.word	0x00000000
        /*0040*/ 	.short	0x0005
        /*0042*/ 	.short	0x0028
        /*0044*/ 	.byte	0x00, 0xf0, 0x21, 0x00


	//----- nvinfo : EIATTR_KPARAM_INFO
	.align		4
.L_3033:
        /*0048*/ 	.byte	0x04, 0x17
        /*004a*/ 	.short	(.L_3035 - .L_3034)
.L_3034:
        /*004c*/ 	.word	0x00000000
        /*0050*/ 	.short	0x0004
        /*0052*/ 	.short	0x0020
        /*0054*/ 	.byte	0x00, 0xf0, 0x11, 0x00


	//----- nvinfo : EIATTR_KPARAM_INFO
	.align		4
.L_3035:
        /*0058*/ 	.byte	0x04, 0x17
        /*005a*/ 	.short	(.L_3037 - .L_3036)
.L_3036:
        /*005c*/ 	.word	0x00000000
        /*0060*/ 	.short	0x0003
        /*0062*/ 	.short	0x0018
        /*0064*/ 	.byte	0x00, 0xf5, 0x21, 0x00


	//----- nvinfo : EIATTR_KPARAM_INFO
	.align		4
.L_3037:
        /*0068*/ 	.byte	0x04, 0x17
        /*006a*/ 	.short	(.L_3039 - .L_3038)
.L_3038:
        /*006c*/ 	.word	0x00000000
        /*0070*/ 	.short	0x0002
        /*0072*/ 	.short	0x0010
        /*0074*/ 	.byte	0x00, 0xf5, 0x21, 0x00


	//----- nvinfo : EIATTR_KPARAM_INFO
	.align		4
.L_3039:
        /*0078*/ 	.byte	0x04, 0x17
        /*007a*/ 	.short	(.L_3041 - .L_3040)
.L_3040:
        /*007c*/ 	.word	0x00000000
        /*0080*/ 	.short	0x0001
        /*0082*/ 	.short	0x0008
        /*0084*/ 	.byte	0x00, 0xf5, 0x21, 0x00


	//----- nvinfo : EIATTR_KPARAM_INFO
	.align		4
.L_3041:
        /*0088*/ 	.byte	0x04, 0x17
        /*008a*/ 	.short	(.L_3043 - .L_3042)
.L_3042:
        /*008c*/ 	.word	0x00000000
        /*0090*/ 	.short	0x0000
        /*0092*/ 	.short	0x0000
        /*0094*/ 	.byte	0x00, 0xf5, 0x21, 0x00


	//----- nvinfo : EIATTR_SPARSE_MMA_MASK
	.align		4
.L_3043:
        /*0098*/ 	.byte	0x03, 0x50
        /*009a*/ 	.short	0x0000


	//----- nvinfo : EIATTR_MAXREG_COUNT
	.align		4
        /*009c*/ 	.byte	0x03, 0x1b
        /*009e*/ 	.short	0x00a8


	//----- nvinfo : EIATTR_NUM_BARRIERS
	.align		4
        /*00a0*/ 	.byte	0x02, 0x4c
        /*00a2*/ 	.byte	0x01
	.zero		1


	//----- nvinfo : EIATTR_MERCURY_ISA_VERSION
	.align		4
        /*00a4*/ 	.byte	0x03, 0x5f
        /*00a6*/ 	.short	0x0101


	//----- nvinfo : EIATTR_COOP_GROUP_MASK_REGIDS
	.align		4
        /*00a8*/ 	.byte	0x04, 0x29
        /*00aa*/ 	.short	(.L_3045 - .L_3044)


	//   ....[0]....
.L_3044:
        /*00ac*/ 	.word	0xffffffff


	//   ....[1]....
        /*00b0*/ 	.word	0xffffffff


	//   ....[2]....
        /*00b4*/ 	.word	0xffffffff


	//   ....[3]....
        /*00b8*/ 	.word	0xffffffff


	//   ....[4]....
        /*00bc*/ 	.word	0xffffffff


	//   ....[5]....
        /*00c0*/ 	.word	0xffffffff


	//   ....[6]....
        /*00c4*/ 	.word	0xffffffff


	//   ....[7]....
        /*00c8*/ 	.word	0xffffffff


	//----- nvinfo : EIATTR_COOP_GROUP_INSTR_OFFSETS
	.align		4
.L_3045:
        /*00cc*/ 	.byte	0x04, 0x28
        /*00ce*/ 	.short	(.L_3047 - .L_3046)


	//   ....[0]....
.L_3046:
        /*00d0*/ 	.word	0x00002ed0


	//   ....[1]....
        /*00d4*/ 	.word	0x00002f00


	//   ....[2]....
        /*00d8*/ 	.word	0x00002f70


	//   ....[3]....
        /*00dc*/ 	.word	0x00002f80


	//   ....[4]....
        /*00e0*/ 	.word	0x00003020


	//   ....[5]....
        /*00e4*/ 	.word	0x00003200


	//   ....[6]....
        /*00e8*/ 	.word	0x00003210


	//   ....[7]....
        /*00ec*/ 	.word	0x00003250


	//----- nvinfo : EIATTR_VRC_CTA_INIT_COUNT
	.align		4
.L_3047:
        /*00f0*/ 	.byte	0x02, 0x4a
	.zero		1
	.zero		1


	//----- nvinfo : EIATTR_EXIT_INSTR_OFFSETS
	.align		4
        /*00f4*/ 	.byte	0x04, 0x1c
        /*00f6*/ 	.short	(.L_3049 - .L_3048)


	//   ....[0]....
.L_3048:
        /*00f8*/ 	.word	0x00007bb0


	//   ....[1]....
        /*00fc*/ 	.word	0x00007bd0


	//----- nvinfo : EIATTR_MAX_THREADS
	.align		4
.L_3049:
        /*0100*/ 	.byte	0x04, 0x05
        /*0102*/ 	.short	(.L_3051 - .L_3050)
.L_3050:
        /*0104*/ 	.word	0x00000140
        /*0108*/ 	.word	0x00000001
        /*010c*/ 	.word	0x00000001


	//----- nvinfo : EIATTR_CRS_STACK_SIZE
	.align		4
.L_3051:
        /*0110*/ 	.byte	0x04, 0x1e
        /*0112*/ 	.short	(.L_3053 - .L_3052)
.L_3052:
        /*0114*/ 	.word	0x00000000


	//----- nvinfo : EIATTR_CBANK_PARAM_SIZE
	.align		4
.L_3053:
        /*0118*/ 	.byte	0x03, 0x19
        /*011a*/ 	.short	0x0048


	//----- nvinfo : EIATTR_PARAM_CBANK
	.align		4
        /*011c*/ 	.byte	0x04, 0x0a
        /*011e*/ 	.short	(.L_3055 - .L_3054)
	.align		4
.L_3054:
        /*0120*/ 	.word	index@(.nv.constant0._ZN13group_norm_v214gn_cuda_kernelI6__halfLi320ELi1ELi16ELi160ELi256ELb1ELi128ELi320ELi320ELi4ELb0ELi74ELb0ELb1ENS_16CompileConditionILi1000EEEEEvPT_PKS4_S7_S7_flPfS8_Pj)
        /*0124*/ 	.short	0x0380
        /*0126*/ 	.short	0x0048


	//----- nvinfo : EIATTR_SW_WAR
	.align		4
.L_3055:
        /*0128*/ 	.byte	0x04, 0x36
        /*012a*/ 	.short	(.L_3057 - .L_3056)
.L_3056:
        /*012c*/ 	.word	0x00000008
.L_3057:


//--------------------- .nv.info._ZN13group_norm_v214gn_cuda_kernelI6__halfLi320ELi3ELi16ELi160ELi256ELb1ELi64ELi320ELi320ELi4ELb1ELi87ELb0ELb0ENS_16CompileConditionILi1000EEEEEvPT_PKS4_S7_S7_flPfS8_Pj --------------------------
	.section	.nv.info._ZN13group_norm_v214gn_cuda_kernelI6__halfLi320ELi3ELi16ELi160ELi256ELb1ELi64ELi320ELi320ELi4ELb1ELi87ELb0ELb0ENS_16CompileConditionILi1000EEEEEvPT_PKS4_S7_S7_flPfS8_Pj,"",@"SHT_CUDA_INFO"
	.sectionflags	@""
	.align	4


	//----- nvinfo : EIATTR_CUDA_API_VERSION
	.align		4
        /*0000*/ 	.byte	0x04, 0x37
        /*0002*/ 	.short	(.L_3059 - .L_3058)
.L_3058:
        /*0004*/ 	.word	0x00000082


	//----- nvinfo : EIATTR_KPARAM_INFO
	.align		4
.L_3059:
        /*0008*/ 	.byte	0x04, 0x17
        /*000a*/ 	.short	(.L_3061 - .L_3060)
.L_3060:
        /*000c*/ 	.word	0x00000000
        /*0010*/ 	.short	0x0008
        /*0012*/ 	.short	0x0040
        /*0014*/ 	.byte	0x00, 0xf5, 0x21, 0x00


	//----- nvinfo : EIATTR_KPARAM_INFO
	.align		4
.L_3061:
        /*0018*/ 	.byte	0x04, 0x17
        /*001a*/ 	.short	(.L_3063 - .L_3062)
.L_3062:
        /*001c*/ 	.word	0x00000000
        /*0020*/ 	.short	0x0007
        /*0022*/ 	.short	0x0038
        /*0024*/ 	.byte	0x00, 0xf5, 0x21, 0x00


	//----- nvinfo : EIATTR_KPARAM_INFO
	.align		4
.L_3063:
        /*0028*/ 	.byte	0x04, 0x17
        /*002a*/ 	.short	(.L_3065 - .L_3064)
.L_3064:
        /*002c*/ 	.word	0x00000000
        /*0030*/ 	.short	0x0006
        /*0032*/ 	.short	0x0030
        /*0034*/ 	.byte	0x00, 0xf5, 0x21, 0x00


	//----- nvinfo : EIATTR_KPARAM_INFO
	.align		4
.L_3065:
        /*0038*/ 	.byte	0x04, 0x17
        /*003a*/ 	.short	(.L_3067 - .L_3066)
.L_3066:
        /*003c*/ 	.word	0x00000000
        /*0040*/ 	.short	0x0005
        /*0042*/ 	.short	0x0028
        /*0044*/ 	.byte	0x00, 0xf0, 0x21, 0x00


	//----- nvinfo : EIATTR_KPARAM_INFO
	.align		4
.L_3067:
        /*0048*/ 	.byte	0x04, 0x17
        /*004a*/ 	.short	(.L_3069 - .L_3068)
.L_3068:
        /*004c*/ 	.word	0x00000000
        /*0050*/ 	.short	0x0004
        /*0052*/ 	.short	0x0020
        /*0054*/ 	.byte	0x00, 0xf0, 0x11, 0x00


	//----- nvinfo : EIATTR_KPARAM_INFO
	.align		4
.L_3069:
        /*0058*/ 	.byte	0x04, 0x17
        /*005a*/ 	.short	(.L_3071 - .L_3070)
.L_3070:
        /*005c*/ 	.word	0x00000000
        /*0060*/ 	.short	0x0003
        /*0062*/ 	.short	0x0018
        /*0064*/ 	.byte	0x00, 0xf5, 0x21, 0x00


	//----- nvinfo : EIATTR_KPARAM_INFO
	.align		4
.L_3071:
        /*0068*/ 	.byte	0x04, 0x17
        /*006a*/ 	.short	(.L_3073 - .L_3072)
.L_3072:
        /*006c*/ 	.word	0x00000000
        /*0070*/ 	.short	0x0002
        /*0072*/ 	.short	0x0010
        /*0074*/ 	.byte	0x00, 0xf5, 0x21, 0x00


	//----- nvinfo : EIATTR_KPARAM_INFO
	.align		4
.L_3073:
        /*0078*/ 	.byte	0x04, 0x17
        /*007a*/ 	.short	(.L_3075 - .L_3074)
.L_3074:
        /*007c*/ 	.word	0x00000000
        /*0080*/ 	.short	0x0001
        /*0082*/ 	.short	0x0008
        /*0084*/ 	.byte	0x00, 0xf5, 0x21, 0x00


	//----- nvinfo : EIATTR_KPARAM_INFO
	.align		4
.L_3075:
        /*0088*/ 	.byte	0x04, 0x17
        /*008a*/ 	.short	(.L_3077 - .L_3076)
.L_3076:
        /*008c*/ 	.word	0x00000000
        /*0090*/ 	.short	0x0000
        /*0092*/ 	.short	0x0000
        /*0094*/ 	.byte	0x00, 0xf5, 0x21, 0x00


	//----- nvinfo : EIATTR_SPARSE_MMA_MASK
	.align		4
.L_3077:
        /*0098*/ 	.byte	0x03, 0x50
        /*009a*/ 	.short	0x0000


	//----- nvinfo : EIATTR_MAXREG_COUNT
	.align		4
        /*009c*/ 	.byte	0x03, 0x1b
        /*009e*/ 	.short	0x0040


	//----- nvinfo : EIATTR_NUM_BARRIERS
	.align		4
        /*00a0*/ 	.byte	0x02, 0x4c
        /*00a2*/ 	.byte	0x01
	.zero		1


	//----- nvinfo : EIATTR_ANNOTATIONS
	.align		4
        /*00a4*/ 	.byte	0x04, 0x55
        /*00a6*/ 	.short	(.L_3079 - .L_3078)


	//   ....[0]....
.L_3078:
        /* <DEDUP_REMOVED lines=43> */


	//----- nvinfo : EIATTR_MERCURY_ISA_VERSION
	.align		4
.L_3079:
        /*0348*/ 	.byte	0x03, 0x5f
        /*034a*/ 	.short	0x0101


	//----- nvinfo : EIATTR_COOP_GROUP_MASK_REGIDS
	.align		4
        /*034c*/ 	.byte	0x04, 0x29
        /*034e*/ 	.short	(.L_3081 - .L_3080)


	//   ....[0]....
.L_3080:
        /*0350*/ 	.word	0xffffffff


	//   ....[1]....
        /*0354*/ 	.word	0xffffffff


	//   ....[2]....
        /*0358*/ 	.word	0xffffffff


	//   ....[3]....
        /*035c*/ 	.word	0xffffffff


	//   ....[4]....
        /*0360*/ 	.word	0xffffffff


	//   ....[5]....
        /*0364*/ 	.word	0xffffffff


	//   ....[6]....
        /*0368*/ 	.word	0xffffffff


	//   ....[7]....
        /*036c*/ 	.word	0xffffffff


	//----- nvinfo : EIATTR_COOP_GROUP_INSTR_OFFSETS
	.align		4
.L_3081:
        /*0370*/ 	.byte	0x04, 0x28
        /*0372*/ 	.short	(.L_3083 - .L_3082)


	//   ....[0]....
.L_3082:
        /*0374*/ 	.word	0x000024a0


	//   ....[1]....
        /*0378*/ 	.word	0x000024c0


	//   ....[2]....
        /*037c*/ 	.word	0x00002500


	//   ....[3]....
        /*0380*/ 	.word	0x00002510


	//   ....[4]....
        /*0384*/ 	.word	0x000028b0


	//   ....[5]....
        /*0388*/ 	.word	0x000028e0


	//   ....[6]....
        /*038c*/ 	.word	0x00002900


	//   ....[7]....
        /*0390*/ 	.word	0x00002920


	//----- nvinfo : EIATTR_VRC_CTA_INIT_COUNT
	.align		4
.L_3083:
        /*0394*/ 	.byte	0x02, 0x4a
	.zero		1
	.zero		1


	//----- nvinfo : EIATTR_EXIT_INSTR_OFFSETS
	.align		4
        /*0398*/ 	.byte	0x04, 0x1c
        /*039a*/ 	.short	(.L_3085 - .L_3084)


	//   ....[0]....
.L_3084:
        /*039c*/ 	.word	0x00000080


	//   ....[1]....
        /*03a0*/ 	.word	0x000053f0


	//----- nvinfo : EIATTR_MAX_THREADS
	.align		4
.L_3085:
        /*03a4*/ 	.byte	0x04, 0x05
        /*03a6*/ 	.short	(.L_3087 - .L_3086)
.L_3086:
        /*03a8*/ 	.word	0x00000140
        /*03ac*/ 	.word	0x00000001
        /*03b0*/ 	.word	0x00000001


	//----- nvinfo : EIATTR_CRS_STACK_SIZE
	.align		4
.L_3087:
        /*03b4*/ 	.byte	0x04, 0x1e
        /*03b6*/ 	.short	(.L_3089 - .L_3088)
.L_3088:
        /*03b8*/ 	.word	0x00000000


	//----- nvinfo : EIATTR_CBANK_PARAM_SIZE
	.align		4
.L_3089:
        /*03bc*/ 	.byte	0x03, 0x19
        /*03be*/ 	.short	0x0048


	//----- nvinfo : EIATTR_PARAM_CBANK
	.align		4
        /*03c0*/ 	.byte	0x04, 0x0a
        /*03c2*/ 	.short	(.L_3091 - .L_3090)
	.align		4
.L_3090:
        /*03c4*/ 	.word	index@(.nv.constant0._ZN13group_norm_v214gn_cuda_kernelI6__halfLi320ELi3ELi16ELi160ELi256ELb1ELi64ELi320ELi320ELi4ELb1ELi87ELb0ELb0ENS_16CompileConditionILi1000EEEEEvPT_PKS4_S7_S7_flPfS8_Pj)
        /*03c8*/ 	.short	0x0380
        /*03ca*/ 	.short	0x0048


	//----- nvinfo : EIATTR_SW_WAR
	.align		4
.L_3091:
        /*03cc*/ 	.byte	0x04, 0x36
        /*03ce*/ 	.short	(.L_3093 - .L_3092)
.L_3092:
        /*03d0*/ 	.word	0x00000008
.L_3093:


//--------------------- .nv.info._ZN13group_norm_v214gn_cuda_kernelI6__halfLi320ELi2ELi16ELi160ELi256ELb1ELi64ELi320ELi320ELi4ELb1ELi74ELb0ELb0ENS_16CompileConditionILi1000EEEEEvPT_PKS4_S7_S7_flPfS8_Pj --------------------------
	.section	.nv.info._ZN13group_norm_v214gn_cuda_kernelI6__halfLi320ELi2ELi16ELi160ELi256ELb1ELi64ELi320ELi320ELi4ELb1ELi74ELb0ELb0ENS_16CompileConditionILi1000EEEEEvPT_PKS4_S7_S7_flPfS8_Pj,"",@"SHT_CUDA_INFO"
	.sectionflags	@""
	.align	4


	//----- nvinfo : EIATTR_CUDA_API_VERSION
	.align		4
        /*0000*/ 	.byte	0x04, 0x37
        /*0002*/ 	.short	(.L_3095 - .L_3094)
.L_3094:
        /*0004*/ 	.word	0x00000082


	//----- nvinfo : EIATTR_KPARAM_INFO
	.align		4
.L_3095:
        /*0008*/ 	.byte	0x04, 0x17
        /*000a*/ 	.short	(.L_3097 - .L_3096)
.L_3096:
        /*000c*/ 	.word	0x00000000
        /*0010*/ 	.short	0x0008
        /*0012*/ 	.short	0x0040
        /*0014*/ 	.byte	0x00, 0xf5, 0x21, 0x00


	//----- nvinfo : EIATTR_KPARAM_INFO
	.align		4
.L_3097:
        /*0018*/ 	.byte	0x04, 0x17
        /*001a*/ 	.short	(.L_3099 - .L_3098)
.L_3098:
        /*001c*/ 	.word	0x00000000
        /*0020*/ 	.short	0x0007
        /*0022*/ 	.short	0x0038
        /*0024*/ 	.byte	0x00, 0xf5, 0x21, 0x00


	//----- nvinfo : EIATTR_KPARAM_INFO
	.align		4
.L_3099:
        /*0028*/ 	.byte	0x04, 0x17
        /*002a*/ 	.short	(.L_3101 - .L_3100)
.L_3100:
        /*002c*/ 	.word	0x00000000
        /*0030*/ 	.short	0x0006
        /*0032*/ 	.short	0x0030
        /*0034*/ 	.byte	0x00, 0xf5, 0x21, 0x00


	//----- nvinfo : EIATTR_KPARAM_INFO
	.align		4
.L_3101:
        /*0038*/ 	.byte	0x04, 0x17
        /*003a*/ 	.short	(.L_3103 - .L_3102)
.L_3102:
        /*003c*/ 	.word	0x00000000
        /*0040*/ 	.short	0x0005
        /*0042*/ 	.short	0x0028
        /*0044*/ 	.byte	0x00, 0xf0, 0x21, 0x00


	//----- nvinfo : EIATTR_KPARAM_INFO
	.align		4
.L_3103:
        /*0048*/ 	.byte	0x04, 0x17
        /*004a*/ 	.short	(.L_3105 - .L_3104)
.L_3104:
        /*004c*/ 	.word	0x00000000
        /*0050*/ 	.short	0x0004
        /*0052*/ 	.short	0x0020
        /*0054*/ 	.byte	0x00, 0xf0, 0x11, 0x00


	//----- nvinfo : EIATTR_KPARAM_INFO
	.align		4
.L_3105:
        /*0058*/ 	.byte	0x04, 0x17
        /*005a*/ 	.short	(.L_3107 - .L_3106)
.L_3106:
        /*005c*/ 	.word	0x00000000
        /*0060*/ 	.short	0x0003
        /*0062*/ 	.short	0x0018
        /*0064*/ 	.byte	0x00, 0xf5, 0x21, 0x00


	//----- nvinfo : EIATTR_KPARAM_INFO
	.align		4
.L_3107:
        /*0068*/ 	.byte	0x04, 0x17
        /*006a*/ 	.short	(.L_3109 - .L_3108)
.L_3108:
        /*006c*/ 	.word	0x00000000
        /*0070*/ 	.short	0x0002
        /*0072*/ 	.short	0x0010
        /*0074*/ 	.byte	0x00, 0xf5, 0x21, 0x00


	//----- nvinfo : EIATTR_KPARAM_INFO
	.align		4
.L_3109:
        /*0078*/ 	.byte	0x04, 0x17
        /*007a*/ 	.short	(.L_3111 - .L_3110)
.L_3110:
        /*007c*/ 	.word	0x00000000
        /*0080*/ 	.short	0x0001
        /*0082*/ 	.short	0x0008
        /*0084*/ 	.byte	0x00, 0xf5, 0x21, 0x00


	//----- nvinfo : EIATTR_KPARAM_INFO
	.align		4
.L_3111:
        /*0088*/ 	.byte	0x04, 0x17
        /*008a*/ 	.short	(.L_3113 - .L_3112)
.L_3112:
        /*008c*/ 	.word	0x00000000
        /*0090*/ 	.short	0x0000
        /*0092*/ 	.short	0x0000
        /*0094*/ 	.byte	0x00, 0xf5, 0x21, 0x00


	//----- nvinfo : EIATTR_SPARSE_MMA_MASK
	.align		4
.L_3113:
        /*0098*/ 	.byte	0x03, 0x50
        /*009a*/ 	.short	0x0000


	//----- nvinfo : EIATTR_MAXREG_COUNT
	.align		4
        /*009c*/ 	.byte	0x03, 0x1b
        /*009e*/ 	.short	0x0060


	//----- nvinfo : EIATTR_NUM_BARRIERS
	.align		4
        /*00a0*/ 	.byte	0x02, 0x4c
        /*00a2*/ 	.byte	0x01
	.zero		1


	//----- nvinfo : EIATTR_MERCURY_ISA_VERSION
	.align		4
        /*00a4*/ 	.byte	0x03, 0x5f
        /*00a6*/ 	.short	0x0101


	//----- nvinfo : EIATTR_COOP_GROUP_MASK_REGIDS
	.align		4
        /*00a8*/ 	.byte	0x04, 0x29
        /*00aa*/ 	.short	(.L_3115 - .L_3114)


	//   ....[0]....
.L_3114:
        /*00ac*/ 	.word	0xffffffff


	//   ....[1]....
        /*00b0*/ 	.word	0xffffffff


	//   ....[2]....
        /*00b4*/ 	.word	0xffffffff


	//   ....[3]....
        /*00b8*/ 	.word	0xffffffff


	//   ....[4]....
        /*00bc*/ 	.word	0xffffffff


	//   ....[5]....
        /*00c0*/ 	.word	0xffffffff


	//   ....[6]....
        /*00c4*/ 	.word	0xffffffff


	//   ....[7]....
        /*00c8*/ 	.word	0xffffffff


	//----- nvinfo : EIATTR_COOP_GROUP_INSTR_OFFSETS
	.align		4
.L_3115:
        /*00cc*/ 	.byte	0x04, 0x28
        /*00ce*/ 	.short	(.L_3117 - .L_3116)


	//   ....[0]....
.L_3116:
        /*00d0*/ 	.word	0x00002330


	//   ....[1]....
        /*00d4*/ 	.word	0x00002360


	//   ....[2]....
        /*00d8*/ 	.word	0x000023a0


	//   ....[3]....
        /*00dc*/ 	.word	0x000023b0


	//   ....[4]....
        /*00e0*/ 	.word	0x00002760


	//   ....[5]....
        /*00e4*/ 	.word	0x00002770


	//   ....[6]....
        /*00e8*/ 	.word	0x00002790


	//   ....[7]....
        /*00ec*/ 	.word	0x000027b0


	//----- nvinfo : EIATTR_VRC_CTA_INIT_COUNT
	.align		4
.L_3117:
        /*00f0*/ 	.byte	0x02, 0x4a
	.zero		1
	.zero		1


	//----- nvinfo : EIATTR_EXIT_INSTR_OFFSETS
	.align		4
        /*00f4*/ 	.byte	0x04, 0x1c
        /*00f6*/ 	.short	(.L_3119 - .L_3118)


	//   ....[0]....
.L_3118:
        /*00f8*/ 	.word	0x00000080


	//   ....[1]....
        /*00fc*/ 	.word	0x00004e50


	//----- nvinfo : EIATTR_MAX_THREADS
	.align		4
.L_3119:
        /*0100*/ 	.byte	0x04, 0x05
        /*0102*/ 	.short	(.L_3121 - .L_3120)
.L_3120:
        /*0104*/ 	.word	0x00000140
        /*0108*/ 	.word	0x00000001
        /*010c*/ 	.word	0x00000001


	//----- nvinfo : EIATTR_CRS_STACK_SIZE
	.align		4
.L_3121:
        /*0110*/ 	.byte	0x04, 0x1e
        /*0112*/ 	.short	(.L_3123 - .L_3122)
.L_3122:
        /*0114*/ 	.word	0x00000000


	//----- nvinfo : EIATTR_CBANK_PARAM_SIZE
	.align		4
.L_3123:
        /*0118*/ 	.byte	0x03, 0x19
        /*011a*/ 	.short	0x0048


	//----- nvinfo : EIATTR_PARAM_CBANK
	.align		4
        /*011c*/ 	.byte	0x04, 0x0a
        /*011e*/ 	.short	(.L_3125 - .L_3124)
	.align		4
.L_3124:
        /*0120*/ 	.word	index@(.nv.constant0._ZN13group_norm_v214gn_cuda_kernelI6__halfLi320ELi2ELi16ELi160ELi256ELb1ELi64ELi320ELi320ELi4ELb1ELi74ELb0ELb0ENS_16CompileConditionILi1000EEEEEvPT_PKS4_S7_S7_flPfS8_Pj)
        /*0124*/ 	.short	0x0380
        /*0126*/ 	.short	0x0048


	//----- nvinfo : EIATTR_SW_WAR
	.align		4
.L_3125:
        /*0128*/ 	.byte	0x04, 0x36
        /*012a*/ 	.short	(.L_3127 - .L_3126)
.L_3126:
        /*012c*/ 	.word	0x00000008
.L_3127:


//--------------------- .nv.callgraph             --------------------------
	.section	.nv.callgraph,"",@"SHT_CUDA_CALLGRAPH"
	.align	4
	.sectionentsize	8
	.align		4
        /*0000*/ 	.word	0x00000000
	.align		4
        /*0004*/ 	.word	0xffffffff
	.align		4
        /*0008*/ 	.word	0x00000000
	.align		4
        /*000c*/ 	.word	0xfffffffe
	.align		4
        /*0010*/ 	.word	0x00000000
	.align		4
        /*0014*/ 	.word	0xfffffffd
	.align		4
        /*0018*/ 	.word	0x00000000
	.align		4
        /*001c*/ 	.word	0xfffffffc


//--------------------- .text._ZN13group_norm_v218gn_bwd_cuda_kernelI13__nv_bfloat16Li320ELi3ELi32ELi80ELi256ELb0ELb1ELi8ELi320ELi320ELi4ELb1ELi10ELb0ELb0ELNS_15WgradSyncMethodE2ENS_16CompileConditionILi1000EEEEEvPT_S6_S6_PKS5_S8_S8_S8_PKfflPfPj --------------------------
	.section	.text._ZN13group_norm_v218gn_bwd_cuda_kernelI13__nv_bfloat16Li320ELi3ELi32ELi80ELi256ELb0ELb1ELi8ELi320ELi320ELi4ELb1ELi10ELb0ELb0ELNS_15WgradSyncMethodE2ENS_16CompileConditionILi1000EEEEEvPT_S6_S6_PKS5_S8_S8_S8_PKfflPfPj,"ax",@progbits
	.align	128
        .global         _ZN13group_norm_v218gn_bwd_cuda_kernelI13__nv_bfloat16Li320ELi3ELi32ELi80ELi256ELb0ELb1ELi8ELi320ELi320ELi4ELb1ELi10ELb0ELb0ELNS_15WgradSyncMethodE2ENS_16CompileConditionILi1000EEEEEvPT_S6_S6_PKS5_S8_S8_S8_PKfflPfPj
        .type           _ZN13group_norm_v218gn_bwd_cuda_kernelI13__nv_bfloat16Li320ELi3ELi32ELi80ELi256ELb0ELb1ELi8ELi320ELi320ELi4ELb1ELi10ELb0ELb0ELNS_15WgradSyncMethodE2ENS_16CompileConditionILi1000EEEEEvPT_S6_S6_PKS5_S8_S8_S8_PKfflPfPj,@function
        .size           _ZN13group_norm_v218gn_bwd_cuda_kernelI13__nv_bfloat16Li320ELi3ELi32ELi80ELi256ELb0ELb1ELi8ELi320ELi320ELi4ELb1ELi10ELb0ELb0ELNS_15WgradSyncMethodE2ENS_16CompileConditionILi1000EEEEEvPT_S6_S6_PKS5_S8_S8_S8_PKfflPfPj,(.L_x_1640 - _ZN13group_norm_v218gn_bwd_cuda_kernelI13__nv_bfloat16Li320ELi3ELi32ELi80ELi256ELb0ELb1ELi8ELi320ELi320ELi4ELb1ELi10ELb0ELb0ELNS_15WgradSyncMethodE2ENS_16CompileConditionILi1000EEEEEvPT_S6_S6_PKS5_S8_S8_S8_PKfflPfPj)
        .other          _ZN13group_norm_v218gn_bwd_cuda_kernelI13__nv_bfloat16Li320ELi3ELi32ELi80ELi256ELb0ELb1ELi8ELi320ELi320ELi4ELb1ELi10ELb0ELb0ELNS_15WgradSyncMethodE2ENS_16CompileConditionILi1000EEEEEvPT_S6_S6_PKS5_S8_S8_S8_PKfflPfPj,@"STO_CUDA_ENTRY STV_DEFAULT"
_ZN13group_norm_v218gn_bwd_cuda_kernelI13__nv_bfloat16Li320ELi3ELi32ELi80ELi256ELb0ELb1ELi8ELi320ELi320ELi4ELb1ELi10ELb0ELb0ELNS_15WgradSyncMethodE2ENS_16CompileConditionILi1000EEEEEvPT_S6_S6_PKS5_S8_S8_S8_PKfflPfPj:
.text._ZN13group_norm_v218gn_bwd_cuda_kernelI13__nv_bfloat16Li320ELi3ELi32ELi80ELi256ELb0ELb1ELi8ELi320ELi320ELi4ELb1ELi10ELb0ELb0ELNS_15WgradSyncMethodE2ENS_16CompileConditionILi1000EEEEEvPT_S6_S6_PKS5_S8_S8_S8_PKfflPfPj:
[----:B------:R-:W-:Y:S01]  /*0000*/  LDC R1, c[0x0][0x37c] ;  /* 0x0000df00ff017b82 */ /* 0x000fe20000000800 */
[----:B------:R-:W0:Y:S01]  /*0010*/  S2R R3, SR_CTAID.Y ;  /* 0x0000000000037919 */ /* 0x000e220000002600 */
[----:B------:R-:W1:Y:S06]  /*0020*/  LDCU.64 UR4, c[0x0][0x3c8] ;  /* 0x00007900ff0477ac */ /* 0x000e6c0008000a00 */
[----:B------:R-:W2:Y:S01]  /*0030*/  LDC.64 R52, c[0x0][0x3d8] ;  /* 0x0000f600ff347b82 */ /* 0x000ea20000000a00 */
[----:B------:R-:W3:Y:S01]  /*0040*/  S2R R8, SR_CTAID.X ;  /* 0x0000000000087919 */ /* 0x000ee20000002500 */
[----:B------:R-:W4:Y:S01]  /*0050*/  LDCU.64 UR10, c[0x0][0x358] ;  /* 0x00006b00ff0a77ac */ /* 0x000f220008000a00 */
[----:B-1----:R-:W-:-:S02]  /*0060*/  USHF.L.U32 UR9, UR4, 0x3, URZ ;  /* 0x0000000304097899 */ /* 0x002fc400080006ff */
[----:B------:R-:W-:Y:S01]  /*0070*/  USHF.L.U64.HI UR5, UR4, 0x3, UR5 ;  /* 0x0000000304057899 */ /* 0x000fe20008010205 */
[----:B--2---:R-:W-:-:S05]  /*0080*/  IADD3 R54, P1, PT, R52, 0x28, RZ ;  /* 0x0000002834367810 */ /* 0x004fca0007f3e0ff */
[----:B------:R-:W-:Y:S02]  /*0090*/  MOV R0, UR5 ;  /* 0x0000000500007c02 */ /* 0x000fe40008000f00 */
[----:B------:R-:W-:Y:S02]  /*00a0*/  IADD3.X R55, PT, PT, RZ, R53, RZ, P1, !PT ;  /* 0x00000035ff377210 */ /* 0x000fe40000ffe4ff */
[----:B0-----:R-:W-:-:S04]  /*00b0*/  ISETP.LT.U32.AND P0, PT, R3, UR9, PT ;  /* 0x0000000903007c0c */ /* 0x001fc8000bf01070 */
[----:B------:R-:W-:-:S13]  /*00c0*/  ISETP.GT.AND.EX P0, PT, R0, RZ, PT, P0 ;  /* 0x000000ff0000720c */ /* 0x000fda0003f04300 */
[----:B---34-:R-:W-:Y:S05]  /*00d0*/  @P0 BRA `(.L_x_0) ;  /* 0x0000000000500947 */ /* 0x018fea0003800000 */
[----:B------:R-:W0:Y:S01]  /*00e0*/  S2R R0, SR_TID.X ;  /* 0x0000000000007919 */ /* 0x000e220000002100 */
[----:B------:R-:W-:Y:S01]  /*00f0*/  BAR.SYNC.DEFER_BLOCKING 0x0 ;  /* 0x0000000000007b1d */ /* 0x000fe20000010000 */
[----:B0-----:R-:W-:-:S13]  /*0100*/  ISETP.NE.AND P0, PT, R0, RZ, PT ;  /* 0x000000ff0000720c */ /* 0x001fda0003f05270 */
[----:B------:R-:W-:Y:S05]  /*0110*/  @P0 BRA `(.L_x_1) ;  /* 0x0000000000340947 */ /* 0x000fea0003800000 */
[----:B------:R-:W-:Y:S01]  /*0120*/  IMAD.MOV.U32 R5, RZ, RZ, 0x7ffffec1 ;  /* 0x7ffffec1ff057424 */ /* 0x000fe200078e00ff */
[----:B------:R-:W-:-:S04]  /*0130*/  LOP3.LUT P0, RZ, R8, R3, RZ, 0xfc, !PT ;  /* 0x0000000308ff7212 */ /* 0x000fc8000780fcff */
[----:B------:R-:W-:Y:S01]  /*0140*/  SEL R5, R5, 0x1, !P0 ;  /* 0x0000000105057807 */ /* 0x000fe20004000000 */
[----:B------:R-:W-:Y:S06]  /*0150*/  MEMBAR.ALL.GPU ;  /* 0x0000000000007992 */ /* 0x000fec000000a000 */
[----:B------:R-:W-:-:S00]  /*0160*/  ERRBAR ;  /* 0x00000000000079ab */ /* 0x000fc00000000000 */
[----:B------:R-:W-:Y:S06]  /*0170*/  CGAERRBAR ;  /* 0x00000000000075ab */ /* 0x000fec0000000000 */
[----:B------:R0:W5:Y:S02]  /*0180*/  ATOM.E.ADD.STRONG.GPU PT, R5, desc[UR10][R54.64], R5 ;  /* 0x800000053605798a */ /* 0x00016400081ef10a */
.L_x_2:
[----:B------:R-:W2:Y:S04]  /*0190*/  LD.E.STRONG.GPU R0, desc[UR10][R54.64] ;  /* 0x0000000a36007980 */ /* 0x000ea8000c10f900 */
[----:B--2---:R-:W-:Y:S01]  /*01a0*/  CCTL.IVALL ;  /* 0x00000000ff00798f */ /* 0x004fe20002000000 */
[----:B------:R-:W-:Y:S05]  /*01b0*/  YIELD ;  /* 0x0000000000007946 */ /* 0x000fea0003800000 */
[----:B-----5:R-:W-:-:S04]  /*01c0*/  LOP3.LUT R0, R0, R5, RZ, 0x3c, !PT ;  /* 0x0000000500007212 */ /* 0x020fc800078e3cff */
[----:B------:R-:W-:-:S13]  /*01d0*/  ISETP.GT.AND P0, PT, R0, -0x1, PT ;  /* 0xffffffff0000780c */ /* 0x000fda0003f04270 */
[----:B------:R-:W-:Y:S05]  /*01e0*/  @P0 BRA `(.L_x_2) ;  /* 0xfffffffc00e80947 */ /* 0x000fea000383ffff */
.L_x_1:
[----:B------:R-:W-:Y:S05]  /*01f0*/  WARPSYNC.ALL ;  /* 0x0000000000007948 */ /* 0x000fea0003800000 */
[----:B------:R-:W-:Y:S06]  /*0200*/  BAR.SYNC.DEFER_BLOCKING 0x0 ;  /* 0x0000000000007b1d */ /* 0x000fec0000010000 */
[----:B------:R-:W-:Y:S05]  /*0210*/  BRA `(.L_x_3) ;  /* 0x0000001c00a47947 */ /* 0x000fea0003800000 */
.L_x_0:
[----:B------:R-:W0:Y:S01]  /*0220*/  S2R R5, SR_TID.X ;  /* 0x0000000000057919 */ /* 0x000e220000002100 */
[----:B------:R-:W-:Y:S01]  /*0230*/  MOV R2, 0x400 ;  /* 0x0000040000027802 */ /* 0x000fe20000000f00 */
[----:B------:R-:W-:Y:S01]  /*0240*/  HFMA2 R10, -RZ, RZ, 0, 0 ;  /* 0x00000000ff0a7431 */ /* 0x000fe200000001ff */
[C---:B------:R-:W-:Y:S01]  /*0250*/  LEA R52, P0, R3.reuse, R52, 0x2 ;  /* 0x0000003403347211 */ /* 0x040fe200078010ff */
[----:B------:R-:W1:Y:S01]  /*0260*/  S2R R7, SR_CgaCtaId ;  /* 0x0000000000077919 */ /* 0x000e620000008800 */
[----:B------:R-:W-:Y:S01]  /*0270*/  IMAD.MOV.U32 R24, RZ, RZ, RZ ;  /* 0x000000ffff187224 */ /* 0x000fe200078e00ff */
[----:B------:R-:W2:Y:S01]  /*0280*/  LDCU UR8, c[0x0][0x374] ;  /* 0x00006e80ff0877ac */ /* 0x000ea20008000800 */
[----:B------:R-:W-:Y:S02]  /*0290*/  LEA.HI.X R53, R3, R53, RZ, 0x2, P0 ;  /* 0x0000003503357211 */ /* 0x000fe400000f14ff */
[----:B0-----:R-:W-:Y:S02]  /*02a0*/  LOP3.LUT R0, R5, 0xffff, RZ, 0xc0, !PT ;  /* 0x0000ffff05007812 */ /* 0x001fe400078ec0ff */
[----:B------:R-:W-:-:S02]  /*02b0*/  SHF.R.U32.HI R4, RZ, 0x4, R5 ;  /* 0x00000004ff047819 */ /* 0x000fc40000011605 */
[----:B-1----:R-:W-:Y:S01]  /*02c0*/  LEA R9, R7, R2, 0x18 ;  /* 0x0000000207097211 */ /* 0x002fe200078ec0ff */
[----:B------:R-:W-:Y:S01]  /*02d0*/  IMAD R0, R0, 0x334, RZ ;  /* 0x0000033400007824 */ /* 0x000fe200078e02ff */
[----:B------:R-:W-:Y:S02]  /*02e0*/  LOP3.LUT R4, R4, R5, RZ, 0x3c, !PT ;  /* 0x0000000504047212 */ /* 0x000fe400078e3cff */
[----:B------:R-:W-:Y:S02]  /*02f0*/  SHF.R.U32.HI R44, RZ, 0x2, R5 ;  /* 0x00000002ff2c7819 */ /* 0x000fe40000011605 */
[----:B------:R-:W-:Y:S01]  /*0300*/  SHF.R.U32.HI R46, RZ, 0x10, R0 ;  /* 0x00000010ff2e7819 */ /* 0x000fe20000011600 */
[----:B------:R-:W-:-:S03]  /*0310*/  IMAD.SHL.U32 R4, R4, 0x8, RZ ;  /* 0x0000000804047824 */ /* 0x000fc600078e00ff */
[----:B------:R-:W-:Y:S02]  /*0320*/  PRMT R0, R46, 0x9910, RZ ;  /* 0x000099102e007816 */ /* 0x000fe400000000ff */
[----:B------:R-:W-:-:S03]  /*0330*/  LOP3.LUT R4, R4, 0x18, RZ, 0xc0, !PT ;  /* 0x0000001804047812 */ /* 0x000fc600078ec0ff */
[----:B------:R-:W-:Y:S01]  /*0340*/  IMAD R0, R0, 0x50, RZ ;  /* 0x0000005000007824 */ /* 0x000fe200078e02ff */
[----:B------:R-:W-:-:S04]  /*0350*/  IADD3 R9, PT, PT, R4, R9, RZ ;  /* 0x0000000904097210 */ /* 0x000fc80007ffe0ff */
[----:B------:R-:W-:Y:S01]  /*0360*/  IADD3 R22, PT, PT, RZ, -R0, RZ ;  /* 0x80000000ff167210 */ /* 0x000fe20007ffe0ff */
[----:B------:R-:W-:Y:S01]  /*0370*/  IMAD R42, R44, 0x20, R9 ;  /* 0x000000202c2a7824 */ /* 0x000fe200078e0209 */
[----:B------:R-:W-:Y:S02]  /*0380*/  IADD3 R0, PT, PT, R2, 0x2800, RZ ;  /* 0x0000280002007810 */ /* 0x000fe40007ffe0ff */
[----:B------:R-:W-:Y:S02]  /*0390*/  PRMT R22, R22, 0x7710, RZ ;  /* 0x0000771016167816 */ /* 0x000fe400000000ff */
[----:B------:R-:W-:Y:S02]  /*03a0*/  LEA R7, R7, R0, 0x18 ;  /* 0x0000000007077211 */ /* 0x000fe400078ec0ff */
[----:B------:R-:W-:-:S04]  /*03b0*/  IADD3 R22, PT, PT, R22, R5, RZ ;  /* 0x0000000516167210 */ /* 0x000fc80007ffe0ff */
[----:B------:R-:W-:-:S05]  /*03c0*/  LOP3.LUT R22, R22, 0xffff, RZ, 0xc0, !PT ;  /* 0x0000ffff16167812 */ /* 0x000fca00078ec0ff */
[----:B------:R-:W-:Y:S01]  /*03d0*/  IMAD R45, R22, 0x28, R7 ;  /* 0x00000028162d7824 */ /* 0x000fe200078e0207 */
[----:B------:R-:W-:-:S04]  /*03e0*/  MOV R7, R3 ;  /* 0x0000000300077202 */ /* 0x000fc80000000f00 */
[----:B--2---:R-:W-:-:S07]  /*03f0*/  LEA R45, R46, R45, 0x3 ;  /* 0x0000002d2e2d7211 */ /* 0x004fce00078e18ff */
.L_x_12:
[C---:B------:R-:W-:Y:S01]  /*0400*/  LOP3.LUT R51, R7.reuse, 0x7, RZ, 0xc0, !PT ;  /* 0x0000000707337812 */ /* 0x040fe200078ec0ff */
[----:B0-----:R-:W0:Y:S01]  /*0410*/  LDCU.64 UR12, c[0x0][0x3a0] ;  /* 0x00007400ff0c77ac */ /* 0x001e220008000a00 */
[----:B------:R-:W-:Y:S01]  /*0420*/  SHF.L.U32 R0, R8, 0x3, RZ ;  /* 0x0000000308007819 */ /* 0x000fe200000006ff */
[----:B-1----:R-:W1:Y:S01]  /*0430*/  LDC.64 R18, c[0x0][0x3a8] ;  /* 0x0000ea00ff127b82 */ /* 0x002e620000000a00 */
[--C-:B------:R-:W-:Y:S01]  /*0440*/  SHF.R.U64 R48, R7, 0x3, R10.reuse ;  /* 0x0000000307307819 */ /* 0x100fe2000000120a */
[----:B------:R-:W-:Y:S01]  /*0450*/  IMAD R51, R51, 0x140, RZ ;  /* 0x0000014033337824 */ /* 0x000fe200078e02ff */
[----:B------:R-:W-:Y:S01]  /*0460*/  LOP3.LUT R9, R0, 0xf8, RZ, 0xc0, !PT ;  /* 0x000000f800097812 */ /* 0x000fe200078ec0ff */
[----:B------:R-:W2:Y:S01]  /*0470*/  LDCU.64 UR6, c[0x0][0x3b8] ;  /* 0x00007700ff0677ac */ /* 0x000ea20008000a00 */
[----:B------:R-:W-:Y:S02]  /*0480*/  MOV R13, RZ ;  /* 0x000000ff000d7202 */ /* 0x000fe40000000f00 */
[----:B------:R-:W-:Y:S01]  /*0490*/  LEA R12, R22, R51, 0x2 ;  /* 0x00000033160c7211 */ /* 0x000fe200078e10ff */
[----:B------:R-:W-:Y:S01]  /*04a0*/  IMAD.IADD R9, R46, 0x1, R9 ;  /* 0x000000012e097824 */ /* 0x000fe200078e0209 */
[----:B------:R-:W-:Y:S01]  /*04b0*/  SHF.R.U32.HI R41, RZ, 0x3, R10 ;  /* 0x00000003ff297819 */ /* 0x000fe2000001160a */
[----:B------:R-:W3:Y:S02]  /*04c0*/  LDCU UR4, c[0x0][0x3c0] ;  /* 0x00007800ff0477ac */ /* 0x000ee40008000800 */
[----:B------:R-:W-:-:S02]  /*04d0*/  IMAD R11, R9, 0xa00, RZ ;  /* 0x00000a00090b7824 */ /* 0x000fc400078e02ff */
[----:B------:R-:W-:-:S04]  /*04e0*/  IMAD.WIDE.U32 R14, R48, 0xa0000, R12 ;  /* 0x000a0000300e7825 */ /* 0x000fc800078e000c */
[----:B------:R-:W-:Y:S01]  /*04f0*/  IMAD R9, R41, 0xa0000, RZ ;  /* 0x000a000029097824 */ /* 0x000fe200078e02ff */
[----:B------:R-:W-:Y:S01]  /*0500*/  IADD3 R11, P0, PT, R11, R14, RZ ;  /* 0x0000000e0b0b7210 */ /* 0x000fe20007f1e0ff */
[----:B------:R-:W-:-:S04]  /*0510*/  IMAD.HI.U32 R47, R12, -0x33333333, RZ ;  /* 0xcccccccd0c2f7827 */ /* 0x000fc800078e00ff */
[----:B------:R-:W-:Y:S01]  /*0520*/  IMAD.X R14, R15, 0x1, R9, P0 ;  /* 0x000000010f0e7824 */ /* 0x000fe200000e0609 */
[C---:B------:R-:W-:Y:S02]  /*0530*/  SHF.L.U32 R9, R11.reuse, 0x1, RZ ;  /* 0x000000010b097819 */ /* 0x040fe400000006ff */
[----:B------:R-:W-:Y:S02]  /*0540*/  SHF.R.U32.HI R47, RZ, 0x6, R47 ;  /* 0x00000006ff2f7819 */ /* 0x000fe4000001162f */
[----:B------:R-:W-:Y:S02]  /*0550*/  SHF.L.U64.HI R11, R11, 0x1, R14 ;  /* 0x000000010b0b7819 */ /* 0x000fe4000001020e */
[----:B0-----:R-:W-:Y:S02]  /*0560*/  IADD3 R28, P1, PT, R9, UR12, RZ ;  /* 0x0000000c091c7c10 */ /* 0x001fe4000ff3e0ff */
[----:B------:R-:W-:Y:S02]  /*0570*/  SHF.L.U32 R13, R47, 0x1, RZ ;  /* 0x000000012f0d7819 */ /* 0x000fe400000006ff */
[----:B------:R-:W-:Y:S01]  /*0580*/  IADD3.X R29, PT, PT, R11, UR13, RZ, P1, !PT ;  /* 0x0000000d0b1d7c10 */ /* 0x000fe20008ffe4ff */
[----:B------:R-:W0:Y:S01]  /*0590*/  LDCU.64 UR12, c[0x0][0x398] ;  /* 0x00007300ff0c77ac */ /* 0x000e220008000a00 */
[----:B------:R-:W-:-:S03]  /*05a0*/  LEA R13, P0, R48, R13, 0x6 ;  /* 0x0000000d300d7211 */ /* 0x000fc600078030ff */
[----:B------:R-:W4:Y:S01]  /*05b0*/  LDG.E.64.CONSTANT R20, desc[UR10][R28.64] ;  /* 0x0000000a1c147981 */ /* 0x000f22000c1e9b00 */
[----:B------:R-:W-:Y:S02]  /*05c0*/  LEA.HI.X R0, R48, RZ, R41, 0x6, P0 ;  /* 0x000000ff30007211 */ /* 0x000fe400000f3429 */
[C---:B--2---:R-:W-:Y:S01]  /*05d0*/  LEA R16, P0, R13.reuse, UR6, 0x2 ;  /* 0x000000060d107c11 */ /* 0x044fe2000f8010ff */
[----:B------:R2:W5:Y:S03]  /*05e0*/  LDG.E.64.CONSTANT R26, desc[UR10][R28.64+0x5000] ;  /* 0x0050000a1c1a7981 */ /* 0x000566000c1e9b00 */
[----:B------:R-:W-:Y:S01]  /*05f0*/  LEA.HI.X R17, R13, UR7, R0, 0x2, P0 ;  /* 0x000000070d117c11 */ /* 0x000fe200080f1400 */
[----:B-1----:R-:W-:-:S05]  /*0600*/  IMAD.WIDE.U32 R18, R12, 0x2, R18 ;  /* 0x000000020c127825 */ /* 0x002fca00078e0012 */
[----:B------:R-:W3:Y:S01]  /*0610*/  LDG.E.64.CONSTANT R16, desc[UR10][R16.64] ;  /* 0x0000000a10107981 */ /* 0x000ee2000c1e9b00 */
[----:B0-----:R-:W-:-:S03]  /*0620*/  IADD3 R30, P0, PT, R9, UR12, RZ ;  /* 0x0000000c091e7c10 */ /* 0x001fc6000ff1e0ff */
[----:B------:R-:W3:Y:S01]  /*0630*/  LDG.E.64.CONSTANT R18, desc[UR10][R18.64] ;  /* 0x0000000a12127981 */ /* 0x000ee2000c1e9b00 */
[----:B------:R-:W-:Y:S01]  /*0640*/  IADD3.X R31, PT, PT, R11, UR13, RZ, P0, !PT ;  /* 0x0000000d0b1f7c10 */ /* 0x000fe200087fe4ff */
[----:B------:R-:W0:Y:S01]  /*0650*/  S2UR UR6, SR_CgaCtaId ;  /* 0x00000000000679c3 */ /* 0x000e220000008800 */
[----:B--2---:R-:W-:Y:S01]  /*0660*/  SHF.L.U32 R28, R44, 0x3, RZ ;  /* 0x000000032c1c7819 */ /* 0x004fe200000006ff */
[----:B------:R-:W1:Y:S02]  /*0670*/  LDCU.64 UR12, c[0x0][0x3d0] ;  /* 0x00007a00ff0c77ac */ /* 0x000e640008000a00 */
[----:B------:R-:W2:Y:S04]  /*0680*/  LDG.E.64.CONSTANT R12, desc[UR10][R30.64] ;  /* 0x0000000a1e0c7981 */ /* 0x000ea8000c1e9b00 */
[----:B------:R1:W2:Y:S01]  /*0690*/  LDG.E.64.CONSTANT R14, desc[UR10][R30.64+0x5000] ;  /* 0x0050000a1e0e7981 */ /* 0x0002a2000c1e9b00 */
[----:B------:R-:W-:-:S04]  /*06a0*/  LOP3.LUT R28, R28, 0x18, RZ, 0xc0, !PT ;  /* 0x000000181c1c7812 */ /* 0x000fc800078ec0ff */
[C---:B------:R-:W-:Y:S02]  /*06b0*/  LOP3.LUT R56, R28.reuse, 0x10, RZ, 0x3c, !PT ;  /* 0x000000101c387812 */ /* 0x040fe400078e3cff */
[----:B-1----:R-:W-:Y:S02]  /*06c0*/  LOP3.LUT R30, R28, 0x8, RZ, 0x3c, !PT ;  /* 0x000000081c1e7812 */ /* 0x002fe400078e3cff */
[----:B------:R-:W-:Y:S02]  /*06d0*/  IADD3 R40, PT, PT, R51, R5, RZ ;  /* 0x0000000533287210 */ /* 0x000fe40007ffe0ff */
[----:B------:R-:W-:Y:S01]  /*06e0*/  ISETP.GT.U32.AND P0, PT, R5, 0xf, PT ;  /* 0x0000000f0500780c */ /* 0x000fe20003f04070 */
[----:B------:R-:W-:Y:S01]  /*06f0*/  BSSY.RECONVERGENT B0, `(.L_x_4) ;  /* 0x000010e000007945 */ /* 0x000fe20003800200 */
[----:B----4-:R-:W-:Y:S02]  /*0700*/  PRMT R0, R20, 0x7632, R0 ;  /* 0x0000763214007816 */ /* 0x010fe40000000000 */
[----:B------:R-:W-:-:S02]  /*0710*/  PRMT R2, R21, 0x7632, R2 ;  /* 0x0000763215027816 */ /* 0x000fc40000000002 */
[----:B-----5:R-:W-:Y:S02]  /*0720*/  PRMT R4, R26, 0x7632, R4 ;  /* 0x000076321a047816 */ /* 0x020fe40000000004 */
[----:B------:R-:W-:Y:S02]  /*0730*/  SHF.L.U32 R43, R21, 0x10, RZ ;  /* 0x00000010152b7819 */ /* 0x000fe400000006ff */
[C---:B------:R-:W-:Y:S02]  /*0740*/  PRMT R6, R27.reuse, 0x7632, R6 ;  /* 0x000076321b067816 */ /* 0x040fe40000000006 */
[----:B------:R-:W-:Y:S01]  /*0750*/  SHF.L.U32 R21, R0, 0x10, RZ ;  /* 0x0000001000157819 */ /* 0x000fe200000006ff */
[----:B------:R-:W-:Y:S01]  /*0760*/  IMAD.U32 R29, R27, 0x10000, RZ ;  /* 0x000100001b1d7824 */ /* 0x000fe200078e00ff */
[----:B------:R-:W-:Y:S01]  /*0770*/  SHF.L.U32 R25, R2, 0x10, RZ ;  /* 0x0000001002197819 */ /* 0x000fe200000006ff */
[----:B------:R-:W-:Y:S01]  /*0780*/  IMAD.U32 R27, R4, 0x10000, RZ ;  /* 0x00010000041b7824 */ /* 0x000fe200078e00ff */
[----:B------:R-:W-:Y:S01]  /*0790*/  SHF.L.U32 R33, R6, 0x10, RZ ;  /* 0x0000001006217819 */ /* 0x000fe200000006ff */
[C---:B---3--:R-:W-:Y:S01]  /*07a0*/  FADD.FTZ R2, -R16.reuse, R21 ;  /* 0x0000001510027221 */ /* 0x048fe20000010100 */
[----:B------:R-:W-:Y:S01]  /*07b0*/  FADD.FTZ R17, R17, UR4 ;  /* 0x0000000411117e21 */ /* 0x000fe20008010000 */
[C---:B------:R-:W-:Y:S01]  /*07c0*/  FADD.FTZ R21, -R16.reuse, R25 ;  /* 0x0000001910157221 */ /* 0x040fe20000010100 */
[C---:B------:R-:W-:Y:S01]  /*07d0*/  FADD.FTZ R25, -R16.reuse, R27 ;  /* 0x0000001b10197221 */ /* 0x040fe20000010100 */
[C---:B------:R-:W-:Y:S01]  /*07e0*/  FADD.FTZ R31, -R16.reuse, R29 ;  /* 0x0000001d101f7221 */ /* 0x040fe20000010100 */
[--C-:B------:R-:W-:Y:S01]  /*07f0*/  FADD.FTZ R27, -R16, R33.reuse ;  /* 0x00000021101b7221 */ /* 0x100fe20000010100 */
[----:B--2---:R-:W-:-:S02]  /*0800*/  PRMT R33, R12, 0x7632, R33 ;  /* 0x000076320c217816 */ /* 0x004fc40000000021 */
[----:B------:R-:W-:Y:S02]  /*0810*/  SHF.L.U32 R29, R12, 0x10, RZ ;  /* 0x000000100c1d7819 */ /* 0x000fe400000006ff */
[----:B------:R-:W1:Y:S01]  /*0820*/  MUFU.RSQ R12, R17 ;  /* 0x00000011000c7308 */ /* 0x000e620000001400 */
[----:B------:R-:W-:Y:S01]  /*0830*/  SHF.L.U32 R23, R26, 0x10, RZ ;  /* 0x000000101a177819 */ /* 0x000fe200000006ff */
[----:B------:R-:W-:Y:S02]  /*0840*/  IMAD.U32 R37, R20, 0x10000, RZ ;  /* 0x0001000014257824 */ /* 0x000fe400078e00ff */
[----:B------:R-:W-:Y:S01]  /*0850*/  FADD.FTZ R43, -R16, R43 ;  /* 0x0000002b102b7221 */ /* 0x000fe20000010100 */
[----:B------:R-:W-:Y:S01]  /*0860*/  PRMT R26, R18, 0x7632, R26 ;  /* 0x00007632121a7816 */ /* 0x000fe2000000001a */
[C---:B------:R-:W-:Y:S01]  /*0870*/  FADD.FTZ R37, -R16.reuse, R37 ;  /* 0x0000002510257221 */ /* 0x040fe20000010100 */
[----:B------:R-:W-:Y:S01]  /*0880*/  FADD.FTZ R23, -R16, R23 ;  /* 0x0000001710177221 */ /* 0x000fe20000010100 */
[----:B------:R-:W-:Y:S01]  /*0890*/  SHF.L.U32 R16, R18, 0x10, RZ ;  /* 0x0000001012107819 */ /* 0x000fe200000006ff */
[C---:B------:R-:W-:Y:S01]  /*08a0*/  IMAD.U32 R57, R13.reuse, 0x10000, RZ ;  /* 0x000100000d397824 */ /* 0x040fe200078e00ff */
[----:B------:R-:W-:Y:S01]  /*08b0*/  PRMT R39, R13, 0x7632, R39 ;  /* 0x000076320d277816 */ /* 0x000fe20000000027 */
[----:B------:R-:W-:Y:S01]  /*08c0*/  IMAD.U32 R26, R26, 0x10000, RZ ;  /* 0x000100001a1a7824 */ /* 0x000fe200078e00ff */
[----:B------:R-:W-:Y:S01]  /*08d0*/  SHF.L.U32 R33, R33, 0x10, RZ ;  /* 0x0000001021217819 */ /* 0x000fe200000006ff */
[----:B------:R-:W-:Y:S01]  /*08e0*/  FMUL.FTZ R13, R29, R16 ;  /* 0x000000101d0d7220 */ /* 0x000fe20000410000 */
[----:B------:R-:W-:Y:S01]  /*08f0*/  PRMT R4, R15, 0x7632, R4 ;  /* 0x000076320f047816 */ /* 0x000fe20000000004 */
[----:B-1----:R-:W-:Y:S01]  /*0900*/  FMUL.FTZ R0, R12, R37 ;  /* 0x000000250c007220 */ /* 0x002fe20000410000 */
[C---:B------:R-:W-:Y:S01]  /*0910*/  PRMT R20, R19.reuse, 0x7632, R20 ;  /* 0x0000763213147816 */ /* 0x040fe20000000014 */
[----:B------:R-:W-:-:S02]  /*0920*/  IMAD.U32 R18, R19, 0x10000, RZ ;  /* 0x0001000013127824 */ /* 0x000fc400078e00ff */
[----:B------:R-:W-:Y:S01]  /*0930*/  FMUL.FTZ R17, R33, R26 ;  /* 0x0000001a21117220 */ /* 0x000fe20000410000 */
[----:B------:R-:W-:Y:S01]  /*0940*/  FADD.FTZ R6, RZ, R13 ;  /* 0x0000000dff067221 */ /* 0x000fe20000010000 */
[----:B------:R-:W-:Y:S01]  /*0950*/  FMUL.FTZ R2, R12, R2 ;  /* 0x000000020c027220 */ /* 0x000fe20000410000 */
[----:B------:R-:W-:Y:S01]  /*0960*/  FFMA.FTZ R19, R0, R13, RZ ;  /* 0x0000000d00137223 */ /* 0x000fe200000100ff */
[----:B------:R-:W-:Y:S01]  /*0970*/  SHF.L.U32 R37, R4, 0x10, RZ ;  /* 0x0000001004257819 */ /* 0x000fe200000006ff */
[----:B------:R-:W-:Y:S01]  /*0980*/  FMUL.FTZ R4, R12, R43 ;  /* 0x0000002b0c047220 */ /* 0x000fe20000410000 */
[C---:B------:R-:W-:Y:S01]  /*0990*/  PRMT R35, R14.reuse, 0x7632, R35 ;  /* 0x000076320e237816 */ /* 0x040fe20000000023 */
[----:B------:R-:W-:Y:S01]  /*09a0*/  IMAD.U32 R39, R39, 0x10000, RZ ;  /* 0x0001000027277824 */ /* 0x000fe200078e00ff */
[----:B------:R-:W-:Y:S01]  /*09b0*/  SHF.L.U32 R59, R14, 0x10, RZ ;  /* 0x000000100e3b7819 */ /* 0x000fe200000006ff */
[----:B------:R-:W-:Y:S01]  /*09c0*/  FADD.FTZ R14, R6, R17 ;  /* 0x00000011060e7221 */ /* 0x000fe20000010000 */
[----:B------:R-:W-:Y:S01]  /*09d0*/  SHF.L.U32 R49, R15, 0x10, RZ ;  /* 0x000000100f317819 */ /* 0x000fe200000006ff */
[----:B------:R-:W-:Y:S01]  /*09e0*/  FMUL.FTZ R15, R57, R18 ;  /* 0x00000012390f7220 */ /* 0x000fe20000410000 */
[----:B------:R-:W-:Y:S01]  /*09f0*/  SHF.L.U32 R20, R20, 0x10, RZ ;  /* 0x0000001014147819 */ /* 0x000fe200000006ff */
[----:B------:R-:W-:Y:S01]  /*0a00*/  FFMA.FTZ R43, R2, R17, R19 ;  /* 0x00000011022b7223 */ /* 0x000fe20000010013 */
[----:B------:R-:W-:Y:S01]  /*0a10*/  FMUL.FTZ R6, R12, R21 ;  /* 0x000000150c067220 */ /* 0x000fe20000410000 */
[----:B------:R-:W-:-:S02]  /*0a20*/  FADD.FTZ R32, R14, R15 ;  /* 0x0000000f0e207221 */ /* 0x000fc40000010000 */
[----:B------:R-:W-:Y:S01]  /*0a30*/  FMUL.FTZ R19, R39, R20 ;  /* 0x0000001427137220 */ /* 0x000fe20000410000 */
[----:B------:R-:W-:Y:S01]  /*0a40*/  FFMA.FTZ R43, R4, R15, R43 ;  /* 0x0000000f042b7223 */ /* 0x000fe2000001002b */
[----:B------:R-:W-:Y:S01]  /*0a50*/  SHF.L.U32 R35, R35, 0x10, RZ ;  /* 0x0000001023237819 */ /* 0x000fe200000006ff */
[----:B------:R-:W-:Y:S01]  /*0a60*/  FMUL.FTZ R21, R16, R59 ;  /* 0x0000003b10157220 */ /* 0x000fe20000410000 */
[----:B------:R-:W-:Y:S01]  /*0a70*/  FMUL.FTZ R14, R12, R23 ;  /* 0x000000170c0e7220 */ /* 0x000fe20000410000 */
[----:B------:R-:W-:Y:S01]  /*0a80*/  FADD.FTZ R32, R32, R19 ;  /* 0x0000001320207221 */ /* 0x000fe20000010000 */
[----:B------:R-:W-:Y:S01]  /*0a90*/  FFMA.FTZ R43, R6, R19, R43 ;  /* 0x00000013062b7223 */ /* 0x000fe2000001002b */
        /* <DEDUP_REMOVED lines=12> */
[----:B------:R-:W-:-:S02]  /*0b60*/  UMOV UR4, 0x400 ;  /* 0x0000040000047882 */ /* 0x000fc40000000000 */
[----:B------:R-:W-:Y:S01]  /*0b70*/  FADD.FTZ R26, R26, R43 ;  /* 0x0000002b1a1a7221 */ /* 0x000fe20000010000 */
[----:B------:R-:W-:Y:S01]  /*0b80*/  FFMA.FTZ R27, R20, R43, R27 ;  /* 0x0000002b141b7223 */ /* 0x000fe2000001001b */
[----:B0-----:R-:W-:-:S04]  /*0b90*/  ULEA UR7, UR6, UR4, 0x18 ;  /* 0x0000000406077291 */ /* 0x001fc8000f8ec0ff */
[----:B------:R0:W-:Y:S02]  /*0ba0*/  STS.64 [R45], R26 ;  /* 0x0000001a2d007388 */ /* 0x0001e40000000a00 */
[----:B------:R-:W-:Y:S02]  /*0bb0*/  LEA R61, R5, UR7, 0x5 ;  /* 0x00000007053d7c11 */ /* 0x000fe4000f8e28ff */
[----:B------:R-:W-:Y:S01]  /*0bc0*/  LOP3.LUT R32, R28, 0x18, RZ, 0x3c, !PT ;  /* 0x000000181c207812 */ /* 0x000fe200078e3cff */
[----:B------:R-:W-:Y:S02]  /*0bd0*/  FFMA.FTZ R31, R0, R29, RZ ;  /* 0x0000001d001f7223 */ /* 0x000fe400000100ff */
[C---:B------:R-:W-:Y:S02]  /*0be0*/  IMAD.IADD R50, R61.reuse, 0x1, R28 ;  /* 0x000000013d327824 */ /* 0x040fe400078e021c */
[----:B------:R-:W-:Y:S01]  /*0bf0*/  FADD.FTZ R28, RZ, R29 ;  /* 0x0000001dff1c7221 */ /* 0x000fe20000010000 */
[C---:B------:R-:W-:Y:S01]  /*0c00*/  IADD3 R58, PT, PT, R61.reuse, R30, RZ ;  /* 0x0000001e3d3a7210 */ /* 0x040fe20007ffe0ff */
[----:B------:R-:W-:Y:S01]  /*0c10*/  FADD.FTZ R30, RZ, R57 ;  /* 0x00000039ff1e7221 */ /* 0x000fe20000010000 */
[----:B------:R-:W-:Y:S01]  /*0c20*/  FFMA.FTZ R57, R4, R57, RZ ;  /* 0x0000003904397223 */ /* 0x000fe200000100ff */
[----:B------:R-:W-:Y:S01]  /*0c30*/  FADD.FTZ R29, R28, R59 ;  /* 0x0000003b1c1d7221 */ /* 0x000fe20000010000 */
[C---:B------:R-:W-:Y:S01]  /*0c40*/  IADD3 R56, PT, PT, R61.reuse, R56, RZ ;  /* 0x000000383d387210 */ /* 0x040fe20007ffe0ff */
[----:B------:R-:W-:Y:S01]  /*0c50*/  FFMA.FTZ R28, R14, R59, R31 ;  /* 0x0000003b0e1c7223 */ /* 0x000fe2000001001f */
[----:B------:R-:W-:Y:S01]  /*0c60*/  BAR.SYNC.DEFER_BLOCKING 0x0 ;  /* 0x0000000000007b1d */ /* 0x000fe20000010000 */
[----:B------:R-:W-:-:S02]  /*0c70*/  IMAD.IADD R61, R61, 0x1, R32 ;  /* 0x000000013d3d7824 */ /* 0x000fc400078e0220 */
[----:B------:R-:W-:Y:S01]  /*0c80*/  FADD.FTZ R31, R30, R49 ;  /* 0x000000311e1f7221 */ /* 0x000fe20000010000 */
[----:B------:R-:W-:Y:S01]  /*0c90*/  FFMA.FTZ R30, R18, R49, R57 ;  /* 0x00000031121e7223 */ /* 0x000fe20000010039 */
[----:B------:R-:W-:Y:S01]  /*0ca0*/  FADD.FTZ R32, RZ, R33 ;  /* 0x00000021ff207221 */ /* 0x000fe20000010000 */
[----:B------:R-:W-:Y:S01]  /*0cb0*/  FFMA.FTZ R49, R2, R33, RZ ;  /* 0x0000002102317223 */ /* 0x000fe200000100ff */
[----:B0-----:R-:W-:Y:S01]  /*0cc0*/  FADD.FTZ R26, RZ, R39 ;  /* 0x00000027ff1a7221 */ /* 0x001fe20000010000 */
[----:B------:R-:W-:Y:S01]  /*0cd0*/  FFMA.FTZ R39, R6, R39, RZ ;  /* 0x0000002706277223 */ /* 0x000fe200000100ff */
[----:B------:R-:W-:Y:S01]  /*0ce0*/  FADD.FTZ R33, R32, R35 ;  /* 0x0000002320217221 */ /* 0x000fe20000010000 */
[----:B------:R-:W-:Y:S01]  /*0cf0*/  FFMA.FTZ R32, R16, R35, R49 ;  /* 0x0000002310207223 */ /* 0x000fe20000010031 */
[----:B------:R-:W-:Y:S01]  /*0d00*/  FADD.FTZ R35, R26, R37 ;  /* 0x000000251a237221 */ /* 0x000fe20000010000 */
[----:B------:R-:W-:Y:S01]  /*0d10*/  FFMA.FTZ R34, R20, R37, R39 ;  /* 0x0000002514227223 */ /* 0x000fe20000010027 */
[----:B------:R0:W-:Y:S04]  /*0d20*/  STS.64 [R50], R28 ;  /* 0x0000001c32007388 */ /* 0x0001e80000000a00 */
[----:B------:R-:W-:Y:S04]  /*0d30*/  STS.64 [R58], R32 ;  /* 0x000000203a007388 */ /* 0x000fe80000000a00 */
[----:B------:R1:W-:Y:S04]  /*0d40*/  STS.64 [R56], R30 ;  /* 0x0000001e38007388 */ /* 0x0003e80000000a00 */
[----:B------:R-:W-:Y:S01]  /*0d50*/  STS.64 [R61], R34 ;  /* 0x000000223d007388 */ /* 0x000fe20000000a00 */
[----:B------:R-:W-:Y:S01]  /*0d60*/  BAR.SYNC.DEFER_BLOCKING 0x0 ;  /* 0x0000000000007b1d */ /* 0x000fe20000010000 */
[----:B------:R-:W-:-:S05]  /*0d70*/  SHF.L.U32 R49, R48, 0x5, RZ ;  /* 0x0000000530317819 */ /* 0x000fca00000006ff */
[----:B------:R-:W2:Y:S04]  /*0d80*/  LDS.64 R36, [R42] ;  /* 0x000000002a247984 */ /* 0x000ea80000000a00 */
[----:B------:R-:W3:Y:S04]  /*0d90*/  LDS.64 R38, [R42+0xa00] ;  /* 0x000a00002a267984 */ /* 0x000ee80000000a00 */
[----:B------:R4:W4:Y:S01]  /*0da0*/  LDS.64 R26, [R42+0x1400] ;  /* 0x001400002a1a7984 */ /* 0x0009220000000a00 */
[----:B0-----:R-:W-:Y:S02]  /*0db0*/  LOP3.LUT R29, R49, 0x1f, R8, 0xf8, !PT ;  /* 0x0000001f311d7812 */ /* 0x001fe400078ef808 */
[----:B------:R-:W-:Y:S01]  /*0dc0*/  SHF.L.U64.HI R48, R48, 0x5, R41 ;  /* 0x0000000530307819 */ /* 0x000fe20000010229 */
[----:B------:R-:W-:-:S02]  /*0dd0*/  IMAD.MOV.U32 R41, RZ, RZ, RZ ;  /* 0x000000ffff297224 */ /* 0x000fc400078e00ff */
[----:B------:R-:W-:-:S04]  /*0de0*/  IMAD.WIDE.U32 R28, R29, 0xa00, R40 ;  /* 0x00000a001d1c7825 */ /* 0x000fc800078e0028 */
[----:B-1----:R-:W-:Y:S01]  /*0df0*/  IMAD R31, R48, 0xa00, RZ ;  /* 0x00000a00301f7824 */ /* 0x002fe200078e02ff */
[----:B------:R-:W-:-:S04]  /*0e00*/  LEA R56, P1, R28, UR12, 0x3 ;  /* 0x0000000c1c387c11 */ /* 0x000fc8000f8218ff */
[----:B------:R-:W-:Y:S02]  /*0e10*/  IADD3 R29, PT, PT, R29, R31, RZ ;  /* 0x0000001f1d1d7210 */ /* 0x000fe40007ffe0ff */
[----:B------:R-:W-:Y:S02]  /*0e20*/  SHF.L.U32 R48, R7, 0x2, RZ ;  /* 0x0000000207307819 */ /* 0x000fe400000006ff */
[----:B------:R-:W-:Y:S02]  /*0e30*/  LEA.HI.X R57, R28, UR13, R29, 0x3, P1 ;  /* 0x0000000d1c397c11 */ /* 0x000fe400088f1c1d */
[----:B------:R-:W-:Y:S02]  /*0e40*/  CS2R R40, SRZ ;  /* 0x0000000000287805 */ /* 0x000fe4000001ff00 */
[----:B------:R-:W-:Y:S01]  /*0e50*/  LOP3.LUT R48, R48, 0x1c, RZ, 0xc0, !PT ;  /* 0x0000001c30307812 */ /* 0x000fe200078ec0ff */
[----:B--2---:R-:W-:Y:S01]  /*0e60*/  FADD.FTZ R49, RZ, R36 ;  /* 0x00000024ff317221 */ /* 0x004fe20000010000 */
[----:B------:R-:W-:-:S03]  /*0e70*/  FADD.FTZ R50, RZ, R37 ;  /* 0x00000025ff327221 */ /* 0x000fc60000010000 */
[----:B---3--:R-:W-:Y:S01]  /*0e80*/  FADD.FTZ R49, R49, R38 ;  /* 0x0000002631317221 */ /* 0x008fe20000010000 */
[----:B------:R-:W-:Y:S01]  /*0e90*/  FADD.FTZ R50, R50, R39 ;  /* 0x0000002732327221 */ /* 0x000fe20000010000 */
[----:B------:R-:W-:Y:S06]  /*0ea0*/  @P0 BRA `(.L_x_5) ;  /* 0x0000000800480947 */ /* 0x000fec0003800000 */
[----:B------:R-:W-:Y:S01]  /*0eb0*/  UIADD3 UR7, UPT, UPT, UR4, 0x2800, URZ ;  /* 0x0000280004077890 */ /* 0x000fe2000fffe0ff */
[----:B------:R-:W-:Y:S02]  /*0ec0*/  IMAD.IADD R28, R44, 0x1, R48 ;  /* 0x000000012c1c7824 */ /* 0x000fe400078e0230 */
[----:B------:R-:W-:Y:S01]  /*0ed0*/  IMAD.SHL.U32 R41, R5, 0x8, RZ ;  /* 0x0000000805297824 */ /* 0x000fe200078e00ff */
[----:B------:R-:W-:Y:S01]  /*0ee0*/  ULEA UR7, UR6, UR7, 0x18 ;  /* 0x0000000706077291 */ /* 0x000fe2000f8ec0ff */
[----:B------:R-:W-:-:S03]  /*0ef0*/  IMAD R51, R28, 0x50, -R51 ;  /* 0x000000501c337824 */ /* 0x000fc600078e0a33 */
[----:B------:R-:W-:Y:S01]  /*0f00*/  LOP3.LUT R41, R41, 0x18, RZ, 0xc0, !PT ;  /* 0x0000001829297812 */ /* 0x000fe200078ec0ff */
[C---:B------:R-:W-:Y:S01]  /*0f10*/  VIADD R33, R51.reuse, 0x10 ;  /* 0x0000001033217836 */ /* 0x040fe20000000000 */
[----:B------:R-:W-:Y:S01]  /*0f20*/  SHF.R.U32.HI R29, RZ, 0x2, R51 ;  /* 0x00000002ff1d7819 */ /* 0x000fe20000011633 */
[C---:B------:R-:W-:Y:S01]  /*0f30*/  VIADD R38, R51.reuse, 0x14 ;  /* 0x0000001433267836 */ /* 0x040fe20000000000 */
[----:B------:R-:W-:Y:S02]  /*0f40*/  MOV R40, UR7 ;  /* 0x0000000700287c02 */ /* 0x000fe40008000f00 */
[----:B------:R-:W-:Y:S02]  /*0f50*/  IADD3 R28, PT, PT, R51, 0x4, RZ ;  /* 0x00000004331c7810 */ /* 0x000fe40007ffe0ff */
[----:B------:R-:W-:Y:S02]  /*0f60*/  SHF.R.U32.HI R33, RZ, 0x2, R33 ;  /* 0x00000002ff217819 */ /* 0x000fe40000011621 */
[----:B------:R-:W-:Y:S01]  /*0f70*/  SHF.R.U32.HI R31, RZ, 0x2, R28 ;  /* 0x00000002ff1f7819 */ /* 0x000fe2000001161c */
[----:B------:R-:W-:Y:S01]  /*0f80*/  IMAD R28, R29, 0x28, R40 ;  /* 0x000000281d1c7824 */ /* 0x000fe200078e0228 */
[----:B------:R-:W-:-:S02]  /*0f90*/  IADD3 R29, PT, PT, R51, 0x8, RZ ;  /* 0x00000008331d7810 */ /* 0x000fc40007ffe0ff */
[----:B------:R-:W-:Y:S01]  /*0fa0*/  SHF.R.U32.HI R59, RZ, 0x2, R38 ;  /* 0x00000002ff3b7819 */ /* 0x000fe20000011626 */
[----:B------:R-:W-:Y:S01]  /*0fb0*/  IMAD R30, R31, 0x28, R40 ;  /* 0x000000281f1e7824 */ /* 0x000fe200078e0228 */
[----:B------:R-:W-:Y:S02]  /*0fc0*/  SHF.R.U32.HI R29, RZ, 0x2, R29 ;  /* 0x00000002ff1d7819 */ /* 0x000fe4000001161d */
[----:B------:R-:W-:Y:S01]  /*0fd0*/  IADD3 R28, PT, PT, R28, R41, RZ ;  /* 0x000000291c1c7210 */ /* 0x000fe20007ffe0ff */
[----:B------:R-:W-:Y:S01]  /*0fe0*/  IMAD.IADD R36, R41, 0x1, R30 ;  /* 0x0000000129247824 */ /* 0x000fe200078e021e */
[----:B------:R-:W-:Y:S01]  /*0ff0*/  IADD3 R61, PT, PT, R51, 0x34, RZ ;  /* 0x00000034333d7810 */ /* 0x000fe20007ffe0ff */
[--C-:B------:R-:W-:Y:S01]  /*1000*/  IMAD R30, R29, 0x28, R40.reuse ;  /* 0x000000281d1e7824 */ /* 0x100fe200078e0228 */
[----:B------:R-:W-:Y:S01]  /*1010*/  IADD3 R29, PT, PT, R51, 0xc, RZ ;  /* 0x0000000c331d7810 */ /* 0x000fe20007ffe0ff */
[----:B------:R0:W1:Y:S01]  /*1020*/  LDS.64 R34, [R28] ;  /* 0x000000001c227984 */ /* 0x0000620000000a00 */
[----:B------:R-:W-:Y:S01]  /*1030*/  IMAD R38, R59, 0x28, R40 ;  /* 0x000000283b267824 */ /* 0x000fe200078e0228 */
[----:B------:R-:W-:-:S02]  /*1040*/  SHF.R.U32.HI R61, RZ, 0x2, R61 ;  /* 0x00000002ff3d7819 */ /* 0x000fc4000001163d */
[----:B------:R-:W-:Y:S01]  /*1050*/  IADD3 R30, PT, PT, R41, R30, RZ ;  /* 0x0000001e291e7210 */ /* 0x000fe20007ffe0ff */
[----:B------:R-:W2:Y:S01]  /*1060*/  LDS.64 R36, [R36] ;  /* 0x0000000024247984 */ /* 0x000ea20000000a00 */
[----:B------:R-:W-:Y:S01]  /*1070*/  SHF.R.U32.HI R29, RZ, 0x2, R29 ;  /* 0x00000002ff1d7819 */ /* 0x000fe2000001161d */
[--C-:B------:R-:W-:Y:S02]  /*1080*/  IMAD R61, R61, 0x28, R40.reuse ;  /* 0x000000283d3d7824 */ /* 0x100fe400078e0228 */
[--C-:B0-----:R-:W-:Y:S01]  /*1090*/  IMAD R28, R33, 0x28, R40.reuse ;  /* 0x00000028211c7824 */ /* 0x101fe200078e0228 */
[----:B------:R-:W0:Y:S01]  /*10a0*/  LDS.64 R30, [R30] ;  /* 0x000000001e1e7984 */ /* 0x000e220000000a00 */
[----:B------:R-:W-:Y:S02]  /*10b0*/  IMAD R32, R29, 0x28, R40 ;  /* 0x000000281d207824 */ /* 0x000fe400078e0228 */
[C---:B------:R-:W-:Y:S01]  /*10c0*/  IMAD.IADD R61, R41.reuse, 0x1, R61 ;  /* 0x00000001293d7824 */ /* 0x040fe200078e023d */
[----:B------:R-:W-:-:S02]  /*10d0*/  IADD3 R28, PT, PT, R41, R28, RZ ;  /* 0x0000001c291c7210 */ /* 0x000fc40007ffe0ff */
[----:B------:R-:W-:-:S04]  /*10e0*/  IADD3 R32, PT, PT, R41, R32, RZ ;  /* 0x0000002029207210 */ /* 0x000fc80007ffe0ff */
[----:B------:R-:W-:Y:S04]  /*10f0*/  LDS.64 R28, [R28] ;  /* 0x000000001c1c7984 */ /* 0x000fe80000000a00 */
[----:B------:R-:W3:Y:S01]  /*1100*/  LDS.64 R32, [R32] ;  /* 0x0000000020207984 */ /* 0x000ee20000000a00 */
[----:B-1----:R-:W-:Y:S01]  /*1110*/  FADD.FTZ R39, RZ, R34 ;  /* 0x00000022ff277221 */ /* 0x002fe20000010000 */
[----:B------:R-:W-:Y:S01]  /*1120*/  FADD.FTZ R34, RZ, R35 ;  /* 0x00000023ff227221 */ /* 0x000fe20000010000 */
[----:B------:R-:W-:Y:S02]  /*1130*/  IADD3 R35, PT, PT, R51, 0x18, RZ ;  /* 0x0000001833237810 */ /* 0x000fe40007ffe0ff */
[----:B--2---:R-:W-:Y:S01]  /*1140*/  FADD.FTZ R39, R39, R36 ;  /* 0x0000002427277221 */ /* 0x004fe20000010000 */
[----:B------:R-:W-:Y:S01]  /*1150*/  FADD.FTZ R36, R34, R37 ;  /* 0x0000002522247221 */ /* 0x000fe20000010000 */
[----:B------:R-:W-:-:S02]  /*1160*/  IADD3 R34, PT, PT, R41, R38, RZ ;  /* 0x0000002629227210 */ /* 0x000fc40007ffe0ff */
[----:B0-----:R-:W-:Y:S01]  /*1170*/  FADD.FTZ R37, R39, R30 ;  /* 0x0000001e27257221 */ /* 0x001fe20000010000 */
[----:B------:R-:W-:Y:S01]  /*1180*/  SHF.R.U32.HI R39, RZ, 0x2, R35 ;  /* 0x00000002ff277819 */ /* 0x000fe20000011623 */
[----:B------:R-:W-:Y:S02]  /*1190*/  FADD.FTZ R36, R36, R31 ;  /* 0x0000001f24247221 */ /* 0x000fe40000010000 */
[----:B------:R-:W0:Y:S01]  /*11a0*/  LDS.64 R34, [R34] ;  /* 0x0000000022227984 */ /* 0x000e220000000a00 */
[----:B------:R-:W-:Y:S02]  /*11b0*/  VIADD R31, R51, 0x1c ;  /* 0x0000001c331f7836 */ /* 0x000fe40000000000 */
[----:B------:R-:W-:-:S03]  /*11c0*/  IMAD R30, R39, 0x28, R40 ;  /* 0x00000028271e7824 */ /* 0x000fc600078e0228 */
[----:B------:R-:W-:Y:S02]  /*11d0*/  SHF.R.U32.HI R39, RZ, 0x2, R31 ;  /* 0x00000002ff277819 */ /* 0x000fe4000001161f */
[----:B------:R-:W-:Y:S01]  /*11e0*/  IADD3 R30, PT, PT, R41, R30, RZ ;  /* 0x0000001e291e7210 */ /* 0x000fe20007ffe0ff */
[----:B---3--:R-:W-:Y:S01]  /*11f0*/  FADD.FTZ R31, R37, R32 ;  /* 0x00000020251f7221 */ /* 0x008fe20000010000 */
[----:B------:R-:W-:Y:S01]  /*1200*/  FADD.FTZ R58, R36, R33 ;  /* 0x00000021243a7221 */ /* 0x000fe20000010000 */
[----:B------:R-:W-:Y:S02]  /*1210*/  IMAD R32, R39, 0x28, R40 ;  /* 0x0000002827207824 */ /* 0x000fe400078e0228 */
[----:B------:R1:W2:Y:S01]  /*1220*/  LDS.64 R36, [R30] ;  /* 0x000000001e247984 */ /* 0x0002a20000000a00 */
[----:B------:R-:W-:Y:S01]  /*1230*/  IADD3 R33, PT, PT, R51, 0x20, RZ ;  /* 0x0000002033217810 */ /* 0x000fe20007ffe0ff */
[----:B------:R-:W-:Y:S01]  /*1240*/  FADD.FTZ R58, R58, R29 ;  /* 0x0000001d3a3a7221 */ /* 0x000fe20000010000 */
[----:B------:R-:W-:Y:S01]  /*1250*/  IMAD.IADD R38, R41, 0x1, R32 ;  /* 0x0000000129267824 */ /* 0x000fe200078e0220 */
[----:B------:R-:W-:Y:S01]  /*1260*/  IADD3 R29, PT, PT, R51, 0x24, RZ ;  /* 0x00000024331d7810 */ /* 0x000fe20007ffe0ff */
[----:B------:R-:W-:Y:S01]  /*1270*/  FADD.FTZ R31, R31, R28 ;  /* 0x0000001c1f1f7221 */ /* 0x000fe20000010000 */
[----:B------:R-:W-:-:S02]  /*1280*/  SHF.R.U32.HI R33, RZ, 0x2, R33 ;  /* 0x00000002ff217819 */ /* 0x000fc40000011621 */
[----:B------:R-:W-:Y:S01]  /*1290*/  IADD3 R32, PT, PT, R51, 0x28, RZ ;  /* 0x0000002833207810 */ /* 0x000fe20007ffe0ff */
[----:B------:R-:W3:Y:S01]  /*12a0*/  LDS.64 R38, [R38] ;  /* 0x0000000026267984 */ /* 0x000ee20000000a00 */
[----:B------:R-:W-:Y:S01]  /*12b0*/  SHF.R.U32.HI R29, RZ, 0x2, R29 ;  /* 0x00000002ff1d7819 */ /* 0x000fe2000001161d */
[----:B------:R-:W-:Y:S01]  /*12c0*/  IMAD R28, R33, 0x28, R40 ;  /* 0x00000028211c7824 */ /* 0x000fe200078e0228 */
[----:B------:R-:W-:-:S03]  /*12d0*/  SHF.R.U32.HI R33, RZ, 0x2, R32 ;  /* 0x00000002ff217819 */ /* 0x000fc60000011620 */
[----:B------:R-:W-:Y:S02]  /*12e0*/  IMAD.IADD R32, R41, 0x1, R28 ;  /* 0x0000000129207824 */ /* 0x000fe400078e021c */
[--C-:B------:R-:W-:Y:S02]  /*12f0*/  IMAD R28, R29, 0x28, R40.reuse ;  /* 0x000000281d1c7824 */ /* 0x100fe400078e0228 */
[----:B-1----:R-:W-:Y:S02]  /*1300*/  IMAD R30, R33, 0x28, R40 ;  /* 0x00000028211e7824 */ /* 0x002fe400078e0228 */
[----:B------:R-:W1:Y:S01]  /*1310*/  LDS.64 R32, [R32] ;  /* 0x0000000020207984 */ /* 0x000e620000000a00 */
[C---:B------:R-:W-:Y:S02]  /*1320*/  IADD3 R28, PT, PT, R41.reuse, R28, RZ ;  /* 0x0000001c291c7210 */ /* 0x040fe40007ffe0ff */
[----:B------:R-:W-:Y:S01]  /*1330*/  IADD3 R30, PT, PT, R41, R30, RZ ;  /* 0x0000001e291e7210 */ /* 0x000fe20007ffe0ff */
[----:B0-----:R-:W-:Y:S01]  /*1340*/  FADD.FTZ R58, R58, R35 ;  /* 0x000000233a3a7221 */ /* 0x001fe20000010000 */
[----:B------:R-:W-:-:S02]  /*1350*/  VIADD R35, R51, 0x2c ;  /* 0x0000002c33237836 */ /* 0x000fc40000000000 */
[----:B------:R-:W0:Y:S01]  /*1360*/  LDS.64 R28, [R28] ;  /* 0x000000001c1c7984 */ /* 0x000e220000000a00 */
[----:B------:R-:W-:-:S03]  /*1370*/  FADD.FTZ R59, R31, R34 ;  /* 0x000000221f3b7221 */ /* 0x000fc60000010000 */
[----:B------:R-:W5:Y:S01]  /*1380*/  LDS.64 R30, [R30] ;  /* 0x000000001e1e7984 */ /* 0x000f620000000a00 */
[----:B------:R-:W-:Y:S01]  /*1390*/  SHF.R.U32.HI R35, RZ, 0x2, R35 ;  /* 0x00000002ff237819 */ /* 0x000fe20000011623 */
[----:B--2---:R-:W-:Y:S01]  /*13a0*/  FADD.FTZ R59, R59, R36 ;  /* 0x000000243b3b7221 */ /* 0x004fe20000010000 */
[----:B------:R-:W-:-:S03]  /*13b0*/  FADD.FTZ R34, R58, R37 ;  /* 0x000000253a227221 */ /* 0x000fc60000010000 */
[----:B------:R-:W-:Y:S01]  /*13c0*/  IMAD R36, R35, 0x28, R40 ;  /* 0x0000002823247824 */ /* 0x000fe200078e0228 */
[----:B------:R-:W-:-:S04]  /*13d0*/  IADD3 R37, PT, PT, R51, 0x30, RZ ;  /* 0x0000003033257810 */ /* 0x000fc80007ffe0ff */
[----:B------:R-:W-:Y:S02]  /*13e0*/  SHF.R.U32.HI R37, RZ, 0x2, R37 ;  /* 0x00000002ff257819 */ /* 0x000fe40000011625 */
[----:B------:R-:W-:Y:S01]  /*13f0*/  IADD3 R36, PT, PT, R41, R36, RZ ;  /* 0x0000002429247210 */ /* 0x000fe20007ffe0ff */
[----:B---3--:R-:W-:Y:S01]  /*1400*/  FADD.FTZ R59, R59, R38 ;  /* 0x000000263b3b7221 */ /* 0x008fe20000010000 */
[----:B------:R-:W-:Y:S01]  /*1410*/  FADD.FTZ R34, R34, R39 ;  /* 0x0000002722227221 */ /* 0x000fe20000010000 */
[----:B------:R-:W-:Y:S01]  /*1420*/  IMAD R38, R37, 0x28, R40 ;  /* 0x0000002825267824 */ /* 0x000fe200078e0228 */
[----:B------:R-:W-:Y:S02]  /*1430*/  IADD3 R39, PT, PT, R51, 0x48, RZ ;  /* 0x0000004833277810 */ /* 0x000fe40007ffe0ff */
[----:B------:R-:W2:Y:S01]  /*1440*/  LDS.64 R36, [R36] ;  /* 0x0000000024247984 */ /* 0x000ea20000000a00 */
[----:B------:R-:W-:Y:S01]  /*1450*/  IMAD.IADD R35, R41, 0x1, R38 ;  /* 0x0000000129237824 */ /* 0x000fe200078e0226 */
[----:B------:R-:W-:-:S02]  /*1460*/  IADD3 R38, PT, PT, R51, 0x44, RZ ;  /* 0x0000004433267810 */ /* 0x000fc40007ffe0ff */
[----:B------:R-:W-:Y:S01]  /*1470*/  SHF.R.U32.HI R39, RZ, 0x2, R39 ;  /* 0x00000002ff277819 */ /* 0x000fe20000011627 */
[----:B-1----:R-:W-:Y:S01]  /*1480*/  FADD.FTZ R59, R59, R32 ;  /* 0x000000203b3b7221 */ /* 0x002fe20000010000 */
[----:B------:R-:W-:Y:S01]  /*1490*/  FADD.FTZ R32, R34, R33 ;  /* 0x0000002122207221 */ /* 0x000fe20000010000 */
[----:B------:R-:W-:Y:S01]  /*14a0*/  IADD3 R33, PT, PT, R51, 0x4c, RZ ;  /* 0x0000004c33217810 */ /* 0x000fe20007ffe0ff */
[----:B------:R-:W1:Y:S03]  /*14b0*/  LDS.64 R34, [R35] ;  /* 0x0000000023227984 */ /* 0x000e660000000a00 */
[----:B------:R-:W-:Y:S01]  /*14c0*/  SHF.R.U32.HI R33, RZ, 0x2, R33 ;  /* 0x00000002ff217819 */ /* 0x000fe20000011621 */
[----:B0-----:R-:W-:Y:S01]  /*14d0*/  FADD.FTZ R59, R59, R28 ;  /* 0x0000001c3b3b7221 */ /* 0x001fe20000010000 */
[----:B------:R-:W-:Y:S01]  /*14e0*/  FADD.FTZ R28, R32, R29 ;  /* 0x0000001d201c7221 */ /* 0x000fe20000010000 */
[----:B------:R-:W-:-:S02]  /*14f0*/  IADD3 R32, PT, PT, R51, 0x3c, RZ ;  /* 0x0000003c33207810 */ /* 0x000fc40007ffe0ff */
[----:B-----5:R-:W-:Y:S01]  /*1500*/  FADD.FTZ R29, R59, R30 ;  /* 0x0000001e3b1d7221 */ /* 0x020fe20000010000 */
[C---:B------:R-:W-:Y:S01]  /*1510*/  VIADD R59, R51.reuse, 0x40 ;  /* 0x00000040333b7836 */ /* 0x040fe20000000000 */
[----:B------:R-:W-:Y:S02]  /*1520*/  IADD3 R30, PT, PT, R51, 0x38, RZ ;  /* 0x00000038331e7810 */ /* 0x000fe40007ffe0ff */
[----:B------:R-:W-:Y:S02]  /*1530*/  SHF.R.U32.HI R32, RZ, 0x2, R32 ;  /* 0x00000002ff207819 */ /* 0x000fe40000011620 */
[----:B------:R-:W-:Y:S02]  /*1540*/  SHF.R.U32.HI R30, RZ, 0x2, R30 ;  /* 0x00000002ff1e7819 */ /* 0x000fe4000001161e */
[----:B------:R-:W-:Y:S01]  /*1550*/  SHF.R.U32.HI R59, RZ, 0x2, R59 ;  /* 0x00000002ff3b7819 */ /* 0x000fe2000001163b */
[----:B------:R-:W-:Y:S01]  /*1560*/  IMAD R32, R32, 0x28, R40 ;  /* 0x0000002820207824 */ /* 0x000fe200078e0228 */
[----:B------:R-:W-:Y:S01]  /*1570*/  SHF.R.U32.HI R51, RZ, 0x2, R38 ;  /* 0x00000002ff337819 */ /* 0x000fe20000011626 */
[----:B------:R-:W-:-:S02]  /*1580*/  IMAD R30, R30, 0x28, R40 ;  /* 0x000000281e1e7824 */ /* 0x000fc400078e0228 */
[--C-:B------:R-:W-:Y:S01]  /*1590*/  IMAD R60, R59, 0x28, R40.reuse ;  /* 0x000000283b3c7824 */ /* 0x100fe200078e0228 */
[----:B------:R-:W-:Y:S01]  /*15a0*/  IADD3 R32, PT, PT, R41, R32, RZ ;  /* 0x0000002029207210 */ /* 0x000fe20007ffe0ff */
[--C-:B------:R-:W-:Y:S01]  /*15b0*/  IMAD R58, R51, 0x28, R40.reuse ;  /* 0x00000028333a7824 */ /* 0x100fe200078e0228 */
[----:B------:R-:W-:Y:S01]  /*15c0*/  IADD3 R30, PT, PT, R41, R30, RZ ;  /* 0x0000001e291e7210 */ /* 0x000fe20007ffe0ff */
[--C-:B------:R-:W-:Y:S01]  /*15d0*/  IMAD R38, R39, 0x28, R40.reuse ;  /* 0x0000002827267824 */ /* 0x100fe200078e0228 */
[----:B------:R-:W-:Y:S01]  /*15e0*/  IADD3 R59, PT, PT, R41, R60, RZ ;  /* 0x0000003c293b7210 */ /* 0x000fe20007ffe0ff */
[----:B------:R-:W-:Y:S02]  /*15f0*/  IMAD R40, R33, 0x28, R40 ;  /* 0x0000002821287824 */ /* 0x000fe400078e0228 */
[C---:B------:R-:W-:Y:S01]  /*1600*/  IMAD.IADD R58, R41.reuse, 0x1, R58 ;  /* 0x00000001293a7824 */ /* 0x040fe200078e023a */
[----:B------:R-:W-:Y:S01]  /*1610*/  IADD3 R38, PT, PT, R41, R38, RZ ;  /* 0x0000002629267210 */ /* 0x000fe20007ffe0ff */
[----:B--2---:R-:W-:Y:S01]  /*1620*/  FADD.FTZ R51, R29, R36 ;  /* 0x000000241d337221 */ /* 0x004fe20000010000 */
[----:B------:R-:W-:Y:S01]  /*1630*/  IADD3 R41, PT, PT, R41, R40, RZ ;  /* 0x0000002829297210 */ /* 0x000fe20007ffe0ff */
[----:B------:R-:W-:Y:S01]  /*1640*/  FADD.FTZ R40, R28, R31 ;  /* 0x0000001f1c287221 */ /* 0x000fe20000010000 */
[----:B------:R-:W-:Y:S03]  /*1650*/  LDS.64 R32, [R32] ;  /* 0x0000000020207984 */ /* 0x000fe60000000a00 */
[----:B------:R-:W-:Y:S01]  /*1660*/  FADD.FTZ R40, R40, R37 ;  /* 0x0000002528287221 */ /* 0x000fe20000010000 */
[----:B------:R-:W0:Y:S01]  /*1670*/  LDS.64 R28, [R61] ;  /* 0x000000003d1c7984 */ /* 0x000e220000000a00 */
[----:B-1----:R-:W-:-:S02]  /*1680*/  FADD.FTZ R51, R51, R34 ;  /* 0x0000002233337221 */ /* 0x002fc40000010000 */
[----:B------:R-:W-:Y:S01]  /*1690*/  FADD.FTZ R60, R40, R35 ;  /* 0x00000023283c7221 */ /* 0x000fe20000010000 */
[----:B------:R-:W1:Y:S04]  /*16a0*/  LDS.64 R30, [R30] ;  /* 0x000000001e1e7984 */ /* 0x000e680000000a00 */
[----:B------:R-:W2:Y:S04]  /*16b0*/  LDS.64 R34, [R59] ;  /* 0x000000003b227984 */ /* 0x000ea80000000a00 */
[----:B------:R-:W3:Y:S04]  /*16c0*/  LDS.64 R36, [R58] ;  /* 0x000000003a247984 */ /* 0x000ee80000000a00 */
[----:B------:R-:W5:Y:S04]  /*16d0*/  LDS.64 R38, [R38] ;  /* 0x0000000026267984 */ /* 0x000f680000000a00 */
[----:B------:R-:W4:Y:S01]  /*16e0*/  LDS.64 R40, [R41] ;  /* 0x0000000029287984 */ /* 0x000f220000000a00 */
[----:B0-----:R-:W-:Y:S01]  /*16f0*/  FADD.FTZ R51, R51, R28 ;  /* 0x0000001c33337221 */ /* 0x001fe20000010000 */
[----:B------:R-:W-:-:S03]  /*1700*/  FADD.FTZ R60, R60, R29 ;  /* 0x0000001d3c3c7221 */ /* 0x000fc60000010000 */
[----:B-1----:R-:W-:Y:S01]  /*1710*/  FADD.FTZ R51, R51, R30 ;  /* 0x0000001e33337221 */ /* 0x002fe20000010000 */
[----:B------:R-:W-:-:S03]  /*1720*/  FADD.FTZ R60, R60, R31 ;  /* 0x0000001f3c3c7221 */ /* 0x000fc60000010000 */
[----:B------:R-:W-:Y:S01]  /*1730*/  FADD.FTZ R51, R51, R32 ;  /* 0x0000002033337221 */ /* 0x000fe20000010000 */
[----:B------:R-:W-:-:S03]  /*1740*/  FADD.FTZ R60, R60, R33 ;  /* 0x000000213c3c7221 */ /* 0x000fc60000010000 */
[----:B--2---:R-:W-:Y:S01]  /*1750*/  FADD.FTZ R51, R51, R34 ;  /* 0x0000002233337221 */ /* 0x004fe20000010000 */
[----:B------:R-:W-:-:S03]  /*1760*/  FADD.FTZ R60, R60, R35 ;  /* 0x000000233c3c7221 */ /* 0x000fc60000010000 */
[----:B---3--:R-:W-:Y:S01]  /*1770*/  FADD.FTZ R51, R51, R36 ;  /* 0x0000002433337221 */ /* 0x008fe20000010000 */
[----:B------:R-:W-:-:S03]  /*1780*/  FADD.FTZ R60, R60, R37 ;  /* 0x000000253c3c7221 */ /* 0x000fc60000010000 */
[----:B-----5:R-:W-:Y:S01]  /*1790*/  FADD.FTZ R51, R51, R38 ;  /* 0x0000002633337221 */ /* 0x020fe20000010000 */
[----:B------:R-:W-:-:S03]  /*17a0*/  FADD.FTZ R60, R60, R39 ;  /* 0x000000273c3c7221 */ /* 0x000fc60000010000 */
[----:B----4-:R-:W-:Y:S01]  /*17b0*/  FADD.FTZ R40, R51, R40 ;  /* 0x0000002833287221 */ /* 0x010fe20000010000 */
[----:B------:R-:W-:-:S07]  /*17c0*/  FADD.FTZ R41, R60, R41 ;  /* 0x000000293c297221 */ /* 0x000fce0000010000 */
.L_x_5:
[----:B------:R-:W-:Y:S05]  /*17d0*/  BSYNC.RECONVERGENT B0 ;  /* 0x0000000000007941 */ /* 0x000fea0003800200 */
.L_x_4:
[----:B------:R-:W0:Y:S01]  /*17e0*/  SHFL.BFLY PT, R29, R40, 0x2, 0x1f ;  /* 0x0c401f00281d7f89 */ /* 0x000e2200000e0000 */
[----:B----4-:R-:W-:Y:S01]  /*17f0*/  FADD.FTZ R49, R49, R26 ;  /* 0x0000001a31317221 */ /* 0x010fe20000010000 */
[----:B------:R-:W-:Y:S01]  /*1800*/  FADD.FTZ R50, R50, R27 ;  /* 0x0000001b32327221 */ /* 0x000fe20000010000 */
[----:B------:R-:W-:Y:S01]  /*1810*/  LOP3.LUT P0, RZ, R5, 0x3f3, RZ, 0xc0, !PT ;  /* 0x000003f305ff7812 */ /* 0x000fe2000780c0ff */
[----:B------:R-:W1:Y:S01]  /*1820*/  SHFL.BFLY PT, R28, R41, 0x2, 0x1f ;  /* 0x0c401f00291c7f89 */ /* 0x000e6200000e0000 */
[----:B------:R-:W-:-:S03]  /*1830*/  IADD3 R7, P1, PT, R7, 0xa, RZ ;  /* 0x0000000a07077810 */ /* 0x000fc60007f3e0ff */
[----:B------:R-:W2:Y:S01]  /*1840*/  LDS.64 R26, [R42+0x1e00] ;  /* 0x001e00002a1a7984 */ /* 0x000ea20000000a00 */
[----:B------:R-:W-:-:S07]  /*1850*/  IADD3.X R10, PT, PT, RZ, R10, RZ, P1, !PT ;  /* 0x0000000aff0a7210 */ /* 0x000fce0000ffe4ff */
[----:B------:R-:W-:-:S04]  /*1860*/  @!P0 SHF.L.U32 R30, R8, 0x1, RZ ;  /* 0x00000001081e8819 */ /* 0x000fc800000006ff */
[----:B------:R-:W-:Y:S01]  /*1870*/  @!P0 LOP3.LUT R36, R30, 0x3e, RZ, 0xc0, !PT ;  /* 0x0000003e1e248812 */ /* 0x000fe200078ec0ff */
[----:B------:R-:W-:Y:S02]  /*1880*/  @!P0 IMAD R30, R24, UR8, R3 ;  /* 0x00000008181e8c24 */ /* 0x000fe4000f8e0203 */
[----:B0-----:R-:W-:Y:S02]  /*1890*/  FADD.FTZ R32, R29, R40 ;  /* 0x000000281d207221 */ /* 0x001fe40000010000 */
[----:B------:R-:W-:Y:S02]  /*18a0*/  @!P0 IMAD R31, R5, 0x10, R36 ;  /* 0x00000010051f8824 */ /* 0x000fe400078e0224 */
[----:B-1----:R-:W-:Y:S01]  /*18b0*/  FADD.FTZ R33, R28, R41 ;  /* 0x000000291c217221 */ /* 0x002fe20000010000 */
[----:B------:R-:W0:Y:S01]  /*18c0*/  SHFL.BFLY PT, R35, R32, 0x1, 0x1f ;  /* 0x0c201f0020237f89 */ /* 0x000e2200000e0000 */
[----:B------:R-:W1:Y:S01]  /*18d0*/  @!P0 LDC.64 R28, c[0x0][0x3d0] ;  /* 0x0000f400ff1c8b82 */ /* 0x000e620000000a00 */
[----:B------:R-:W-:-:S02]  /*18e0*/  @!P0 LEA R31, R30, R31, 0x8 ;  /* 0x0000001f1e1f8211 */ /* 0x000fc400078e40ff */
[----:B------:R-:W3:Y:S01]  /*18f0*/  SHFL.BFLY PT, R34, R33, 0x1, 0x1f ;  /* 0x0c201f0021227f89 */ /* 0x000ee200000e0000 */
[----:B--2---:R-:W-:Y:S01]  /*1900*/  FADD.FTZ R26, R49, R26 ;  /* 0x0000001a311a7221 */ /* 0x004fe20000010000 */
[----:B------:R-:W-:Y:S01]  /*1910*/  FADD.FTZ R27, R50, R27 ;  /* 0x0000001b321b7221 */ /* 0x000fe20000010000 */
[----:B-1----:R-:W-:-:S04]  /*1920*/  @!P0 IMAD.WIDE.U32 R30, R31, 0x4, R28 ;  /* 0x000000041f1e8825 */ /* 0x002fc800078e001c */
[----:B0-----:R-:W-:Y:S01]  /*1930*/  FADD.FTZ R28, R32, R35 ;  /* 0x00000023201c7221 */ /* 0x001fe20000010000 */
[----:B------:R0:W-:Y:S01]  /*1940*/  STG.E.64 desc[UR10][R56.64+0x5000], R26 ;  /* 0x0050001a38007986 */ /* 0x0001e2000c101b0a */
[----:B---3--:R-:W-:-:S05]  /*1950*/  FADD.FTZ R29, R33, R34 ;  /* 0x00000022211d7221 */ /* 0x008fca0000010000 */
[----:B------:R0:W-:Y:S01]  /*1960*/  @!P0 STG.E.64 desc[UR10][R30.64], R28 ;  /* 0x0000001c1e008986 */ /* 0x0001e2000c101b0a */
[----:B------:R-:W-:-:S04]  /*1970*/  ISETP.GE.U32.AND P0, PT, R7, UR9, PT ;  /* 0x0000000907007c0c */ /* 0x000fc8000bf06070 */
[----:B------:R-:W-:-:S13]  /*1980*/  ISETP.GE.AND.EX P0, PT, R10, UR5, PT, P0 ;  /* 0x000000050a007c0c */ /* 0x000fda000bf06300 */
[----:B0-----:R-:W-:Y:S05]  /*1990*/  @!P0 BRA `(.L_x_6) ;  /* 0x00000000004c8947 */ /* 0x001fea0003800000 */
[----:B------:R-:W-:Y:S01]  /*19a0*/  BAR.SYNC.DEFER_BLOCKING 0x0 ;  /* 0x0000000000007b1d */ /* 0x000fe20000010000 */
[----:B------:R-:W-:-:S13]  /*19b0*/  ISETP.NE.AND P1, PT, R5, RZ, PT ;  /* 0x000000ff0500720c */ /* 0x000fda0003f25270 */
[----:B------:R-:W-:Y:S05]  /*19c0*/  @P1 BRA `(.L_x_7) ;  /* 0x0000000000341947 */ /* 0x000fea0003800000 */
[----:B------:R-:W-:Y:S02]  /*19d0*/  LOP3.LUT P1, RZ, R8, R3, RZ, 0xfc, !PT ;  /* 0x0000000308ff7212 */ /* 0x000fe4000782fcff */
[----:B------:R-:W-:-:S04]  /*19e0*/  MOV R26, 0x7ffffec1 ;  /* 0x7ffffec1001a7802 */ /* 0x000fc80000000f00 */
[----:B------:R-:W-:Y:S01]  /*19f0*/  SEL R27, R26, 0x1, !P1 ;  /* 0x000000011a1b7807 */ /* 0x000fe20004800000 */
[----:B------:R-:W-:Y:S06]  /*1a00*/  MEMBAR.ALL.GPU ;  /* 0x0000000000007992 */ /* 0x000fec000000a000 */
[----:B------:R-:W-:-:S00]  /*1a10*/  ERRBAR ;  /* 0x00000000000079ab */ /* 0x000fc00000000000 */
[----:B------:R-:W-:Y:S06]  /*1a20*/  CGAERRBAR ;  /* 0x00000000000075ab */ /* 0x000fec0000000000 */
[----:B------:R0:W5:Y:S02]  /*1a30*/  ATOM.E.ADD.STRONG.GPU PT, R26, desc[UR10][R54.64], R27 ;  /* 0x8000001b361a798a */ /* 0x00016400081ef10a */
.L_x_8:
[----:B0-----:R-:W2:Y:S04]  /*1a40*/  LD.E.STRONG.GPU R27, desc[UR10][R54.64] ;  /* 0x0000000a361b7980 */ /* 0x001ea8000c10f900 */
[----:B--2---:R-:W-:Y:S01]  /*1a50*/  CCTL.IVALL ;  /* 0x00000000ff00798f */ /* 0x004fe20002000000 */
[----:B------:R-:W-:Y:S05]  /*1a60*/  YIELD ;  /* 0x0000000000007946 */ /* 0x000fea0003800000 */
[----:B-----5:R-:W-:-:S04]  /*1a70*/  LOP3.LUT R27, R27, R26, RZ, 0x3c, !PT ;  /* 0x0000001a1b1b7212 */ /* 0x020fc800078e3cff */
[----:B------:R-:W-:-:S13]  /*1a80*/  ISETP.GT.AND P1, PT, R27, -0x1, PT ;  /* 0xffffffff1b00780c */ /* 0x000fda0003f24270 */
[----:B------:R-:W-:Y:S05]  /*1a90*/  @P1 BRA `(.L_x_8) ;  /* 0xfffffffc00e81947 */ /* 0x000fea000383ffff */
.L_x_7:
[----:B------:R-:W-:Y:S05]  /*1aa0*/  WARPSYNC.ALL ;  /* 0x0000000000007948 */ /* 0x000fea0003800000 */
[----:B------:R-:W-:Y:S06]  /*1ab0*/  BAR.SYNC.DEFER_BLOCKING 0x0 ;  /* 0x0000000000007b1d */ /* 0x000fec0000010000 */
[----:B------:R-:W-:Y:S05]  /*1ac0*/  BRA `(.L_x_9) ;  /* 0x0000000000487947 */ /* 0x000fea0003800000 */
.L_x_6:
[----:B------:R-:W-:Y:S01]  /*1ad0*/  BAR.SYNC.DEFER_BLOCKING 0x0 ;  /* 0x0000000000007b1d */ /* 0x000fe20000010000 */
[----:B------:R-:W-:-:S13]  /*1ae0*/  ISETP.NE.AND P1, PT, R5, RZ, PT ;  /* 0x000000ff0500720c */ /* 0x000fda0003f25270 */
[----:B------:R-:W-:Y:S05]  /*1af0*/  @P1 BRA `(.L_x_10) ;  /* 0x0000000000341947 */ /* 0x000fea0003800000 */
[----:B------:R-:W-:Y:S01]  /*1b00*/  IMAD.MOV.U32 R27, RZ, RZ, 0x7fffffe1 ;  /* 0x7fffffe1ff1b7424 */ /* 0x000fe200078e00ff */
[----:B------:R-:W-:-:S04]  /*1b10*/  ISETP.NE.AND P1, PT, R8, RZ, PT ;  /* 0x000000ff0800720c */ /* 0x000fc80003f25270 */
[----:B------:R-:W-:Y:S01]  /*1b20*/  SEL R27, R27, 0x1, !P1 ;  /* 0x000000011b1b7807 */ /* 0x000fe20004800000 */
[----:B------:R-:W-:Y:S06]  /*1b30*/  MEMBAR.ALL.GPU ;  /* 0x0000000000007992 */ /* 0x000fec000000a000 */
[----:B------:R-:W-:-:S00]  /*1b40*/  ERRBAR ;  /* 0x00000000000079ab */ /* 0x000fc00000000000 */
[----:B------:R-:W-:Y:S06]  /*1b50*/  CGAERRBAR ;  /* 0x00000000000075ab */ /* 0x000fec0000000000 */
[----:B------:R0:W5:Y:S02]  /*1b60*/  ATOM.E.ADD.STRONG.GPU PT, R27, desc[UR10][R52.64], R27 ;  /* 0x8000001b341b798a */ /* 0x00016400081ef10a */
.L_x_11:
[----:B------:R-:W2:Y:S04]  /*1b70*/  LD.E.STRONG.GPU R26, desc[UR10][R52.64] ;  /* 0x0000000a341a7980 */ /* 0x000ea8000c10f900 */
[----:B--2---:R-:W-:Y:S01]  /*1b80*/  CCTL.IVALL ;  /* 0x00000000ff00798f */ /* 0x004fe20002000000 */
[----:B------:R-:W-:Y:S05]  /*1b90*/  YIELD ;  /* 0x0000000000007946 */ /* 0x000fea0003800000 */
[----:B-----5:R-:W-:-:S04]  /*1ba0*/  LOP3.LUT R26, R26, R27, RZ, 0x3c, !PT ;  /* 0x0000001b1a1a7212 */ /* 0x020fc800078e3cff */
[----:B------:R-:W-:-:S13]  /*1bb0*/  ISETP.GT.AND P1, PT, R26, -0x1, PT ;  /* 0xffffffff1a00780c */ /* 0x000fda0003f24270 */
[----:B------:R-:W-:Y:S05]  /*1bc0*/  @P1 BRA `(.L_x_11) ;  /* 0xfffffffc00e81947 */ /* 0x000fea000383ffff */
.L_x_10:
[----:B------:R-:W-:Y:S05]  /*1bd0*/  WARPSYNC.ALL ;  /* 0x0000000000007948 */ /* 0x000fea0003800000 */
[----:B------:R-:W-:Y:S06]  /*1be0*/  BAR.SYNC.DEFER_BLOCKING 0x0 ;  /* 0x0000000000007b1d */ /* 0x000fec0000010000 */
.L_x_9:
[----:B------:R-:W-:-:S13]  /*1bf0*/  ISETP.GT.U32.AND P1, PT, R5, 0x7f, PT ;  /* 0x0000007f0500780c */ /* 0x000fda0003f24070 */
[----:B------:R-:W1:Y:S01]  /*1c00*/  @!P1 LDC.64 R26, c[0x0][0x3d0] ;  /* 0x0000f400ff1a9b82 */ /* 0x000e620000000a00 */
[----:B------:R-:W-:Y:S01]  /*1c10*/  @!P1 SHF.L.U32 R28, R5, 0x1, RZ ;  /* 0x00000001051c9819 */ /* 0x000fe200000006ff */
[----:B------:R-:W-:-:S03]  /*1c20*/  @!P1 IMAD R29, R24, UR8, R3 ;  /* 0x00000008181d9c24 */ /* 0x000fc6000f8e0203 */
[----:B------:R-:W-:-:S04]  /*1c30*/  @!P1 LOP3.LUT R28, R28, 0xfe, RZ, 0xc0, !PT ;  /* 0x000000fe1c1c9812 */ /* 0x000fc800078ec0ff */
[----:B------:R-:W-:-:S05]  /*1c40*/  @!P1 LEA R29, R29, R28, 0x8 ;  /* 0x0000001c1d1d9211 */ /* 0x000fca00078e40ff */
[----:B-1----:R-:W-:-:S06]  /*1c50*/  @!P1 IMAD.WIDE.U32 R26, R29, 0x4, R26 ;  /* 0x000000041d1a9825 */ /* 0x002fcc00078e001a */
[----:B------:R-:W2:Y:S01]  /*1c60*/  @!P1 LDG.E.64 R26, desc[UR10][R26.64] ;  /* 0x0000000a1a1a9981 */ /* 0x000ea2000c1e1b00 */
[----:B------:R-:W-:Y:S01]  /*1c70*/  CS2R R28, SRZ ;  /* 0x00000000001c7805 */ /* 0x000fe2000001ff00 */
[----:B------:R-:W-:Y:S01]  /*1c80*/  UIADD3 UR4, UPT, UPT, UR4, 0x3480, URZ ;  /* 0x0000348004047890 */ /* 0x000fe2000fffe0ff */
[----:B------:R-:W-:Y:S02]  /*1c90*/  IADD3 R47, PT, PT, -R48, R47, RZ ;  /* 0x0000002f302f7210 */ /* 0x000fe40007ffe1ff */
[----:B------:R-:W-:Y:S01]  /*1ca0*/  LOP3.LUT R24, R24, 0x1, RZ, 0x3c, !PT ;  /* 0x0000000118187812 */ /* 0x000fe200078e3cff */
[----:B------:R-:W-:Y:S01]  /*1cb0*/  ULEA UR4, UR6, UR4, 0x18 ;  /* 0x0000000406047291 */ /* 0x000fe2000f8ec0ff */
[----:B------:R-:W1:Y:S05]  /*1cc0*/  LDCU.64 UR6, c[0x0][0x380] ;  /* 0x00007000ff0677ac */ /* 0x000e6a0008000a00 */
[----:B------:R-:W-:Y:S01]  /*1cd0*/  LEA R47, R47, UR4, 0x3 ;  /* 0x000000042f2f7c11 */ /* 0x000fe2000f8e18ff */
[----:B--2---:R-:W-:Y:S01]  /*1ce0*/  @!P1 FADD.FTZ R29, RZ, R26 ;  /* 0x0000001aff1d9221 */ /* 0x004fe20000010000 */
[----:B------:R-:W-:Y:S01]  /*1cf0*/  @!P1 FADD.FTZ R28, RZ, R27 ;  /* 0x0000001bff1c9221 */ /* 0x000fe20000010000 */
[----:B------:R-:W-:-:S03]  /*1d00*/  LOP3.LUT P1, RZ, R5, 0x39f, RZ, 0xc0, !PT ;  /* 0x0000039f05ff7812 */ /* 0x000fc6000782c0ff */
[----:B------:R-:W2:Y:S04]  /*1d10*/  SHFL.BFLY PT, R30, R29, 0x10, 0x1f ;  /* 0x0e001f001d1e7f89 */ /* 0x000ea800000e0000 */
[----:B------:R-:W3:Y:S01]  /*1d20*/  SHFL.BFLY PT, R31, R28, 0x10, 0x1f ;  /* 0x0e001f001c1f7f89 */ /* 0x000ee200000e0000 */
[----:B--2---:R-:W-:Y:S01]  /*1d30*/  FADD.FTZ R30, R30, R29 ;  /* 0x0000001d1e1e7221 */ /* 0x004fe20000010000 */
[----:B---3--:R-:W-:-:S04]  /*1d40*/  FADD.FTZ R31, R31, R28 ;  /* 0x0000001c1f1f7221 */ /* 0x008fc80000010000 */
        /* <DEDUP_REMOVED lines=15> */
[----:B---3--:R-:W-:-:S03]  /*1e40*/  FADD.FTZ R31, R28, R31 ;  /* 0x0000001f1c1f7221 */ /* 0x008fc60000010000 */
[----:B------:R-:W-:Y:S01]  /*1e50*/  @!P1 FMUL.FTZ R26, R30, 4.8828125727595761418e-05 ;  /* 0x384ccccd1e1a9820 */ /* 0x000fe20000410000 */
[----:B------:R-:W-:-:S05]  /*1e60*/  @!P1 FMUL.FTZ R27, R31, 4.8828125727595761418e-05 ;  /* 0x384ccccd1f1b9820 */ /* 0x000fca0000410000 */
[----:B------:R-:W-:Y:S01]  /*1e70*/  @!P1 STS.64 [R44+UR4], R26 ;  /* 0x0000001a2c009988 */ /* 0x000fe20008000a04 */
[----:B------:R-:W-:Y:S06]  /*1e80*/  BAR.SYNC.DEFER_BLOCKING 0x0 ;  /* 0x0000000000007b1d */ /* 0x000fec0000010000 */
[----:B------:R-:W2:Y:S02]  /*1e90*/  LDS.64 R28, [R47] ;  /* 0x000000002f1c7984 */ /* 0x000ea40000000a00 */
[--C-:B--2---:R-:W-:Y:S01]  /*1ea0*/  FADD.FTZ R13, R13, -R28.reuse ;  /* 0x8000001c0d0d7221 */ /* 0x104fe20000010000 */
[--C-:B------:R-:W-:Y:S01]  /*1eb0*/  FADD.FTZ R17, R17, -R28.reuse ;  /* 0x8000001c11117221 */ /* 0x100fe20000010000 */
[--C-:B------:R-:W-:Y:S01]  /*1ec0*/  FADD.FTZ R15, R15, -R28.reuse ;  /* 0x8000001c0f0f7221 */ /* 0x100fe20000010000 */
[--C-:B------:R-:W-:Y:S01]  /*1ed0*/  FADD.FTZ R19, R19, -R28.reuse ;  /* 0x8000001c13137221 */ /* 0x100fe20000010000 */
[--C-:B------:R-:W-:Y:S01]  /*1ee0*/  FADD.FTZ R21, R21, -R28.reuse ;  /* 0x8000001c15157221 */ /* 0x100fe20000010000 */
[--C-:B------:R-:W-:Y:S01]  /*1ef0*/  FADD.FTZ R23, R23, -R28.reuse ;  /* 0x8000001c17177221 */ /* 0x100fe20000010000 */
[--C-:B------:R-:W-:Y:S01]  /*1f00*/  FADD.FTZ R25, R25, -R28.reuse ;  /* 0x8000001c19197221 */ /* 0x100fe20000010000 */
[----:B------:R-:W-:Y:S01]  /*1f10*/  FADD.FTZ R43, R43, -R28 ;  /* 0x8000001c2b2b7221 */ /* 0x000fe20000010000 */
[-C--:B------:R-:W-:Y:S01]  /*1f20*/  FFMA.FTZ R13, R0, -R29.reuse, R13 ;  /* 0x8000001d000d7223 */ /* 0x080fe2000001000d */
[-C--:B------:R-:W-:Y:S01]  /*1f30*/  FFMA.FTZ R17, R2, -R29.reuse, R17 ;  /* 0x8000001d02117223 */ /* 0x080fe20000010011 */
[-C--:B------:R-:W-:Y:S01]  /*1f40*/  FFMA.FTZ R15, R4, -R29.reuse, R15 ;  /* 0x8000001d040f7223 */ /* 0x080fe2000001000f */
[-C--:B------:R-:W-:Y:S01]  /*1f50*/  FFMA.FTZ R19, R6, -R29.reuse, R19 ;  /* 0x8000001d06137223 */ /* 0x080fe20000010013 */
[-C--:B------:R-:W-:Y:S01]  /*1f60*/  FFMA.FTZ R21, R14, -R29.reuse, R21 ;  /* 0x8000001d0e157223 */ /* 0x080fe20000010015 */
[-C--:B------:R-:W-:Y:S01]  /*1f70*/  FFMA.FTZ R23, R16, -R29.reuse, R23 ;  /* 0x8000001d10177223 */ /* 0x080fe20000010017 */
[-C--:B------:R-:W-:Y:S01]  /*1f80*/  FFMA.FTZ R25, R18, -R29.reuse, R25 ;  /* 0x8000001d12197223 */ /* 0x080fe20000010019 */
[----:B------:R-:W-:Y:S01]  /*1f90*/  FFMA.FTZ R43, R20, -R29, R43 ;  /* 0x8000001d142b7223 */ /* 0x000fe2000001002b */
[C---:B------:R-:W-:Y:S01]  /*1fa0*/  FMUL.FTZ R13, R12.reuse, R13 ;  /* 0x0000000d0c0d7220 */ /* 0x040fe20000410000 */
[C---:B------:R-:W-:Y:S01]  /*1fb0*/  FMUL.FTZ R0, R12.reuse, R17 ;  /* 0x000000110c007220 */ /* 0x040fe20000410000 */
[C---:B------:R-:W-:Y:S01]  /*1fc0*/  FMUL.FTZ R2, R12.reuse, R15 ;  /* 0x0000000f0c027220 */ /* 0x040fe20000410000 */
[C---:B------:R-:W-:Y:S01]  /*1fd0*/  FMUL.FTZ R19, R12.reuse, R19 ;  /* 0x000000130c137220 */ /* 0x040fe20000410000 */
[C---:B------:R-:W-:Y:S01]  /*1fe0*/  FMUL.FTZ R21, R12.reuse, R21 ;  /* 0x000000150c157220 */ /* 0x040fe20000410000 */
[C---:B------:R-:W-:Y:S01]  /*1ff0*/  FMUL.FTZ R4, R12.reuse, R23 ;  /* 0x000000170c047220 */ /* 0x040fe20000410000 */
[C---:B------:R-:W-:Y:S01]  /*2000*/  FMUL.FTZ R25, R12.reuse, R25 ;  /* 0x000000190c197220 */ /* 0x040fe20000410000 */
[----:B------:R-:W-:Y:S01]  /*2010*/  FMUL.FTZ R12, R12, R43 ;  /* 0x0000002b0c0c7220 */ /* 0x000fe20000410000 */
[----:B-1----:R-:W-:-:S02]  /*2020*/  IADD3 R14, P1, PT, R9, UR6, RZ ;  /* 0x00000006090e7c10 */ /* 0x002fc4000ff3e0ff */
[----:B------:R-:W-:Y:S02]  /*2030*/  F2FP.BF16.F32.PACK_AB R18, R0, R13 ;  /* 0x0000000d0012723e */ /* 0x000fe400000010ff */
[----:B------:R-:W-:Y:S02]  /*2040*/  IADD3.X R15, PT, PT, R11, UR7, RZ, P1, !PT ;  /* 0x000000070b0f7c10 */ /* 0x000fe40008ffe4ff */
[----:B------:R-:W-:Y:S02]  /*2050*/  F2FP.BF16.F32.PACK_AB R19, R19, R2 ;  /* 0x000000021313723e */ /* 0x000fe400000010ff */
[----:B------:R-:W-:Y:S02]  /*2060*/  F2FP.BF16.F32.PACK_AB R16, R4, R21 ;  /* 0x000000150410723e */ /* 0x000fe400000010ff */
[----:B------:R-:W-:Y:S01]  /*2070*/  F2FP.BF16.F32.PACK_AB R17, R12, R25 ;  /* 0x000000190c11723e */ /* 0x000fe200000010ff */
[----:B------:R1:W-:Y:S04]  /*2080*/  STG.E.64 desc[UR10][R14.64], R18 ;  /* 0x000000120e007986 */ /* 0x0003e8000c101b0a */
[----:B------:R1:W-:Y:S01]  /*2090*/  STG.E.64 desc[UR10][R14.64+0x5000], R16 ;  /* 0x005000100e007986 */ /* 0x0003e2000c101b0a */
[----:B------:R-:W-:Y:S05]  /*20a0*/  @!P0 BRA `(.L_x_12) ;  /* 0xffffffe000d48947 */ /* 0x000fea000383ffff */
.L_x_3:
[----:B------:R-:W-:-:S05]  /*20b0*/  IMAD R29, R3, 0x20, R8 ;  /* 0x00000020031d7824 */ /* 0x000fca00078e0208 */
[----:B------:R-:W-:-:S04]  /*20c0*/  SHF.L.U32 R29, R29, 0x5, RZ ;  /* 0x000000051d1d7819 */ /* 0x000fc800000006ff */
[----:B------:R-:W-:-:S13]  /*20d0*/  ISETP.GT.AND P0, PT, R29, 0x9ff, PT ;  /* 0x000009ff1d00780c */ /* 0x000fda0003f04270 */
[----:B------:R-:W-:Y:S05]  /*20e0*/  @P0 EXIT ;  /* 0x000000000000094d */ /* 0x000fea0003800000 */
[----:B------:R-:W2:Y:S01]  /*20f0*/  S2R R25, SR_TID.X ;  /* 0x0000000000197919 */ /* 0x000ea20000002100 */
[----:B------:R-:W3:Y:S01]  /*2100*/  LDC.64 R2, c[0x0][0x3c8] ;  /* 0x0000f200ff027b82 */ /* 0x000ee20000000a00 */
[----:B------:R-:W4:Y:S01]  /*2110*/  LDCU.64 UR8, c[0x0][0x3d0] ;  /* 0x00007a00ff0877ac */ /* 0x000f220008000a00 */
[----:B------:R-:W-:-:S06]  /*2120*/  UMOV UR4, 0x400 ;  /* 0x0000040000047882 */ /* 0x000fcc0000000000 */
[----:B------:R-:W5:Y:S01]  /*2130*/  S2UR UR5, SR_CgaCtaId ;  /* 0x00000000000579c3 */ /* 0x000f620000008800 */
[C---:B---3--:R-:W-:Y:S02]  /*2140*/  SHF.L.U32 R35, R2.reuse, 0x5, RZ ;  /* 0x0000000502237819 */ /* 0x048fe400000006ff */
[----:B------:R-:W-:Y:S02]  /*2150*/  SHF.L.U64.HI R34, R2, 0x5, R3 ;  /* 0x0000000502227819 */ /* 0x000fe40000010203 */
[--C-:B--2---:R-:W-:Y:S01]  /*2160*/  SHF.R.U32.HI R36, RZ, 0x5, R25.reuse ;  /* 0x00000005ff247819 */ /* 0x104fe20000011619 */
[----:B-----5:R-:W-:Y:S01]  /*2170*/  ULEA UR6, UR5, UR4, 0x18 ;  /* 0x0000000405067291 */ /* 0x020fe2000f8ec0ff */
[----:B------:R-:W-:Y:S01]  /*2180*/  SHF.R.U32.HI R31, RZ, 0x4, R25 ;  /* 0x00000004ff1f7819 */ /* 0x000fe20000011619 */
[----:B----4-:R-:W-:Y:S01]  /*2190*/  UIADD3 UR4, UP0, UPT, UR8, 0xcd000, URZ ;  /* 0x000cd00008047890 */ /* 0x010fe2000ff1e0ff */
[----:B------:R-:W-:Y:S01]  /*21a0*/  LOP3.LUT R0, RZ, R36, RZ, 0x33, !PT ;  /* 0x00000024ff007212 */ /* 0x000fe200078e33ff */
[C---:B------:R-:W-:Y:S01]  /*21b0*/  IMAD.SHL.U32 R27, R25.reuse, 0x2, RZ ;  /* 0x00000002191b7824 */ /* 0x040fe200078e00ff */
[----:B------:R-:W-:Y:S01]  /*21c0*/  LOP3.LUT R28, R25, 0x1f, RZ, 0xc0, !PT ;  /* 0x0000001f191c7812 */ /* 0x000fe200078ec0ff */
[----:B------:R-:W-:Y:S01]  /*21d0*/  UIADD3.X UR5, UPT, UPT, URZ, UR9, URZ, UP0, !UPT ;  /* 0x00000009ff057290 */ /* 0x000fe200087fe4ff */
[----:B------:R-:W-:-:S02]  /*21e0*/  IADD3 R33, P0, PT, R0, R35, RZ ;  /* 0x0000002300217210 */ /* 0x000fc40007f1e0ff */
[----:B------:R-:W-:Y:S02]  /*21f0*/  LOP3.LUT R0, R31, 0x1e, RZ, 0xc0, !PT ;  /* 0x0000001e1f007812 */ /* 0x000fe400078ec0ff */
[----:B------:R-:W-:Y:S02]  /*2200*/  IADD3.X R32, PT, PT, R34, -0x1, RZ, P0, !PT ;  /* 0xffffffff22207810 */ /* 0x000fe400007fe4ff */
[----:B------:R-:W-:Y:S02]  /*2210*/  LEA R30, R36, UR6, 0x7 ;  /* 0x00000006241e7c11 */ /* 0x000fe4000f8e38ff */
[----:B------:R-:W-:Y:S01]  /*2220*/  LOP3.LUT R40, R25, 0xf, RZ, 0xc0, !PT ;  /* 0x0000000f19287812 */ /* 0x000fe200078ec0ff */
[----:B------:R-:W-:-:S04]  /*2230*/  IMAD.WIDE.U32 R2, R32, -0x33333333, RZ ;  /* 0xcccccccd20027825 */ /* 0x000fc800078e00ff */
[----:B------:R-:W-:-:S04]  /*2240*/  IMAD.WIDE.U32 R4, P0, R33, -0x33333334, R2 ;  /* 0xcccccccc21047825 */ /* 0x000fc80007800002 */
[----:B------:R-:W-:Y:S01]  /*2250*/  IMAD.WIDE.U32 R2, R33, -0x33333333, RZ ;  /* 0xcccccccd21027825 */ /* 0x000fe200078e00ff */
[----:B------:R-:W-:-:S03]  /*2260*/  IADD3.X R7, PT, PT, RZ, RZ, RZ, P0, !PT ;  /* 0x000000ffff077210 */ /* 0x000fc600007fe4ff */
[----:B------:R-:W-:Y:S01]  /*2270*/  IMAD.MOV.U32 R6, RZ, RZ, R5 ;  /* 0x000000ffff067224 */ /* 0x000fe200078e0005 */
[----:B------:R-:W-:Y:S02]  /*2280*/  IADD3 RZ, P0, PT, R3, R4, RZ ;  /* 0x0000000403ff7210 */ /* 0x000fe40007f1e0ff */
[----:B------:R-:W-:-:S03]  /*2290*/  LOP3.LUT R5, R0, 0x1f, R25, 0x78, !PT ;  /* 0x0000001f00057812 */ /* 0x000fc600078e7819 */
[----:B------:R-:W-:Y:S01]  /*22a0*/  IMAD.WIDE.U32.X R2, R32, -0x33333334, R6, P0 ;  /* 0xcccccccc20027825 */ /* 0x000fe200000e0406 */
[----:B------:R-:W-:-:S04]  /*22b0*/  LEA R30, R5, R30, 0x2 ;  /* 0x0000001e051e7211 */ /* 0x000fc800078e10ff */
[----:B------:R-:W-:-:S04]  /*22c0*/  SHF.R.U64 R45, R2, 0x3, R3 ;  /* 0x00000003022d7819 */ /* 0x000fc80000001203 */
[----:B------:R-:W-:-:S04]  /*22d0*/  IADD3 R44, P1, PT, R45, 0x1, RZ ;  /* 0x000000012d2c7810 */ /* 0x000fc80007f3e0ff */
[----:B------:R-:W-:Y:S02]  /*22e0*/  LOP3.LUT R42, R44, 0x7, RZ, 0xc0, !PT ;  /* 0x000000072c2a7812 */ /* 0x000fe400078ec0ff */
[----:B------:R-:W-:Y:S02]  /*22f0*/  LEA.HI.X R4, R3, RZ, RZ, 0x1d, P1 ;  /* 0x000000ff03047211 */ /* 0x000fe400008fecff */
[----:B------:R-:W-:Y:S02]  /*2300*/  IADD3 R0, P2, PT, R42, -0x1, RZ ;  /* 0xffffffff2a007810 */ /* 0x000fe40007f5e0ff */
[----:B------:R-:W-:Y:S02]  /*2310*/  LOP3.LUT R24, R44, 0xfffffff8, RZ, 0xc0, !PT ;  /* 0xfffffff82c187812 */ /* 0x000fe400078ec0ff */
[----:B------:R-:W-:Y:S02]  /*2320*/  ISETP.GE.U32.AND P0, PT, R0, 0x3, PT ;  /* 0x000000030000780c */ /* 0x000fe40003f06070 */
[----:B------:R-:W-:-:S02]  /*2330*/  IADD3.X R2, PT, PT, RZ, -0x1, RZ, P2, !PT ;  /* 0xffffffffff027810 */ /* 0x000fc400017fe4ff */
[----:B------:R-:W-:Y:S02]  /*2340*/  SHF.L.U32 R0, R25, 0x7, RZ ;  /* 0x0000000719007819 */ /* 0x000fe400000006ff */
[----:B------:R-:W-:Y:S01]  /*2350*/  ISETP.GE.U32.AND.EX P0, PT, R2, RZ, PT, P0 ;  /* 0x000000ff0200720c */ /* 0x000fe20003f06100 */
[----:B------:R-:W-:Y:S01]  /*2360*/  IMAD.WIDE.U32 R2, R36, 0xa00, RZ ;  /* 0x00000a0024027825 */ /* 0x000fe200078e00ff */
[----:B------:R-:W-:-:S04]  /*2370*/  LOP3.LUT R0, R0, 0x780, RZ, 0xc0, !PT ;  /* 0x0000078000007812 */ /* 0x000fc800078ec0ff */
[----:B------:R-:W-:Y:S02]  /*2380*/  IADD3 R26, PT, PT, R0, UR6, RZ ;  /* 0x00000006001a7c10 */ /* 0x000fe4000fffe0ff */
[----:B------:R-:W-:Y:S02]  /*2390*/  LOP3.LUT R25, R2, 0x1f, R25, 0xf8, !PT ;  /* 0x0000001f02197812 */ /* 0x000fe400078ef819 */
[----:B------:R-:W-:-:S07]  /*23a0*/  LOP3.LUT R0, R4, 0x3fffffff, RZ, 0xc0, !PT ;  /* 0x3fffffff04007812 */ /* 0x000fce00078ec0ff */
.L_x_24:
[----:B------:R-:W-:Y:S01]  /*23b0*/  ISETP.GT.U32.AND P1, PT, R35, R36, PT ;  /* 0x000000242300720c */ /* 0x000fe20003f24070 */
[----:B------:R-:W-:Y:S01]  /*23c0*/  BSSY.RECONVERGENT B0, `(.L_x_13) ;  /* 0x0000070000007945 */ /* 0x000fe20003800200 */
[----:B------:R-:W-:Y:S01]  /*23d0*/  HFMA2 R37, -RZ, RZ, 0, 0 ;  /* 0x00000000ff257431 */ /* 0x000fe200000001ff */
[----:B------:R-:W-:Y:S02]  /*23e0*/  MOV R38, RZ ;  /* 0x000000ff00267202 */ /* 0x000fe40000000f00 */
[----:B------:R-:W-:-:S13]  /*23f0*/  ISETP.GT.AND.EX P1, PT, R34, RZ, PT, P1 ;  /* 0x000000ff2200720c */ /* 0x000fda0003f24310 */
[----:B0--34-:R-:W-:Y:S05]  /*2400*/  @!P1 BRA `(.L_x_14) ;  /* 0x0000000400ac9947 */ /* 0x019fea0003800000 */
[----:B------:R-:W-:Y:S01]  /*2410*/  ISETP.GE.U32.AND P2, PT, R33, 0x46, PT ;  /* 0x000000462100780c */ /* 0x000fe20003f46070 */
[----:B------:R-:W-:Y:S01]  /*2420*/  BSSY.RECONVERGENT B1, `(.L_x_15) ;  /* 0x0000033000017945 */ /* 0x000fe20003800200 */
[----:B------:R-:W-:Y:S02]  /*2430*/  ISETP.NE.U32.AND P1, PT, R42, RZ, PT ;  /* 0x000000ff2a00720c */ /* 0x000fe40003f25070 */
[----:B------:R-:W-:Y:S02]  /*2440*/  CS2R R38, SRZ ;  /* 0x0000000000267805 */ /* 0x000fe4000001ff00 */
[----:B------:R-:W-:Y:S01]  /*2450*/  ISETP.GE.U32.AND.EX P2, PT, R32, RZ, PT, P2 ;  /* 0x000000ff2000720c */ /* 0x000fe20003f46120 */
[----:B------:R-:W-:Y:S01]  /*2460*/  IMAD.MOV.U32 R41, RZ, RZ, R36 ;  /* 0x000000ffff297224 */ /* 0x000fe200078e0024 */
[----:B------:R-:W-:Y:S02]  /*2470*/  IADD3 R4, P3, PT, R28, R29, RZ ;  /* 0x0000001d1c047210 */ /* 0x000fe40007f7e0ff */
[----:B------:R-:W-:-:S02]  /*2480*/  ISETP.NE.AND.EX P1, PT, RZ, RZ, PT, P1 ;  /* 0x000000ffff00720c */ /* 0x000fc40003f25310 */
[----:B------:R-:W-:Y:S02]  /*2490*/  SHF.R.S32.HI R43, RZ, 0x1f, R29 ;  /* 0x0000001fff2b7819 */ /* 0x000fe4000001141d */
[----:B------:R-:W-:-:S05]  /*24a0*/  MOV R37, RZ ;  /* 0x000000ff00257202 */ /* 0x000fca0000000f00 */
[----:B------:R-:W-:Y:S05]  /*24b0*/  @!P2 BRA `(.L_x_16) ;  /* 0x0000000000a4a947 */ /* 0x000fea0003800000 */
[----:B------:R-:W-:Y:S02]  /*24c0*/  IADD3 R7, P2, PT, R29, R25, RZ ;  /* 0x000000191d077210 */ /* 0x000fe40007f5e0ff */
[----:B------:R-:W-:Y:S02]  /*24d0*/  CS2R R38, SRZ ;  /* 0x0000000000267805 */ /* 0x000fe4000001ff00 */
[----:B------:R-:W-:Y:S01]  /*24e0*/  MOV R46, R24 ;  /* 0x00000018002e7202 */ /* 0x000fe20000000f00 */
[----:B------:R-:W-:Y:S01]  /*24f0*/  IMAD.MOV.U32 R47, RZ, RZ, R0 ;  /* 0x000000ffff2f7224 */ /* 0x000fe200078e0000 */
[----:B------:R-:W-:Y:S02]  /*2500*/  IADD3.X R8, PT, PT, R3, R43, RZ, P2, !PT ;  /* 0x0000002b03087210 */ /* 0x000fe400017fe4ff */
[----:B------:R-:W-:Y:S02]  /*2510*/  LEA R6, P2, R7, UR4, 0x3 ;  /* 0x0000000407067c11 */ /* 0x000fe4000f8418ff */
[----:B------:R-:W-:-:S02]  /*2520*/  MOV R41, R36 ;  /* 0x0000002400297202 */ /* 0x000fc40000000f00 */
[----:B------:R-:W-:-:S09]  /*2530*/  LEA.HI.X R7, R7, UR5, R8, 0x3, P2 ;  /* 0x0000000507077c11 */ /* 0x000fd200090f1c08 */
.L_x_17:
[----:B------:R-:W2:Y:S04]  /*2540*/  LDG.E.64 R8, desc[UR10][R6.64+-0xc8000] ;  /* 0xf380000a06087981 */ /* 0x000ea8000c1e1b00 */
[----:B------:R-:W3:Y:S04]  /*2550*/  LDG.E.64 R10, desc[UR10][R6.64+-0x96000] ;  /* 0xf6a0000a060a7981 */ /* 0x000ee8000c1e1b00 */
[----:B------:R-:W4:Y:S04]  /*2560*/  LDG.E.64 R12, desc[UR10][R6.64+-0x64000] ;  /* 0xf9c0000a060c7981 */ /* 0x000f28000c1e1b00 */
[----:B-1----:R-:W5:Y:S04]  /*2570*/  LDG.E.64 R14, desc[UR10][R6.64+-0x32000] ;  /* 0xfce0000a060e7981 */ /* 0x002f68000c1e1b00 */
[----:B------:R-:W5:Y:S04]  /*2580*/  LDG.E.64 R16, desc[UR10][R6.64] ;  /* 0x0000000a06107981 */ /* 0x000f68000c1e1b00 */
[----:B------:R-:W5:Y:S04]  /*2590*/  LDG.E.64 R18, desc[UR10][R6.64+0x32000] ;  /* 0x0320000a06127981 */ /* 0x000f68000c1e1b00 */
[----:B------:R-:W5:Y:S04]  /*25a0*/  LDG.E.64 R20, desc[UR10][R6.64+0x64000] ;  /* 0x0640000a06147981 */ /* 0x000f68000c1e1b00 */
[----:B------:R1:W5:Y:S01]  /*25b0*/  LDG.E.64 R22, desc[UR10][R6.64+0x96000] ;  /* 0x0960000a06167981 */ /* 0x000362000c1e1b00 */
[----:B------:R-:W-:-:S02]  /*25c0*/  IADD3 R46, P2, PT, R46, -0x8, RZ ;  /* 0xfffffff82e2e7810 */ /* 0x000fc40007f5e0ff */
[----:B------:R-:W-:Y:S02]  /*25d0*/  IADD3 R41, P4, PT, R41, 0x50, RZ ;  /* 0x0000005029297810 */ /* 0x000fe40007f9e0ff */
[----:B------:R-:W-:Y:S02]  /*25e0*/  IADD3.X R47, PT, PT, R47, -0x1, RZ, P2, !PT ;  /* 0xffffffff2f2f7810 */ /* 0x000fe400017fe4ff */
[----:B------:R-:W-:Y:S02]  /*25f0*/  ISETP.NE.U32.AND P2, PT, R46, RZ, PT ;  /* 0x000000ff2e00720c */ /* 0x000fe40003f45070 */
[----:B------:R-:W-:Y:S02]  /*2600*/  IADD3.X R39, PT, PT, RZ, R39, RZ, P4, !PT ;  /* 0x00000027ff277210 */ /* 0x000fe400027fe4ff */
[----:B------:R-:W-:Y:S02]  /*2610*/  ISETP.NE.AND.EX P2, PT, R47, RZ, PT, P2 ;  /* 0x000000ff2f00720c */ /* 0x000fe40003f45320 */
[----:B-1----:R-:W-:-:S04]  /*2620*/  IADD3 R6, P5, PT, R6, 0x190000, RZ ;  /* 0x0019000006067810 */ /* 0x002fc80007fbe0ff */
[----:B------:R-:W-:Y:S01]  /*2630*/  IADD3.X R7, PT, PT, RZ, R7, RZ, P5, !PT ;  /* 0x00000007ff077210 */ /* 0x000fe20002ffe4ff */
[----:B--2---:R-:W-:Y:S01]  /*2640*/  FADD.FTZ R37, R8, R37 ;  /* 0x0000002508257221 */ /* 0x004fe20000010000 */
[----:B------:R-:W-:-:S03]  /*2650*/  FADD.FTZ R38, R9, R38 ;  /* 0x0000002609267221 */ /* 0x000fc60000010000 */
[----:B---3--:R-:W-:Y:S01]  /*2660*/  FADD.FTZ R37, R37, R10 ;  /* 0x0000000a25257221 */ /* 0x008fe20000010000 */
[----:B------:R-:W-:-:S03]  /*2670*/  FADD.FTZ R38, R38, R11 ;  /* 0x0000000b26267221 */ /* 0x000fc60000010000 */
[----:B----4-:R-:W-:Y:S01]  /*2680*/  FADD.FTZ R37, R37, R12 ;  /* 0x0000000c25257221 */ /* 0x010fe20000010000 */
[----:B------:R-:W-:-:S03]  /*2690*/  FADD.FTZ R38, R38, R13 ;  /* 0x0000000d26267221 */ /* 0x000fc60000010000 */
[----:B-----5:R-:W-:Y:S01]  /*26a0*/  FADD.FTZ R37, R37, R14 ;  /* 0x0000000e25257221 */ /* 0x020fe20000010000 */
[----:B------:R-:W-:-:S03]  /*26b0*/  FADD.FTZ R38, R38, R15 ;  /* 0x0000000f26267221 */ /* 0x000fc60000010000 */
[----:B------:R-:W-:Y:S01]  /*26c0*/  FADD.FTZ R37, R37, R16 ;  /* 0x0000001025257221 */ /* 0x000fe20000010000 */
[----:B------:R-:W-:-:S03]  /*26d0*/  FADD.FTZ R38, R38, R17 ;  /* 0x0000001126267221 */ /* 0x000fc60000010000 */
[----:B------:R-:W-:Y:S01]  /*26e0*/  FADD.FTZ R37, R37, R18 ;  /* 0x0000001225257221 */ /* 0x000fe20000010000 */
[----:B------:R-:W-:-:S03]  /*26f0*/  FADD.FTZ R38, R38, R19 ;  /* 0x0000001326267221 */ /* 0x000fc60000010000 */
[----:B------:R-:W-:Y:S01]  /*2700*/  FADD.FTZ R37, R37, R20 ;  /* 0x0000001425257221 */ /* 0x000fe20000010000 */
[----:B------:R-:W-:-:S03]  /*2710*/  FADD.FTZ R38, R38, R21 ;  /* 0x0000001526267221 */ /* 0x000fc60000010000 */
[----:B------:R-:W-:Y:S01]  /*2720*/  FADD.FTZ R37, R37, R22 ;  /* 0x0000001625257221 */ /* 0x000fe20000010000 */
[----:B------:R-:W-:Y:S01]  /*2730*/  FADD.FTZ R38, R38, R23 ;  /* 0x0000001726267221 */ /* 0x000fe20000010000 */
[----:B------:R-:W-:Y:S06]  /*2740*/  @P2 BRA `(.L_x_17) ;  /* 0xfffffffc007c2947 */ /* 0x000fec000383ffff */
.L_x_16:
[----:B------:R-:W-:Y:S05]  /*2750*/  BSYNC.RECONVERGENT B1 ;  /* 0x0000000000017941 */ /* 0x000fea0003800200 */
.L_x_15:
[----:B------:R-:W-:Y:S01]  /*2760*/  IMAD.X R5, RZ, RZ, R43, P3 ;  /* 0x000000ffff057224 */ /* 0x000fe200018e062b */
[----:B------:R-:W-:Y:S06]  /*2770*/  @!P1 BRA `(.L_x_14) ;  /* 0x0000000000d09947 */ /* 0x000fec0003800000 */
[----:B------:R-:W-:Y:S01]  /*2780*/  BSSY.RECONVERGENT B1, `(.L_x_18) ;  /* 0x0000017000017945 */ /* 0x000fe20003800200 */
[----:B------:R-:W-:-:S03]  /*2790*/  LOP3.LUT P1, RZ, R44, 0x3, RZ, 0xc0, !PT ;  /* 0x000000032cff7812 */ /* 0x000fc6000782c0ff */
[----:B------:R-:W-:Y:S10]  /*27a0*/  @!P0 BRA `(.L_x_19) ;  /* 0x0000000000508947 */ /* 0x000ff40003800000 */
[----:B------:R-:W2:Y:S01]  /*27b0*/  LDCU.64 UR6, c[0x0][0x3d0] ;  /* 0x00007a00ff0677ac */ /* 0x000ea20008000a00 */
[----:B------:R-:W-:Y:S02]  /*27c0*/  IMAD R9, R39, 0xa00, RZ ;  /* 0x00000a0027097824 */ /* 0x000fe400078e02ff */
[----:B------:R-:W-:-:S05]  /*27d0*/  IMAD.WIDE.U32 R6, R41, 0xa00, R4 ;  /* 0x00000a0029067825 */ /* 0x000fca00078e0004 */
[----:B------:R-:W-:Y:S02]  /*27e0*/  IADD3 R7, PT, PT, R7, R9, RZ ;  /* 0x0000000907077210 */ /* 0x000fe40007ffe0ff */
[----:B--2---:R-:W-:-:S04]  /*27f0*/  LEA R12, P2, R6, UR6, 0x3 ;  /* 0x00000006060c7c11 */ /* 0x004fc8000f8418ff */
[----:B------:R-:W-:-:S05]  /*2800*/  LEA.HI.X R13, R6, UR7, R7, 0x3, P2 ;  /* 0x00000007060d7c11 */ /* 0x000fca00090f1c07 */
[----:B-1----:R-:W2:Y:S04]  /*2810*/  LDG.E.64 R14, desc[UR10][R12.64+0x5000] ;  /* 0x0050000a0c0e7981 */ /* 0x002ea8000c1e1b00 */
[----:B------:R-:W3:Y:S04]  /*2820*/  LDG.E.64 R8, desc[UR10][R12.64+0x37000] ;  /* 0x0370000a0c087981 */ /* 0x000ee8000c1e1b00 */
[----:B------:R-:W4:Y:S04]  /*2830*/  LDG.E.64 R6, desc[UR10][R12.64+0x69000] ;  /* 0x0690000a0c067981 */ /* 0x000f28000c1e1b00 */
[----:B------:R-:W5:Y:S01]  /*2840*/  LDG.E.64 R10, desc[UR10][R12.64+0x9b000] ;  /* 0x09b0000a0c0a7981 */ /* 0x000f62000c1e1b00 */
[----:B------:R-:W-:-:S04]  /*2850*/  IADD3 R41, P2, PT, R41, 0x28, RZ ;  /* 0x0000002829297810 */ /* 0x000fc80007f5e0ff */
        /* <DEDUP_REMOVED lines=8> */
[----:B------:R-:W-:-:S07]  /*28e0*/  FADD.FTZ R38, R38, R11 ;  /* 0x0000000b26267221 */ /* 0x000fce0000010000 */
.L_x_19:
[----:B------:R-:W-:Y:S05]  /*28f0*/  BSYNC.RECONVERGENT B1 ;  /* 0x0000000000017941 */ /* 0x000fea0003800200 */
.L_x_18:
[----:B------:R-:W-:Y:S05]  /*2900*/  @!P1 BRA `(.L_x_14) ;  /* 0x00000000006c9947 */ /* 0x000fea0003800000 */
[C---:B------:R-:W-:Y:S02]  /*2910*/  LOP3.LUT P2, RZ, R45.reuse, 0x3, RZ, 0xc0, !PT ;  /* 0x000000032dff7812 */ /* 0x040fe4000784c0ff */
[----:B------:R-:W-:-:S11]  /*2920*/  LOP3.LUT P1, RZ, R45, 0x1, RZ, 0xc0, !PT ;  /* 0x000000012dff7812 */ /* 0x000fd6000782c0ff */
[----:B------:R-:W2:Y:S01]  /*2930*/  @P2 LDC.64 R8, c[0x0][0x3d0] ;  /* 0x0000f400ff082b82 */ /* 0x000ea20000000a00 */
[----:B------:R-:W-:Y:S01]  /*2940*/  @P2 MOV R10, R4 ;  /* 0x00000004000a2202 */ /* 0x000fe20000000f00 */
[----:B------:R-:W-:Y:S02]  /*2950*/  @P2 IMAD.MOV.U32 R11, RZ, RZ, R5 ;  /* 0x000000ffff0b2224 */ /* 0x000fe400078e0005 */
[----:B------:R-:W-:Y:S02]  /*2960*/  @P2 IMAD R13, R39, 0xa00, RZ ;  /* 0x00000a00270d2824 */ /* 0x000fe400078e02ff */
[C---:B------:R-:W-:Y:S01]  /*2970*/  @P2 IMAD.WIDE.U32 R10, R41.reuse, 0xa00, R10 ;  /* 0x00000a00290a2825 */ /* 0x040fe200078e000a */
[----:B------:R-:W-:Y:S01]  /*2980*/  @P2 IADD3 R41, P3, PT, R41, 0x14, RZ ;  /* 0x0000001429292810 */ /* 0x000fe20007f7e0ff */
[----:B------:R-:W3:Y:S03]  /*2990*/  @!P1 LDC.64 R6, c[0x0][0x3d0] ;  /* 0x0000f400ff069b82 */ /* 0x000ee60000000a00 */
[----:B------:R-:W-:Y:S01]  /*29a0*/  @P2 IADD3.X R39, PT, PT, RZ, R39, RZ, P3, !PT ;  /* 0x00000027ff272210 */ /* 0x000fe20001ffe4ff */
[----:B------:R-:W-:Y:S01]  /*29b0*/  @!P1 IMAD.WIDE.U32 R4, R41, 0xa00, R4 ;  /* 0x00000a0029049825 */ /* 0x000fe200078e0004 */
[----:B------:R-:W-:-:S03]  /*29c0*/  @P2 IADD3 R13, PT, PT, R11, R13, RZ ;  /* 0x0000000d0b0d2210 */ /* 0x000fc60007ffe0ff */
[----:B------:R-:W-:-:S05]  /*29d0*/  @!P1 IMAD R39, R39, 0xa00, RZ ;  /* 0x00000a0027279824 */ /* 0x000fca00078e02ff */
[----:B------:R-:W-:Y:S02]  /*29e0*/  @!P1 IADD3 R5, PT, PT, R5, R39, RZ ;  /* 0x0000002705059210 */ /* 0x000fe40007ffe0ff */
[----:B--2---:R-:W-:-:S04]  /*29f0*/  @P2 LEA R8, P3, R10, R8, 0x3 ;  /* 0x000000080a082211 */ /* 0x004fc800078618ff */
[----:B------:R-:W-:Y:S02]  /*2a00*/  @P2 LEA.HI.X R9, R10, R9, R13, 0x3, P3 ;  /* 0x000000090a092211 */ /* 0x000fe400018f1c0d */
[----:B---3--:R-:W-:-:S03]  /*2a10*/  @!P1 LEA R6, P3, R4, R6, 0x3 ;  /* 0x0000000604069211 */ /* 0x008fc600078618ff */
[----:B------:R-:W2:Y:S01]  /*2a20*/  @P2 LDG.E.64 R10, desc[UR10][R8.64+0x5000] ;  /* 0x0050000a080a2981 */ /* 0x000ea2000c1e1b00 */
[----:B------:R-:W-:-:S03]  /*2a30*/  @!P1 LEA.HI.X R7, R4, R7, R5, 0x3, P3 ;  /* 0x0000000704079211 */ /* 0x000fc600018f1c05 */
[----:B------:R-:W3:Y:S04]  /*2a40*/  @P2 LDG.E.64 R12, desc[UR10][R8.64+0x37000] ;  /* 0x0370000a080c2981 */ /* 0x000ee8000c1e1b00 */
[----:B------:R-:W4:Y:S01]  /*2a50*/  @!P1 LDG.E.64 R6, desc[UR10][R6.64+0x5000] ;  /* 0x0050000a06069981 */ /* 0x000f22000c1e1b00 */
[----:B--2---:R-:W-:Y:S01]  /*2a60*/  @P2 FADD.FTZ R5, R37, R10 ;  /* 0x0000000a25052221 */ /* 0x004fe20000010000 */
[----:B------:R-:W-:-:S03]  /*2a70*/  @P2 FADD.FTZ R4, R38, R11 ;  /* 0x0000000b26042221 */ /* 0x000fc60000010000 */
[----:B---3--:R-:W-:Y:S01]  /*2a80*/  @P2 FADD.FTZ R37, R5, R12 ;  /* 0x0000000c05252221 */ /* 0x008fe20000010000 */
[----:B------:R-:W-:-:S03]  /*2a90*/  @P2 FADD.FTZ R38, R4, R13 ;  /* 0x0000000d04262221 */ /* 0x000fc60000010000 */
[----:B----4-:R-:W-:Y:S01]  /*2aa0*/  @!P1 FADD.FTZ R37, R37, R6 ;  /* 0x0000000625259221 */ /* 0x010fe20000010000 */
[----:B------:R-:W-:-:S07]  /*2ab0*/  @!P1 FADD.FTZ R38, R38, R7 ;  /* 0x0000000726269221 */ /* 0x000fce0000010000 */
.L_x_14:
[----:B------:R-:W-:Y:S05]  /*2ac0*/  BSYNC.RECONVERGENT B0 ;  /* 0x0000000000007941 */ /* 0x000fea0003800200 */
.L_x_13:
[----:B------:R2:W-:Y:S01]  /*2ad0*/  STS [R30], R37 ;  /* 0x000000251e007388 */ /* 0x0005e20000000800 */
[----:B------:R-:W3:Y:S01]  /*2ae0*/  LDC.64 R6, c[0x0][0x388] ;  /* 0x0000e200ff067b82 */ /* 0x000ee20000000a00 */
[----:B------:R-:W-:Y:S01]  /*2af0*/  ISETP.GT.U32.AND P1, PT, R40, 0x9, PT ;  /* 0x000000092800780c */ /* 0x000fe20003f24070 */
[----:B------:R-:W-:Y:S01]  /*2b00*/  IMAD.MOV.U32 R8, RZ, RZ, R31 ;  /* 0x000000ffff087224 */ /* 0x000fe200078e001f */
[----:B------:R2:W-:Y:S05]  /*2b10*/  STS [R30+0x500], R38 ;  /* 0x000500261e007388 */ /* 0x0005ea0000000800 */
[----:B------:R-:W4:Y:S08]  /*2b20*/  LDC.64 R4, c[0x0][0x390] ;  /* 0x0000e400ff047b82 */ /* 0x000f300000000a00 */
[----:B--2---:R-:W-:Y:S06]  /*2b30*/  BAR.SYNC.DEFER_BLOCKING 0x0 ;  /* 0x0000000000007b1d */ /* 0x004fec0000010000 */
.L_x_23:
[----:B0-----:R-:W-:Y:S01]  /*2b40*/  HFMA2 R9, -RZ, RZ, 0, 0 ;  /* 0x00000000ff097431 */ /* 0x001fe200000001ff */
[----:B------:R-:W-:Y:S01]  /*2b50*/  @!P1 LOP3.LUT R11, R8, 0x1e, R27, 0x78, !PT ;  /* 0x0000001e080b9812 */ /* 0x000fe200078e781b */
[----:B------:R-:W-:Y:S01]  /*2b60*/  UMOV UR6, 0xffff ;  /* 0x0000ffff00067882 */ /* 0x000fe20000000000 */
[----:B------:R-:W-:Y:S02]  /*2b70*/  MOV R10, RZ ;  /* 0x000000ff000a7202 */ /* 0x000fe40000000f00 */
[----:B------:R-:W-:Y:S02]  /*2b80*/  @!P1 LEA R11, R11, R26, 0x2 ;  /* 0x0000001a0b0b9211 */ /* 0x000fe400078e10ff */
[----:B------:R-:W-:-:S03]  /*2b90*/  ISETP.NE.AND P2, PT, R40, RZ, PT ;  /* 0x000000ff2800720c */ /* 0x000fc60003f45270 */
[----:B------:R2:W0:Y:S04]  /*2ba0*/  @!P1 LDS R9, [R11] ;  /* 0x000000000b099984 */ /* 0x0004280000000800 */
[----:B------:R2:W0:Y:S01]  /*2bb0*/  @!P1 LDS R10, [R11+0x500] ;  /* 0x000500000b0a9984 */ /* 0x0004220000000800 */
[----:B------:R-:W-:Y:S05]  /*2bc0*/  BRA.DIV UR6, `(.L_x_20) ;  /* 0x0000000206ac7947 */ /* 0x000fea000b800000 */
[----:B-1----:R-:W-:Y:S01]  /*2bd0*/  IMAD.MOV.U32 R16, RZ, RZ, 0xffff ;  /* 0x0000ffffff107424 */ /* 0x002fe200078e00ff */
[----:B------:R-:W-:Y:S01]  /*2be0*/  MOV R15, 0xffff ;  /* 0x0000ffff000f7802 */ /* 0x000fe20000000f00 */
[----:B------:R-:W-:Y:S01]  /*2bf0*/  IMAD.MOV.U32 R20, RZ, RZ, 0xffff ;  /* 0x0000ffffff147424 */ /* 0x000fe200078e00ff */
[----:B------:R-:W-:Y:S01]  /*2c00*/  MOV R17, 0xffff ;  /* 0x0000ffff00117802 */ /* 0x000fe20000000f00 */
[----:B0-----:R-:W0:Y:S01]  /*2c10*/  SHFL.BFLY PT, R12, R9, 0x8, 0x101f ;  /* 0x0d101f00090c7f89 */ /* 0x001e2200000e0000 */
[----:B------:R-:W-:Y:S02]  /*2c20*/  MOV R18, 0xffff ;  /* 0x0000ffff00127802 */ /* 0x000fe40000000f00 */
[----:B------:R-:W-:Y:S01]  /*2c30*/  MOV R19, 0xffff ;  /* 0x0000ffff00137802 */ /* 0x000fe20000000f00 */
[----:B--2---:R-:W1:Y:S01]  /*2c40*/  SHFL.BFLY PT, R11, R10, 0x8, 0x101f ;  /* 0x0d101f000a0b7f89 */ /* 0x004e6200000e0000 */
[----:B------:R-:W-:Y:S01]  /*2c50*/  MOV R21, 0xffff ;  /* 0x0000ffff00157802 */ /* 0x000fe20000000f00 */
[----:B0-----:R-:W-:Y:S01]  /*2c60*/  FADD.FTZ R12, R12, R9 ;  /* 0x000000090c0c7221 */ /* 0x001fe20000010000 */
[----:B-1----:R-:W-:-:S04]  /*2c70*/  FADD.FTZ R11, R11, R10 ;  /* 0x0000000a0b0b7221 */ /* 0x002fc80000010000 */
[----:B------:R-:W0:Y:S01]  /*2c80*/  SHFL.BFLY PT, R13, R12, 0x4, 0x101f ;  /* 0x0c901f000c0d7f89 */ /* 0x000e2200000e0000 */
[----:B------:R-:W-:-:S03]  /*2c90*/  MOV R10, 0xffff ;  /* 0x0000ffff000a7802 */ /* 0x000fc60000000f00 */
[----:B------:R-:W1:Y:S01]  /*2ca0*/  SHFL.BFLY PT, R14, R11, 0x4, 0x101f ;  /* 0x0c901f000b0e7f89 */ /* 0x000e6200000e0000 */
[----:B0-----:R-:W-:Y:S01]  /*2cb0*/  FADD.FTZ R13, R12, R13 ;  /* 0x0000000d0c0d7221 */ /* 0x001fe20000010000 */
[----:B-1----:R-:W-:-:S04]  /*2cc0*/  FADD.FTZ R14, R11, R14 ;  /* 0x0000000e0b0e7221 */ /* 0x002fc80000010000 */
[----:B------:R-:W0:Y:S04]  /*2cd0*/  SHFL.BFLY PT, R16, R13, 0x2, 0x101f ;  /* 0x0c501f000d107f89 */ /* 0x000e2800000e0000 */
[----:B------:R-:W1:Y:S01]  /*2ce0*/  SHFL.BFLY PT, R9, R14, 0x2, 0x101f ;  /* 0x0c501f000e097f89 */ /* 0x000e6200000e0000 */
[----:B0-----:R-:W-:Y:S01]  /*2cf0*/  FADD.FTZ R16, R13, R16 ;  /* 0x000000100d107221 */ /* 0x001fe20000010000 */
[----:B-1----:R-:W-:-:S04]  /*2d00*/  FADD.FTZ R9, R14, R9 ;  /* 0x000000090e097221 */ /* 0x002fc80000010000 */
[----:B------:R-:W0:Y:S04]  /*2d10*/  SHFL.BFLY PT, R15, R16, 0x1, 0x101f ;  /* 0x0c301f00100f7f89 */ /* 0x000e2800000e0000 */
[----:B------:R1:W2:Y:S02]  /*2d20*/  SHFL.BFLY PT, R10, R9, 0x1, 0x101f ;  /* 0x0c301f00090a7f89 */ /* 0x0002a400000e0000 */
[----:B01----:R-:W-:-:S07]  /*2d30*/  FADD.FTZ R15, R16, R15 ;  /* 0x0000000f100f7221 */ /* 0x003fce0000010000 */
.L_x_34:
[----:B------:R-:W-:Y:S01]  /*2d40*/  BSSY.RECONVERGENT B0, `(.L_x_21) ;  /* 0x000000a000007945 */ /* 0x000fe20003800200 */
[----:B--2---:R-:W-:-:S03]  /*2d50*/  FADD.FTZ R10, R9, R10 ;  /* 0x0000000a090a7221 */ /* 0x004fc60000010000 */
[----:B------:R-:W-:Y:S05]  /*2d60*/  @P2 BRA `(.L_x_22) ;  /* 0x00000000001c2947 */ /* 0x000fea0003800000 */
[----:B------:R-:W-:Y:S01]  /*2d70*/  IMAD.IADD R13, R8, 0x1, R29 ;  /* 0x00000001080d7824 */ /* 0x000fe200078e021d */
[----:B------:R-:W-:-:S03]  /*2d80*/  F2FP.BF16.F32.PACK_AB R9, R10, R15 ;  /* 0x0000000f0a09723e */ /* 0x000fc600000010ff */
[----:B---3--:R-:W-:Y:S01]  /*2d90*/  IMAD.WIDE R10, R13, 0x2, R6 ;  /* 0x000000020d0a7825 */ /* 0x008fe200078e0206 */
[----:B------:R-:W-:-:S03]  /*2da0*/  PRMT R14, R9, 0x7632, R14 ;  /* 0x00007632090e7816 */ /* 0x000fc6000000000e */
[----:B----4-:R-:W-:Y:S01]  /*2db0*/  IMAD.WIDE R12, R13, 0x2, R4 ;  /* 0x000000020d0c7825 */ /* 0x010fe200078e0204 */
[----:B------:R0:W-:Y:S04]  /*2dc0*/  STG.E.U16 desc[UR10][R10.64], R9 ;  /* 0x000000090a007986 */ /* 0x0001e8000c10150a */
[----:B------:R0:W-:Y:S02]  /*2dd0*/  STG.E.U16 desc[UR10][R12.64], R14 ;  /* 0x0000000e0c007986 */ /* 0x0001e4000c10150a */
.L_x_22:
[----:B------:R-:W-:Y:S05]  /*2de0*/  BSYNC.RECONVERGENT B0 ;  /* 0x0000000000007941 */ /* 0x000fea0003800200 */
.L_x_21:
[C---:B------:R-:W-:Y:S02]  /*2df0*/  ISETP.GE.U32.AND P2, PT, R8.reuse, 0xc, PT ;  /* 0x0000000c0800780c */ /* 0x040fe40003f46070 */
[----:B------:R-:W-:-:S11]  /*2e00*/  IADD3 R8, PT, PT, R8, 0x14, RZ ;  /* 0x0000001408087810 */ /* 0x000fd60007ffe0ff */
[----:B------:R-:W-:Y:S05]  /*2e10*/  @!P2 BRA `(.L_x_23) ;  /* 0xfffffffc0048a947 */ /* 0x000fea000383ffff */
[----:B------:R-:W-:Y:S05]  /*2e20*/  WARPSYNC.ALL ;  /* 0x0000000000007948 */ /* 0x000fea0003800000 */
[----:B------:R-:W-:Y:S01]  /*2e30*/  BAR.SYNC.DEFER_BLOCKING 0x0 ;  /* 0x0000000000007b1d */ /* 0x000fe20000010000 */
[C---:B------:R-:W-:Y:S02]  /*2e40*/  ISETP.GE.AND P1, PT, R29.reuse, -0x1e00, PT ;  /* 0xffffe2001d00780c */ /* 0x040fe40003f26270 */
[----:B------:R-:W-:-:S11]  /*2e50*/  IADD3 R29, PT, PT, R29, 0x2800, RZ ;  /* 0x000028001d1d7810 */ /* 0x000fd60007ffe0ff */
[----:B------:R-:W-:Y:S05]  /*2e60*/  @!P1 BRA `(.L_x_24) ;  /* 0xfffffff400509947 */ /* 0x000fea000383ffff */
[----:B------:R-:W-:Y:S05]  /*2e70*/  EXIT ;  /* 0x000000000000794d */ /* 0x000fea0003800000 */
.L_x_20:
[----:B------:R-:W-:Y:S01]  /*2e80*/  BSSY B0, `(.L_x_25) ;  /* 0x0000008000007945 */ /* 0x000fe20003800000 */
[----:B0-----:R-:W-:Y:S01]  /*2e90*/  MOV R20, R9 ;  /* 0x0000000900147202 */ /* 0x001fe20000000f00 */
[----:B-1----:R-:W-:Y:S01]  /*2ea0*/  IMAD.MOV.U32 R19, RZ, RZ, 0x8 ;  /* 0x00000008ff137424 */ /* 0x002fe200078e00ff */
[----:B------:R-:W-:Y:S02]  /*2eb0*/  MOV R22, 0x101f ;  /* 0x0000101f00167802 */ /* 0x000fe40000000f00 */
[----:B------:R-:W-:-:S07]  /*2ec0*/  MOV R17, 0xffff ;  /* 0x0000ffff00117802 */ /* 0x000fce0000000f00 */
[----:B--234-:R-:W-:Y:S05]  /*2ed0*/  WARPSYNC.COLLECTIVE R17, `(.L_x_26) ;  /* 0x0000000011087348 */ /* 0x01cfea0003c00000 */
[----:B------:R0:W1:Y:S02]  /*2ee0*/  SHFL.BFLY P3, R18, R20, R19, R22 ;  /* 0x0c00001314127389 */ /* 0x0000640000060016 */
[----:B01234-:R-:W-:Y:S05]  /*2ef0*/  ENDCOLLECTIVE ;  /* 0x000000000000791b */ /* 0x01ffea0003800000 */
.L_x_26:
[----:B------:R-:W-:Y:S05]  /*2f00*/  BSYNC B0 ;  /* 0x0000000000007941 */ /* 0x000fea0003800000 */
.L_x_25:
[----:B------:R-:W-:Y:S02]  /*2f10*/  HFMA2 R19, -RZ, RZ, 0, 4.76837158203125e-07 ;  /* 0x00000008ff137431 */ /* 0x000fe400000001ff */
[----:B------:R-:W-:Y:S01]  /*2f20*/  IMAD.MOV.U32 R20, RZ, RZ, R10 ;  /* 0x000000ffff147224 */ /* 0x000fe200078e000a */
[----:B------:R-:W-:Y:S02]  /*2f30*/  MOV R22, 0x101f ;  /* 0x0000101f00167802 */ /* 0x000fe40000000f00 */
[----:B------:R-:W-:Y:S02]  /*2f40*/  MOV R17, 0xffff ;  /* 0x0000ffff00117802 */ /* 0x000fe40000000f00 */
[----:B------:R-:W-:-:S07]  /*2f50*/  MOV R12, R18 ;  /* 0x00000012000c7202 */ /* 0x000fce0000000f00 */
[----:B------:R-:W-:Y:S05]  /*2f60*/  WARPSYNC.COLLECTIVE R17, `(.L_x_27) ;  /* 0x0000000011087348 */ /* 0x000fea0003c00000 */
[----:B------:R0:W1:Y:S02]  /*2f70*/  SHFL.BFLY P3, R18, R20, R19, R22 ;  /* 0x0c00001314127389 */ /* 0x0000640000060016 */
[----:B01----:R-:W-:Y:S05]  /*2f80*/  ENDCOLLECTIVE ;  /* 0x000000000000791b */ /* 0x003fea0003800000 */
.L_x_27:
[----:B------:R-:W-:Y:S01]  /*2f90*/  FADD.FTZ R12, R12, R9 ;  /* 0x000000090c0c7221 */ /* 0x000fe20000010000 */
[----:B------:R-:W-:-:S04]  /*2fa0*/  HFMA2 R19, -RZ, RZ, 0, 2.384185791015625e-07 ;  /* 0x00000004ff137431 */ /* 0x000fc800000001ff */
[----:B------:R-:W-:Y:S01]  /*2fb0*/  MOV R20, R12 ;  /* 0x0000000c00147202 */ /* 0x000fe20000000f00 */
[----:B------:R-:W-:-:S07]  /*2fc0*/  IMAD.MOV.U32 R11, RZ, RZ, R18 ;  /* 0x000000ffff0b7224 */ /* 0x000fce00078e0012 */
[----:B------:R-:W-:Y:S05]  /*2fd0*/  WARPSYNC.COLLECTIVE R17, `(.L_x_28) ;  /* 0x0000000011087348 */ /* 0x000fea0003c00000 */
[----:B------:R0:W1:Y:S02]  /*2fe0*/  SHFL.BFLY P3, R18, R20, R19, R22 ;  /* 0x0c00001314127389 */ /* 0x0000640000060016 */
[----:B01----:R-:W-:Y:S05]  /*2ff0*/  ENDCOLLECTIVE ;  /* 0x000000000000791b */ /* 0x003fea0003800000 */
.L_x_28:
[----:B------:R-:W-:-:S04]  /*3000*/  FADD.FTZ R11, R11, R10 ;  /* 0x0000000a0b0b7221 */ /* 0x000fc80000010000 */
[----:B------:R-:W-:Y:S01]  /*3010*/  IMAD.MOV.U32 R20, RZ, RZ, R11 ;  /* 0x000000ffff147224 */ /* 0x000fe200078e000b */
[----:B------:R-:W-:-:S07]  /*3020*/  MOV R13, R18 ;  /* 0x00000012000d7202 */ /* 0x000fce0000000f00 */
[----:B------:R-:W-:Y:S05]  /*3030*/  WARPSYNC.COLLECTIVE R17, `(.L_x_29) ;  /* 0x0000000011087348 */ /* 0x000fea0003c00000 */
[----:B------:R0:W1:Y:S02]  /*3040*/  SHFL.BFLY P3, R18, R20, R19, R22 ;  /* 0x0c00001314127389 */ /* 0x0000640000060016 */
[----:B01----:R-:W-:Y:S05]  /*3050*/  ENDCOLLECTIVE ;  /* 0x000000000000791b */ /* 0x003fea0003800000 */
.L_x_29:
[----:B------:R-:W-:Y:S01]  /*3060*/  FADD.FTZ R13, R12, R13 ;  /* 0x0000000d0c0d7221 */ /* 0x000fe20000010000 */
[----:B------:R-:W-:-:S04]  /*3070*/  HFMA2 R19, -RZ, RZ, 0, 1.1920928955078125e-07 ;  /* 0x00000002ff137431 */ /* 0x000fc800000001ff */
[----:B------:R-:W-:Y:S02]  /*3080*/  MOV R20, R13 ;  /* 0x0000000d00147202 */ /* 0x000fe40000000f00 */
[----:B------:R-:W-:-:S07]  /*3090*/  MOV R14, R18 ;  /* 0x00000012000e7202 */ /* 0x000fce0000000f00 */
[----:B------:R-:W-:Y:S05]  /*30a0*/  WARPSYNC.COLLECTIVE R17, `(.L_x_30) ;  /* 0x0000000011087348 */ /* 0x000fea0003c00000 */
[----:B------:R0:W1:Y:S02]  /*30b0*/  SHFL.BFLY P3, R18, R20, R19, R22 ;  /* 0x0c00001314127389 */ /* 0x0000640000060016 */
[----:B01----:R-:W-:Y:S05]  /*30c0*/  ENDCOLLECTIVE ;  /* 0x000000000000791b */ /* 0x003fea0003800000 */
.L_x_30:
[----:B------:R-:W-:-:S05]  /*30d0*/  FADD.FTZ R14, R11, R14 ;  /* 0x0000000e0b0e7221 */ /* 0x000fca0000010000 */
[----:B------:R-:W-:Y:S01]  /*30e0*/  MOV R20, R14 ;  /* 0x0000000e00147202 */ /* 0x000fe20000000f00 */
[----:B------:R-:W-:-:S07]  /*30f0*/  IMAD.MOV.U32 R16, RZ, RZ, R18 ;  /* 0x000000ffff107224 */ /* 0x000fce00078e0012 */
[----:B------:R-:W-:Y:S05]  /*3100*/  WARPSYNC.COLLECTIVE R17, `(.L_x_31) ;  /* 0x0000000011087348 */ /* 0x000fea0003c00000 */
[----:B------:R0:W1:Y:S02]  /*3110*/  SHFL.BFLY P3, R18, R20, R19, R22 ;  /* 0x0c00001314127389 */ /* 0x0000640000060016 */
[----:B01----:R-:W-:Y:S05]  /*3120*/  ENDCOLLECTIVE ;  /* 0x000000000000791b */ /* 0x003fea0003800000 */
.L_x_31:
[----:B------:R-:W-:-:S05]  /*3130*/  FADD.FTZ R16, R13, R16 ;  /* 0x000000100d107221 */ /* 0x000fca0000010000 */
[----:B------:R-:W-:Y:S01]  /*3140*/  MOV R20, R16 ;  /* 0x0000001000147202 */ /* 0x000fe20000000f00 */
[----:B------:R-:W-:Y:S01]  /*3150*/  IMAD.MOV.U32 R19, RZ, RZ, 0x1 ;  /* 0x00000001ff137424 */ /* 0x000fe200078e00ff */
[----:B------:R-:W-:-:S07]  /*3160*/  MOV R9, R18 ;  /* 0x0000001200097202 */ /* 0x000fce0000000f00 */
[----:B------:R-:W-:Y:S05]  /*3170*/  WARPSYNC.COLLECTIVE R17, `(.L_x_32) ;  /* 0x0000000011087348 */ /* 0x000fea0003c00000 */
[----:B------:R0:W1:Y:S02]  /*3180*/  SHFL.BFLY P3, R18, R20, R19, R22 ;  /* 0x0c00001314127389 */ /* 0x0000640000060016 */
[----:B01----:R-:W-:Y:S05]  /*3190*/  ENDCOLLECTIVE ;  /* 0x000000000000791b */ /* 0x003fea0003800000 */
.L_x_32:
[----:B------:R-:W-:-:S05]  /*31a0*/  FADD.FTZ R9, R14, R9 ;  /* 0x000000090e097221 */ /* 0x000fca0000010000 */
[----:B------:R-:W-:Y:S02]  /*31b0*/  MOV R20, R9 ;  /* 0x0000000900147202 */ /* 0x000fe40000000f00 */
[----:B------:R-:W-:-:S07]  /*31c0*/  MOV R15, R18 ;  /* 0x00000012000f7202 */ /* 0x000fce0000000f00 */
[----:B------:R-:W-:Y:S05]  /*31d0*/  WARPSYNC.COLLECTIVE R17, `(.L_x_33) ;  /* 0x0000000011087348 */ /* 0x000fea0003c00000 */
[----:B------:R0:W1:Y:S02]  /*31e0*/  SHFL.BFLY P3, R18, R20, R19, R22 ;  /* 0x0c00001314127389 */ /* 0x0000640000060016 */
[----:B01----:R-:W-:Y:S05]  /*31f0*/  ENDCOLLECTIVE ;  /* 0x000000000000791b */ /* 0x003fea0003800000 */
.L_x_33:
[----:B------:R-:W-:Y:S01]  /*3200*/  FADD.FTZ R15, R16, R15 ;  /* 0x0000000f100f7221 */ /* 0x000fe20000010000 */
[----:B------:R-:W-:Y:S01]  /*3210*/  MOV R10, R18 ;  /* 0x00000012000a7202 */ /* 0x000fe20000000f00 */
[----:B------:R-:W-:Y:S06]  /*3220*/  BRA `(.L_x_34) ;  /* 0xfffffff800c47947 */ /* 0x000fec000383ffff */
.L_x_35:
[----:B------:R-:W-:-:S00]  /*3230*/  BRA `(.L_x_35) ;  /* 0xfffffffc00fc7947 */ /* 0x000fc0000383ffff */
[----:B------:R-:W-:-:S00]  /*3240*/  NOP ;  /* 0x0000000000007918 */ /* 0x000fc00000000000 */
        /* <DEDUP_REMOVED lines=11> */
.L_x_1640:


//--------------------- .text._ZN13group_norm_v218gn_bwd_cuda_kernelI13__nv_bfloat16Li320ELi1ELi32ELi80ELi256ELb0ELb1ELi16ELi320ELi320ELi4ELb1ELi9ELb0ELb0ELNS_15WgradSyncMethodE2ENS_16CompileConditionILi1000EEEEEvPT_S6_S6_PKS5_S8_S8_S8_PKfflPfPj --------------------------
	.section	.text._ZN13group_norm_v218gn_bwd_cuda_kernelI13__nv_bfloat16Li320ELi1ELi32ELi80ELi256ELb0ELb1ELi16ELi320ELi320ELi4ELb1ELi9ELb0ELb0ELNS_15WgradSyncMethodE2ENS_16CompileConditionILi1000EEEEEvPT_S6_S6_PKS5_S8_S8_S8_PKfflPfPj,"ax",@progbits
	.align	128
        .global         _ZN13group_norm_v218gn_bwd_cuda_kernelI13__nv_bfloat16Li320ELi1ELi32ELi80ELi256ELb0ELb1ELi16ELi320ELi320ELi4ELb1ELi9ELb0ELb0ELNS_15WgradSyncMethodE2ENS_16CompileConditionILi1000EEEEEvPT_S6_S6_PKS5_S8_S8_S8_PKfflPfPj
        .type           _ZN13group_norm_v218gn_bwd_cuda_kernelI13__nv_bfloat16Li320ELi1ELi32ELi80ELi256ELb0ELb1ELi16ELi320ELi320ELi4ELb1ELi9ELb0ELb0ELNS_15WgradSyncMethodE2ENS_16CompileConditionILi1000EEEEEvPT_S6_S6_PKS5_S8_S8_S8_PKfflPfPj,@function
        .size           _ZN13group_norm_v218gn_bwd_cuda_kernelI13__nv_bfloat16Li320ELi1ELi32ELi80ELi256ELb0ELb1ELi16ELi320ELi320ELi4ELb1ELi9ELb0ELb0ELNS_15WgradSyncMethodE2ENS_16CompileConditionILi1000EEEEEvPT_S6_S6_PKS5_S8_S8_S8_PKfflPfPj,(.L_x_1641 - _ZN13group_norm_v218gn_bwd_cuda_kernelI13__nv_bfloat16Li320ELi1ELi32ELi80ELi256ELb0ELb1ELi16ELi320ELi320ELi4ELb1ELi9ELb0ELb0ELNS_15WgradSyncMethodE2ENS_16CompileConditionILi1000EEEEEvPT_S6_S6_PKS5_S8_S8_S8_PKfflPfPj)
        .other          _ZN13group_norm_v218gn_bwd_cuda_kernelI13__nv_bfloat16Li320ELi1ELi32ELi80ELi256ELb0ELb1ELi16ELi320ELi320ELi4ELb1ELi9ELb0ELb0ELNS_15WgradSyncMethodE2ENS_16CompileConditionILi1000EEEEEvPT_S6_S6_PKS5_S8_S8_S8_PKfflPfPj,@"STO_CUDA_ENTRY STV_DEFAULT"
_ZN13group_norm_v218gn_bwd_cuda_kernelI13__nv_bfloat16Li320ELi1ELi32ELi80ELi256ELb0ELb1ELi16ELi320ELi320ELi4ELb1ELi9ELb0ELb0ELNS_15WgradSyncMethodE2ENS_16CompileConditionILi1000EEEEEvPT_S6_S6_PKS5_S8_S8_S8_PKfflPfPj:
.text._ZN13group_norm_v218gn_bwd_cuda_kernelI13__nv_bfloat16Li320ELi1ELi32ELi80ELi256ELb0ELb1ELi16ELi320ELi320ELi4ELb1ELi9ELb0ELb0ELNS_15WgradSyncMethodE2ENS_16CompileConditionILi1000EEEEEvPT_S6_S6_PKS5_S8_S8_S8_PKfflPfPj:
        /* <DEDUP_REMOVED lines=25> */
.L_x_38:
[----:B------:R-:W2:Y:S04]  /*0190*/  LD.E.STRONG.GPU R0, desc[UR10][R8.64] ;  /* 0x0000000a08007980 */ /* 0x000ea8000c10f900 */
[----:B--2---:R-:W-:Y:S01]  /*01a0*/  CCTL.IVALL ;  /* 0x00000000ff00798f */ /* 0x004fe20002000000 */
[----:B------:R-:W-:Y:S05]  /*01b0*/  YIELD ;  /* 0x0000000000007946 */ /* 0x000fea0003800000 */
[----:B-----5:R-:W-:-:S04]  /*01c0*/  LOP3.LUT R0, R0, R5, RZ, 0x3c, !PT ;  /* 0x0000000500007212 */ /* 0x020fc800078e3cff */
[----:B------:R-:W-:-:S13]  /*01d0*/  ISETP.GT.AND P0, PT, R0, -0x1, PT ;  /* 0xffffffff0000780c */ /* 0x000fda0003f04270 */
[----:B------:R-:W-:Y:S05]  /*01e0*/  @P0 BRA `(.L_x_38) ;  /* 0xfffffffc00e80947 */ /* 0x000fea000383ffff */
.L_x_37:
[----:B------:R-:W-:Y:S05]  /*01f0*/  WARPSYNC.ALL ;  /* 0x0000000000007948 */ /* 0x000fea0003800000 */
[----:B------:R-:W-:Y:S06]  /*0200*/  BAR.SYNC.DEFER_BLOCKING 0x0 ;  /* 0x0000000000007b1d */ /* 0x000fec0000010000 */
[----:B------:R-:W-:Y:S05]  /*0210*/  BRA `(.L_x_39) ;  /* 0x0000002400687947 */ /* 0x000fea0003800000 */
.L_x_36:
[----:B------:R-:W0:Y:S01]  /*0220*/  S2R R5, SR_TID.X ;  /* 0x0000000000057919 */ /* 0x000e220000002100 */
[----:B------:R-:W-:Y:S01]  /*0230*/  MOV R2, 0x400 ;  /* 0x0000040000027802 */ /* 0x000fe20000000f00 */
[C---:B------:R-:W-:Y:S01]  /*0240*/  IMAD.SHL.U32 R44, R38.reuse, 0x10, RZ ;  /* 0x00000010262c7824 */ /* 0x040fe200078e00ff */
[----:B------:R-:W-:Y:S01]  /*0250*/  LOP3.LUT P1, RZ, R38, R3, RZ, 0xfc, !PT ;  /* 0x0000000326ff7212 */ /* 0x000fe2000782fcff */
[----:B------:R-:W1:Y:S01]  /*0260*/  S2R R11, SR_CgaCtaId ;  /* 0x00000000000b7919 */ /* 0x000e620000008800 */
[C---:B------:R-:W-:Y:S02]  /*0270*/  IADD3 R4, PT, PT, R2.reuse, 0x2800, RZ ;  /* 0x0000280002047810 */ /* 0x040fe40007ffe0ff */
[----:B------:R-:W-:Y:S02]  /*0280*/  CS2R R46, SRZ ;  /* 0x00000000002e7805 */ /* 0x000fe4000001ff00 */
[----:B------:R-:W-:Y:S01]  /*0290*/  IADD3 R6, PT, PT, R2, 0x3480, RZ ;  /* 0x0000348002067810 */ /* 0x000fe20007ffe0ff */
[----:B------:R-:W-:Y:S01]  /*02a0*/  IMAD.MOV.U32 R86, RZ, RZ, R3 ;  /* 0x000000ffff567224 */ /* 0x000fe200078e0003 */
[----:B------:R-:W-:Y:S01]  /*02b0*/  MOV R49, 0x7fffff71 ;  /* 0x7fffff7100317802 */ /* 0x000fe20000000f00 */
[----:B------:R-:W2:Y:S01]  /*02c0*/  LDCU UR7, c[0x0][0x374] ;  /* 0x00006e80ff0777ac */ /* 0x000ea20008000800 */
[----:B------:R-:W-:-:S02]  /*02d0*/  MOV R51, 0x7ffffff1 ;  /* 0x7ffffff100337802 */ /* 0x000fc40000000f00 */
[----:B------:R-:W-:Y:S02]  /*02e0*/  SEL R49, R49, 0x1, !P1 ;  /* 0x0000000131317807 */ /* 0x000fe40004800000 */
[C---:B0-----:R-:W-:Y:S02]  /*02f0*/  LOP3.LUT R0, R5.reuse, 0xffff, RZ, 0xc0, !PT ;  /* 0x0000ffff05007812 */ /* 0x041fe400078ec0ff */
[----:B------:R-:W-:Y:S02]  /*0300*/  SHF.L.U32 R52, R5, 0x1, RZ ;  /* 0x0000000105347819 */ /* 0x000fe400000006ff */
[C---:B-1----:R-:W-:Y:S01]  /*0310*/  LEA R2, R11.reuse, R2, 0x18 ;  /* 0x000000020b027211 */ /* 0x042fe200078ec0ff */
[----:B------:R-:W-:Y:S01]  /*0320*/  IMAD R0, R0, 0x334, RZ ;  /* 0x0000033400007824 */ /* 0x000fe200078e02ff */
[----:B------:R-:W-:Y:S02]  /*0330*/  LEA R7, R11, R4, 0x18 ;  /* 0x000000040b077211 */ /* 0x000fe400078ec0ff */
[----:B------:R-:W-:-:S02]  /*0340*/  SHF.R.U32.HI R4, RZ, 0x4, R5 ;  /* 0x00000004ff047819 */ /* 0x000fc40000011605 */
[----:B------:R-:W-:Y:S02]  /*0350*/  SHF.R.U32.HI R45, RZ, 0x10, R0 ;  /* 0x00000010ff2d7819 */ /* 0x000fe40000011600 */
[----:B------:R-:W-:Y:S02]  /*0360*/  LEA R43, R5, R2, 0x5 ;  /* 0x00000002052b7211 */ /* 0x000fe400078e28ff */
[----:B------:R-:W-:Y:S02]  /*0370*/  PRMT R0, R45, 0x9910, RZ ;  /* 0x000099102d007816 */ /* 0x000fe400000000ff */
[----:B------:R-:W-:Y:S02]  /*0380*/  LEA R54, R11, R6, 0x18 ;  /* 0x000000060b367211 */ /* 0x000fe400078ec0ff */
[----:B------:R-:W-:Y:S01]  /*0390*/  LOP3.LUT R4, R4, R5, RZ, 0x3c, !PT ;  /* 0x0000000504047212 */ /* 0x000fe200078e3cff */
[----:B------:R-:W-:Y:S01]  /*03a0*/  IMAD R0, R0, 0x50, RZ ;  /* 0x0000005000007824 */ /* 0x000fe200078e02ff */
[----:B------:R-:W-:-:S02]  /*03b0*/  LOP3.LUT R10, R52, 0x18, RZ, 0xc, !PT ;  /* 0x00000018340a7812 */ /* 0x000fc400078e0cff */
[----:B------:R-:W-:Y:S02]  /*03c0*/  SHF.L.U32 R4, R4, 0x3, RZ ;  /* 0x0000000304047819 */ /* 0x000fe400000006ff */
[----:B------:R-:W-:Y:S02]  /*03d0*/  IADD3 R0, PT, PT, RZ, -R0, RZ ;  /* 0x80000000ff007210 */ /* 0x000fe40007ffe0ff */
[----:B------:R-:W-:Y:S02]  /*03e0*/  IADD3 R41, PT, PT, R43, R10, RZ ;  /* 0x0000000a2b297210 */ /* 0x000fe40007ffe0ff */
[----:B------:R-:W-:Y:S02]  /*03f0*/  PRMT R40, R0, 0x7710, RZ ;  /* 0x0000771000287816 */ /* 0x000fe400000000ff */
[----:B------:R-:W-:Y:S02]  /*0400*/  LOP3.LUT R0, R52, 0x18, RZ, 0xc0, !PT ;  /* 0x0000001834007812 */ /* 0x000fe400078ec0ff */
[----:B------:R-:W-:-:S02]  /*0410*/  IADD3 R40, PT, PT, R40, R5, RZ ;  /* 0x0000000528287210 */ /* 0x000fc40007ffe0ff */
[----:B------:R-:W-:Y:S02]  /*0420*/  LOP3.LUT R42, R0, 0x8, RZ, 0x3c, !PT ;  /* 0x00000008002a7812 */ /* 0x000fe400078e3cff */
[----:B------:R-:W-:Y:S02]  /*0430*/  LOP3.LUT R40, R40, 0xffff, RZ, 0xc0, !PT ;  /* 0x0000ffff28287812 */ /* 0x000fe400078ec0ff */
[C---:B------:R-:W-:Y:S01]  /*0440*/  IADD3 R39, PT, PT, R43.reuse, R0, RZ ;  /* 0x000000002b277210 */ /* 0x040fe20007ffe0ff */
[----:B------:R-:W-:Y:S01]  /*0450*/  IMAD.IADD R42, R43, 0x1, R42 ;  /* 0x000000012b2a7824 */ /* 0x000fe200078e022a */
[----:B------:R-:W-:Y:S01]  /*0460*/  LOP3.LUT R6, R0, 0x10, RZ, 0x3c, !PT ;  /* 0x0000001000067812 */ /* 0x000fe200078e3cff */
[----:B------:R-:W-:Y:S01]  /*0470*/  IMAD R0, R40, 0x28, R7 ;  /* 0x0000002828007824 */ /* 0x000fe200078e0207 */
[----:B------:R-:W-:Y:S02]  /*0480*/  LOP3.LUT R44, R45, 0xf0, R44, 0xf8, !PT ;  /* 0x000000f02d2c7812 */ /* 0x000fe400078ef82c */
[----:B------:R-:W-:-:S02]  /*0490*/  IADD3 R43, PT, PT, R43, R6, RZ ;  /* 0x000000062b2b7210 */ /* 0x000fc40007ffe0ff */
[----:B------:R-:W-:Y:S02]  /*04a0*/  LEA R6, P0, R3, R12, 0x2 ;  /* 0x0000000c03067211 */ /* 0x000fe400078010ff */
[----:B------:R-:W-:Y:S02]  /*04b0*/  LEA R45, R45, R0, 0x3 ;  /* 0x000000002d2d7211 */ /* 0x000fe400078e18ff */
[----:B------:R-:W-:Y:S02]  /*04c0*/  LOP3.LUT R11, R4, 0x18, RZ, 0xc0, !PT ;  /* 0x00000018040b7812 */ /* 0x000fe400078ec0ff */
[----:B------:R-:W-:Y:S02]  /*04d0*/  SHF.L.U32 R0, R38, 0x1, RZ ;  /* 0x0000000126007819 */ /* 0x000fe400000006ff */
[----:B------:R-:W-:Y:S02]  /*04e0*/  LEA.HI.X R7, R3, R13, RZ, 0x2, P0 ;  /* 0x0000000d03077211 */ /* 0x000fe400000f14ff */
[----:B------:R-:W-:-:S02]  /*04f0*/  IADD3 R11, PT, PT, R2, R11, RZ ;  /* 0x0000000b020b7210 */ /* 0x000fc40007ffe0ff */
[----:B------:R-:W-:Y:S02]  /*0500*/  ISETP.NE.AND P0, PT, R38, RZ, PT ;  /* 0x000000ff2600720c */ /* 0x000fe40003f05270 */
[----:B------:R-:W-:Y:S02]  /*0510*/  LOP3.LUT R0, R0, 0x1e, RZ, 0xc0, !PT ;  /* 0x0000001e00007812 */ /* 0x000fe400078ec0ff */
[----:B------:R-:W-:Y:S02]  /*0520*/  SHF.R.U32.HI R48, RZ, 0x2, R5 ;  /* 0x00000002ff307819 */ /* 0x000fe40000011605 */
[----:B------:R-:W-:Y:S02]  /*0530*/  SEL R51, R51, 0x1, !P0 ;  /* 0x0000000133337807 */ /* 0x000fe40004000000 */
[----:B------:R-:W-:Y:S02]  /*0540*/  LOP3.LUT R50, R5, 0x3, RZ, 0xc0, !PT ;  /* 0x0000000305327812 */ /* 0x000fe400078ec0ff */
[----:B------:R-:W-:-:S02]  /*0550*/  LOP3.LUT R52, R52, 0x7e, RZ, 0xc0, !PT ;  /* 0x0000007e34347812 */ /* 0x000fc400078ec0ff */
[C---:B------:R-:W-:Y:S02]  /*0560*/  LEA R53, R5.reuse, R0, 0x3 ;  /* 0x0000000005357211 */ /* 0x040fe400078e18ff */
[----:B------:R-:W-:Y:S02]  /*0570*/  LEA.HI R54, R5, R54, RZ, 0x1f ;  /* 0x0000003605367211 */ /* 0x000fe400078ff8ff */
[----:B--2---:R-:W-:-:S07]  /*0580*/  LEA R55, R48, R11, 0x5 ;  /* 0x0000000b30377211 */ /* 0x004fce00078e28ff */
.L_x_50:
[C---:B------:R-:W-:Y:S01]  /*0590*/  LOP3.LUT R24, R86.reuse, 0x7, RZ, 0xc0, !PT ;  /* 0x0000000756187812 */ /* 0x040fe200078ec0ff */
[----:B-1----:R-:W-:Y:S01]  /*05a0*/  HFMA2 R21, -RZ, RZ, 0, 0 ;  /* 0x00000000ff157431 */ /* 0x002fe200000001ff */
[--C-:B------:R-:W-:Y:S01]  /*05b0*/  SHF.R.U64 R23, R86, 0x3, R47.reuse ;  /* 0x0000000356177819 */ /* 0x100fe2000000122f */
[----:B0-----:R-:W0:Y:S01]  /*05c0*/  LDCU.64 UR14, c[0x0][0x3a0] ;  /* 0x00007400ff0e77ac */ /* 0x001e220008000a00 */
[----:B------:R-:W-:Y:S01]  /*05d0*/  SHF.R.U32.HI R26, RZ, 0x3, R47 ;  /* 0x00000003ff1a7819 */ /* 0x000fe2000001162f */
[----:B------:R-:W-:Y:S02]  /*05e0*/  IMAD R24, R24, 0x140, RZ ;  /* 0x0000014018187824 */ /* 0x000fe400078e02ff */
[----:B------:R-:W-:Y:S01]  /*05f0*/  IMAD R57, R44, 0xa00, RZ ;  /* 0x00000a002c397824 */ /* 0x000fe200078e02ff */
[----:B------:R-:W1:Y:S01]  /*0600*/  LDCU.64 UR12, c[0x0][0x3b8] ;  /* 0x00007700ff0c77ac */ /* 0x000e620008000a00 */
[----:B------:R-:W-:Y:S01]  /*0610*/  IMAD R13, R26, 0xa0000, RZ ;  /* 0x000a00001a0d7824 */ /* 0x000fe200078e02ff */
[----:B------:R-:W-:Y:S01]  /*0620*/  LEA R20, R40, R24, 0x2 ;  /* 0x0000001828147211 */ /* 0x000fe200078e10ff */
[----:B------:R-:W2:Y:S04]  /*0630*/  LDCU UR5, c[0x0][0x3c0] ;  /* 0x00007800ff0577ac */ /* 0x000ea80008000800 */
[----:B------:R-:W-:-:S04]  /*0640*/  IMAD.WIDE.U32 R10, R23, 0xa0000, R20 ;  /* 0x000a0000170a7825 */ /* 0x000fc800078e0014 */
[----:B------:R-:W-:Y:S01]  /*0650*/  IMAD.HI.U32 R58, R20, -0x33333333, RZ ;  /* 0xcccccccd143a7827 */ /* 0x000fe200078e00ff */
[----:B------:R-:W-:-:S04]  /*0660*/  IADD3 R57, P0, PT, R57, R10, RZ ;  /* 0x0000000a39397210 */ /* 0x000fc80007f1e0ff */
[----:B------:R-:W-:Y:S02]  /*0670*/  SHF.R.U32.HI R58, RZ, 0x6, R58 ;  /* 0x00000006ff3a7819 */ /* 0x000fe4000001163a */
[----:B------:R-:W-:Y:S02]  /*0680*/  IADD3.X R10, PT, PT, R11, R13, RZ, P0, !PT ;  /* 0x0000000d0b0a7210 */ /* 0x000fe400007fe4ff */
[C---:B------:R-:W-:Y:S01]  /*0690*/  SHF.L.U32 R56, R57.reuse, 0x1, RZ ;  /* 0x0000000139387819 */ /* 0x040fe200000006ff */
[----:B------:R-:W-:Y:S01]  /*06a0*/  IMAD.SHL.U32 R0, R58, 0x2, RZ ;  /* 0x000000023a007824 */ /* 0x000fe200078e00ff */
[----:B------:R-:W-:Y:S02]  /*06b0*/  SHF.L.U64.HI R57, R57, 0x1, R10 ;  /* 0x0000000139397819 */ /* 0x000fe4000001020a */
[----:B0-----:R-:W-:-:S04]  /*06c0*/  IADD3 R28, P0, PT, R56, UR14, RZ ;  /* 0x0000000e381c7c10 */ /* 0x001fc8000ff1e0ff */
[----:B------:R-:W-:Y:S02]  /*06d0*/  IADD3.X R29, PT, PT, R57, UR15, RZ, P0, !PT ;  /* 0x0000000f391d7c10 */ /* 0x000fe400087fe4ff */
[----:B------:R-:W-:-:S03]  /*06e0*/  LEA R0, P0, R23, R0, 0x6 ;  /* 0x0000000017007211 */ /* 0x000fc600078030ff */
[----:B------:R-:W3:Y:S01]  /*06f0*/  LDG.E.64.CONSTANT R60, desc[UR10][R28.64+0x5000] ;  /* 0x0050000a1c3c7981 */ /* 0x000ee2000c1e9b00 */
[----:B------:R-:W-:Y:S02]  /*0700*/  LEA.HI.X R11, R23, RZ, R26, 0x6, P0 ;  /* 0x000000ff170b7211 */ /* 0x000fe400000f341a */
[C---:B-1----:R-:W-:Y:S01]  /*0710*/  LEA R18, P0, R0.reuse, UR12, 0x2 ;  /* 0x0000000c00127c11 */ /* 0x042fe2000f8010ff */
[----:B------:R-:W4:Y:S03]  /*0720*/  LDG.E.64.CONSTANT R66, desc[UR10][R28.64+0xf000] ;  /* 0x00f0000a1c427981 */ /* 0x000f26000c1e9b00 */
[----:B------:R-:W-:Y:S01]  /*0730*/  LEA.HI.X R19, R0, UR13, R11, 0x2, P0 ;  /* 0x0000000d00137c11 */ /* 0x000fe200080f140b */
[----:B------:R-:W0:Y:S01]  /*0740*/  LDCU.64 UR12, c[0x0][0x398] ;  /* 0x00007300ff0c77ac */ /* 0x000e220008000a00 */
[----:B------:R-:W1:Y:S01]  /*0750*/  LDC.64 R10, c[0x0][0x3a8] ;  /* 0x0000ea00ff0a7b82 */ /* 0x000e620000000a00 */
[----:B------:R-:W5:Y:S04]  /*0760*/  LDG.E.64.CONSTANT R62, desc[UR10][R28.64+0xa000] ;  /* 0x00a0000a1c3e7981 */ /* 0x000f68000c1e9b00 */
[----:B------:R-:W2:Y:S04]  /*0770*/  LDG.E.64.CONSTANT R18, desc[UR10][R18.64] ;  /* 0x0000000a12127981 */ /* 0x000ea8000c1e9b00 */
[----:B------:R4:W2:Y:S01]  /*0780*/  LDG.E.64.CONSTANT R34, desc[UR10][R28.64] ;  /* 0x0000000a1c227981 */ /* 0x0008a2000c1e9b00 */
[----:B0-----:R-:W-:-:S04]  /*0790*/  IADD3 R30, P0, PT, R56, UR12, RZ ;  /* 0x0000000c381e7c10 */ /* 0x001fc8000ff1e0ff */
[----:B------:R-:W-:Y:S01]  /*07a0*/  IADD3.X R31, PT, PT, R57, UR13, RZ, P0, !PT ;  /* 0x0000000d391f7c10 */ /* 0x000fe200087fe4ff */
[----:B------:R-:W0:Y:S01]  /*07b0*/  LDCU.64 UR12, c[0x0][0x3d0] ;  /* 0x00007a00ff0c77ac */ /* 0x000e220008000a00 */
[----:B-1----:R-:W-:-:S03]  /*07c0*/  IMAD.WIDE.U32 R20, R20, 0x2, R10 ;  /* 0x0000000214147825 */ /* 0x002fc600078e000a */
[----:B------:R-:W2:Y:S04]  /*07d0*/  LDG.E.64.CONSTANT R16, desc[UR10][R30.64] ;  /* 0x0000000a1e107981 */ /* 0x000ea8000c1e9b00 */
[----:B------:R-:W2:Y:S04]  /*07e0*/  LDG.E.64.CONSTANT R20, desc[UR10][R20.64] ;  /* 0x0000000a14147981 */ /* 0x000ea8000c1e9b00 */
[----:B------:R-:W2:Y:S04]  /*07f0*/  LDG.E.64.CONSTANT R14, desc[UR10][R30.64+0x5000] ;  /* 0x0050000a1e0e7981 */ /* 0x000ea8000c1e9b00 */
[----:B------:R-:W2:Y:S04]  /*0800*/  LDG.E.64.CONSTANT R12, desc[UR10][R30.64+0xa000] ;  /* 0x00a0000a1e0c7981 */ /* 0x000ea8000c1e9b00 */
[----:B------:R1:W2:Y:S01]  /*0810*/  LDG.E.64.CONSTANT R10, desc[UR10][R30.64+0xf000] ;  /* 0x00f0000a1e0a7981 */ /* 0x0002a2000c1e9b00 */
[----:B------:R-:W-:-:S02]  /*0820*/  SHF.L.U64.HI R26, R23, 0x4, R26 ;  /* 0x00000004171a7819 */ /* 0x000fc4000001021a */
[----:B------:R-:W-:Y:S01]  /*0830*/  ISETP.GT.U32.AND P0, PT, R5, 0xf, PT ;  /* 0x0000000f0500780c */ /* 0x000fe20003f04070 */
[----:B------:R-:W-:Y:S01]  /*0840*/  BSSY.RECONVERGENT B0, `(.L_x_40) ;  /* 0x0000151000007945 */ /* 0x000fe20003800200 */
[----:B------:R-:W-:-:S04]  /*0850*/  SHF.L.U32 R93, R86, 0x2, RZ ;  /* 0x00000002565d7819 */ /* 0x000fc800000006ff */
[----:B------:R-:W-:Y:S02]  /*0860*/  LOP3.LUT R93, R93, 0x1c, RZ, 0xc0, !PT ;  /* 0x0000001c5d5d7812 */ /* 0x000fe400078ec0ff */
[C---:B---3--:R-:W-:Y:S02]  /*0870*/  SHF.L.U32 R59, R61.reuse, 0x10, RZ ;  /* 0x000000103d3b7819 */ /* 0x048fe400000006ff */
[----:B------:R-:W-:Y:S02]  /*0880*/  PRMT R22, R61, 0x7632, R22 ;  /* 0x000076323d167816 */ /* 0x000fe40000000016 */
[----:B----4-:R-:W-:Y:S02]  /*0890*/  PRMT R28, R66, 0x7632, R28 ;  /* 0x00007632421c7816 */ /* 0x010fe4000000001c */
[C---:B-----5:R-:W-:Y:S02]  /*08a0*/  PRMT R25, R62.reuse, 0x7632, R25 ;  /* 0x000076323e197816 */ /* 0x060fe40000000019 */
[----:B------:R-:W-:Y:S01]  /*08b0*/  SHF.L.U32 R61, R62, 0x10, RZ ;  /* 0x000000103e3d7819 */ /* 0x000fe200000006ff */
[----:B--2---:R-:W-:Y:S01]  /*08c0*/  FADD.FTZ R62, -R18, R59 ;  /* 0x0000003b123e7221 */ /* 0x004fe20000010100 */
[----:B------:R-:W-:Y:S01]  /*08d0*/  SHF.L.U32 R59, R28, 0x10, RZ ;  /* 0x000000101c3b7819 */ /* 0x000fe200000006ff */
[----:B------:R-:W-:Y:S01]  /*08e0*/  FADD.FTZ R19, R19, UR5 ;  /* 0x0000000513137e21 */ /* 0x000fe20008010000 */
[----:B------:R-:W-:-:S02]  /*08f0*/  PRMT R27, R63, 0x7632, R27 ;  /* 0x000076323f1b7816 */ /* 0x000fc4000000001b */
[----:B------:R-:W-:Y:S01]  /*0900*/  SHF.L.U32 R33, R34, 0x10, RZ ;  /* 0x0000001022217819 */ /* 0x000fe200000006ff */
[----:B------:R-:W-:Y:S01]  /*0910*/  FADD.FTZ R80, -R18, R59 ;  /* 0x0000003b12507221 */ /* 0x000fe20000010100 */
[C---:B------:R-:W-:Y:S01]  /*0920*/  PRMT R2, R35.reuse, 0x7632, R2 ;  /* 0x0000763223027816 */ /* 0x040fe20000000002 */
[----:B------:R-:W2:Y:S01]  /*0930*/  MUFU.RSQ R59, R19 ;  /* 0x00000013003b7308 */ /* 0x000ea20000001400 */
[----:B------:R-:W-:Y:S01]  /*0940*/  SHF.L.U32 R35, R35, 0x10, RZ ;  /* 0x0000001023237819 */ /* 0x000fe200000006ff */
[----:B------:R-:W-:Y:S01]  /*0950*/  IMAD.U32 R27, R27, 0x10000, RZ ;  /* 0x000100001b1b7824 */ /* 0x000fe200078e00ff */
[C---:B------:R-:W-:Y:S02]  /*0960*/  SHF.L.U32 R37, R60.reuse, 0x10, RZ ;  /* 0x000000103c257819 */ /* 0x040fe400000006ff */
[----:B------:R-:W-:Y:S01]  /*0970*/  PRMT R4, R60, 0x7632, R4 ;  /* 0x000076323c047816 */ /* 0x000fe20000000004 */
[----:B-1----:R-:W-:Y:S01]  /*0980*/  FADD.FTZ R30, -R18, R33 ;  /* 0x00000021121e7221 */ /* 0x002fe20000010100 */
[----:B------:R-:W-:-:S02]  /*0990*/  PRMT R0, R34, 0x7632, R0 ;  /* 0x0000763222007816 */ /* 0x000fc40000000000 */
[----:B------:R-:W-:Y:S01]  /*09a0*/  PRMT R29, R67, 0x7632, R29 ;  /* 0x00007632431d7816 */ /* 0x000fe2000000001d */
[----:B------:R-:W-:Y:S01]  /*09b0*/  FADD.FTZ R32, -R18, R35 ;  /* 0x0000002312207221 */ /* 0x000fe20000010100 */
[----:B------:R-:W-:Y:S01]  /*09c0*/  SHF.L.U32 R33, R2, 0x10, RZ ;  /* 0x0000001002217819 */ /* 0x000fe200000006ff */
[----:B------:R-:W-:Y:S01]  /*09d0*/  FADD.FTZ R60, -R18, R37 ;  /* 0x00000025123c7221 */ /* 0x000fe20000010100 */
[----:B------:R-:W-:Y:S01]  /*09e0*/  SHF.L.U32 R35, R4, 0x10, RZ ;  /* 0x0000001004237819 */ /* 0x000fe200000006ff */
[----:B------:R-:W-:Y:S01]  /*09f0*/  FADD.FTZ R76, -R18, R27 ;  /* 0x0000001b124c7221 */ /* 0x000fe20000010100 */
[----:B------:R-:W-:Y:S01]  /*0a00*/  SHF.L.U32 R25, R25, 0x10, RZ ;  /* 0x0000001019197819 */ /* 0x000fe200000006ff */
[----:B------:R-:W-:Y:S01]  /*0a10*/  IMAD.U32 R65, R66, 0x10000, RZ ;  /* 0x0001000042417824 */ /* 0x000fe200078e00ff */
[----:B------:R-:W-:Y:S02]  /*0a20*/  SHF.L.U32 R63, R63, 0x10, RZ ;  /* 0x000000103f3f7819 */ /* 0x000fe400000006ff */
[----:B------:R-:W-:-:S02]  /*0a30*/  SHF.L.U32 R67, R67, 0x10, RZ ;  /* 0x0000001043437819 */ /* 0x000fc400000006ff */
[----:B------:R-:W-:Y:S02]  /*0a40*/  SHF.L.U32 R31, R0, 0x10, RZ ;  /* 0x00000010001f7819 */ /* 0x000fe400000006ff */
[----:B------:R-:W-:Y:S02]  /*0a50*/  SHF.L.U32 R37, R22, 0x10, RZ ;  /* 0x0000001016257819 */ /* 0x000fe400000006ff */
[----:B------:R-:W-:Y:S02]  /*0a60*/  SHF.L.U32 R29, R29, 0x10, RZ ;  /* 0x000000101d1d7819 */ /* 0x000fe400000006ff */
[----:B------:R-:W-:Y:S02]  /*0a70*/  SHF.L.U32 R27, R16, 0x10, RZ ;  /* 0x00000010101b7819 */ /* 0x000fe400000006ff */
[C---:B------:R-:W-:Y:S01]  /*0a80*/  PRMT R4, R17.reuse, 0x7632, R4 ;  /* 0x0000763211047816 */ /* 0x040fe20000000004 */
[C---:B------:R-:W-:Y:S01]  /*0a90*/  FADD.FTZ R34, -R18.reuse, R33 ;  /* 0x0000002112227221 */ /* 0x040fe20000010100 */
[C---:B------:R-:W-:Y:S01]  /*0aa0*/  FADD.FTZ R78, -R18.reuse, R65 ;  /* 0x00000041124e7221 */ /* 0x040fe20000010100 */
[----:B------:R-:W-:Y:S01]  /*0ab0*/  FADD.FTZ R72, -R18, R25 ;  /* 0x0000001912487221 */ /* 0x000fe20000010100 */
[----:B------:R-:W-:Y:S01]  /*0ac0*/  PRMT R0, R20, 0x7632, R0 ;  /* 0x0000763214007816 */ /* 0x000fe20000000000 */
[C---:B------:R-:W-:Y:S01]  /*0ad0*/  FADD.FTZ R64, -R18.reuse, R61 ;  /* 0x0000003d12407221 */ /* 0x040fe20000010100 */
[----:B------:R-:W-:Y:S01]  /*0ae0*/  SHF.L.U32 R28, R17, 0x10, RZ ;  /* 0x00000010111c7819 */ /* 0x000fe200000006ff */
[----:B------:R-:W-:Y:S01]  /*0af0*/  FADD.FTZ R74, -R18, R63 ;  /* 0x0000003f124a7221 */ /* 0x000fe20000010100 */
[----:B------:R-:W-:Y:S01]  /*0b00*/  SHF.L.U32 R33, R4, 0x10, RZ ;  /* 0x0000001004217819 */ /* 0x000fe200000006ff */
[C---:B------:R-:W-:Y:S01]  /*0b10*/  FADD.FTZ R82, -R18.reuse, R67 ;  /* 0x0000004312527221 */ /* 0x040fe20000010100 */
[C---:B------:R-:W-:Y:S01]  /*0b20*/  FADD.FTZ R66, -R18.reuse, R31 ;  /* 0x0000001f12427221 */ /* 0x040fe20000010100 */
[C---:B------:R-:W-:Y:S01]  /*0b30*/  FADD.FTZ R68, -R18.reuse, R35 ;  /* 0x0000002312447221 */ /* 0x040fe20000010100 */
[C---:B------:R-:W-:Y:S01]  /*0b40*/  FADD.FTZ R70, -R18.reuse, R37 ;  /* 0x0000002512467221 */ /* 0x040fe20000010100 */
[----:B------:R-:W-:Y:S01]  /*0b50*/  FADD.FTZ R84, -R18, R29 ;  /* 0x0000001d12547221 */ /* 0x000fe20000010100 */
[----:B------:R-:W-:Y:S01]  /*0b60*/  SHF.L.U32 R20, R20, 0x10, RZ ;  /* 0x0000001014147819 */ /* 0x000fe200000006ff */
[----:B------:R-:W-:Y:S01]  /*0b70*/  IMAD.U32 R65, R14, 0x10000, RZ ;  /* 0x000100000e417824 */ /* 0x000fe200078e00ff */
[----:B------:R-:W-:Y:S01]  /*0b80*/  PRMT R2, R16, 0x7632, R2 ;  /* 0x0000763210027816 */ /* 0x000fe20000000002 */
[----:B------:R-:W-:Y:S01]  /*0b90*/  FADD.FTZ R4, RZ, R27 ;  /* 0x0000001bff047221 */ /* 0x000fe20000010000 */
[----:B------:R-:W-:-:S02]  /*0ba0*/  PRMT R25, R12, 0x7632, R25 ;  /* 0x000076320c197816 */ /* 0x000fc40000000019 */
[----:B------:R-:W-:Y:S02]  /*0bb0*/  SHF.L.U32 R69, R12, 0x10, RZ ;  /* 0x000000100c457819 */ /* 0x000fe400000006ff */
[C---:B------:R-:W-:Y:S02]  /*0bc0*/  PRMT R18, R15.reuse, 0x7632, R18 ;  /* 0x000076320f127816 */ /* 0x040fe40000000012 */
[----:B------:R-:W-:Y:S02]  /*0bd0*/  SHF.L.U32 R36, R15, 0x10, RZ ;  /* 0x000000100f247819 */ /* 0x000fe400000006ff */
[C---:B------:R-:W-:Y:S02]  /*0be0*/  PRMT R22, R13.reuse, 0x7632, R22 ;  /* 0x000076320d167816 */ /* 0x040fe40000000016 */
[----:B------:R-:W-:Y:S02]  /*0bf0*/  SHF.L.U32 R12, R13, 0x10, RZ ;  /* 0x000000100d0c7819 */ /* 0x000fe400000006ff */
[----:B------:R-:W-:-:S02]  /*0c00*/  PRMT R15, R10, 0x7632, R15 ;  /* 0x000076320a0f7816 */ /* 0x000fc4000000000f */
[----:B------:R-:W-:Y:S01]  /*0c10*/  SHF.L.U32 R13, R10, 0x10, RZ ;  /* 0x000000100a0d7819 */ /* 0x000fe200000006ff */
[----:B------:R-:W-:Y:S01]  /*0c20*/  FADD.FTZ R29, RZ, R28 ;  /* 0x0000001cff1d7221 */ /* 0x000fe20000010000 */
[----:B------:R-:W-:Y:S01]  /*0c30*/  PRMT R17, R14, 0x7632, R17 ;  /* 0x000076320e117816 */ /* 0x000fe20000000011 */
[----:B------:R-:W-:Y:S01]  /*0c40*/  FADD.FTZ R4, R4, R65 ;  /* 0x0000004104047221 */ /* 0x000fe20000010000 */
[C---:B------:R-:W-:Y:S02]  /*0c50*/  PRMT R10, R11.reuse, 0x7632, R10 ;  /* 0x000076320b0a7816 */ /* 0x040fe4000000000a */
[----:B------:R-:W-:Y:S01]  /*0c60*/  SHF.L.U32 R16, R11, 0x10, RZ ;  /* 0x000000100b107819 */ /* 0x000fe200000006ff */
[----:B------:R-:W-:Y:S01]  /*0c70*/  FMUL.FTZ R61, R27, R20 ;  /* 0x000000141b3d7220 */ /* 0x000fe20000410000 */
[----:B------:R-:W-:Y:S01]  /*0c80*/  SHF.L.U32 R14, R0, 0x10, RZ ;  /* 0x00000010000e7819 */ /* 0x000fe200000006ff */
[----:B--2---:R-:W-:Y:S01]  /*0c90*/  FMUL.FTZ R0, R59, R30 ;  /* 0x0000001e3b007220 */ /* 0x004fe20000410000 */
[----:B------:R-:W-:-:S02]  /*0ca0*/  SHF.L.U32 R11, R2, 0x10, RZ ;  /* 0x00000010020b7819 */ /* 0x000fc400000006ff */
[----:B------:R-:W-:Y:S01]  /*0cb0*/  PRMT R91, R21, 0x7632, R91 ;  /* 0x00007632155b7816 */ /* 0x000fe2000000005b */
[----:B------:R-:W-:Y:S01]  /*0cc0*/  FMUL.FTZ R2, R59, R32 ;  /* 0x000000203b027220 */ /* 0x000fe20000410000 */
[----:B------:R-:W-:Y:S02]  /*0cd0*/  SHF.L.U32 R21, R21, 0x10, RZ ;  /* 0x0000001015157819 */ /* 0x000fe400000006ff */
[----:B------:R-:W-:Y:S01]  /*0ce0*/  SHF.L.U32 R75, R17, 0x10, RZ ;  /* 0x00000010114b7819 */ /* 0x000fe200000006ff */
[----:B------:R-:W-:Y:S01]  /*0cf0*/  FADD.FTZ R17, R29, R36 ;  /* 0x000000241d117221 */ /* 0x000fe20000010000 */
[----:B------:R-:W-:Y:S01]  /*0d00*/  SHF.L.U32 R88, R18, 0x10, RZ ;  /* 0x0000001012587819 */ /* 0x000fe200000006ff */
[----:B------:R-:W-:Y:S01]  /*0d10*/  FADD.FTZ R18, R4, R69 ;  /* 0x0000004504127221 */ /* 0x000fe20000010000 */
[----:B------:R-:W-:Y:S01]  /*0d20*/  FMUL.FTZ R71, R11, R14 ;  /* 0x0000000e0b477220 */ /* 0x000fe20000410000 */
[----:B------:R-:W-:Y:S01]  /*0d30*/  FADD.FTZ R4, RZ, R61 ;  /* 0x0000003dff047221 */ /* 0x000fe20000010000 */
[----:B------:R-:W-:Y:S01]  /*0d40*/  FMUL.FTZ R66, R59, R66 ;  /* 0x000000423b427220 */ /* 0x000fe20000410000 */
[----:B------:R-:W-:Y:S01]  /*0d50*/  FFMA.FTZ R29, R0, R61, RZ ;  /* 0x0000003d001d7223 */ /* 0x000fe200000100ff */
[----:B------:R-:W-:Y:S01]  /*0d60*/  FMUL.FTZ R63, R28, R21 ;  /* 0x000000151c3f7220 */ /* 0x000fe20000410000 */
[----:B------:R-:W-:Y:S01]  /*0d70*/  FFMA.FTZ R19, R2, R28, RZ ;  /* 0x0000001c02137223 */ /* 0x000fe200000100ff */
[----:B------:R-:W-:-:S02]  /*0d80*/  IMAD.U32 R91, R91, 0x10000, RZ ;  /* 0x000100005b5b7824 */ /* 0x000fc400078e00ff */
[----:B------:R-:W-:Y:S01]  /*0d90*/  FADD.FTZ R28, R4, R71 ;  /* 0x00000047041c7221 */ /* 0x000fe20000010000 */
[----:B------:R-:W-:Y:S01]  /*0da0*/  FFMA.FTZ R29, R66, R71, R29 ;  /* 0x00000047421d7223 */ /* 0x000fe2000001001d */
[----:B------:R-:W-:Y:S01]  /*0db0*/  FMUL.FTZ R60, R59, R60 ;  /* 0x0000003c3b3c7220 */ /* 0x000fe20000410000 */
[----:B------:R-:W-:Y:S01]  /*0dc0*/  FFMA.FTZ R27, R0, R27, RZ ;  /* 0x0000001b001b7223 */ /* 0x000fe200000100ff */
[----:B------:R-:W-:Y:S01]  /*0dd0*/  FMUL.FTZ R73, R33, R91 ;  /* 0x0000005b21497220 */ /* 0x000fe20000410000 */
[C---:B------:R-:W-:Y:S01]  /*0de0*/  FMUL.FTZ R4, R59.reuse, R34 ;  /* 0x000000223b047220 */ /* 0x040fe20000410000 */
[----:B------:R-:W-:Y:S01]  /*0df0*/  FADD.FTZ R32, R28, R63 ;  /* 0x0000003f1c207221 */ /* 0x000fe20000010000 */
[----:B------:R-:W-:Y:S01]  /*0e00*/  FFMA.FTZ R31, R2, R63, R29 ;  /* 0x0000003f021f7223 */ /* 0x000fe2000001001d */
[----:B------:R-:W-:Y:S01]  /*0e10*/  FADD.FTZ R30, RZ, R11 ;  /* 0x0000000bff1e7221 */ /* 0x000fe20000010000 */
[----:B------:R-:W-:Y:S01]  /*0e20*/  FFMA.FTZ R27, R60, R65, R27 ;  /* 0x000000413c1b7223 */ /* 0x000fe2000001001b */
[C---:B------:R-:W-:Y:S01]  /*0e30*/  FMUL.FTZ R68, R59.reuse, R68 ;  /* 0x000000443b447220 */ /* 0x040fe20000410000 */
[----:B------:R-:W-:Y:S01]  /*0e40*/  FFMA.FTZ R11, R66, R11, RZ ;  /* 0x0000000b420b7223 */ /* 0x000fe200000100ff */
[----:B------:R-:W-:Y:S01]  /*0e50*/  FMUL.FTZ R65, R20, R65 ;  /* 0x0000004114417220 */ /* 0x000fe20000410000 */
[----:B------:R-:W-:Y:S01]  /*0e60*/  FADD.FTZ R32, R32, R73 ;  /* 0x0000004920207221 */ /* 0x000fe20000010000 */
[----:B------:R-:W-:Y:S01]  /*0e70*/  FFMA.FTZ R31, R4, R73, R31 ;  /* 0x00000049041f7223 */ /* 0x000fe2000001001f */
[----:B------:R-:W-:Y:S01]  /*0e80*/  FADD.FTZ R28, R30, R75 ;  /* 0x0000004b1e1c7221 */ /* 0x000fe20000010000 */
[-C--:B------:R-:W-:Y:S01]  /*0e90*/  FFMA.FTZ R29, R68, R75.reuse, R11 ;  /* 0x0000004b441d7223 */ /* 0x080fe2000001000b */
[----:B------:R-:W-:Y:S01]  /*0ea0*/  FMUL.FTZ R75, R14, R75 ;  /* 0x0000004b0e4b7220 */ /* 0x000fe20000410000 */
[----:B------:R-:W-:Y:S01]  /*0eb0*/  FADD.FTZ R32, R32, R65 ;  /* 0x0000004120207221 */ /* 0x000fe20000010000 */
[----:B------:R-:W-:Y:S01]  /*0ec0*/  FFMA.FTZ R31, R60, R65, R31 ;  /* 0x000000413c1f7223 */ /* 0x000fe2000001001f */
[----:B------:R-:W-:Y:S01]  /*0ed0*/  FMUL.FTZ R62, R59, R62 ;  /* 0x0000003e3b3e7220 */ /* 0x000fe20000410000 */
[----:B------:R-:W-:Y:S01]  /*0ee0*/  FMUL.FTZ R67, R21, R36 ;  /* 0x0000002415437220 */ /* 0x000fe20000410000 */
[----:B------:R-:W-:Y:S01]  /*0ef0*/  FADD.FTZ R32, R32, R75 ;  /* 0x0000004b20207221 */ /* 0x000fe20000010000 */
[----:B------:R-:W-:Y:S01]  /*0f00*/  FFMA.FTZ R31, R68, R75, R31 ;  /* 0x0000004b441f7223 */ /* 0x000fe2000001001f */
[C---:B------:R-:W-:Y:S01]  /*0f10*/  FMUL.FTZ R64, R59.reuse, R64 ;  /* 0x000000403b407220 */ /* 0x040fe20000410000 */
[----:B------:R-:W-:Y:S01]  /*0f20*/  FMUL.FTZ R70, R59, R70 ;  /* 0x000000463b467220 */ /* 0x000fe20000410000 */
[----:B------:R-:W-:Y:S01]  /*0f30*/  FMUL.FTZ R77, R91, R88 ;  /* 0x000000585b4d7220 */ /* 0x000fe20000410000 */
[----:B------:R-:W-:Y:S01]  /*0f40*/  FADD.FTZ R32, R32, R67 ;  /* 0x0000004320207221 */ /* 0x000fe20000010000 */
[----:B------:R-:W-:Y:S01]  /*0f50*/  FFMA.FTZ R31, R62, R67, R31 ;  /* 0x000000433e1f7223 */ /* 0x000fe2000001001f */
[----:B------:R-:W-:Y:S01]  /*0f60*/  SHF.L.U32 R25, R25, 0x10, RZ ;  /* 0x0000001019197819 */ /* 0x000fe200000006ff */
        /* <DEDUP_REMOVED lines=18> */
[----:B------:R-:W-:-:S02]  /*1090*/  IMAD.U32 R20, R15, 0x10000, RZ ;  /* 0x000100000f147824 */ /* 0x000fc400078e00ff */
[C---:B------:R-:W-:Y:S01]  /*10a0*/  FMUL.FTZ R78, R59.reuse, R78 ;  /* 0x0000004e3b4e7220 */ /* 0x040fe20000410000 */
        /* <DEDUP_REMOVED lines=14> */
[----:B------:R-:W-:-:S03]  /*1190*/  FFMA.FTZ R11, R82, R89, R31 ;  /* 0x00000059520b7223 */ /* 0x000fc6000001001f */
[----:B------:R-:W-:Y:S01]  /*11a0*/  FADD.FTZ R10, R10, R91 ;  /* 0x0000005b0a0a7221 */ /* 0x000fe20000010000 */
[----:B------:R-:W-:-:S05]  /*11b0*/  FFMA.FTZ R11, R84, R91, R11 ;  /* 0x0000005b540b7223 */ /* 0x000fca000001000b */
[----:B------:R-:W-:Y:S01]  /*11c0*/  STS.64 [R45], R10 ;  /* 0x0000000a2d007388 */ /* 0x000fe20000000a00 */
[----:B------:R-:W-:Y:S01]  /*11d0*/  BAR.SYNC.DEFER_BLOCKING 0x0 ;  /* 0x0000000000007b1d */ /* 0x000fe20000010000 */
[----:B------:R-:W-:Y:S01]  /*11e0*/  FADD.FTZ R35, RZ, R33 ;  /* 0x00000021ff237221 */ /* 0x000fe20000010000 */
[----:B------:R-:W-:Y:S01]  /*11f0*/  FFMA.FTZ R33, R4, R33, RZ ;  /* 0x0000002104217223 */ /* 0x000fe200000100ff */
[----:B------:R-:W-:Y:S02]  /*1200*/  FFMA.FTZ R19, R62, R36, R19 ;  /* 0x000000243e137223 */ /* 0x000fe40000010013 */
[----:B------:R-:W-:Y:S01]  /*1210*/  FADD.FTZ R35, R35, R88 ;  /* 0x0000005823237221 */ /* 0x000fe20000010000 */
[----:B------:R-:W-:Y:S01]  /*1220*/  FFMA.FTZ R33, R70, R88, R33 ;  /* 0x0000005846217223 */ /* 0x000fe20000010021 */
[----:B------:R-:W-:Y:S01]  /*1230*/  FFMA.FTZ R21, R74, R12, R19 ;  /* 0x0000000c4a157223 */ /* 0x000fe20000010013 */
[----:B------:R-:W-:Y:S01]  /*1240*/  FADD.FTZ R17, R17, R12 ;  /* 0x0000000c11117221 */ /* 0x000fe20000010000 */
[----:B------:R-:W-:Y:S01]  /*1250*/  FADD.FTZ R19, R28, R25 ;  /* 0x000000191c137221 */ /* 0x000fe20000010000 */
[----:B------:R-:W-:Y:S01]  /*1260*/  FFMA.FTZ R29, R72, R25, R29 ;  /* 0x00000019481d7223 */ /* 0x000fe2000001001d */
[----:B------:R-:W-:Y:S01]  /*1270*/  FADD.FTZ R35, R35, R22 ;  /* 0x0000001623237221 */ /* 0x000fe20000010000 */
[----:B------:R-:W-:Y:S01]  /*1280*/  FFMA.FTZ R33, R76, R22, R33 ;  /* 0x000000164c217223 */ /* 0x000fe20000010021 */
[----:B------:R-:W-:Y:S01]  /*1290*/  FADD.FTZ R15, R18, R13 ;  /* 0x0000000d120f7221 */ /* 0x000fe20000010000 */
[----:B------:R-:W-:Y:S01]  /*12a0*/  FFMA.FTZ R14, R78, R13, R27 ;  /* 0x0000000d4e0e7223 */ /* 0x000fe2000001001b */
[----:B------:R-:W-:Y:S01]  /*12b0*/  FADD.FTZ R17, R17, R16 ;  /* 0x0000001011117221 */ /* 0x000fe20000010000 */
[----:B------:R-:W-:Y:S01]  /*12c0*/  FADD.FTZ R19, R19, R20 ;  /* 0x0000001413137221 */ /* 0x000fe20000010000 */
[----:B------:R-:W-:Y:S01]  /*12d0*/  FFMA.FTZ R18, R80, R20, R29 ;  /* 0x0000001450127223 */ /* 0x000fe2000001001d */
[----:B------:R-:W-:Y:S01]  /*12e0*/  FFMA.FTZ R16, R82, R16, R21 ;  /* 0x0000001052107223 */ /* 0x000fe20000010015 */
[----:B------:R-:W-:Y:S01]  /*12f0*/  FADD.FTZ R21, R35, R30 ;  /* 0x0000001e23157221 */ /* 0x000fe20000010000 */
[----:B------:R-:W-:Y:S01]  /*1300*/  FFMA.FTZ R20, R84, R30, R33 ;  /* 0x0000001e54147223 */ /* 0x000fe20000010021 */
[----:B------:R1:W-:Y:S04]  /*1310*/  STS.64 [R39], R14 ;  /* 0x0000000e27007388 */ /* 0x0003e80000000a00 */
[----:B------:R-:W-:Y:S04]  /*1320*/  STS.64 [R42], R18 ;  /* 0x000000122a007388 */ /* 0x000fe80000000a00 */
[----:B------:R2:W-:Y:S04]  /*1330*/  STS.64 [R43], R16 ;  /* 0x000000102b007388 */ /* 0x0005e80000000a00 */
[----:B------:R3:W-:Y:S01]  /*1340*/  STS.64 [R41], R20 ;  /* 0x0000001429007388 */ /* 0x0007e20000000a00 */
[----:B------:R-:W-:Y:S01]  /*1350*/  BAR.SYNC.DEFER_BLOCKING 0x0 ;  /* 0x0000000000007b1d */ /* 0x000fe20000010000 */
[----:B------:R-:W-:-:S02]  /*1360*/  SHF.L.U32 R25, R23, 0x4, RZ ;  /* 0x0000000417197819 */ /* 0x000fc400000006ff */
[----:B------:R-:W-:Y:S02]  /*1370*/  IADD3 R22, PT, PT, R24, R5, RZ ;  /* 0x0000000518167210 */ /* 0x000fe40007ffe0ff */
[----:B------:R-:W-:Y:S01]  /*1380*/  LOP3.LUT R25, R25, 0xf, R38, 0xf8, !PT ;  /* 0x0000000f19197812 */ /* 0x000fe200078ef826 */
[----:B------:R3:W4:Y:S04]  /*1390*/  LDS.64 R10, [R55] ;  /* 0x00000000370a7984 */ /* 0x0007280000000a00 */
[----:B------:R3:W3:Y:S01]  /*13a0*/  LDS.64 R12, [R55+0xa00] ;  /* 0x000a0000370c7984 */ /* 0x0006e20000000a00 */
[----:B------:R-:W-:Y:S01]  /*13b0*/  MOV R23, RZ ;  /* 0x000000ff00177202 */ /* 0x000fe20000000f00 */
[----:B-1----:R-:W-:Y:S02]  /*13c0*/  IMAD R15, R26, 0xa00, RZ ;  /* 0x00000a001a0f7824 */ /* 0x002fe400078e02ff */
[----:B--2---:R-:W-:-:S05]  /*13d0*/  IMAD.WIDE.U32 R16, R25, 0xa00, R22 ;  /* 0x00000a0019107825 */ /* 0x004fca00078e0016 */
[----:B------:R-:W-:Y:S02]  /*13e0*/  IADD3 R15, PT, PT, R17, R15, RZ ;  /* 0x0000000f110f7210 */ /* 0x000fe40007ffe0ff */
[----:B0-----:R-:W-:Y:S01]  /*13f0*/  LEA R14, P1, R16, UR12, 0x3 ;  /* 0x0000000c100e7c11 */ /* 0x001fe2000f8218ff */
[----:B------:R-:W-:-:S03]  /*1400*/  HFMA2 R25, -RZ, RZ, 0, 0 ;  /* 0x00000000ff197431 */ /* 0x000fc600000001ff */
[----:B------:R-:W-:Y:S01]  /*1410*/  LEA.HI.X R15, R16, UR13, R15, 0x3, P1 ;  /* 0x0000000d100f7c11 */ /* 0x000fe200088f1c0f */
[----:B------:R-:W-:Y:S01]  /*1420*/  IMAD.MOV.U32 R22, RZ, RZ, RZ ;  /* 0x000000ffff167224 */ /* 0x000fe200078e00ff */
[----:B------:R-:W-:Y:S07]  /*1430*/  @P0 BRA `(.L_x_41) ;  /* 0x0000000800440947 */ /* 0x000fee0003800000 */
[----:B------:R-:W0:Y:S01]  /*1440*/  S2R R19, SR_CgaCtaId ;  /* 0x0000000000137919 */ /* 0x000e220000008800 */
[----:B------:R-:W-:Y:S02]  /*1450*/  IADD3 R17, PT, PT, R48, R93, RZ ;  /* 0x0000005d30117210 */ /* 0x000fe40007ffe0ff */
[----:B------:R-:W-:-:S03]  /*1460*/  MOV R16, 0x400 ;  /* 0x0000040000107802 */ /* 0x000fc60000000f00 */
[----:B------:R-:W-:Y:S01]  /*1470*/  IMAD R17, R17, 0x50, -R24 ;  /* 0x0000005011117824 */ /* 0x000fe200078e0a18 */
[----:B------:R-:W-:-:S03]  /*1480*/  IADD3 R16, PT, PT, R16, 0x2800, RZ ;  /* 0x0000280010107810 */ /* 0x000fc60007ffe0ff */
[C---:B------:R-:W-:Y:S01]  /*1490*/  VIADD R24, R17.reuse, 0x10 ;  /* 0x0000001011187836 */ /* 0x040fe20000000000 */
[C---:B---3--:R-:W-:Y:S01]  /*14a0*/  IADD3 R20, PT, PT, R17.reuse, 0x4, RZ ;  /* 0x0000000411147810 */ /* 0x048fe20007ffe0ff */
[C---:B------:R-:W-:Y:S01]  /*14b0*/  VIADD R32, R17.reuse, 0x2c ;  /* 0x0000002c11207836 */ /* 0x040fe20000000000 */
[C---:B------:R-:W-:Y:S01]  /*14c0*/  IADD3 R22, PT, PT, R17.reuse, 0x8, RZ ;  /* 0x0000000811167810 */ /* 0x040fe20007ffe0ff */
[C---:B------:R-:W-:Y:S01]  /*14d0*/  VIADD R97, R17.reuse, 0x48 ;  /* 0x0000004811617836 */ /* 0x040fe20000000000 */
[C---:B------:R-:W-:Y:S02]  /*14e0*/  IADD3 R23, PT, PT, R17.reuse, 0xc, RZ ;  /* 0x0000000c11177810 */ /* 0x040fe40007ffe0ff */
[C---:B------:R-:W-:Y:S02]  /*14f0*/  IADD3 R25, PT, PT, R17.reuse, 0x14, RZ ;  /* 0x0000001411197810 */ /* 0x040fe40007ffe0ff */
[C---:B------:R-:W-:Y:S02]  /*1500*/  IADD3 R26, PT, PT, R17.reuse, 0x18, RZ ;  /* 0x00000018111a7810 */ /* 0x040fe40007ffe0ff */
[----:B------:R-:W-:-:S02]  /*1510*/  IADD3 R28, PT, PT, R17, 0x1c, RZ ;  /* 0x0000001c111c7810 */ /* 0x000fc40007ffe0ff */
[C---:B------:R-:W-:Y:S02]  /*1520*/  IADD3 R29, PT, PT, R17.reuse, 0x20, RZ ;  /* 0x00000020111d7810 */ /* 0x040fe40007ffe0ff */
[C---:B------:R-:W-:Y:S02]  /*1530*/  IADD3 R101, PT, PT, R17.reuse, 0x24, RZ ;  /* 0x0000002411657810 */ /* 0x040fe40007ffe0ff */
[C---:B------:R-:W-:Y:S02]  /*1540*/  IADD3 R30, PT, PT, R17.reuse, 0x28, RZ ;  /* 0x00000028111e7810 */ /* 0x040fe40007ffe0ff */
[C---:B------:R-:W-:Y:S02]  /*1550*/  IADD3 R99, PT, PT, R17.reuse, 0x30, RZ ;  /* 0x0000003011637810 */ /* 0x040fe40007ffe0ff */
[----:B------:R-:W-:Y:S02]  /*1560*/  IADD3 R34, PT, PT, R17, 0x34, RZ ;  /* 0x0000003411227810 */ /* 0x000fe40007ffe0ff */
[----:B0-----:R-:W-:-:S02]  /*1570*/  LEA R18, R19, R16, 0x18 ;  /* 0x0000001013127211 */ /* 0x001fc400078ec0ff */
[----:B------:R-:W-:Y:S02]  /*1580*/  SHF.R.U32.HI R19, RZ, 0x2, R17 ;  /* 0x00000002ff137819 */ /* 0x000fe40000011611 */
[C---:B------:R-:W-:Y:S02]  /*1590*/  IADD3 R36, PT, PT, R17.reuse, 0x38, RZ ;  /* 0x0000003811247810 */ /* 0x040fe40007ffe0ff */
[C---:B------:R-:W-:Y:S02]  /*15a0*/  IADD3 R37, PT, PT, R17.reuse, 0x3c, RZ ;  /* 0x0000003c11257810 */ /* 0x040fe40007ffe0ff */
[C---:B------:R-:W-:Y:S02]  /*15b0*/  IADD3 R95, PT, PT, R17.reuse, 0x40, RZ ;  /* 0x00000040115f7810 */ /* 0x040fe40007ffe0ff */
[C---:B------:R-:W-:Y:S02]  /*15c0*/  IADD3 R103, PT, PT, R17.reuse, 0x44, RZ ;  /* 0x0000004411677810 */ /* 0x040fe40007ffe0ff */
[----:B------:R-:W-:Y:S01]  /*15d0*/  IADD3 R16, PT, PT, R17, 0x4c, RZ ;  /* 0x0000004c11107810 */ /* 0x000fe20007ffe0ff */
[----:B------:R-:W-:Y:S01]  /*15e0*/  IMAD R17, R19, 0x28, R18 ;  /* 0x0000002813117824 */ /* 0x000fe200078e0212 */
[----:B------:R-:W-:-:S02]  /*15f0*/  SHF.R.U32.HI R21, RZ, 0x2, R20 ;  /* 0x00000002ff157819 */ /* 0x000fc40000011614 */
[----:B------:R-:W-:Y:S02]  /*1600*/  SHF.R.U32.HI R27, RZ, 0x2, R22 ;  /* 0x00000002ff1b7819 */ /* 0x000fe40000011616 */
[----:B------:R-:W-:Y:S01]  /*1610*/  SHF.R.U32.HI R31, RZ, 0x2, R23 ;  /* 0x00000002ff1f7819 */ /* 0x000fe20000011617 */
[--C-:B------:R-:W-:Y:S01]  /*1620*/  IMAD R23, R21, 0x28, R18.reuse ;  /* 0x0000002815177824 */ /* 0x100fe200078e0212 */
[C---:B------:R-:W-:Y:S01]  /*1630*/  LEA R22, R50.reuse, R17, 0x3 ;  /* 0x0000001132167211 */ /* 0x040fe200078e18ff */
[----:B------:R-:W-:Y:S01]  /*1640*/  IMAD R27, R27, 0x28, R18 ;  /* 0x000000281b1b7824 */ /* 0x000fe200078e0212 */
[----:B------:R-:W-:Y:S01]  /*1650*/  SHF.R.U32.HI R105, RZ, 0x2, R26 ;  /* 0x00000002ff697819 */ /* 0x000fe2000001161a */
[----:B------:R-:W-:Y:S01]  /*1660*/  IMAD R31, R31, 0x28, R18 ;  /* 0x000000281f1f7824 */ /* 0x000fe200078e0212 */
[C---:B------:R-:W-:Y:S02]  /*1670*/  LEA R26, R50.reuse, R23, 0x3 ;  /* 0x00000017321a7211 */ /* 0x040fe400078e18ff */
[----:B------:R-:W-:Y:S01]  /*1680*/  SHF.R.U32.HI R33, RZ, 0x2, R24 ;  /* 0x00000002ff217819 */ /* 0x000fe20000011618 */
[----:B------:R-:W0:Y:S01]  /*1690*/  LDS.64 R22, [R22] ;  /* 0x0000000016167984 */ /* 0x000e220000000a00 */
[----:B------:R-:W-:Y:S01]  /*16a0*/  SHF.R.U32.HI R109, RZ, 0x2, R29 ;  /* 0x00000002ff6d7819 */ /* 0x000fe2000001161d */
[----:B------:R-:W-:Y:S01]  /*16b0*/  IMAD R105, R105, 0x28, R18 ;  /* 0x0000002869697824 */ /* 0x000fe200078e0212 */
[----:B------:R-:W-:Y:S01]  /*16c0*/  SHF.R.U32.HI R29, RZ, 0x2, R30 ;  /* 0x00000002ff1d7819 */ /* 0x000fe2000001161e */
[--C-:B------:R-:W-:Y:S01]  /*16d0*/  IMAD R33, R33, 0x28, R18.reuse ;  /* 0x0000002821217824 */ /* 0x100fe200078e0212 */
[----:B------:R-:W-:Y:S01]  /*16e0*/  LEA R30, R50, R27, 0x3 ;  /* 0x0000001b321e7211 */ /* 0x000fe200078e18ff */
[--C-:B------:R-:W-:Y:S01]  /*16f0*/  IMAD R109, R109, 0x28, R18.reuse ;  /* 0x000000286d6d7824 */ /* 0x100fe200078e0212 */
[----:B------:R-:W1:Y:S01]  /*1700*/  LDS.64 R26, [R26] ;  /* 0x000000001a1a7984 */ /* 0x000e620000000a00 */
[----:B------:R-:W-:Y:S01]  /*1710*/  SHF.R.U32.HI R35, RZ, 0x2, R25 ;  /* 0x00000002ff237819 */ /* 0x000fe20000011619 */
[----:B------:R-:W-:Y:S01]  /*1720*/  IMAD R111, R29, 0x28, R18 ;  /* 0x000000281d6f7824 */ /* 0x000fe200078e0212 */
[----:B------:R-:W-:-:S02]  /*1730*/  SHF.R.U32.HI R19, RZ, 0x2, R34 ;  /* 0x00000002ff137819 */ /* 0x000fc40000011622 */
[C---:B------:R-:W-:Y:S02]  /*1740*/  LEA R34, R50.reuse, R31, 0x3 ;  /* 0x0000001f32227211 */ /* 0x040fe400078e18ff */
[----:B------:R-:W2:Y:S01]  /*1750*/  LDS.64 R30, [R30] ;  /* 0x000000001e1e7984 */ /* 0x000ea20000000a00 */
[----:B------:R-:W-:Y:S02]  /*1760*/  SHF.R.U32.HI R21, RZ, 0x2, R36 ;  /* 0x00000002ff157819 */ /* 0x000fe40000011624 */
[----:B------:R-:W-:Y:S01]  /*1770*/  SHF.R.U32.HI R17, RZ, 0x2, R37 ;  /* 0x00000002ff117819 */ /* 0x000fe20000011625 */
[----:B------:R-:W-:Y:S01]  /*1780*/  IMAD R37, R35, 0x28, R18 ;  /* 0x0000002823257824 */ /* 0x000fe200078e0212 */
[C---:B------:R-:W-:Y:S01]  /*1790*/  LEA R36, R50.reuse, R33, 0x3 ;  /* 0x0000002132247211 */ /* 0x040fe200078e18ff */
[----:B------:R-:W3:Y:S01]  /*17a0*/  LDS.64 R34, [R34] ;  /* 0x0000000022227984 */ /* 0x000ee20000000a00 */
[----:B------:R-:W-:Y:S01]  /*17b0*/  SHF.R.U32.HI R107, RZ, 0x2, R28 ;  /* 0x00000002ff6b7819 */ /* 0x000fe2000001161c */
[----:B------:R-:W-:Y:S01]  /*17c0*/  IMAD R115, R21, 0x28, R18 ;  /* 0x0000002815737824 */ /* 0x000fe200078e0212 */
[----:B------:R-:W-:Y:S01]  /*17d0*/  SHF.R.U32.HI R25, RZ, 0x2, R32 ;  /* 0x00000002ff197819 */ /* 0x000fe20000011620 */
[C---:B------:R-:W-:Y:S01]  /*17e0*/  IMAD R32, R50.reuse, 0x8, R37 ;  /* 0x0000000832207824 */ /* 0x040fe200078e0225 */
[C---:B------:R-:W-:Y:S01]  /*17f0*/  LEA R28, R50.reuse, R105, 0x3 ;  /* 0x00000069321c7211 */ /* 0x040fe200078e18ff */
[----:B------:R-:W5:Y:S01]  /*1800*/  LDS.64 R36, [R36] ;  /* 0x0000000024247984 */ /* 0x000f620000000a00 */
[--C-:B------:R-:W-:Y:S01]  /*1810*/  IMAD R107, R107, 0x28, R18.reuse ;  /* 0x000000286b6b7824 */ /* 0x100fe200078e0212 */
[----:B------:R-:W-:Y:S01]  /*1820*/  SHF.R.U32.HI R101, RZ, 0x2, R101 ;  /* 0x00000002ff657819 */ /* 0x000fe20000011665 */
[--C-:B------:R-:W-:Y:S01]  /*1830*/  IMAD R105, R17, 0x28, R18.reuse ;  /* 0x0000002811697824 */ /* 0x100fe200078e0212 */
[----:B------:R-:W4:Y:S01]  /*1840*/  LDS.64 R32, [R32] ;  /* 0x0000000020207984 */ /* 0x000f220000000a00 */
[C---:B------:R-:W-:Y:S01]  /*1850*/  LEA R20, R50.reuse, R109, 0x3 ;  /* 0x0000006d32147211 */ /* 0x040fe200078e18ff */
[--C-:B------:R-:W-:Y:S01]  /*1860*/  IMAD R109, R19, 0x28, R18.reuse ;  /* 0x00000028136d7824 */ /* 0x100fe200078e0212 */
[C---:B------:R-:W-:Y:S01]  /*1870*/  LEA R24, R50.reuse, R107, 0x3 ;  /* 0x0000006b32187211 */ /* 0x040fe200078e18ff */
[----:B------:R-:W4:Y:S01]  /*1880*/  LDS.64 R28, [R28] ;  /* 0x000000001c1c7984 */ /* 0x000f220000000a00 */
[----:B------:R-:W-:Y:S01]  /*1890*/  IMAD R107, R25, 0x28, R18 ;  /* 0x00000028196b7824 */ /* 0x000fe200078e0212 */
[----:B------:R-:W-:Y:S01]  /*18a0*/  SHF.R.U32.HI R117, RZ, 0x2, R16 ;  /* 0x00000002ff757819 */ /* 0x000fe20000011610 */
[--C-:B------:R-:W-:Y:S01]  /*18b0*/  IMAD R101, R101, 0x28, R18.reuse ;  /* 0x0000002865657824 */ /* 0x100fe200078e0212 */
[----:B------:R-:W-:Y:S01]  /*18c0*/  LDS.64 R20, [R20] ;  /* 0x0000000014147984 */ /* 0x000fe20000000a00 */
[----:B------:R-:W-:Y:S01]  /*18d0*/  SHF.R.U32.HI R99, RZ, 0x2, R99 ;  /* 0x00000002ff637819 */ /* 0x000fe20000011663 */
[----:B0-----:R-:W-:Y:S01]  /*18e0*/  FADD.FTZ R88, RZ, R23 ;  /* 0x00000017ff587221 */ /* 0x001fe20000010000 */
[----:B------:R-:W-:Y:S01]  /*18f0*/  SHF.R.U32.HI R103, RZ, 0x2, R103 ;  /* 0x00000002ff677819 */ /* 0x000fe20000011667 */
[----:B------:R-:W0:Y:S01]  /*1900*/  LDS.64 R24, [R24] ;  /* 0x0000000018187984 */ /* 0x000e220000000a00 */
[C---:B------:R-:W-:Y:S01]  /*1910*/  LEA R16, R50.reuse, R101, 0x3 ;  /* 0x0000006532107211 */ /* 0x040fe200078e18ff */
[--C-:B------:R-:W-:Y:S01]  /*1920*/  IMAD R113, R99, 0x28, R18.reuse ;  /* 0x0000002863717824 */ /* 0x100fe200078e0212 */
[----:B------:R-:W-:Y:S01]  /*1930*/  SHF.R.U32.HI R95, RZ, 0x2, R95 ;  /* 0x00000002ff5f7819 */ /* 0x000fe2000001165f */
[----:B------:R-:W-:Y:S01]  /*1940*/  IMAD R99, R103, 0x28, R18 ;  /* 0x0000002867637824 */ /* 0x000fe200078e0212 */
[----:B------:R-:W-:Y:S01]  /*1950*/  SHF.R.U32.HI R97, RZ, 0x2, R97 ;  /* 0x00000002ff617819 */ /* 0x000fe20000011661 */
[----:B------:R-:W-:Y:S01]  /*1960*/  FADD.FTZ R103, RZ, R22 ;  /* 0x00000016ff677221 */ /* 0x000fe20000010000 */
[C---:B------:R-:W-:Y:S01]  /*1970*/  LEA R19, R50.reuse, R111, 0x3 ;  /* 0x0000006f32137211 */ /* 0x040fe200078e18ff */
[----:B------:R-:W0:Y:S01]  /*1980*/  LDS.64 R16, [R16] ;  /* 0x0000000010107984 */ /* 0x000e220000000a00 */
[--C-:B------:R-:W-:Y:S01]  /*1990*/  IMAD R101, R95, 0x28, R18.reuse ;  /* 0x000000285f657824 */ /* 0x100fe200078e0212 */
[----:B------:R-:W-:Y:S01]  /*19a0*/  LEA R22, R50, R107, 0x3 ;  /* 0x0000006b32167211 */ /* 0x000fe200078e18ff */
[----:B------:R-:W-:-:S02]  /*19b0*/  IMAD R97, R97, 0x28, R18 ;  /* 0x0000002861617824 */ /* 0x000fc400078e0212 */
[----:B-1----:R-:W-:Y:S01]  /*19c0*/  FADD.FTZ R103, R103, R26 ;  /* 0x0000001a67677221 */ /* 0x002fe20000010000 */
[----:B------:R-:W-:Y:S02]  /*19d0*/  IMAD R95, R117, 0x28, R18 ;  /* 0x00000028755f7824 */ /* 0x000fe400078e0212 */
[----:B------:R-:W-:Y:S01]  /*19e0*/  FADD.FTZ R88, R88, R27 ;  /* 0x0000001b58587221 */ /* 0x000fe20000010000 */
[----:B------:R-:W1:Y:S01]  /*19f0*/  LDS.64 R18, [R19] ;  /* 0x0000000013127984 */ /* 0x000e620000000a00 */
[C---:B------:R-:W-:Y:S02]  /*1a00*/  IMAD R26, R50.reuse, 0x8, R113 ;  /* 0x00000008321a7824 */ /* 0x040fe400078e0271 */
[----:B--2---:R-:W-:Y:S01]  /*1a10*/  FADD.FTZ R103, R103, R30 ;  /* 0x0000001e67677221 */ /* 0x004fe20000010000 */
[----:B------:R-:W-:Y:S01]  /*1a20*/  LEA R30, R50, R109, 0x3 ;  /* 0x0000006d321e7211 */ /* 0x000fe200078e18ff */
[----:B------:R-:W2:Y:S01]  /*1a30*/  LDS.64 R22, [R22] ;  /* 0x0000000016167984 */ /* 0x000ea20000000a00 */
[----:B------:R-:W-:Y:S01]  /*1a40*/  FADD.FTZ R88, R88, R31 ;  /* 0x0000001f58587221 */ /* 0x000fe20000010000 */
[----:B---3--:R-:W-:Y:S01]  /*1a50*/  FADD.FTZ R103, R103, R34 ;  /* 0x0000002267677221 */ /* 0x008fe20000010000 */
[----:B------:R-:W-:Y:S01]  /*1a60*/  LEA R34, R50, R115, 0x3 ;  /* 0x0000007332227211 */ /* 0x000fe200078e18ff */
[----:B------:R-:W3:Y:S01]  /*1a70*/  LDS.64 R26, [R26] ;  /* 0x000000001a1a7984 */ /* 0x000ee20000000a00 */
[----:B------:R-:W-:Y:S01]  /*1a80*/  FADD.FTZ R88, R88, R35 ;  /* 0x0000002358587221 */ /* 0x000fe20000010000 */
[----:B-----5:R-:W-:Y:S01]  /*1a90*/  FADD.FTZ R103, R103, R36 ;  /* 0x0000002467677221 */ /* 0x020fe20000010000 */
[----:B------:R-:W-:Y:S01]  /*1aa0*/  LEA R36, R50, R105, 0x3 ;  /* 0x0000006932247211 */ /* 0x000fe200078e18ff */
[----:B------:R-:W5:Y:S01]  /*1ab0*/  LDS.64 R30, [R30] ;  /* 0x000000001e1e7984 */ /* 0x000f620000000a00 */
[----:B------:R-:W-:Y:S01]  /*1ac0*/  FADD.FTZ R88, R88, R37 ;  /* 0x0000002558587221 */ /* 0x000fe20000010000 */
[----:B----4-:R-:W-:Y:S01]  /*1ad0*/  FADD.FTZ R103, R103, R32 ;  /* 0x0000002067677221 */ /* 0x010fe20000010000 */
[----:B------:R-:W-:Y:S01]  /*1ae0*/  LEA R32, R50, R101, 0x3 ;  /* 0x0000006532207211 */ /* 0x000fe200078e18ff */
[----:B------:R-:W4:Y:S01]  /*1af0*/  LDS.64 R34, [R34] ;  /* 0x0000000022227984 */ /* 0x000f220000000a00 */
[----:B------:R-:W-:Y:S01]  /*1b00*/  FADD.FTZ R88, R88, R33 ;  /* 0x0000002158587221 */ /* 0x000fe20000010000 */
[----:B------:R-:W-:Y:S01]  /*1b10*/  FADD.FTZ R103, R103, R28 ;  /* 0x0000001c67677221 */ /* 0x000fe20000010000 */
[----:B------:R-:W-:Y:S01]  /*1b20*/  LEA R28, R50, R99, 0x3 ;  /* 0x00000063321c7211 */ /* 0x000fe200078e18ff */
[----:B------:R-:W4:Y:S01]  /*1b30*/  LDS.64 R36, [R36] ;  /* 0x0000000024247984 */ /* 0x000f220000000a00 */
[----:B------:R-:W-:-:S03]  /*1b40*/  FADD.FTZ R88, R88, R29 ;  /* 0x0000001d58587221 */ /* 0x000fc60000010000 */
[----:B------:R-:W4:Y:S01]  /*1b50*/  LDS.64 R32, [R32] ;  /* 0x0000000020207984 */ /* 0x000f220000000a00 */
[----:B0-----:R-:W-:Y:S01]  /*1b60*/  FADD.FTZ R103, R103, R24 ;  /* 0x0000001867677221 */ /* 0x001fe20000010000 */
[----:B------:R-:W-:Y:S01]  /*1b70*/  LEA R24, R50, R97, 0x3 ;  /* 0x0000006132187211 */ /* 0x000fe200078e18ff */
[----:B------:R-:W-:Y:S01]  /*1b80*/  FADD.FTZ R88, R88, R25 ;  /* 0x0000001958587221 */ /* 0x000fe20000010000 */
[----:B------:R-:W0:Y:S01]  /*1b90*/  LDS.64 R28, [R28] ;  /* 0x000000001c1c7984 */ /* 0x000e220000000a00 */
[----:B------:R-:W-:Y:S01]  /*1ba0*/  FADD.FTZ R103, R103, R20 ;  /* 0x0000001467677221 */ /* 0x000fe20000010000 */
[----:B------:R-:W-:Y:S01]  /*1bb0*/  LEA R20, R50, R95, 0x3 ;  /* 0x0000005f32147211 */ /* 0x000fe200078e18ff */
[----:B------:R-:W-:Y:S01]  /*1bc0*/  FADD.FTZ R88, R88, R21 ;  /* 0x0000001558587221 */ /* 0x000fe20000010000 */
[----:B------:R-:W0:Y:S01]  /*1bd0*/  LDS.64 R24, [R24] ;  /* 0x0000000018187984 */ /* 0x000e220000000a00 */
[----:B------:R-:W-:Y:S02]  /*1be0*/  FADD.FTZ R103, R103, R16 ;  /* 0x0000001067677221 */ /* 0x000fe40000010000 */
[----:B------:R-:W-:Y:S01]  /*1bf0*/  FADD.FTZ R88, R88, R17 ;  /* 0x0000001158587221 */ /* 0x000fe20000010000 */
[----:B------:R-:W0:Y:S01]  /*1c00*/  LDS.64 R20, [R20] ;  /* 0x0000000014147984 */ /* 0x000e220000000a00 */
[----:B-1----:R-:W-:-:S02]  /*1c10*/  FADD.FTZ R103, R103, R18 ;  /* 0x0000001267677221 */ /* 0x002fc40000010000 */
[----:B------:R-:W-:Y:S02]  /*1c20*/  FADD.FTZ R88, R88, R19 ;  /* 0x0000001358587221 */ /* 0x000fe40000010000 */
[----:B--2---:R-:W-:Y:S02]  /*1c30*/  FADD.FTZ R103, R103, R22 ;  /* 0x0000001667677221 */ /* 0x004fe40000010000 */
[----:B------:R-:W-:Y:S02]  /*1c40*/  FADD.FTZ R88, R88, R23 ;  /* 0x0000001758587221 */ /* 0x000fe40000010000 */
[----:B---3--:R-:W-:Y:S02]  /*1c50*/  FADD.FTZ R103, R103, R26 ;  /* 0x0000001a67677221 */ /* 0x008fe40000010000 */
[----:B------:R-:W-:Y:S02]  /*1c60*/  FADD.FTZ R88, R88, R27 ;  /* 0x0000001b58587221 */ /* 0x000fe40000010000 */
[----:B-----5:R-:W-:-:S02]  /*1c70*/  FADD.FTZ R103, R103, R30 ;  /* 0x0000001e67677221 */ /* 0x020fc40000010000 */
[----:B------:R-:W-:Y:S02]  /*1c80*/  FADD.FTZ R88, R88, R31 ;  /* 0x0000001f58587221 */ /* 0x000fe40000010000 */
[----:B----4-:R-:W-:Y:S02]  /*1c90*/  FADD.FTZ R103, R103, R34 ;  /* 0x0000002267677221 */ /* 0x010fe40000010000 */
[----:B------:R-:W-:Y:S02]  /*1ca0*/  FADD.FTZ R88, R88, R35 ;  /* 0x0000002358587221 */ /* 0x000fe40000010000 */
[----:B------:R-:W-:Y:S02]  /*1cb0*/  FADD.FTZ R103, R103, R36 ;  /* 0x0000002467677221 */ /* 0x000fe40000010000 */
[----:B------:R-:W-:Y:S02]  /*1cc0*/  FADD.FTZ R88, R88, R37 ;  /* 0x0000002558587221 */ /* 0x000fe40000010000 */
[----:B------:R-:W-:-:S02]  /*1cd0*/  FADD.FTZ R103, R103, R32 ;  /* 0x0000002067677221 */ /* 0x000fc40000010000 */
[----:B------:R-:W-:Y:S02]  /*1ce0*/  FADD.FTZ R88, R88, R33 ;  /* 0x0000002158587221 */ /* 0x000fe40000010000 */
[----:B0-----:R-:W-:Y:S02]  /*1cf0*/  FADD.FTZ R103, R103, R28 ;  /* 0x0000001c67677221 */ /* 0x001fe40000010000 */
[----:B------:R-:W-:Y:S02]  /*1d00*/  FADD.FTZ R88, R88, R29 ;  /* 0x0000001d58587221 */ /* 0x000fe40000010000 */
[----:B------:R-:W-:Y:S02]  /*1d10*/  FADD.FTZ R103, R103, R24 ;  /* 0x0000001867677221 */ /* 0x000fe40000010000 */
[----:B------:R-:W-:Y:S02]  /*1d20*/  FADD.FTZ R88, R88, R25 ;  /* 0x0000001958587221 */ /* 0x000fe40000010000 */
[----:B------:R-:W-:-:S02]  /*1d30*/  FADD.FTZ R25, R103, R20 ;  /* 0x0000001467197221 */ /* 0x000fc40000010000 */
[----:B------:R-:W-:-:S07]  /*1d40*/  FADD.FTZ R22, R88, R21 ;  /* 0x0000001558167221 */ /* 0x000fce0000010000 */
.L_x_41:
[----:B------:R-:W-:Y:S05]  /*1d50*/  BSYNC.RECONVERGENT B0 ;  /* 0x0000000000007941 */ /* 0x000fea0003800200 */
.L_x_40:
[----:B---3--:R-:W0:Y:S01]  /*1d60*/  SHFL.BFLY PT, R20, R25, 0x2, 0x1f ;  /* 0x0c401f0019147f89 */ /* 0x008e2200000e0000 */
[----:B------:R-:W-:Y:S01]  /*1d70*/  LOP3.LUT P0, RZ, R5, 0x3f3, RZ, 0xc0, !PT ;  /* 0x000003f305ff7812 */ /* 0x000fe2000780c0ff */
[----:B----4-:R-:W-:Y:S01]  /*1d80*/  FADD.FTZ R23, RZ, R10 ;  /* 0x0000000aff177221 */ /* 0x010fe20000010000 */
[----:B------:R-:W-:Y:S01]  /*1d90*/  FADD.FTZ R10, RZ, R11 ;  /* 0x0000000bff0a7221 */ /* 0x000fe20000010000 */
[----:B------:R-:W1:Y:S01]  /*1da0*/  SHFL.BFLY PT, R21, R22, 0x2, 0x1f ;  /* 0x0c401f0016157f89 */ /* 0x000e6200000e0000 */
[----:B------:R-:W-:Y:S01]  /*1db0*/  IADD3 R86, P1, PT, R86, 0x9, RZ ;  /* 0x0000000956567810 */ /* 0x000fe20007f3e0ff */
[----:B------:R-:W-:Y:S01]  /*1dc0*/  FADD.FTZ R23, R23, R12 ;  /* 0x0000000c17177221 */ /* 0x000fe20000010000 */
[----:B------:R-:W-:Y:S01]  /*1dd0*/  FADD.FTZ R10, R10, R13 ;  /* 0x0000000d0a0a7221 */ /* 0x000fe20000010000 */
[----:B------:R-:W2:Y:S01]  /*1de0*/  LDS.64 R16, [R55+0x1400] ;  /* 0x0014000037107984 */ /* 0x000ea20000000a00 */
[----:B------:R-:W-:-:S03]  /*1df0*/  IADD3.X R47, PT, PT, RZ, R47, RZ, P1, !PT ;  /* 0x0000002fff2f7210 */ /* 0x000fc60000ffe4ff */
[----:B------:R-:W3:Y:S02]  /*1e00*/  LDS.64 R18, [R55+0x1e00] ;  /* 0x001e000037127984 */ /* 0x000ee40000000a00 */
[----:B------:R-:W-:-:S04]  /*1e10*/  @!P0 IMAD R12, R46, UR7, R3 ;  /* 0x000000072e0c8c24 */ /* 0x000fc8000f8e0203 */
[----:B------:R-:W-:Y:S02]  /*1e20*/  @!P0 IMAD R11, R12, 0x80, R53 ;  /* 0x000000800c0b8824 */ /* 0x000fe400078e0235 */
[----:B0-----:R-:W-:Y:S01]  /*1e30*/  FADD.FTZ R24, R20, R25 ;  /* 0x0000001914187221 */ /* 0x001fe20000010000 */
[----:B-1----:R-:W-:-:S04]  /*1e40*/  FADD.FTZ R26, R21, R22 ;  /* 0x00000016151a7221 */ /* 0x002fc80000010000 */
[----:B------:R-:W0:Y:S01]  /*1e50*/  SHFL.BFLY PT, R27, R24, 0x1, 0x1f ;  /* 0x0c201f00181b7f89 */ /* 0x000e2200000e0000 */
[----:B------:R-:W1:Y:S03]  /*1e60*/  @!P0 LDC.64 R20, c[0x0][0x3d0] ;  /* 0x0000f400ff148b82 */ /* 0x000e660000000a00 */
[----:B------:R-:W4:Y:S01]  /*1e70*/  SHFL.BFLY PT, R29, R26, 0x1, 0x1f ;  /* 0x0c201f001a1d7f89 */ /* 0x000f2200000e0000 */
[----:B--2---:R-:W-:Y:S01]  /*1e80*/  FADD.FTZ R23, R23, R16 ;  /* 0x0000001017177221 */ /* 0x004fe20000010000 */
[----:B------:R-:W-:-:S03]  /*1e90*/  FADD.FTZ R10, R10, R17 ;  /* 0x000000110a0a7221 */ /* 0x000fc60000010000 */
[----:B---3--:R-:W-:Y:S01]  /*1ea0*/  FADD.FTZ R18, R23, R18 ;  /* 0x0000001217127221 */ /* 0x008fe20000010000 */
[----:B------:R-:W-:Y:S01]  /*1eb0*/  FADD.FTZ R19, R10, R19 ;  /* 0x000000130a137221 */ /* 0x000fe20000010000 */
[----:B-1----:R-:W-:-:S04]  /*1ec0*/  @!P0 IMAD.WIDE.U32 R20, R11, 0x4, R20 ;  /* 0x000000040b148825 */ /* 0x002fc800078e0014 */
[----:B0-----:R-:W-:Y:S01]  /*1ed0*/  FADD.FTZ R10, R24, R27 ;  /* 0x0000001b180a7221 */ /* 0x001fe20000010000 */
[----:B----4-:R-:W-:Y:S01]  /*1ee0*/  FADD.FTZ R11, R26, R29 ;  /* 0x0000001d1a0b7221 */ /* 0x010fe20000010000 */
[----:B------:R0:W-:Y:S04]  /*1ef0*/  STG.E.64 desc[UR10][R14.64+0x2400], R18 ;  /* 0x002400120e007986 */ /* 0x0001e8000c101b0a */
[----:B------:R0:W-:Y:S01]  /*1f00*/  @!P0 STG.E.64 desc[UR10][R20.64], R10 ;  /* 0x0000000a14008986 */ /* 0x0001e2000c101b0a */
[----:B------:R-:W-:-:S04]  /*1f10*/  ISETP.GE.U32.AND P0, PT, R86, UR8, PT ;  /* 0x0000000856007c0c */ /* 0x000fc8000bf06070 */
[----:B------:R-:W-:-:S13]  /*1f20*/  ISETP.GE.AND.EX P0, PT, R47, UR4, PT, P0 ;  /* 0x000000042f007c0c */ /* 0x000fda000bf06300 */
[----:B0-----:R-:W-:Y:S05]  /*1f30*/  @!P0 BRA `(.L_x_42) ;  /* 0x0000000000408947 */ /* 0x001fea0003800000 */
[----:B------:R-:W-:Y:S01]  /*1f40*/  BAR.SYNC.DEFER_BLOCKING 0x0 ;  /* 0x0000000000007b1d */ /* 0x000fe20000010000 */
[----:B------:R-:W-:-:S13]  /*1f50*/  ISETP.NE.AND P1, PT, R5, RZ, PT ;  /* 0x000000ff0500720c */ /* 0x000fda0003f25270 */
[----:B------:R-:W-:Y:S05]  /*1f60*/  @P1 BRA `(.L_x_43) ;  /* 0x0000000000281947 */ /* 0x000fea0003800000 */
[----:B------:R-:W-:Y:S06]  /*1f70*/  MEMBAR.ALL.GPU ;  /* 0x0000000000007992 */ /* 0x000fec000000a000 */
[----:B------:R-:W-:-:S00]  /*1f80*/  ERRBAR ;  /* 0x00000000000079ab */ /* 0x000fc00000000000 */
[----:B------:R-:W-:Y:S06]  /*1f90*/  CGAERRBAR ;  /* 0x00000000000075ab */ /* 0x000fec0000000000 */
[----:B------:R0:W5:Y:S02]  /*1fa0*/  ATOM.E.ADD.STRONG.GPU PT, R10, desc[UR10][R8.64], R49 ;  /* 0x80000031080a798a */ /* 0x00016400081ef10a */
.L_x_44:
[----:B------:R-:W2:Y:S04]  /*1fb0*/  LD.E.STRONG.GPU R11, desc[UR10][R8.64] ;  /* 0x0000000a080b7980 */ /* 0x000ea8000c10f900 */
[----:B--2---:R-:W-:Y:S01]  /*1fc0*/  CCTL.IVALL ;  /* 0x00000000ff00798f */ /* 0x004fe20002000000 */
[----:B------:R-:W-:Y:S05]  /*1fd0*/  YIELD ;  /* 0x0000000000007946 */ /* 0x000fea0003800000 */
[----:B-----5:R-:W-:-:S04]  /*1fe0*/  LOP3.LUT R11, R11, R10, RZ, 0x3c, !PT ;  /* 0x0000000a0b0b7212 */ /* 0x020fc800078e3cff */
[----:B------:R-:W-:-:S13]  /*1ff0*/  ISETP.GT.AND P1, PT, R11, -0x1, PT ;  /* 0xffffffff0b00780c */ /* 0x000fda0003f24270 */
[----:B------:R-:W-:Y:S05]  /*2000*/  @P1 BRA `(.L_x_44) ;  /* 0xfffffffc00e81947 */ /* 0x000fea000383ffff */
.L_x_43:
[----:B------:R-:W-:Y:S05]  /*2010*/  WARPSYNC.ALL ;  /* 0x0000000000007948 */ /* 0x000fea0003800000 */
[----:B------:R-:W-:Y:S06]  /*2020*/  BAR.SYNC.DEFER_BLOCKING 0x0 ;  /* 0x0000000000007b1d */ /* 0x000fec0000010000 */
[----:B------:R-:W-:Y:S05]  /*2030*/  BRA `(.L_x_45) ;  /* 0x00000000003c7947 */ /* 0x000fea0003800000 */
.L_x_42:
[----:B------:R-:W-:Y:S01]  /*2040*/  BAR.SYNC.DEFER_BLOCKING 0x0 ;  /* 0x0000000000007b1d */ /* 0x000fe20000010000 */
[----:B------:R-:W-:-:S13]  /*2050*/  ISETP.NE.AND P1, PT, R5, RZ, PT ;  /* 0x000000ff0500720c */ /* 0x000fda0003f25270 */
[----:B------:R-:W-:Y:S05]  /*2060*/  @P1 BRA `(.L_x_46) ;  /* 0x0000000000281947 */ /* 0x000fea0003800000 */
[----:B------:R-:W-:Y:S06]  /*2070*/  MEMBAR.ALL.GPU ;  /* 0x0000000000007992 */ /* 0x000fec000000a000 */
[----:B------:R-:W-:-:S00]  /*2080*/  ERRBAR ;  /* 0x00000000000079ab */ /* 0x000fc00000000000 */
[----:B------:R-:W-:Y:S06]  /*2090*/  CGAERRBAR ;  /* 0x00000000000075ab */ /* 0x000fec0000000000 */
[----:B------:R0:W5:Y:S02]  /*20a0*/  ATOM.E.ADD.STRONG.GPU PT, R10, desc[UR10][R6.64], R51 ;  /* 0x80000033060a798a */ /* 0x00016400081ef10a */
.L_x_47:
[----:B------:R-:W2:Y:S04]  /*20b0*/  LD.E.STRONG.GPU R11, desc[UR10][R6.64] ;  /* 0x0000000a060b7980 */ /* 0x000ea8000c10f900 */
[----:B--2---:R-:W-:Y:S01]  /*20c0*/  CCTL.IVALL ;  /* 0x00000000ff00798f */ /* 0x004fe20002000000 */
[----:B------:R-:W-:Y:S05]  /*20d0*/  YIELD ;  /* 0x0000000000007946 */ /* 0x000fea0003800000 */
[----:B-----5:R-:W-:-:S04]  /*20e0*/  LOP3.LUT R11, R11, R10, RZ, 0x3c, !PT ;  /* 0x0000000a0b0b7212 */ /* 0x020fc800078e3cff */
[----:B------:R-:W-:-:S13]  /*20f0*/  ISETP.GT.AND P1, PT, R11, -0x1, PT ;  /* 0xffffffff0b00780c */ /* 0x000fda0003f24270 */
[----:B------:R-:W-:Y:S05]  /*2100*/  @P1 BRA `(.L_x_47) ;  /* 0xfffffffc00e81947 */ /* 0x000fea000383ffff */
.L_x_46:
[----:B------:R-:W-:Y:S05]  /*2110*/  WARPSYNC.ALL ;  /* 0x0000000000007948 */ /* 0x000fea0003800000 */
[----:B------:R-:W-:Y:S06]  /*2120*/  BAR.SYNC.DEFER_BLOCKING 0x0 ;  /* 0x0000000000007b1d */ /* 0x000fec0000010000 */
.L_x_45:
[----:B------:R-:W-:Y:S01]  /*2130*/  ISETP.GT.U32.AND P1, PT, R5, 0x3f, PT ;  /* 0x0000003f0500780c */ /* 0x000fe20003f24070 */
[----:B------:R-:W-:Y:S01]  /*2140*/  BSSY.RECONVERGENT B0, `(.L_x_48) ;  /* 0x000000a000007945 */ /* 0x000fe20003800200 */
[----:B------:R-:W-:-:S11]  /*2150*/  CS2R R12, SRZ ;  /* 0x00000000000c7805 */ /* 0x000fd6000001ff00 */
[----:B------:R-:W-:Y:S05]  /*2160*/  @P1 BRA `(.L_x_49) ;  /* 0x00000000001c1947 */ /* 0x000fea0003800000 */
[----:B------:R-:W1:Y:S01]  /*2170*/  LDC.64 R10, c[0x0][0x3d0] ;  /* 0x0000f400ff0a7b82 */ /* 0x000e620000000a00 */
[----:B------:R-:W-:-:S05]  /*2180*/  IMAD R13, R46, UR7, R3 ;  /* 0x000000072e0d7c24 */ /* 0x000fca000f8e0203 */
[----:B------:R-:W-:-:S05]  /*2190*/  LEA R13, R13, R52, 0x7 ;  /* 0x000000340d0d7211 */ /* 0x000fca00078e38ff */
[----:B-1----:R-:W-:-:S06]  /*21a0*/  IMAD.WIDE.U32 R10, R13, 0x4, R10 ;  /* 0x000000040d0a7825 */ /* 0x002fcc00078e000a */
[----:B------:R-:W2:Y:S02]  /*21b0*/  LDG.E.64 R10, desc[UR10][R10.64] ;  /* 0x0000000a0a0a7981 */ /* 0x000ea4000c1e1b00 */
[----:B--2---:R-:W-:Y:S01]  /*21c0*/  FADD.FTZ R13, RZ, R10 ;  /* 0x0000000aff0d7221 */ /* 0x004fe20000010000 */
[----:B------:R-:W-:-:S07]  /*21d0*/  FADD.FTZ R12, RZ, R11 ;  /* 0x0000000bff0c7221 */ /* 0x000fce0000010000 */
.L_x_49:
[----:B------:R-:W-:Y:S05]  /*21e0*/  BSYNC.RECONVERGENT B0 ;  /* 0x0000000000007941 */ /* 0x000fea0003800200 */
.L_x_48:
[----:B------:R-:W1:Y:S01]  /*21f0*/  SHFL.BFLY PT, R10, R13, 0x8, 0x1f ;  /* 0x0d001f000d0a7f89 */ /* 0x000e6200000e0000 */
[----:B------:R-:W-:Y:S01]  /*2200*/  LOP3.LUT P1, RZ, R5, 0x3cf, RZ, 0xc0, !PT ;  /* 0x000003cf05ff7812 */ /* 0x000fe2000782c0ff */
[----:B------:R-:W2:Y:S01]  /*2210*/  S2UR UR6, SR_CgaCtaId ;  /* 0x00000000000679c3 */ /* 0x000ea20000008800 */
[----:B------:R-:W-:Y:S01]  /*2220*/  UMOV UR5, 0x400 ;  /* 0x0000040000057882 */ /* 0x000fe20000000000 */
[----:B------:R-:W3:Y:S01]  /*2230*/  SHFL.BFLY PT, R11, R12, 0x8, 0x1f ;  /* 0x0d001f000c0b7f89 */ /* 0x000ee200000e0000 */
[----:B------:R-:W-:Y:S01]  /*2240*/  UIADD3 UR5, UPT, UPT, UR5, 0x3480, URZ ;  /* 0x0000348005057890 */ /* 0x000fe2000fffe0ff */
[----:B------:R-:W-:Y:S01]  /*2250*/  IADD3 R58, PT, PT, -R93, R58, RZ ;  /* 0x0000003a5d3a7210 */ /* 0x000fe20007ffe1ff */
[----:B------:R-:W4:Y:S01]  /*2260*/  LDCU.64 UR12, c[0x0][0x380] ;  /* 0x00007000ff0c77ac */ /* 0x000f220008000a00 */
[----:B------:R-:W-:Y:S01]  /*2270*/  LOP3.LUT R46, R46, 0x1, RZ, 0x3c, !PT ;  /* 0x000000012e2e7812 */ /* 0x000fe200078e3cff */
[----:B-1----:R-:W-:Y:S01]  /*2280*/  FADD.FTZ R10, R10, R13 ;  /* 0x0000000d0a0a7221 */ /* 0x002fe20000010000 */
[----:B--2---:R-:W-:Y:S01]  /*2290*/  ULEA UR5, UR6, UR5, 0x18 ;  /* 0x0000000506057291 */ /* 0x004fe2000f8ec0ff */
[----:B---3--:R-:W-:-:S03]  /*22a0*/  FADD.FTZ R11, R11, R12 ;  /* 0x0000000c0b0b7221 */ /* 0x008fc60000010000 */
[----:B------:R-:W1:Y:S04]  /*22b0*/  SHFL.BFLY PT, R15, R10, 0x4, 0x1f ;  /* 0x0c801f000a0f7f89 */ /* 0x000e6800000e0000 */
[----:B------:R-:W2:Y:S01]  /*22c0*/  SHFL.BFLY PT, R14, R11, 0x4, 0x1f ;  /* 0x0c801f000b0e7f89 */ /* 0x000ea200000e0000 */
[----:B-1----:R-:W-:Y:S01]  /*22d0*/  FADD.FTZ R15, R10, R15 ;  /* 0x0000000f0a0f7221 */ /* 0x002fe20000010000 */
[----:B--2---:R-:W-:-:S04]  /*22e0*/  FADD.FTZ R14, R11, R14 ;  /* 0x0000000e0b0e7221 */ /* 0x004fc80000010000 */
[----:B------:R-:W1:Y:S04]  /*22f0*/  SHFL.BFLY PT, R16, R15, 0x2, 0x1f ;  /* 0x0c401f000f107f89 */ /* 0x000e6800000e0000 */
[----:B------:R-:W2:Y:S01]  /*2300*/  SHFL.BFLY PT, R17, R14, 0x2, 0x1f ;  /* 0x0c401f000e117f89 */ /* 0x000ea200000e0000 */
[----:B-1----:R-:W-:Y:S01]  /*2310*/  FADD.FTZ R16, R15, R16 ;  /* 0x000000100f107221 */ /* 0x002fe20000010000 */
[----:B--2---:R-:W-:-:S04]  /*2320*/  FADD.FTZ R17, R14, R17 ;  /* 0x000000110e117221 */ /* 0x004fc80000010000 */
[----:B------:R-:W1:Y:S04]  /*2330*/  SHFL.BFLY PT, R13, R16, 0x1, 0x1f ;  /* 0x0c201f00100d7f89 */ /* 0x000e6800000e0000 */
[----:B------:R-:W2:Y:S01]  /*2340*/  SHFL.BFLY PT, R12, R17, 0x1, 0x1f ;  /* 0x0c201f00110c7f89 */ /* 0x000ea200000e0000 */
[----:B-1----:R-:W-:Y:S01]  /*2350*/  FADD.FTZ R13, R16, R13 ;  /* 0x0000000d100d7221 */ /* 0x002fe20000010000 */
[----:B--2---:R-:W-:-:S03]  /*2360*/  FADD.FTZ R10, R17, R12 ;  /* 0x0000000c110a7221 */ /* 0x004fc60000010000 */
[----:B------:R-:W-:Y:S01]  /*2370*/  @!P1 FMUL.FTZ R12, R13, 4.8828125727595761418e-05 ;  /* 0x384ccccd0d0c9820 */ /* 0x000fe20000410000 */
[----:B------:R-:W-:Y:S01]  /*2380*/  @!P1 FMUL.FTZ R13, R10, 4.8828125727595761418e-05 ;  /* 0x384ccccd0a0d9820 */ /* 0x000fe20000410000 */
[----:B------:R-:W-:-:S04]  /*2390*/  LEA R10, R58, UR5, 0x3 ;  /* 0x000000053a0a7c11 */ /* 0x000fc8000f8e18ff */
[----:B------:R-:W-:Y:S01]  /*23a0*/  @!P1 STS.64 [R54], R12 ;  /* 0x0000000c36009388 */ /* 0x000fe20000000a00 */
[----:B------:R-:W-:Y:S01]  /*23b0*/  BAR.SYNC.DEFER_BLOCKING 0x0 ;  /* 0x0000000000007b1d */ /* 0x000fe20000010000 */
[----:B----4-:R-:W-:-:S04]  /*23c0*/  IADD3 R56, P1, PT, R56, UR12, RZ ;  /* 0x0000000c38387c10 */ /* 0x010fc8000ff3e0ff */
[----:B------:R-:W-:Y:S01]  /*23d0*/  IADD3.X R57, PT, PT, R57, UR13, RZ, P1, !PT ;  /* 0x0000000d39397c10 */ /* 0x000fe20008ffe4ff */
[----:B------:R-:W1:Y:S02]  /*23e0*/  LDS.64 R10, [R10] ;  /* 0x000000000a0a7984 */ /* 0x000e640000000a00 */
[--C-:B-1----:R-:W-:Y:S01]  /*23f0*/  FADD.FTZ R61, R61, -R10.reuse ;  /* 0x8000000a3d3d7221 */ /* 0x102fe20000010000 */
[--C-:B------:R-:W-:Y:S01]  /*2400*/  FADD.FTZ R71, R71, -R10.reuse ;  /* 0x8000000a47477221 */ /* 0x100fe20000010000 */
        /* <DEDUP_REMOVED lines=46> */
[----:B------:R-:W-:-:S02]  /*26f0*/  F2FP.BF16.F32.PACK_AB R12, R11, R0 ;  /* 0x000000000b0c723e */ /* 0x000fc400000010ff */
[----:B------:R-:W-:Y:S02]  /*2700*/  F2FP.BF16.F32.PACK_AB R13, R13, R2 ;  /* 0x000000020d0d723e */ /* 0x000fe400000010ff */
[----:B------:R-:W-:Y:S02]  /*2710*/  F2FP.BF16.F32.PACK_AB R16, R15, R60 ;  /* 0x0000003c0f10723e */ /* 0x000fe400000010ff */
[----:B------:R-:W-:Y:S01]  /*2720*/  F2FP.BF16.F32.PACK_AB R17, R17, R62 ;  /* 0x0000003e1111723e */ /* 0x000fe200000010ff */
[----:B------:R1:W-:Y:S01]  /*2730*/  STG.E.64 desc[UR10][R56.64], R12 ;  /* 0x0000000c38007986 */ /* 0x0003e2000c101b0a */
[----:B------:R-:W-:Y:S02]  /*2740*/  F2FP.BF16.F32.PACK_AB R20, R19, R64 ;  /* 0x000000401314723e */ /* 0x000fe400000010ff */
[----:B------:R-:W-:Y:S01]  /*2750*/  F2FP.BF16.F32.PACK_AB R21, R21, R74 ;  /* 0x0000004a1515723e */ /* 0x000fe200000010ff */
[----:B------:R1:W-:Y:S01]  /*2760*/  STG.E.64 desc[UR10][R56.64+0x5000], R16 ;  /* 0x0050001038007986 */ /* 0x0003e2000c101b0a */
[----:B------:R-:W-:-:S02]  /*2770*/  F2FP.BF16.F32.PACK_AB R58, R23, R78 ;  /* 0x0000004e173a723e */ /* 0x000fc400000010ff */
[----:B------:R-:W-:Y:S01]  /*2780*/  F2FP.BF16.F32.PACK_AB R59, R59, R82 ;  /* 0x000000523b3b723e */ /* 0x000fe200000010ff */
[----:B------:R1:W-:Y:S04]  /*2790*/  STG.E.64 desc[UR10][R56.64+0xa000], R20 ;  /* 0x00a0001438007986 */ /* 0x0003e8000c101b0a */
[----:B------:R1:W-:Y:S01]  /*27a0*/  STG.E.64 desc[UR10][R56.64+0xf000], R58 ;  /* 0x00f0003a38007986 */ /* 0x0003e2000c101b0a */
[----:B------:R-:W-:Y:S05]  /*27b0*/  @!P0 BRA `(.L_x_50) ;  /* 0xffffffdc00748947 */ /* 0x000fea000383ffff */
.L_x_39:
[----:B------:R-:W-:-:S04]  /*27c0*/  LEA R14, R3, R38, 0x4 ;  /* 0x00000026030e7211 */ /* 0x000fc800078e20ff */
[----:B------:R-:W-:-:S04]  /*27d0*/  SHF.L.U32 R14, R14, 0x5, RZ ;  /* 0x000000050e0e7819 */ /* 0x000fc800000006ff */
[----:B------:R-:W-:-:S13]  /*27e0*/  ISETP.GT.AND P0, PT, R14, 0x9ff, PT ;  /* 0x000009ff0e00780c */ /* 0x000fda0003f04270 */
[----:B------:R-:W-:Y:S05]  /*27f0*/  @P0 EXIT ;  /* 0x000000000000094d */ /* 0x000fea0003800000 */
[----:B-1----:R-:W1:Y:S01]  /*2800*/  S2R R17, SR_TID.X ;  /* 0x0000000000117919 */ /* 0x002e620000002100 */
[----:B------:R-:W0:Y:S01]  /*2810*/  LDC.64 R4, c[0x0][0x3c8] ;  /* 0x0000f200ff047b82 */ /* 0x000e220000000a00 */
[----:B------:R-:W-:Y:S01]  /*2820*/  UMOV UR4, 0x400 ;  /* 0x0000040000047882 */ /* 0x000fe20000000000 */
[----:B------:R-:W2:Y:S06]  /*2830*/  LDCU.64 UR8, c[0x0][0x3d0] ;  /* 0x00007a00ff0877ac */ /* 0x000eac0008000a00 */
[----:B------:R-:W3:Y:S01]  /*2840*/  S2UR UR5, SR_CgaCtaId ;  /* 0x00000000000579c3 */ /* 0x000ee20000008800 */
[----:B0-----:R-:W-:-:S02]  /*2850*/  SHF.L.U32 R6, R4, 0x4, RZ ;  /* 0x0000000404067819 */ /* 0x001fc400000006ff */
[----:B------:R-:W-:Y:S02]  /*2860*/  SHF.L.U64.HI R5, R4, 0x4, R5 ;  /* 0x0000000404057819 */ /* 0x000fe40000010205 */
[----:B-1----:R-:W-:Y:S01]  /*2870*/  SHF.R.U32.HI R7, RZ, 0x5, R17 ;  /* 0x00000005ff077819 */ /* 0x002fe20000011611 */
[----:B---3--:R-:W-:Y:S01]  /*2880*/  ULEA UR6, UR5, UR4, 0x18 ;  /* 0x0000000405067291 */ /* 0x008fe2000f8ec0ff */
[C---:B------:R-:W-:Y:S01]  /*2890*/  LOP3.LUT R13, R17.reuse, 0x1f, RZ, 0xc0, !PT ;  /* 0x0000001f110d7812 */ /* 0x040fe200078ec0ff */
[----:B--2---:R-:W-:Y:S01]  /*28a0*/  UIADD3 UR4, UP0, UPT, UR8, 0xca400, URZ ;  /* 0x000ca40008047890 */ /* 0x004fe2000ff1e0ff */
[----:B------:R-:W-:Y:S02]  /*28b0*/  LOP3.LUT R3, RZ, R7, RZ, 0x33, !PT ;  /* 0x00000007ff037212 */ /* 0x000fe400078e33ff */
[----:B------:R-:W-:Y:S01]  /*28c0*/  LOP3.LUT R44, R17, 0xf, RZ, 0xc0, !PT ;  /* 0x0000000f112c7812 */ /* 0x000fe200078ec0ff */
[----:B------:R-:W-:Y:S01]  /*28d0*/  UIADD3.X UR5, UPT, UPT, URZ, UR9, URZ, UP0, !UPT ;  /* 0x00000009ff057290 */ /* 0x000fe200087fe4ff */
[----:B------:R-:W-:-:S02]  /*28e0*/  IADD3 R4, P0, PT, R3, R6, RZ ;  /* 0x0000000603047210 */ /* 0x000fc40007f1e0ff */
[----:B------:R-:W-:Y:S02]  /*28f0*/  SHF.L.U32 R12, R17, 0x1, RZ ;  /* 0x00000001110c7819 */ /* 0x000fe400000006ff */
[----:B------:R-:W-:-:S05]  /*2900*/  IADD3.X R0, PT, PT, R5, -0x1, RZ, P0, !PT ;  /* 0xffffffff05007810 */ /* 0x000fca00007fe4ff */
[----:B------:R-:W-:-:S04]  /*2910*/  IMAD.WIDE.U32 R2, R0, -0x33333333, RZ ;  /* 0xcccccccd00027825 */ /* 0x000fc800078e00ff */
[----:B------:R-:W-:-:S04]  /*2920*/  IMAD.WIDE.U32 R8, P0, R4, -0x33333334, R2 ;  /* 0xcccccccc04087825 */ /* 0x000fc80007800002 */
[----:B------:R-:W-:Y:S01]  /*2930*/  IMAD.WIDE.U32 R2, R4, -0x33333333, RZ ;  /* 0xcccccccd04027825 */ /* 0x000fe200078e00ff */
[----:B------:R-:W-:-:S03]  /*2940*/  IADD3.X R11, PT, PT, RZ, RZ, RZ, P0, !PT ;  /* 0x000000ffff0b7210 */ /* 0x000fc600007fe4ff */
[----:B------:R-:W-:Y:S01]  /*2950*/  IMAD.MOV.U32 R10, RZ, RZ, R9 ;  /* 0x000000ffff0a7224 */ /* 0x000fe200078e0009 */
[----:B------:R-:W-:Y:S02]  /*2960*/  IADD3 RZ, P0, PT, R3, R8, RZ ;  /* 0x0000000803ff7210 */ /* 0x000fe40007f1e0ff */
[----:B------:R-:W-:Y:S02]  /*2970*/  SHF.R.U32.HI R8, RZ, 0x4, R17 ;  /* 0x00000004ff087819 */ /* 0x000fe40000011611 */
[----:B------:R-:W-:Y:S01]  /*2980*/  LEA R9, R7, UR6, 0x7 ;  /* 0x0000000607097c11 */ /* 0x000fe2000f8e38ff */
[----:B------:R-:W-:-:S05]  /*2990*/  IMAD.WIDE.U32.X R2, R0, -0x33333334, R10, P0 ;  /* 0xcccccccc00027825 */ /* 0x000fca00000e040a */
[----:B------:R-:W-:Y:S02]  /*29a0*/  SHF.R.U64 R40, R2, 0x3, R3 ;  /* 0x0000000302287819 */ /* 0x000fe40000001203 */
[----:B------:R-:W-:Y:S02]  /*29b0*/  LOP3.LUT R2, R8, 0x1e, RZ, 0xc0, !PT ;  /* 0x0000001e08027812 */ /* 0x000fe400078ec0ff */
[----:B------:R-:W-:Y:S02]  /*29c0*/  IADD3 R41, P1, PT, R40, 0x1, RZ ;  /* 0x0000000128297810 */ /* 0x000fe40007f3e0ff */
[----:B------:R-:W-:Y:S02]  /*29d0*/  LOP3.LUT R2, R2, 0x1f, R17, 0x78, !PT ;  /* 0x0000001f02027812 */ /* 0x000fe400078e7811 */
[----:B------:R-:W-:Y:S02]  /*29e0*/  LOP3.LUT R42, R41, 0x7, RZ, 0xc0, !PT ;  /* 0x00000007292a7812 */ /* 0x000fe400078ec0ff */
[----:B------:R-:W-:-:S02]  /*29f0*/  LEA R9, R2, R9, 0x2 ;  /* 0x0000000902097211 */ /* 0x000fc400078e10ff */
[----:B------:R-:W-:Y:S02]  /*2a00*/  SHF.L.U32 R2, R17, 0x7, RZ ;  /* 0x0000000711027819 */ /* 0x000fe400000006ff */
[----:B------:R-:W-:Y:S02]  /*2a10*/  IADD3 R10, P2, PT, R42, -0x1, RZ ;  /* 0xffffffff2a0a7810 */ /* 0x000fe40007f5e0ff */
[----:B------:R-:W-:Y:S02]  /*2a20*/  LEA.HI.X R18, R3, RZ, RZ, 0x1d, P1 ;  /* 0x000000ff03127211 */ /* 0x000fe400008fecff */
[----:B------:R-:W-:Y:S01]  /*2a30*/  LOP3.LUT R15, R2, 0x780, RZ, 0xc0, !PT ;  /* 0x00000780020f7812 */ /* 0x000fe200078ec0ff */
[----:B------:R-:W-:Y:S01]  /*2a40*/  IMAD.WIDE.U32 R2, R7, 0xa00, RZ ;  /* 0x00000a0007027825 */ /* 0x000fe200078e00ff */
[----:B------:R-:W-:Y:S02]  /*2a50*/  ISETP.GE.U32.AND P0, PT, R10, 0x3, PT ;  /* 0x000000030a00780c */ /* 0x000fe40003f06070 */
[----:B------:R-:W-:-:S02]  /*2a60*/  IADD3.X R10, PT, PT, RZ, -0x1, RZ, P2, !PT ;  /* 0xffffffffff0a7810 */ /* 0x000fc400017fe4ff */
[----:B------:R-:W-:Y:S02]  /*2a70*/  IADD3 R15, PT, PT, R15, UR6, RZ ;  /* 0x000000060f0f7c10 */ /* 0x000fe4000fffe0ff */
[----:B------:R-:W-:Y:S02]  /*2a80*/  ISETP.GE.U32.AND.EX P0, PT, R10, RZ, PT, P0 ;  /* 0x000000ff0a00720c */ /* 0x000fe40003f06100 */
[----:B------:R-:W-:Y:S02]  /*2a90*/  LOP3.LUT R17, R2, 0x1f, R17, 0xf8, !PT ;  /* 0x0000001f02117812 */ /* 0x000fe400078ef811 */
[----:B------:R-:W-:Y:S02]  /*2aa0*/  LOP3.LUT R16, R41, 0xfffffff8, RZ, 0xc0, !PT ;  /* 0xfffffff829107812 */ /* 0x000fe400078ec0ff */
[----:B------:R-:W-:-:S07]  /*2ab0*/  LOP3.LUT R18, R18, 0x3fffffff, RZ, 0xc0, !PT ;  /* 0x3fffffff12127812 */ /* 0x000fce00078ec0ff */
.L_x_62:
[----:B------:R-:W-:Y:S01]  /*2ac0*/  ISETP.GT.U32.AND P1, PT, R6, R7, PT ;  /* 0x000000070600720c */ /* 0x000fe20003f24070 */
[----:B------:R-:W-:Y:S01]  /*2ad0*/  BSSY.RECONVERGENT B0, `(.L_x_51) ;  /* 0x0000070000007945 */ /* 0x000fe20003800200 */
[----:B0-----:R-:W-:Y:S01]  /*2ae0*/  HFMA2 R26, -RZ, RZ, 0, 0 ;  /* 0x00000000ff1a7431 */ /* 0x001fe200000001ff */
[----:B------:R-:W-:Y:S02]  /*2af0*/  MOV R19, RZ ;  /* 0x000000ff00137202 */ /* 0x000fe40000000f00 */
[----:B------:R-:W-:-:S13]  /*2b00*/  ISETP.GT.AND.EX P1, PT, R5, RZ, PT, P1 ;  /* 0x000000ff0500720c */ /* 0x000fda0003f24310 */
[----:B-12---:R-:W-:Y:S05]  /*2b10*/  @!P1 BRA `(.L_x_52) ;  /* 0x0000000400ac9947 */ /* 0x006fea0003800000 */
[----:B------:R-:W-:Y:S01]  /*2b20*/  ISETP.GE.U32.AND P2, PT, R4, 0x46, PT ;  /* 0x000000460400780c */ /* 0x000fe20003f46070 */
[----:B------:R-:W-:Y:S01]  /*2b30*/  BSSY.RECONVERGENT B1, `(.L_x_53) ;  /* 0x0000035000017945 */ /* 0x000fe20003800200 */
[----:B------:R-:W-:Y:S01]  /*2b40*/  ISETP.NE.U32.AND P1, PT, R42, RZ, PT ;  /* 0x000000ff2a00720c */ /* 0x000fe20003f25070 */
[----:B------:R-:W-:Y:S01]  /*2b50*/  IMAD.MOV.U32 R26, RZ, RZ, RZ ;  /* 0x000000ffff1a7224 */ /* 0x000fe200078e00ff */
[----:B------:R-:W-:Y:S02]  /*2b60*/  ISETP.GE.U32.AND.EX P2, PT, R0, RZ, PT, P2 ;  /* 0x000000ff0000720c */ /* 0x000fe40003f46120 */
[----:B------:R-:W-:Y:S02]  /*2b70*/  IADD3 R10, P3, PT, R13, R14, RZ ;  /* 0x0000000e0d0a7210 */ /* 0x000fe40007f7e0ff */
[----:B------:R-:W-:Y:S02]  /*2b80*/  ISETP.NE.AND.EX P1, PT, RZ, RZ, PT, P1 ;  /* 0x000000ffff00720c */ /* 0x000fe40003f25310 */
[----:B------:R-:W-:-:S02]  /*2b90*/  SHF.R.S32.HI R47, RZ, 0x1f, R14 ;  /* 0x0000001fff2f7819 */ /* 0x000fc4000001140e */
[----:B------:R-:W-:Y:S02]  /*2ba0*/  MOV R45, R7 ;  /* 0x00000007002d7202 */ /* 0x000fe40000000f00 */
[----:B------:R-:W-:Y:S02]  /*2bb0*/  MOV R46, RZ ;  /* 0x000000ff002e7202 */ /* 0x000fe40000000f00 */
[----:B------:R-:W-:Y:S01]  /*2bc0*/  MOV R19, RZ ;  /* 0x000000ff00137202 */ /* 0x000fe20000000f00 */
[----:B------:R-:W-:Y:S06]  /*2bd0*/  @!P2 BRA `(.L_x_54) ;  /* 0x0000000000a8a947 */ /* 0x000fec0003800000 */
[----:B------:R-:W-:Y:S01]  /*2be0*/  IADD3 R21, P2, PT, R14, R17, RZ ;  /* 0x000000110e157210 */ /* 0x000fe20007f5e0ff */
[----:B------:R-:W-:Y:S01]  /*2bf0*/  HFMA2 R46, -RZ, RZ, 0, 0 ;  /* 0x00000000ff2e7431 */ /* 0x000fe200000001ff */
[----:B------:R-:W-:Y:S01]  /*2c00*/  MOV R26, RZ ;  /* 0x000000ff001a7202 */ /* 0x000fe20000000f00 */
[----:B------:R-:W-:Y:S01]  /*2c10*/  IMAD.MOV.U32 R45, RZ, RZ, R7 ;  /* 0x000000ffff2d7224 */ /* 0x000fe200078e0007 */
[----:B------:R-:W-:Y:S02]  /*2c20*/  IADD3.X R22, PT, PT, R3, R47, RZ, P2, !PT ;  /* 0x0000002f03167210 */ /* 0x000fe400017fe4ff */
[C---:B------:R-:W-:Y:S02]  /*2c30*/  LEA R20, P2, R21.reuse, UR4, 0x3 ;  /* 0x0000000415147c11 */ /* 0x040fe4000f8418ff */
[----:B------:R-:W-:Y:S02]  /*2c40*/  MOV R27, R16 ;  /* 0x00000010001b7202 */ /* 0x000fe40000000f00 */
[----:B------:R-:W-:-:S02]  /*2c50*/  LEA.HI.X R21, R21, UR5, R22, 0x3, P2 ;  /* 0x0000000515157c11 */ /* 0x000fc400090f1c16 */
[----:B------:R-:W-:-:S07]  /*2c60*/  MOV R43, R18 ;  /* 0x00000012002b7202 */ /* 0x000fce0000000f00 */
.L_x_55:
[----:B------:R-:W2:Y:S04]  /*2c70*/  LDG.E.64 R22, desc[UR10][R20.64+-0xc8000] ;  /* 0xf380000a14167981 */ /* 0x000ea8000c1e1b00 */
[----:B------:R-:W3:Y:S04]  /*2c80*/  LDG.E.64 R24, desc[UR10][R20.64+-0x96000] ;  /* 0xf6a0000a14187981 */ /* 0x000ee8000c1e1b00 */
[----:B------:R-:W4:Y:S04]  /*2c90*/  LDG.E.64 R28, desc[UR10][R20.64+-0x64000] ;  /* 0xf9c0000a141c7981 */ /* 0x000f28000c1e1b00 */
[----:B------:R-:W5:Y:S04]  /*2ca0*/  LDG.E.64 R30, desc[UR10][R20.64+-0x32000] ;  /* 0xfce0000a141e7981 */ /* 0x000f68000c1e1b00 */
        /* <DEDUP_REMOVED lines=10> */
[----:B0-----:R-:W-:-:S04]  /*2d50*/  IADD3 R20, P5, PT, R20, 0x190000, RZ ;  /* 0x0019000014147810 */ /* 0x001fc80007fbe0ff */
        /* <DEDUP_REMOVED lines=18> */
.L_x_54:
[----:B------:R-:W-:Y:S05]  /*2e80*/  BSYNC.RECONVERGENT B1 ;  /* 0x0000000000017941 */ /* 0x000fea0003800200 */
.L_x_53:
[----:B------:R-:W-:Y:S01]  /*2e90*/  IADD3.X R11, PT, PT, RZ, R47, RZ, P3, !PT ;  /* 0x0000002fff0b7210 */ /* 0x000fe20001ffe4ff */
[----:B------:R-:W-:Y:S06]  /*2ea0*/  @!P1 BRA `(.L_x_52) ;  /* 0x0000000000c89947 */ /* 0x000fec0003800000 */
[----:B------:R-:W-:Y:S01]  /*2eb0*/  BSSY.RECONVERGENT B1, `(.L_x_56) ;  /* 0x0000017000017945 */ /* 0x000fe20003800200 */
[----:B------:R-:W-:-:S03]  /*2ec0*/  LOP3.LUT P1, RZ, R41, 0x3, RZ, 0xc0, !PT ;  /* 0x0000000329ff7812 */ /* 0x000fc6000782c0ff */
[----:B------:R-:W-:Y:S10]  /*2ed0*/  @!P0 BRA `(.L_x_57) ;  /* 0x0000000000508947 */ /* 0x000ff40003800000 */
[----:B------:R-:W0:Y:S01]  /*2ee0*/  LDCU.64 UR6, c[0x0][0x3d0] ;  /* 0x00007a00ff0677ac */ /* 0x000e220008000a00 */
[----:B------:R-:W-:Y:S02]  /*2ef0*/  IMAD R21, R46, 0xa00, RZ ;  /* 0x00000a002e157824 */ /* 0x000fe400078e02ff */
[----:B------:R-:W-:-:S05]  /*2f00*/  IMAD.WIDE.U32 R22, R45, 0xa00, R10 ;  /* 0x00000a002d167825 */ /* 0x000fca00078e000a */
[----:B------:R-:W-:Y:S02]  /*2f10*/  IADD3 R21, PT, PT, R23, R21, RZ ;  /* 0x0000001517157210 */ /* 0x000fe40007ffe0ff */
[----:B0-----:R-:W-:-:S04]  /*2f20*/  LEA R20, P2, R22, UR6, 0x3 ;  /* 0x0000000616147c11 */ /* 0x001fc8000f8418ff */
[----:B------:R-:W-:-:S05]  /*2f30*/  LEA.HI.X R21, R22, UR7, R21, 0x3, P2 ;  /* 0x0000000716157c11 */ /* 0x000fca00090f1c15 */
[----:B------:R-:W2:Y:S04]  /*2f40*/  LDG.E.64 R22, desc[UR10][R20.64+0x2400] ;  /* 0x0024000a14167981 */ /* 0x000ea8000c1e1b00 */
        /* <DEDUP_REMOVED lines=13> */
.L_x_57:
[----:B------:R-:W-:Y:S05]  /*3020*/  BSYNC.RECONVERGENT B1 ;  /* 0x0000000000017941 */ /* 0x000fea0003800200 */
.L_x_56:
[----:B------:R-:W-:Y:S05]  /*3030*/  @!P1 BRA `(.L_x_52) ;  /* 0x0000000000649947 */ /* 0x000fea0003800000 */
[C---:B------:R-:W-:Y:S02]  /*3040*/  LOP3.LUT P2, RZ, R40.reuse, 0x3, RZ, 0xc0, !PT ;  /* 0x0000000328ff7812 */ /* 0x040fe4000784c0ff */
[----:B------:R-:W-:-:S11]  /*3050*/  LOP3.LUT P1, RZ, R40, 0x1, RZ, 0xc0, !PT ;  /* 0x0000000128ff7812 */ /* 0x000fd6000782c0ff */
[----:B------:R-:W0:Y:S01]  /*3060*/  @P2 LDC.64 R24, c[0x0][0x3d0] ;  /* 0x0000f400ff182b82 */ /* 0x000e220000000a00 */
[C---:B------:R-:W-:Y:S01]  /*3070*/  @P2 IMAD.WIDE.U32 R20, R45.reuse, 0xa00, R10 ;  /* 0x00000a002d142825 */ /* 0x040fe200078e000a */
[----:B------:R-:W-:-:S03]  /*3080*/  @P2 IADD3 R45, P3, PT, R45, 0x14, RZ ;  /* 0x000000142d2d2810 */ /* 0x000fc60007f7e0ff */
[----:B------:R-:W-:Y:S01]  /*3090*/  @P2 IMAD R23, R46, 0xa00, RZ ;  /* 0x00000a002e172824 */ /* 0x000fe200078e02ff */
[----:B------:R-:W-:Y:S01]  /*30a0*/  @P2 IADD3.X R46, PT, PT, RZ, R46, RZ, P3, !PT ;  /* 0x0000002eff2e2210 */ /* 0x000fe20001ffe4ff */
[----:B------:R-:W-:Y:S01]  /*30b0*/  @!P1 IMAD.WIDE.U32 R10, R45, 0xa00, R10 ;  /* 0x00000a002d0a9825 */ /* 0x000fe200078e000a */
[----:B------:R-:W1:Y:S03]  /*30c0*/  @!P1 LDC.64 R28, c[0x0][0x3d0] ;  /* 0x0000f400ff1c9b82 */ /* 0x000e660000000a00 */
[----:B------:R-:W-:Y:S02]  /*30d0*/  @P2 IMAD.IADD R23, R21, 0x1, R23 ;  /* 0x0000000115172824 */ /* 0x000fe400078e0217 */
[----:B------:R-:W-:-:S05]  /*30e0*/  @!P1 IMAD R21, R46, 0xa00, RZ ;  /* 0x00000a002e159824 */ /* 0x000fca00078e02ff */
[----:B------:R-:W-:Y:S02]  /*30f0*/  @!P1 IADD3 R11, PT, PT, R11, R21, RZ ;  /* 0x000000150b0b9210 */ /* 0x000fe40007ffe0ff */
[----:B0-----:R-:W-:-:S04]  /*3100*/  @P2 LEA R22, P3, R20, R24, 0x3 ;  /* 0x0000001814162211 */ /* 0x001fc800078618ff */
[----:B------:R-:W-:Y:S02]  /*3110*/  @P2 LEA.HI.X R23, R20, R25, R23, 0x3, P3 ;  /* 0x0000001914172211 */ /* 0x000fe400018f1c17 */
[----:B-1----:R-:W-:-:S03]  /*3120*/  @!P1 LEA R20, P3, R10, R28, 0x3 ;  /* 0x0000001c0a149211 */ /* 0x002fc600078618ff */
        /* <DEDUP_REMOVED lines=10> */
.L_x_52:
[----:B------:R-:W-:Y:S05]  /*31d0*/  BSYNC.RECONVERGENT B0 ;  /* 0x0000000000007941 */ /* 0x000fea0003800200 */
.L_x_51:
[----:B------:R0:W-:Y:S01]  /*31e0*/  STS [R9], R19 ;  /* 0x0000001309007388 */ /* 0x0001e20000000800 */
[----:B------:R-:W1:Y:S01]  /*31f0*/  LDC.64 R22, c[0x0][0x388] ;  /* 0x0000e200ff167b82 */ /* 0x000e620000000a00 */
[----:B------:R-:W-:Y:S02]  /*3200*/  ISETP.GT.U32.AND P1, PT, R44, 0x9, PT ;  /* 0x000000092c00780c */ /* 0x000fe40003f24070 */
[----:B------:R0:W-:Y:S01]  /*3210*/  STS [R9+0x500], R26 ;  /* 0x0005001a09007388 */ /* 0x0001e20000000800 */
[----:B------:R-:W-:-:S04]  /*3220*/  MOV R27, R8 ;  /* 0x00000008001b7202 */ /* 0x000fc80000000f00 */
[----:B------:R-:W2:Y:S08]  /*3230*/  LDC.64 R24, c[0x0][0x390] ;  /* 0x0000e400ff187b82 */ /* 0x000eb00000000a00 */
[----:B0-----:R-:W-:Y:S06]  /*3240*/  BAR.SYNC.DEFER_BLOCKING 0x0 ;  /* 0x0000000000007b1d */ /* 0x001fec0000010000 */
.L_x_61:
[----:B0-----:R-:W-:Y:S02]  /*3250*/  @!P1 LOP3.LUT R20, R27, 0x1e, R12, 0x78, !PT ;  /* 0x0000001e1b149812 */ /* 0x001fe400078e780c */
[----:B------:R-:W-:Y:S01]  /*3260*/  CS2R R10, SRZ ;  /* 0x00000000000a7805 */ /* 0x000fe2000001ff00 */
[----:B------:R-:W-:Y:S01]  /*3270*/  UMOV UR6, 0xffff ;  /* 0x0000ffff00067882 */ /* 0x000fe20000000000 */
[----:B------:R-:W-:Y:S02]  /*3280*/  ISETP.NE.AND P2, PT, R44, RZ, PT ;  /* 0x000000ff2c00720c */ /* 0x000fe40003f45270 */
[----:B------:R-:W-:-:S05]  /*3290*/  @!P1 LEA R20, R20, R15, 0x2 ;  /* 0x0000000f14149211 */ /* 0x000fca00078e10ff */
[----:B------:R0:W3:Y:S04]  /*32a0*/  @!P1 LDS R10, [R20] ;  /* 0x00000000140a9984 */ /* 0x0000e80000000800 */
[----:B------:R0:W4:Y:S01]  /*32b0*/  @!P1 LDS R11, [R20+0x500] ;  /* 0x00050000140b9984 */ /* 0x0001220000000800 */
[----:B------:R-:W-:Y:S05]  /*32c0*/  BRA.DIV UR6, `(.L_x_58) ;  /* 0x0000000206b07947 */ /* 0x000fea000b800000 */
[----:B------:R-:W-:Y:S01]  /*32d0*/  MOV R29, 0xffff ;  /* 0x0000ffff001d7802 */ /* 0x000fe20000000f00 */
[----:B------:R-:W-:Y:S01]  /*32e0*/  IMAD.MOV.U32 R33, RZ, RZ, 0xffff ;  /* 0x0000ffffff217424 */ /* 0x000fe200078e00ff */
[----:B------:R-:W-:Y:S02]  /*32f0*/  MOV R28, 0xffff ;  /* 0x0000ffff001c7802 */ /* 0x000fe40000000f00 */
[----:B------:R-:W-:Y:S01]  /*3300*/  MOV R30, 0xffff ;  /* 0x0000ffff001e7802 */ /* 0x000fe20000000f00 */
[----:B---3--:R-:W3:Y:S01]  /*3310*/  SHFL.BFLY PT, R19, R10, 0x8, 0x101f ;  /* 0x0d101f000a137f89 */ /* 0x008ee200000e0000 */
[----:B------:R-:W-:Y:S02]  /*3320*/  MOV R31, 0xffff ;  /* 0x0000ffff001f7802 */ /* 0x000fe40000000f00 */
[----:B------:R-:W-:Y:S01]  /*3330*/  MOV R32, 0xffff ;  /* 0x0000ffff00207802 */ /* 0x000fe20000000f00 */
[----:B0---4-:R-:W0:Y:S01]  /*3340*/  SHFL.BFLY PT, R20, R11, 0x8, 0x101f ;  /* 0x0d101f000b147f89 */ /* 0x011e2200000e0000 */
[----:B------:R-:W-:Y:S01]  /*3350*/  MOV R34, 0xffff ;  /* 0x0000ffff00227802 */ /* 0x000fe20000000f00 */
[----:B---3--:R-:W-:Y:S01]  /*3360*/  FADD.FTZ R19, R19, R10 ;  /* 0x0000000a13137221 */ /* 0x008fe20000010000 */
[----:B0-----:R-:W-:-:S04]  /*3370*/  FADD.FTZ R20, R20, R11 ;  /* 0x0000000b14147221 */ /* 0x001fc80000010000 */
[----:B------:R-:W0:Y:S01]  /*3380*/  SHFL.BFLY PT, R26, R19, 0x4, 0x101f ;  /* 0x0c901f00131a7f89 */ /* 0x000e2200000e0000 */
[----:B------:R-:W-:-:S03]  /*3390*/  MOV R11, 0xffff ;  /* 0x0000ffff000b7802 */ /* 0x000fc60000000f00 */
[----:B------:R-:W3:Y:S01]  /*33a0*/  SHFL.BFLY PT, R21, R20, 0x4, 0x101f ;  /* 0x0c901f0014157f89 */ /* 0x000ee200000e0000 */
[----:B0-----:R-:W-:Y:S01]  /*33b0*/  FADD.FTZ R26, R19, R26 ;  /* 0x0000001a131a7221 */ /* 0x001fe20000010000 */
[----:B---3--:R-:W-:-:S04]  /*33c0*/  FADD.FTZ R21, R20, R21 ;  /* 0x0000001514157221 */ /* 0x008fc80000010000 */
[----:B------:R-:W0:Y:S04]  /*33d0*/  SHFL.BFLY PT, R29, R26, 0x2, 0x101f ;  /* 0x0c501f001a1d7f89 */ /* 0x000e2800000e0000 */
[----:B------:R-:W3:Y:S01]  /*33e0*/  SHFL.BFLY PT, R10, R21, 0x2, 0x101f ;  /* 0x0c501f00150a7f89 */ /* 0x000ee200000e0000 */
[----:B0-----:R-:W-:Y:S01]  /*33f0*/  FADD.FTZ R29, R26, R29 ;  /* 0x0000001d1a1d7221 */ /* 0x001fe20000010000 */
[----:B---3--:R-:W-:-:S04]  /*3400*/  FADD.FTZ R10, R21, R10 ;  /* 0x0000000a150a7221 */ /* 0x008fc80000010000 */
[----:B------:R-:W0:Y:S04]  /*3410*/  SHFL.BFLY PT, R28, R29, 0x1, 0x101f ;  /* 0x0c301f001d1c7f89 */ /* 0x000e2800000e0000 */
[----:B------:R3:W4:Y:S02]  /*3420*/  SHFL.BFLY PT, R11, R10, 0x1, 0x101f ;  /* 0x0c301f000a0b7f89 */ /* 0x00072400000e0000 */
[----:B0--3--:R-:W-:-:S07]  /*3430*/  FADD.FTZ R28, R29, R28 ;  /* 0x0000001c1d1c7221 */ /* 0x009fce0000010000 */
.L_x_72:
[----:B------:R-:W-:Y:S01]  /*3440*/  BSSY.RECONVERGENT B0, `(.L_x_59) ;  /* 0x000000b000007945 */ /* 0x000fe20003800200 */
[----:B----4-:R-:W-:-:S03]  /*3450*/  FADD.FTZ R11, R10, R11 ;  /* 0x0000000b0a0b7221 */ /* 0x010fc60000010000 */
[----:B------:R-:W-:Y:S05]  /*3460*/  @P2 BRA `(.L_x_60) ;  /* 0x0000000000202947 */ /* 0x000fea0003800000 */
[----:B------:R-:W-:Y:S02]  /*3470*/  F2FP.BF16.F32.PACK_AB R10, R11, R28 ;  /* 0x0000001c0b0a723e */ /* 0x000fe400000010ff */
[----:B------:R-:W-:Y:S02]  /*3480*/  IADD3 R21, PT, PT, R27, R14, RZ ;  /* 0x0000000e1b157210 */ /* 0x000fe40007ffe0ff */
[C---:B------:R-:W-:Y:S02]  /*3490*/  PRMT R19, R10.reuse, 0x7610, R19 ;  /* 0x000076100a137816 */ /* 0x040fe40000000013 */
[----:B------:R-:W-:Y:S01]  /*34a0*/  PRMT R26, R10, 0x7632, R26 ;  /* 0x000076320a1a7816 */ /* 0x000fe2000000001a */
[----:B-1----:R-:W-:-:S04]  /*34b0*/  IMAD.WIDE R10, R21, 0x2, R22 ;  /* 0x00000002150a7825 */ /* 0x002fc800078e0216 */
[----:B--2---:R-:W-:Y:S01]  /*34c0*/  IMAD.WIDE R20, R21, 0x2, R24 ;  /* 0x0000000215147825 */ /* 0x004fe200078e0218 */
[----:B------:R0:W-:Y:S04]  /*34d0*/  STG.E.U16 desc[UR10][R10.64], R19 ;  /* 0x000000130a007986 */ /* 0x0001e8000c10150a */
[----:B------:R0:W-:Y:S02]  /*34e0*/  STG.E.U16 desc[UR10][R20.64], R26 ;  /* 0x0000001a14007986 */ /* 0x0001e4000c10150a */
.L_x_60:
[----:B------:R-:W-:Y:S05]  /*34f0*/  BSYNC.RECONVERGENT B0 ;  /* 0x0000000000007941 */ /* 0x000fea0003800200 */
.L_x_59:
        /* <DEDUP_REMOVED lines=9> */
.L_x_58:
[----:B------:R-:W-:Y:S01]  /*3590*/  HFMA2 R35, -RZ, RZ, 0, 0.000503063201904296875 ;  /* 0x0000101fff237431 */ /* 0x000fe200000001ff */
[----:B------:R-:W-:Y:S01]  /*35a0*/  BSSY B0, `(.L_x_63) ;  /* 0x0000007000007945 */ /* 0x000fe20003800000 */
[----:B---3--:R-:W-:Y:S01]  /*35b0*/  MOV R33, R10 ;  /* 0x0000000a00217202 */ /* 0x008fe20000000f00 */
[----:B------:R-:W-:Y:S01]  /*35c0*/  IMAD.MOV.U32 R32, RZ, RZ, 0x8 ;  /* 0x00000008ff207424 */ /* 0x000fe200078e00ff */
[----:B------:R-:W-:-:S07]  /*35d0*/  MOV R30, 0xffff ;  /* 0x0000ffff001e7802 */ /* 0x000fce0000000f00 */
[----:B012-4-:R-:W-:Y:S05]  /*35e0*/  WARPSYNC.COLLECTIVE R30, `(.L_x_64) ;  /* 0x000000001e087348 */ /* 0x017fea0003c00000 */
[----:B------:R3:W0:Y:S02]  /*35f0*/  SHFL.BFLY P3, R31, R33, R32, R35 ;  /* 0x0c000020211f7389 */ /* 0x0006240000060023 */
[----:B01234-:R-:W-:Y:S05]  /*3600*/  ENDCOLLECTIVE ;  /* 0x000000000000791b */ /* 0x01ffea0003800000 */
.L_x_64:
[----:B------:R-:W-:Y:S05]  /*3610*/  BSYNC B0 ;  /* 0x0000000000007941 */ /* 0x000fea0003800000 */
.L_x_63:
[----:B------:R-:W-:Y:S01]  /*3620*/  HFMA2 R32, -RZ, RZ, 0, 4.76837158203125e-07 ;  /* 0x00000008ff207431 */ /* 0x000fe200000001ff */
[----:B------:R-:W-:Y:S02]  /*3630*/  MOV R33, R11 ;  /* 0x0000000b00217202 */ /* 0x000fe40000000f00 */
[----:B------:R-:W-:Y:S02]  /*3640*/  MOV R35, 0x101f ;  /* 0x0000101f00237802 */ /* 0x000fe40000000f00 */
[----:B------:R-:W-:Y:S02]  /*3650*/  MOV R30, 0xffff ;  /* 0x0000ffff001e7802 */ /* 0x000fe40000000f00 */
[----:B------:R-:W-:-:S07]  /*3660*/  MOV R19, R31 ;  /* 0x0000001f00137202 */ /* 0x000fce0000000f00 */
[----:B------:R-:W-:Y:S05]  /*3670*/  WARPSYNC.COLLECTIVE R30, `(.L_x_65) ;  /* 0x000000001e087348 */ /* 0x000fea0003c00000 */
[----:B------:R0:W1:Y:S02]  /*3680*/  SHFL.BFLY P3, R31, R33, R32, R35 ;  /* 0x0c000020211f7389 */ /* 0x0000640000060023 */
[----:B01----:R-:W-:Y:S05]  /*3690*/  ENDCOLLECTIVE ;  /* 0x000000000000791b */ /* 0x003fea0003800000 */
.L_x_65:
[----:B------:R-:W-:Y:S01]  /*36a0*/  FADD.FTZ R19, R19, R10 ;  /* 0x0000000a13137221 */ /* 0x000fe20000010000 */
[----:B------:R-:W-:-:S04]  /*36b0*/  HFMA2 R32, -RZ, RZ, 0, 2.384185791015625e-07 ;  /* 0x00000004ff207431 */ /* 0x000fc800000001ff */
[----:B------:R-:W-:Y:S01]  /*36c0*/  MOV R33, R19 ;  /* 0x0000001300217202 */ /* 0x000fe20000000f00 */
[----:B------:R-:W-:-:S07]  /*36d0*/  IMAD.MOV.U32 R20, RZ, RZ, R31 ;  /* 0x000000ffff147224 */ /* 0x000fce00078e001f */
[----:B------:R-:W-:Y:S05]  /*36e0*/  WARPSYNC.COLLECTIVE R30, `(.L_x_66) ;  /* 0x000000001e087348 */ /* 0x000fea0003c00000 */
[----:B------:R0:W1:Y:S02]  /*36f0*/  SHFL.BFLY P3, R31, R33, R32, R35 ;  /* 0x0c000020211f7389 */ /* 0x0000640000060023 */
[----:B01----:R-:W-:Y:S05]  /*3700*/  ENDCOLLECTIVE ;  /* 0x000000000000791b */ /* 0x003fea0003800000 */
.L_x_66:
[----:B------:R-:W-:-:S05]  /*3710*/  FADD.FTZ R20, R20, R11 ;  /* 0x0000000b14147221 */ /* 0x000fca0000010000 */
[----:B------:R-:W-:Y:S02]  /*3720*/  MOV R33, R20 ;  /* 0x0000001400217202 */ /* 0x000fe40000000f00 */
[----:B------:R-:W-:-:S07]  /*3730*/  MOV R26, R31 ;  /* 0x0000001f001a7202 */ /* 0x000fce0000000f00 */
[----:B------:R-:W-:Y:S05]  /*3740*/  WARPSYNC.COLLECTIVE R30, `(.L_x_67) ;  /* 0x000000001e087348 */ /* 0x000fea0003c00000 */
[----:B------:R0:W1:Y:S02]  /*3750*/  SHFL.BFLY P3, R31, R33, R32, R35 ;  /* 0x0c000020211f7389 */ /* 0x0000640000060023 */
[----:B01----:R-:W-:Y:S05]  /*3760*/  ENDCOLLECTIVE ;  /* 0x000000000000791b */ /* 0x003fea0003800000 */
.L_x_67:
[----:B------:R-:W-:Y:S01]  /*3770*/  FADD.FTZ R26, R19, R26 ;  /* 0x0000001a131a7221 */ /* 0x000fe20000010000 */
[----:B------:R-:W-:-:S04]  /*3780*/  HFMA2 R32, -RZ, RZ, 0, 1.1920928955078125e-07 ;  /* 0x00000002ff207431 */ /* 0x000fc800000001ff */
[----:B------:R-:W-:Y:S02]  /*3790*/  MOV R33, R26 ;  /* 0x0000001a00217202 */ /* 0x000fe40000000f00 */
[----:B------:R-:W-:-:S07]  /*37a0*/  MOV R21, R31 ;  /* 0x0000001f00157202 */ /* 0x000fce0000000f00 */
[----:B------:R-:W-:Y:S05]  /*37b0*/  WARPSYNC.COLLECTIVE R30, `(.L_x_68) ;  /* 0x000000001e087348 */ /* 0x000fea0003c00000 */
[----:B------:R0:W1:Y:S02]  /*37c0*/  SHFL.BFLY P3, R31, R33, R32, R35 ;  /* 0x0c000020211f7389 */ /* 0x0000640000060023 */
[----:B01----:R-:W-:Y:S05]  /*37d0*/  ENDCOLLECTIVE ;  /* 0x000000000000791b */ /* 0x003fea0003800000 */
.L_x_68:
[----:B------:R-:W-:-:S05]  /*37e0*/  FADD.FTZ R21, R20, R21 ;  /* 0x0000001514157221 */ /* 0x000fca0000010000 */
[----:B------:R-:W-:Y:S01]  /*37f0*/  MOV R33, R21 ;  /* 0x0000001500217202 */ /* 0x000fe20000000f00 */
[----:B------:R-:W-:-:S07]  /*3800*/  IMAD.MOV.U32 R29, RZ, RZ, R31 ;  /* 0x000000ffff1d7224 */ /* 0x000fce00078e001f */
[----:B------:R-:W-:Y:S05]  /*3810*/  WARPSYNC.COLLECTIVE R30, `(.L_x_69) ;  /* 0x000000001e087348 */ /* 0x000fea0003c00000 */
[----:B------:R0:W1:Y:S02]  /*3820*/  SHFL.BFLY P3, R31, R33, R32, R35 ;  /* 0x0c000020211f7389 */ /* 0x0000640000060023 */
[----:B01----:R-:W-:Y:S05]  /*3830*/  ENDCOLLECTIVE ;  /* 0x000000000000791b */ /* 0x003fea0003800000 */
.L_x_69:
[----:B------:R-:W-:Y:S01]  /*3840*/  FADD.FTZ R29, R26, R29 ;  /* 0x0000001d1a1d7221 */ /* 0x000fe20000010000 */
[----:B------:R-:W-:-:S04]  /*3850*/  HFMA2 R32, -RZ, RZ, 0, 5.9604644775390625e-08 ;  /* 0x00000001ff207431 */ /* 0x000fc800000001ff */
[----:B------:R-:W-:Y:S02]  /*3860*/  MOV R33, R29 ;  /* 0x0000001d00217202 */ /* 0x000fe40000000f00 */
[----:B------:R-:W-:-:S07]  /*3870*/  MOV R10, R31 ;  /* 0x0000001f000a7202 */ /* 0x000fce0000000f00 */
[----:B------:R-:W-:Y:S05]  /*3880*/  WARPSYNC.COLLECTIVE R30, `(.L_x_70) ;  /* 0x000000001e087348 */ /* 0x000fea0003c00000 */
[----:B------:R0:W1:Y:S02]  /*3890*/  SHFL.BFLY P3, R31, R33, R32, R35 ;  /* 0x0c000020211f7389 */ /* 0x0000640000060023 */
[----:B01----:R-:W-:Y:S05]  /*38a0*/  ENDCOLLECTIVE ;  /* 0x000000000000791b */ /* 0x003fea0003800000 */
.L_x_70:
[----:B------:R-:W-:-:S05]  /*38b0*/  FADD.FTZ R10, R21, R10 ;  /* 0x0000000a150a7221 */ /* 0x000fca0000010000 */
[----:B------:R-:W-:Y:S02]  /*38c0*/  MOV R33, R10 ;  /* 0x0000000a00217202 */ /* 0x000fe40000000f00 */
[----:B------:R-:W-:-:S07]  /*38d0*/  MOV R28, R31 ;  /* 0x0000001f001c7202 */ /* 0x000fce0000000f00 */
[----:B------:R-:W-:Y:S05]  /*38e0*/  WARPSYNC.COLLECTIVE R30, `(.L_x_71) ;  /* 0x000000001e087348 */ /* 0x000fea0003c00000 */
[----:B------:R0:W1:Y:S02]  /*38f0*/  SHFL.BFLY P3, R31, R33, R32, R35 ;  /* 0x0c000020211f7389 */ /* 0x0000640000060023 */
[----:B01----:R-:W-:Y:S05]  /*3900*/  ENDCOLLECTIVE ;  /* 0x000000000000791b */ /* 0x003fea0003800000 */
.L_x_71:
[----:B------:R-:W-:Y:S01]  /*3910*/  FADD.FTZ R28, R29, R28 ;  /* 0x0000001c1d1c7221 */ /* 0x000fe20000010000 */
[----:B------:R-:W-:Y:S01]  /*3920*/  MOV R11, R31 ;  /* 0x0000001f000b7202 */ /* 0x000fe20000000f00 */
[----:B------:R-:W-:Y:S06]  /*3930*/  BRA `(.L_x_72) ;  /* 0xfffffff800c07947 */ /* 0x000fec000383ffff */
.L_x_73:
        /* <DEDUP_REMOVED lines=12> */
.L_x_1641:


//--------------------- .text._ZN13group_norm_v218gn_bwd_cuda_kernelI13__nv_bfloat16Li320ELi3ELi32ELi80ELi256ELb0ELb1ELi16ELi320ELi320ELi4ELb1ELi16ELb0ELb0ELNS_15WgradSyncMethodE3ENS_16CompileConditionILi1000EEEEEvPT_S6_S6_PKS5_S8_S8_S8_PKfflPfPj --------------------------
	.section	.text._ZN13group_norm_v218gn_bwd_cuda_kernelI13__nv_bfloat16Li320ELi3ELi32ELi80ELi256ELb0ELb1ELi16ELi320ELi320ELi4ELb1ELi16ELb0ELb0ELNS_15WgradSyncMethodE3ENS_16CompileConditionILi1000EEEEEvPT_S6_S6_PKS5_S8_S8_S8_PKfflPfPj,"ax",@progbits
	.align	128
        .global         _ZN13group_norm_v218gn_bwd_cuda_kernelI13__nv_bfloat16Li320ELi3ELi32ELi80ELi256ELb0ELb1ELi16ELi320ELi320ELi4ELb1ELi16ELb0ELb0ELNS_15WgradSyncMethodE3ENS_16CompileConditionILi1000EEEEEvPT_S6_S6_PKS5_S8_S8_S8_PKfflPfPj
        .type           _ZN13group_norm_v218gn_bwd_cuda_kernelI13__nv_bfloat16Li320ELi3ELi32ELi80ELi256ELb0ELb1ELi16ELi320ELi320ELi4ELb1ELi16ELb0ELb0ELNS_15WgradSyncMethodE3ENS_16CompileConditionILi1000EEEEEvPT_S6_S6_PKS5_S8_S8_S8_PKfflPfPj,@function
        .size           _ZN13group_norm_v218gn_bwd_cuda_kernelI13__nv_bfloat16Li320ELi3ELi32ELi80ELi256ELb0ELb1ELi16ELi320ELi320ELi4ELb1ELi16ELb0ELb0ELNS_15WgradSyncMethodE3ENS_16CompileConditionILi1000EEEEEvPT_S6_S6_PKS5_S8_S8_S8_PKfflPfPj,(.L_x_1642 - _ZN13group_norm_v218gn_bwd_cuda_kernelI13__nv_bfloat16Li320ELi3ELi32ELi80ELi256ELb0ELb1ELi16ELi320ELi320ELi4ELb1ELi16ELb0ELb0ELNS_15WgradSyncMethodE3ENS_16CompileConditionILi1000EEEEEvPT_S6_S6_PKS5_S8_S8_S8_PKfflPfPj)
        .other          _ZN13group_norm_v218gn_bwd_cuda_kernelI13__nv_bfloat16Li320ELi3ELi32ELi80ELi256ELb0ELb1ELi16ELi320ELi320ELi4ELb1ELi16ELb0ELb0ELNS_15WgradSyncMethodE3ENS_16CompileConditionILi1000EEEEEvPT_S6_S6_PKS5_S8_S8_S8_PKfflPfPj,@"STO_CUDA_ENTRY STV_DEFAULT"
_ZN13group_norm_v218gn_bwd_cuda_kernelI13__nv_bfloat16Li320ELi3ELi32ELi80ELi256ELb0ELb1ELi16ELi320ELi320ELi4ELb1ELi16ELb0ELb0ELNS_15WgradSyncMethodE3ENS_16CompileConditionILi1000EEEEEvPT_S6_S6_PKS5_S8_S8_S8_PKfflPfPj:
.text._ZN13group_norm_v218gn_bwd_cuda_kernelI13__nv_bfloat16Li320ELi3ELi32ELi80ELi256ELb0ELb1ELi16ELi320ELi320ELi4ELb1ELi16ELb0ELb0ELNS_15WgradSyncMethodE3ENS_16CompileConditionILi1000EEEEEvPT_S6_S6_PKS5_S8_S8_S8_PKfflPfPj:
[----:B------:R-:W-:Y:S08]  /*0000*/  LDC R1, c[0x0][0x37c] ;  /* 0x0000df00ff017b82 */ /* 0x000ff00000000800 */
[----:B------:R-:W0:Y:S01]  /*0010*/  S2UR UR8, SR_CTAID.Y ;  /* 0x00000000000879c3 */ /* 0x000e220000002600 */
[----:B------:R-:W1:Y:S01]  /*0020*/  LDCU.64 UR14, c[0x0][0x3c8] ;  /* 0x00007900ff0e77ac */ /* 0x000e620008000a00 */
[----:B------:R-:W2:Y:S01]  /*0030*/  LDCU.64 UR12, c[0x0][0x358] ;  /* 0x00006b00ff0c77ac */ /* 0x000ea20008000a00 */
[----:B-1----:R-:W-:-:S02]  /*0040*/  USHF.L.U32 UR4, UR14, 0x3, URZ ;  /* 0x000000030e047899 */ /* 0x002fc400080006ff */
[----:B------:R-:W-:Y:S02]  /*0050*/  USHF.L.U64.HI UR5, UR14, 0x3, UR15 ;  /* 0x000000030e057899 */ /* 0x000fe4000801020f */
[----:B0-----:R-:W-:Y:S02]  /*0060*/  UISETP.GT.U32.AND UP0, UPT, UR4, UR8, UPT ;  /* 0x000000080400728c */ /* 0x001fe4000bf04070 */
[----:B------:R-:W-:Y:S02]  /*0070*/  ULOP3.LUT UR11, UR8, 0x7, URZ, 0xc0, !UPT ;  /* 0x00000007080b7892 */ /* 0x000fe4000f8ec0ff */
[----:B------:R-:W-:-:S09]  /*0080*/  UISETP.GT.AND.EX UP0, UPT, UR5, URZ, UPT, UP0 ;  /* 0x000000ff0500728c */ /* 0x000fd2000bf04300 */
[----:B--2---:R-:W-:Y:S05]  /*0090*/  BRA.U UP0, `(.L_x_74) ;  /* 0x0000000100687547 */ /* 0x004fea000b800000 */
[----:B------:R-:W0:Y:S01]  /*00a0*/  S2R R0, SR_TID.X ;  /* 0x0000000000007919 */ /* 0x000e220000002100 */
[----:B------:R-:W1:Y:S08]  /*00b0*/  S2UR UR17, SR_CTAID.X ;  /* 0x00000000001179c3 */ /* 0x000e700000002500 */
[----:B------:R-:W-:Y:S01]  /*00c0*/  BAR.SYNC.DEFER_BLOCKING 0x0 ;  /* 0x0000000000007b1d */ /* 0x000fe20000010000 */
[----:B0-----:R-:W-:-:S13]  /*00d0*/  ISETP.NE.AND P0, PT, R0, RZ, PT ;  /* 0x000000ff0000720c */ /* 0x001fda0003f05270 */
[----:B-1----:R-:W-:Y:S05]  /*00e0*/  @P0 BRA `(.L_x_75) ;  /* 0x0000000000480947 */ /* 0x002fea0003800000 */
[----:B------:R-:W0:Y:S01]  /*00f0*/  LDC.64 R2, c[0x0][0x3d8] ;  /* 0x0000f600ff027b82 */ /* 0x000e220000000a00 */
[----:B------:R-:W-:Y:S01]  /*0100*/  USHF.R.U32.HI UR4, URZ, 0x3, UR8 ;  /* 0x00000003ff047899 */ /* 0x000fe20008011608 */
[----:B------:R-:W-:-:S03]  /*0110*/  MOV R5, UR11 ;  /* 0x0000000b00057c02 */ /* 0x000fc60008000f00 */
[----:B------:R-:W-:-:S03]  /*0120*/  ULOP3.LUT UP0, URZ, UR4, UR17, URZ, 0xfc, !UPT ;  /* 0x0000001104ff7292 */ /* 0x000fc6000f80fcff */
[----:B------:R-:W-:Y:S02]  /*0130*/  UMOV UR4, 0x7fffffe1 ;  /* 0x7fffffe100047882 */ /* 0x000fe40000000000 */
[----:B------:R-:W-:Y:S01]  /*0140*/  USEL UR4, UR4, 0x1, !UP0 ;  /* 0x0000000104047887 */ /* 0x000fe2000c000000 */
[----:B0-----:R-:W-:-:S05]  /*0150*/  IMAD.WIDE.U32 R2, R5, 0x4, R2 ;  /* 0x0000000405027825 */ /* 0x001fca00078e0002 */
[----:B------:R-:W-:Y:S01]  /*0160*/  MOV R5, UR4 ;  /* 0x0000000400057c02 */ /* 0x000fe20008000f00 */
[----:B------:R-:W-:Y:S06]  /*0170*/  MEMBAR.ALL.GPU ;  /* 0x0000000000007992 */ /* 0x000fec000000a000 */
[----:B------:R-:W-:-:S00]  /*0180*/  ERRBAR ;  /* 0x00000000000079ab */ /* 0x000fc00000000000 */
[----:B------:R-:W-:Y:S06]  /*0190*/  CGAERRBAR ;  /* 0x00000000000075ab */ /* 0x000fec0000000000 */
[----:B------:R0:W5:Y:S02]  /*01a0*/  ATOM.E.ADD.STRONG.GPU PT, R0, desc[UR12][R2.64+0x40], R5 ;  /* 0x800040050200798a */ /* 0x00016400081ef10c */
.L_x_76:
[----:B0-----:R-:W2:Y:S04]  /*01b0*/  LD.E.STRONG.GPU R5, desc[UR12][R2.64+0x40] ;  /* 0x0000400c02057980 */ /* 0x001ea8000c10f900 */
[----:B--2---:R-:W-:Y:S01]  /*01c0*/  CCTL.IVALL ;  /* 0x00000000ff00798f */ /* 0x004fe20002000000 */
[----:B------:R-:W-:Y:S05]  /*01d0*/  YIELD ;  /* 0x0000000000007946 */ /* 0x000fea0003800000 */
[----:B-----5:R-:W-:-:S04]  /*01e0*/  LOP3.LUT R5, R5, R0, RZ, 0x3c, !PT ;  /* 0x0000000005057212 */ /* 0x020fc800078e3cff */
[----:B------:R-:W-:-:S13]  /*01f0*/  ISETP.GT.AND P0, PT, R5, -0x1, PT ;  /* 0xffffffff0500780c */ /* 0x000fda0003f04270 */
[----:B------:R-:W-:Y:S05]  /*0200*/  @P0 BRA `(.L_x_76) ;  /* 0xfffffffc00e80947 */ /* 0x000fea000383ffff */
.L_x_75:
[----:B------:R-:W-:Y:S05]  /*0210*/  WARPSYNC.ALL ;  /* 0x0000000000007948 */ /* 0x000fea0003800000 */
[----:B------:R-:W-:Y:S06]  /*0220*/  BAR.SYNC.DEFER_BLOCKING 0x0 ;  /* 0x0000000000007b1d */ /* 0x000fec0000010000 */
[----:B------:R-:W-:Y:S05]  /*0230*/  BRA `(.L_x_77) ;  /* 0x0000002800347947 */ /* 0x000fea0003800000 */
.L_x_74:
[----:B------:R-:W0:Y:S01]  /*0240*/  S2R R0, SR_TID.X ;  /* 0x0000000000007919 */ /* 0x000e220000002100 */
[----:B------:R-:W1:Y:S01]  /*0250*/  LDC.64 R4, c[0x0][0x3a8] ;  /* 0x0000ea00ff047b82 */ /* 0x000e620000000a00 */
[----:B0-----:R-:W-:-:S05]  /*0260*/  LOP3.LUT R2, R0, 0xffff, RZ, 0xc0, !PT ;  /* 0x0000ffff00027812 */ /* 0x001fca00078ec0ff */
[----:B------:R-:W-:-:S05]  /*0270*/  IMAD R2, R2, 0x334, RZ ;  /* 0x0000033402027824 */ /* 0x000fca00078e02ff */
[----:B------:R-:W-:-:S04]  /*0280*/  SHF.R.U32.HI R2, RZ, 0x10, R2 ;  /* 0x00000010ff027819 */ /* 0x000fc80000011602 */
[----:B------:R-:W-:-:S05]  /*0290*/  PRMT R2, R2, 0x9910, RZ ;  /* 0x0000991002027816 */ /* 0x000fca00000000ff */
[----:B------:R-:W-:-:S05]  /*02a0*/  IMAD R2, R2, 0x50, RZ ;  /* 0x0000005002027824 */ /* 0x000fca00078e02ff */
[----:B------:R-:W-:-:S04]  /*02b0*/  IADD3 R2, PT, PT, RZ, -R2, RZ ;  /* 0x80000002ff027210 */ /* 0x000fc80007ffe0ff */
[----:B------:R-:W-:-:S04]  /*02c0*/  PRMT R3, R2, 0x7710, RZ ;  /* 0x0000771002037816 */ /* 0x000fc800000000ff */
[----:B------:R-:W-:Y:S02]  /*02d0*/  IADD3 R2, PT, PT, R3, R0, RZ ;  /* 0x0000000003027210 */ /* 0x000fe40007ffe0ff */
[----:B------:R-:W-:Y:S02]  /*02e0*/  MOV R3, UR11 ;  /* 0x0000000b00037c02 */ /* 0x000fe40008000f00 */
[----:B------:R-:W-:-:S05]  /*02f0*/  LOP3.LUT R2, R2, 0xffff, RZ, 0xc0, !PT ;  /* 0x0000ffff02027812 */ /* 0x000fca00078ec0ff */
[----:B------:R-:W-:-:S05]  /*0300*/  IMAD R2, R3, 0x50, R2 ;  /* 0x0000005003027824 */ /* 0x000fca00078e0202 */
[----:B------:R-:W-:-:S05]  /*0310*/  SHF.L.U32 R3, R2, 0x2, RZ ;  /* 0x0000000202037819 */ /* 0x000fca00000006ff */
[----:B-1----:R-:W-:-:S06]  /*0320*/  IMAD.WIDE.U32 R4, R3, 0x2, R4 ;  /* 0x0000000203047825 */ /* 0x002fcc00078e0004 */
[----:B------:R-:W2:Y:S01]  /*0330*/  LDG.E.64.CONSTANT R4, desc[UR12][R4.64] ;  /* 0x0000000c04047981 */ /* 0x000ea2000c1e9b00 */
[----:B------:R-:W-:Y:S02]  /*0340*/  LOP3.LUT R3, R3, 0xffff, RZ, 0xc0, !PT ;  /* 0x0000ffff03037812 */ /* 0x000fe400078ec0ff */
[----:B------:R-:W-:Y:S02]  /*0350*/  CS2R R32, SRZ ;  /* 0x0000000000207805 */ /* 0x000fe4000001ff00 */
[----:B------:R-:W-:Y:S02]  /*0360*/  CS2R R30, SRZ ;  /* 0x00000000001e7805 */ /* 0x000fe4000001ff00 */
[----:B------:R-:W-:Y:S02]  /*0370*/  CS2R R28, SRZ ;  /* 0x00000000001c7805 */ /* 0x000fe4000001ff00 */
[----:B------:R-:W-:Y:S01]  /*0380*/  CS2R R26, SRZ ;  /* 0x00000000001a7805 */ /* 0x000fe2000001ff00 */
[----:B------:R-:W-:Y:S01]  /*0390*/  IMAD R3, R3, 0xccd, RZ ;  /* 0x00000ccd03037824 */ /* 0x000fe200078e02ff */
[----:B------:R-:W-:Y:S01]  /*03a0*/  UMOV UR4, URZ ;  /* 0x000000ff00047c82 */ /* 0x000fe20008000000 */
[----:B------:R-:W-:Y:S01]  /*03b0*/  UMOV UR10, UR8 ;  /* 0x00000008000a7c82 */ /* 0x000fe20008000000 */
[----:B------:R-:W-:-:S02]  /*03c0*/  UMOV UR5, URZ ;  /* 0x000000ff00057c82 */ /* 0x000fc40008000000 */
[----:B------:R-:W-:Y:S02]  /*03d0*/  SHF.R.U32.HI R24, RZ, 0x12, R3 ;  /* 0x00000012ff187819 */ /* 0x000fe40000011603 */
[C---:B--2---:R-:W-:Y:S02]  /*03e0*/  PRMT R7, R5.reuse, 0x7632, R7 ;  /* 0x0000763205077816 */ /* 0x044fe40000000007 */
[C---:B------:R-:W-:Y:S02]  /*03f0*/  PRMT R6, R4.reuse, 0x7632, R6 ;  /* 0x0000763204067816 */ /* 0x040fe40000000006 */
[----:B------:R-:W-:Y:S02]  /*0400*/  SHF.L.U32 R22, R4, 0x10, RZ ;  /* 0x0000001004167819 */ /* 0x000fe400000006ff */
[----:B------:R-:W-:Y:S01]  /*0410*/  SHF.L.U32 R2, R5, 0x10, RZ ;  /* 0x0000001005027819 */ /* 0x000fe200000006ff */
[----:B------:R-:W-:Y:S01]  /*0420*/  IMAD.U32 R5, R7, 0x10000, RZ ;  /* 0x0001000007057824 */ /* 0x000fe200078e00ff */
[----:B------:R-:W-:-:S07]  /*0430*/  SHF.L.U32 R4, R6, 0x10, RZ ;  /* 0x0000001006047819 */ /* 0x000fce00000006ff */
.L_x_89:
[----:B------:R-:W-:Y:S01]  /*0440*/  LOP3.LUT R3, R0, 0xffff, RZ, 0xc0, !PT ;  /* 0x0000ffff00037812 */ /* 0x000fe200078ec0ff */
[----:B0-----:R-:W0:Y:S01]  /*0450*/  S2UR UR8, SR_CTAID.Y ;  /* 0x00000000000879c3 */ /* 0x001e220000002600 */
[----:B------:R-:W-:Y:S01]  /*0460*/  USHF.R.U64 UR6, UR10, 0x3, UR5 ;  /* 0x000000030a067899 */ /* 0x000fe20008001205 */
[----:B------:R-:W1:Y:S02]  /*0470*/  LDCU.64 UR20, c[0x0][0x3a0] ;  /* 0x00007400ff1477ac */ /* 0x000e640008000a00 */
[----:B------:R-:W-:-:S03]  /*0480*/  IMAD R3, R3, 0x334, RZ ;  /* 0x0000033403037824 */ /* 0x000fc600078e02ff */
[----:B------:R-:W-:Y:S01]  /*0490*/  MOV R9, UR6 ;  /* 0x0000000600097c02 */ /* 0x000fe20008000f00 */
[----:B------:R-:W2:Y:S01]  /*04a0*/  S2UR UR17, SR_CTAID.X ;  /* 0x00000000001179c3 */ /* 0x000ea20000002500 */
[----:B------:R-:W-:Y:S01]  /*04b0*/  SHF.R.U32.HI R36, RZ, 0x10, R3 ;  /* 0x00000010ff247819 */ /* 0x000fe20000011603 */
[----:B------:R-:W3:Y:S03]  /*04c0*/  LDCU.64 UR18, c[0x0][0x3b8] ;  /* 0x00007700ff1277ac */ /* 0x000ee60008000a00 */
[----:B------:R-:W-:Y:S01]  /*04d0*/  PRMT R3, R36, 0x9910, RZ ;  /* 0x0000991024037816 */ /* 0x000fe200000000ff */
[----:B------:R-:W-:-:S04]  /*04e0*/  USHF.L.U32 UR9, UR6, 0x6, URZ ;  /* 0x0000000606097899 */ /* 0x000fc800080006ff */
[----:B------:R-:W-:Y:S02]  /*04f0*/  IMAD R3, R3, 0x50, RZ ;  /* 0x0000005003037824 */ /* 0x000fe400078e02ff */
[----:B------:R-:W-:-:S03]  /*0500*/  MOV R10, UR9 ;  /* 0x00000009000a7c02 */ /* 0x000fc60008000f00 */
[----:B------:R-:W-:Y:S01]  /*0510*/  IADD3 R3, PT, PT, RZ, -R3, RZ ;  /* 0x80000003ff037210 */ /* 0x000fe20007ffe0ff */
[----:B0-----:R-:W-:-:S03]  /*0520*/  ULOP3.LUT UR11, UR8, 0x7, URZ, 0xc0, !UPT ;  /* 0x00000007080b7892 */ /* 0x001fc6000f8ec0ff */
[----:B------:R-:W-:-:S03]  /*0530*/  PRMT R3, R3, 0x7710, RZ ;  /* 0x0000771003037816 */ /* 0x000fc600000000ff */
[----:B------:R-:W-:Y:S02]  /*0540*/  MOV R7, UR11 ;  /* 0x0000000b00077c02 */ /* 0x000fe40008000f00 */
[----:B------:R-:W-:Y:S01]  /*0550*/  IADD3 R3, PT, PT, R3, R0, RZ ;  /* 0x0000000003037210 */ /* 0x000fe20007ffe0ff */
[----:B--2---:R-:W-:-:S03]  /*0560*/  USHF.L.U32 UR7, UR17, 0x4, URZ ;  /* 0x0000000411077899 */ /* 0x004fc600080006ff */
[----:B------:R-:W-:-:S05]  /*0570*/  LOP3.LUT R6, R3, 0xffff, RZ, 0xc0, !PT ;  /* 0x0000ffff03067812 */ /* 0x000fca00078ec0ff */
[----:B------:R-:W-:Y:S01]  /*0580*/  IMAD R6, R7, 0x50, R6 ;  /* 0x0000005007067824 */ /* 0x000fe200078e0206 */
[----:B------:R-:W-:Y:S01]  /*0590*/  MOV R7, UR7 ;  /* 0x0000000700077c02 */ /* 0x000fe20008000f00 */
[----:B------:R-:W-:-:S03]  /*05a0*/  USHF.R.U32.HI UR7, URZ, 0x3, UR5 ;  /* 0x00000003ff077899 */ /* 0x000fc60008011605 */
[----:B------:R-:W-:Y:S01]  /*05b0*/  LOP3.LUT R8, R36, 0xf0, R7, 0xf8, !PT ;  /* 0x000000f024087812 */ /* 0x000fe200078ef807 */
[----:B------:R-:W-:Y:S01]  /*05c0*/  HFMA2 R7, -RZ, RZ, 0, 0 ;  /* 0x00000000ff077431 */ /* 0x000fe200000001ff */
[----:B------:R-:W-:Y:S01]  /*05d0*/  SHF.L.U32 R6, R6, 0x2, RZ ;  /* 0x0000000206067819 */ /* 0x000fe200000006ff */
[----:B------:R-:W-:Y:S02]  /*05e0*/  UIMAD UR14, UR7, 0xa0000, URZ ;  /* 0x000a0000070e78a4 */ /* 0x000fe4000f8e02ff */
[----:B------:R-:W-:Y:S02]  /*05f0*/  USHF.L.U64.HI UR6, UR6, 0x6, UR7 ;  /* 0x0000000606067899 */ /* 0x000fe40008010207 */
[----:B------:R-:W-:-:S04]  /*0600*/  IMAD.WIDE.U32 R6, R9, 0xa0000, R6 ;  /* 0x000a000009067825 */ /* 0x000fc800078e0006 */
[----:B------:R-:W-:Y:S02]  /*0610*/  IMAD R9, R8, 0xa00, RZ ;  /* 0x00000a0008097824 */ /* 0x000fe400078e02ff */
[----:B------:R-:W-:-:S03]  /*0620*/  IMAD.U32 R11, RZ, RZ, UR6 ;  /* 0x00000006ff0b7e24 */ /* 0x000fc6000f8e00ff */
[----:B------:R-:W0:Y:S01]  /*0630*/  LDCU.64 UR6, c[0x0][0x398] ;  /* 0x00007300ff0677ac */ /* 0x000e220008000a00 */
[----:B------:R-:W-:Y:S01]  /*0640*/  IADD3 R8, P0, PT, R9, R6, RZ ;  /* 0x0000000609087210 */ /* 0x000fe20007f1e0ff */
[----:B------:R-:W-:-:S03]  /*0650*/  IMAD.WIDE.U32 R10, R24, 0x2, R10 ;  /* 0x00000002180a7825 */ /* 0x000fc600078e000a */
[----:B------:R-:W-:Y:S01]  /*0660*/  IADD3.X R7, PT, PT, R7, UR14, RZ, P0, !PT ;  /* 0x0000000e07077c10 */ /* 0x000fe200087fe4ff */
[----:B------:R-:W2:Y:S01]  /*0670*/  S2R R44, SR_CgaCtaId ;  /* 0x00000000002c7919 */ /* 0x000ea20000008800 */
[C---:B------:R-:W-:Y:S01]  /*0680*/  SHF.L.U32 R6, R8.reuse, 0x1, RZ ;  /* 0x0000000108067819 */ /* 0x040fe200000006ff */
[----:B------:R-:W4:Y:S01]  /*0690*/  LDCU.64 UR14, c[0x0][0x3c8] ;  /* 0x00007900ff0e77ac */ /* 0x000f220008000a00 */
[----:B------:R-:W-:Y:S02]  /*06a0*/  SHF.L.U64.HI R7, R8, 0x1, R7 ;  /* 0x0000000108077819 */ /* 0x000fe40000010207 */
[----:B-1----:R-:W-:-:S04]  /*06b0*/  IADD3 R40, P0, PT, R6, UR20, RZ ;  /* 0x0000001406287c10 */ /* 0x002fc8000ff1e0ff */
[----:B------:R-:W-:Y:S02]  /*06c0*/  IADD3.X R41, PT, PT, R7, UR21, RZ, P0, !PT ;  /* 0x0000001507297c10 */ /* 0x000fe400087fe4ff */
[----:B---3--:R-:W-:-:S03]  /*06d0*/  LEA R12, P0, R10, UR18, 0x2 ;  /* 0x000000120a0c7c11 */ /* 0x008fc6000f8010ff */
[----:B------:R-:W3:Y:S01]  /*06e0*/  LDG.E.64.CONSTANT R8, desc[UR12][R40.64+0x5000] ;  /* 0x0050000c28087981 */ /* 0x000ee2000c1e9b00 */
[----:B------:R-:W-:-:S03]  /*06f0*/  LEA.HI.X R13, R10, UR19, R11, 0x2, P0 ;  /* 0x000000130a0d7c11 */ /* 0x000fc600080f140b */
[----:B------:R-:W5:Y:S04]  /*0700*/  LDG.E.64.CONSTANT R38, desc[UR12][R40.64] ;  /* 0x0000000c28267981 */ /* 0x000f68000c1e9b00 */
[----:B------:R-:W5:Y:S01]  /*0710*/  LDG.E.64.CONSTANT R12, desc[UR12][R12.64] ;  /* 0x0000000c0c0c7981 */ /* 0x000f62000c1e9b00 */
[----:B0-----:R-:W-:Y:S01]  /*0720*/  IADD3 R42, P0, PT, R6, UR6, RZ ;  /* 0x00000006062a7c10 */ /* 0x001fe2000ff1e0ff */
[----:B------:R-:W5:Y:S02]  /*0730*/  LDCU UR6, c[0x0][0x3c0] ;  /* 0x00007800ff0677ac */ /* 0x000f640008000800 */
[----:B------:R-:W5:Y:S01]  /*0740*/  LDG.E.64.CONSTANT R18, desc[UR12][R40.64+0xa000] ;  /* 0x00a0000c28127981 */ /* 0x000f62000c1e9b00 */
[----:B------:R-:W-:-:S03]  /*0750*/  IADD3.X R43, PT, PT, R7, UR7, RZ, P0, !PT ;  /* 0x00000007072b7c10 */ /* 0x000fc600087fe4ff */
[----:B------:R0:W5:Y:S04]  /*0760*/  LDG.E.64.CONSTANT R20, desc[UR12][R40.64+0xf000] ;  /* 0x00f0000c28147981 */ /* 0x000168000c1e9b00 */
[----:B------:R-:W5:Y:S04]  /*0770*/  LDG.E.64.CONSTANT R10, desc[UR12][R42.64] ;  /* 0x0000000c2a0a7981 */ /* 0x000f68000c1e9b00 */
[----:B------:R-:W5:Y:S04]  /*0780*/  LDG.E.64.CONSTANT R14, desc[UR12][R42.64+0x5000] ;  /* 0x0050000c2a0e7981 */ /* 0x000f68000c1e9b00 */
[----:B------:R-:W5:Y:S04]  /*0790*/  LDG.E.64.CONSTANT R16, desc[UR12][R42.64+0xa000] ;  /* 0x00a0000c2a107981 */ /* 0x000f68000c1e9b00 */
[----:B------:R1:W5:Y:S01]  /*07a0*/  LDG.E.64.CONSTANT R34, desc[UR12][R42.64+0xf000] ;  /* 0x00f0000c2a227981 */ /* 0x000362000c1e9b00 */
[----:B------:R-:W-:-:S04]  /*07b0*/  MOV R23, 0x400 ;  /* 0x0000040000177802 */ /* 0x000fc80000000f00 */
[----:B------:R-:W-:Y:S02]  /*07c0*/  IADD3 R23, PT, PT, R23, 0x2800, RZ ;  /* 0x0000280017177810 */ /* 0x000fe40007ffe0ff */
[----:B------:R-:W-:Y:S02]  /*07d0*/  LOP3.LUT R3, R3, 0xffff, RZ, 0xc0, !PT ;  /* 0x0000ffff03037812 */ /* 0x000fe400078ec0ff */
[----:B--2---:R-:W-:-:S05]  /*07e0*/  LEA R44, R44, R23, 0x18 ;  /* 0x000000172c2c7211 */ /* 0x004fca00078ec0ff */
[----:B------:R-:W-:-:S05]  /*07f0*/  IMAD R3, R3, 0x28, R44 ;  /* 0x0000002803037824 */ /* 0x000fca00078e022c */
[----:B------:R-:W-:Y:S01]  /*0800*/  LEA R36, R36, R3, 0x3 ;  /* 0x0000000324247211 */ /* 0x000fe200078e18ff */
[----:B------:R-:W-:Y:S02]  /*0810*/  UIADD3 UR10, UP0, UPT, UR10, 0x10, URZ ;  /* 0x000000100a0a7890 */ /* 0x000fe4000ff1e0ff */
[----:B----4-:R-:W-:Y:S02]  /*0820*/  USHF.L.U32 UR18, UR14, 0x3, URZ ;  /* 0x000000030e127899 */ /* 0x010fe400080006ff */
[----:B------:R-:W-:Y:S02]  /*0830*/  UIADD3.X UR5, UPT, UPT, URZ, UR5, URZ, UP0, !UPT ;  /* 0x00000005ff057290 */ /* 0x000fe400087fe4ff */
[----:B------:R-:W-:Y:S02]  /*0840*/  USHF.L.U64.HI UR16, UR14, 0x3, UR15 ;  /* 0x000000030e107899 */ /* 0x000fe4000801020f */
[----:B------:R-:W-:-:S04]  /*0850*/  UISETP.GE.U32.AND UP0, UPT, UR10, UR18, UPT ;  /* 0x000000120a00728c */ /* 0x000fc8000bf06070 */
[----:B------:R-:W-:Y:S01]  /*0860*/  UISETP.GE.AND.EX UP0, UPT, UR5, UR16, UPT, UP0 ;  /* 0x000000100500728c */ /* 0x000fe2000bf06300 */
[----:B------:R-:W-:Y:S02]  /*0870*/  ISETP.GT.U32.AND P0, PT, R0, 0xf, PT ;  /* 0x0000000f0000780c */ /* 0x000fe40003f04070 */
[C---:B---3--:R-:W-:Y:S02]  /*0880*/  PRMT R37, R8.reuse, 0x7632, R37 ;  /* 0x0000763208257816 */ /* 0x048fe40000000025 */
[----:B------:R-:W-:Y:S01]  /*0890*/  SHF.L.U32 R47, R8, 0x10, RZ ;  /* 0x00000010082f7819 */ /* 0x000fe200000006ff */
[----:B-----5:R-:W-:Y:S01]  /*08a0*/  FADD.FTZ R8, R13, UR6 ;  /* 0x000000060d087e21 */ /* 0x020fe20008010000 */
[C---:B------:R-:W-:Y:S02]  /*08b0*/  PRMT R25, R39.reuse, 0x7632, R25 ;  /* 0x0000763227197816 */ /* 0x040fe40000000019 */
[----:B0-----:R-:W-:-:S03]  /*08c0*/  SHF.L.U32 R41, R39, 0x10, RZ ;  /* 0x0000001027297819 */ /* 0x001fc600000006ff */
[----:B------:R-:W0:Y:S01]  /*08d0*/  MUFU.RSQ R8, R8 ;  /* 0x0000000800087308 */ /* 0x000e220000001400 */
[C---:B------:R-:W-:Y:S02]  /*08e0*/  PRMT R39, R18.reuse, 0x7632, R39 ;  /* 0x0000763212277816 */ /* 0x040fe40000000027 */
[----:B------:R-:W-:Y:S02]  /*08f0*/  SHF.L.U32 R59, R18, 0x10, RZ ;  /* 0x00000010123b7819 */ /* 0x000fe400000006ff */
[C---:B------:R-:W-:Y:S02]  /*0900*/  PRMT R23, R38.reuse, 0x7632, R23 ;  /* 0x0000763226177816 */ /* 0x040fe40000000017 */
[----:B------:R-:W-:Y:S02]  /*0910*/  SHF.L.U32 R3, R38, 0x10, RZ ;  /* 0x0000001026037819 */ /* 0x000fe400000006ff */
[----:B------:R-:W-:Y:S02]  /*0920*/  PRMT R18, R19, 0x7632, R18 ;  /* 0x0000763213127816 */ /* 0x000fe40000000012 */
[----:B------:R-:W-:Y:S01]  /*0930*/  PRMT R38, R9, 0x7632, R38 ;  /* 0x0000763209267816 */ /* 0x000fe20000000026 */
[----:B------:R-:W-:Y:S01]  /*0940*/  IMAD.U32 R57, R21, 0x10000, RZ ;  /* 0x0001000015397824 */ /* 0x000fe200078e00ff */
[----:B------:R-:W-:-:S02]  /*0950*/  SHF.L.U32 R45, R19, 0x10, RZ ;  /* 0x00000010132d7819 */ /* 0x000fc400000006ff */
[----:B------:R-:W-:Y:S02]  /*0960*/  PRMT R13, R20, 0x7632, R13 ;  /* 0x00007632140d7816 */ /* 0x000fe4000000000d */
[----:B------:R-:W-:Y:S02]  /*0970*/  SHF.L.U32 R25, R25, 0x10, RZ ;  /* 0x0000001019197819 */ /* 0x000fe400000006ff */
[----:B------:R-:W-:Y:S02]  /*0980*/  PRMT R19, R21, 0x7632, R19 ;  /* 0x0000763215137816 */ /* 0x000fe40000000013 */
[----:B------:R-:W-:Y:S02]  /*0990*/  SHF.L.U32 R51, R18, 0x10, RZ ;  /* 0x0000001012337819 */ /* 0x000fe400000006ff */
[----:B------:R-:W-:Y:S02]  /*09a0*/  PRMT R50, R10, 0x7632, R50 ;  /* 0x000076320a327816 */ /* 0x000fe40000000032 */
[----:B------:R-:W-:-:S02]  /*09b0*/  SHF.L.U32 R23, R23, 0x10, RZ ;  /* 0x0000001017177819 */ /* 0x000fc400000006ff */
[----:B------:R-:W-:Y:S02]  /*09c0*/  SHF.L.U32 R21, R38, 0x10, RZ ;  /* 0x0000001026157819 */ /* 0x000fe400000006ff */
[----:B-1----:R-:W-:Y:S01]  /*09d0*/  SHF.L.U32 R43, R9, 0x10, RZ ;  /* 0x00000010092b7819 */ /* 0x002fe200000006ff */
[C---:B------:R-:W-:Y:S01]  /*09e0*/  FADD.FTZ R9, -R12.reuse, R41 ;  /* 0x000000290c097221 */ /* 0x040fe20000010100 */
[----:B------:R-:W-:Y:S01]  /*09f0*/  SHF.L.U32 R49, R39, 0x10, RZ ;  /* 0x0000001027317819 */ /* 0x000fe200000006ff */
[C---:B------:R-:W-:Y:S01]  /*0a00*/  FADD.FTZ R3, -R12.reuse, R3 ;  /* 0x000000030c037221 */ /* 0x040fe20000010100 */
[----:B------:R-:W-:Y:S01]  /*0a10*/  SHF.L.U32 R53, R13, 0x10, RZ ;  /* 0x000000100d357819 */ /* 0x000fe200000006ff */
[C---:B------:R-:W-:Y:S01]  /*0a20*/  FADD.FTZ R41, -R12.reuse, R57 ;  /* 0x000000390c297221 */ /* 0x040fe20000010100 */
[----:B------:R-:W-:Y:S01]  /*0a30*/  SHF.L.U32 R37, R37, 0x10, RZ ;  /* 0x0000001025257819 */ /* 0x000fe200000006ff */
[C---:B------:R-:W-:Y:S01]  /*0a40*/  FADD.FTZ R13, -R12.reuse, R25 ;  /* 0x000000190c0d7221 */ /* 0x040fe20000010100 */
[----:B------:R-:W-:Y:S01]  /*0a50*/  PRMT R48, R11, 0x7632, R48 ;  /* 0x000076320b307816 */ /* 0x000fe20000000030 */
[----:B------:R-:W-:Y:S01]  /*0a60*/  FADD.FTZ R25, -R12, R51 ;  /* 0x000000330c197221 */ /* 0x000fe20000010100 */
[----:B------:R-:W-:Y:S01]  /*0a70*/  SHF.L.U32 R50, R50, 0x10, RZ ;  /* 0x0000001032327819 */ /* 0x000fe200000006ff */
[----:B------:R-:W-:Y:S01]  /*0a80*/  FADD.FTZ R39, -R12, R23 ;  /* 0x000000170c277221 */ /* 0x000fe20000010100 */
[----:B------:R-:W-:-:S02]  /*0a90*/  SHF.L.U32 R55, R20, 0x10, RZ ;  /* 0x0000001014377819 */ /* 0x000fc400000006ff */
[----:B------:R-:W-:Y:S01]  /*0aa0*/  SHF.L.U32 R57, R19, 0x10, RZ ;  /* 0x0000001013397819 */ /* 0x000fe200000006ff */
[----:B------:R-:W-:Y:S01]  /*0ab0*/  FADD.FTZ R19, -R12, R21 ;  /* 0x000000150c137221 */ /* 0x000fe20000010100 */
[----:B------:R-:W-:Y:S01]  /*0ac0*/  SHF.L.U32 R51, R10, 0x10, RZ ;  /* 0x000000100a337819 */ /* 0x000fe200000006ff */
[----:B------:R-:W-:Y:S01]  /*0ad0*/  FADD.FTZ R21, -R12, R49 ;  /* 0x000000310c157221 */ /* 0x000fe20000010100 */
[----:B0-----:R-:W-:Y:S01]  /*0ae0*/  FMUL.FTZ R3, R8, R3 ;  /* 0x0000000308037220 */ /* 0x001fe20000410000 */
[----:B------:R-:W-:Y:S01]  /*0af0*/  IMAD.U32 R49, R11, 0x10000, RZ ;  /* 0x000100000b317824 */ /* 0x000fe200078e00ff */
[----:B------:R-:W-:Y:S01]  /*0b00*/  SHF.L.U32 R48, R48, 0x10, RZ ;  /* 0x0000001030307819 */ /* 0x000fe200000006ff */
[----:B------:R-:W-:Y:S01]  /*0b10*/  FADD.FTZ R23, -R12, R37 ;  /* 0x000000250c177221 */ /* 0x000fe20000010100 */
[----:B------:R-:W-:Y:S01]  /*0b20*/  FMUL.FTZ R13, R8, R13 ;  /* 0x0000000d080d7220 */ /* 0x000fe20000410000 */
[----:B------:R-:W-:Y:S01]  /*0b30*/  FADD.FTZ R38, R50, R31 ;  /* 0x0000001f32267221 */ /* 0x000fe20000010000 */
[C---:B------:R-:W-:Y:S01]  /*0b40*/  FADD.FTZ R47, -R12.reuse, R47 ;  /* 0x0000002f0c2f7221 */ /* 0x040fe20000010100 */
[C---:B------:R-:W-:Y:S01]  /*0b50*/  FADD.FTZ R43, -R12.reuse, R43 ;  /* 0x0000002b0c2b7221 */ /* 0x040fe20000010100 */
[C---:B------:R-:W-:Y:S01]  /*0b60*/  FADD.FTZ R59, -R12.reuse, R59 ;  /* 0x0000003b0c3b7221 */ /* 0x040fe20000010100 */
[C---:B------:R-:W-:Y:S01]  /*0b70*/  FADD.FTZ R45, -R12.reuse, R45 ;  /* 0x0000002d0c2d7221 */ /* 0x040fe20000010100 */
[C---:B------:R-:W-:Y:S01]  /*0b80*/  FADD.FTZ R55, -R12.reuse, R55 ;  /* 0x000000370c377221 */ /* 0x040fe20000010100 */
[C---:B------:R-:W-:Y:S01]  /*0b90*/  FADD.FTZ R53, -R12.reuse, R53 ;  /* 0x000000350c357221 */ /* 0x040fe20000010100 */
[----:B------:R-:W-:Y:S01]  /*0ba0*/  FADD.FTZ R37, -R12, R57 ;  /* 0x000000390c257221 */ /* 0x000fe20000010100 */
[----:B------:R-:W-:Y:S01]  /*0bb0*/  FMUL.FTZ R11, R8, R39 ;  /* 0x00000027080b7220 */ /* 0x000fe20000410000 */
[----:B------:R-:W-:Y:S01]  /*0bc0*/  SHF.L.U32 R31, R14, 0x10, RZ ;  /* 0x000000100e1f7819 */ /* 0x000fe200000006ff */
[----:B------:R-:W-:Y:S01]  /*0bd0*/  FADD.FTZ R33, R51, R33 ;  /* 0x0000002133217221 */ /* 0x000fe20000010000 */
[----:B------:R-:W-:Y:S01]  /*0be0*/  PRMT R12, R16, 0x7632, R12 ;  /* 0x00007632100c7816 */ /* 0x000fe2000000000c */
[----:B------:R-:W-:Y:S01]  /*0bf0*/  FFMA.FTZ R10, R3, R51, R32 ;  /* 0x00000033030a7223 */ /* 0x000fe20000010020 */
[----:B------:R-:W-:Y:S01]  /*0c00*/  FMUL.FTZ R9, R8, R9 ;  /* 0x0000000908097220 */ /* 0x000fe20000410000 */
[----:B------:R-:W-:Y:S01]  /*0c10*/  FADD.FTZ R18, R49, R29 ;  /* 0x0000001d31127221 */ /* 0x000fe20000010000 */
[----:B------:R-:W-:Y:S01]  /*0c20*/  FFMA.FTZ R29, R13, R48, R26 ;  /* 0x000000300d1d7223 */ /* 0x000fe2000001001a */
[----:B------:R-:W-:Y:S01]  /*0c30*/  FMUL.FTZ R51, R22, R51 ;  /* 0x0000003316337220 */ /* 0x000fe20000410000 */
[----:B------:R-:W-:Y:S01]  /*0c40*/  FFMA.FTZ R57, R11, R50, R30 ;  /* 0x000000320b397223 */ /* 0x000fe2000001001e */
[----:B------:R-:W-:Y:S01]  /*0c50*/  PRMT R26, R14, 0x7632, R26 ;  /* 0x000076320e1a7816 */ /* 0x000fe2000000001a */
[----:B------:R-:W-:Y:S01]  /*0c60*/  FMUL.FTZ R46, R8, R47 ;  /* 0x0000002f082e7220 */ /* 0x000fe20000410000 */
[----:B------:R-:W-:-:S02]  /*0c70*/  PRMT R39, R34, 0x7632, R39 ;  /* 0x0000763222277816 */ /* 0x000fc40000000027 */
[----:B------:R-:W-:Y:S01]  /*0c80*/  SHF.L.U32 R61, R34, 0x10, RZ ;  /* 0x00000010223d7819 */ /* 0x000fe200000006ff */
[----:B------:R-:W-:Y:S01]  /*0c90*/  FADD.FTZ R34, R33, R31 ;  /* 0x0000001f21227221 */ /* 0x000fe20000010000 */
[----:B------:R-:W-:Y:S01]  /*0ca0*/  PRMT R30, R15, 0x7632, R30 ;  /* 0x000076320f1e7816 */ /* 0x000fe2000000001e */
[----:B------:R-:W-:Y:S01]  /*0cb0*/  FFMA.FTZ R28, R9, R49, R28 ;  /* 0x00000031091c7223 */ /* 0x000fe2000001001c */
[----:B------:R-:W-:Y:S01]  /*0cc0*/  SHF.L.U32 R20, R15, 0x10, RZ ;  /* 0x000000100f147819 */ /* 0x000fe200000006ff */
[----:B------:R-:W-:Y:S01]  /*0cd0*/  FMUL.FTZ R42, R8, R43 ;  /* 0x0000002b082a7220 */ /* 0x000fe20000410000 */
[----:B------:R-:W-:Y:S01]  /*0ce0*/  SHF.L.U32 R15, R16, 0x10, RZ ;  /* 0x00000010100f7819 */ /* 0x000fe200000006ff */
[----:B------:R-:W-:Y:S02]  /*0cf0*/  IMAD.U32 R33, R12, 0x10000, RZ ;  /* 0x000100000c217824 */ /* 0x000fe400078e00ff */
[----:B------:R-:W-:Y:S01]  /*0d00*/  FMUL.FTZ R50, R4, R50 ;  /* 0x0000003204327220 */ /* 0x000fe20000410000 */
[----:B------:R-:W-:Y:S01]  /*0d10*/  FADD.FTZ R12, RZ, R51 ;  /* 0x00000033ff0c7221 */ /* 0x000fe20000010000 */
[----:B------:R-:W-:Y:S01]  /*0d20*/  FFMA.FTZ R16, R3, R51, RZ ;  /* 0x0000003303107223 */ /* 0x000fe200000100ff */
[----:B------:R-:W-:Y:S01]  /*0d30*/  SHF.L.U32 R14, R26, 0x10, RZ ;  /* 0x000000101a0e7819 */ /* 0x000fe200000006ff */
[-C--:B------:R-:W-:Y:S01]  /*0d40*/  FFMA.FTZ R26, R46, R31.reuse, R10 ;  /* 0x0000001f2e1a7223 */ /* 0x080fe2000001000a */
[----:B------:R-:W-:Y:S01]  /*0d50*/  FMUL.FTZ R47, R22, R31 ;  /* 0x0000001f162f7220 */ /* 0x000fe20000410000 */
[----:B------:R-:W-:Y:S01]  /*0d60*/  FADD.FTZ R18, R18, R20 ;  /* 0x0000001412127221 */ /* 0x000fe20000010000 */
[-C--:B------:R-:W-:Y:S01]  /*0d70*/  FFMA.FTZ R31, R42, R20.reuse, R28 ;  /* 0x000000142a1f7223 */ /* 0x080fe2000001001c */
[C---:B------:R-:W-:Y:S01]  /*0d80*/  FMUL.FTZ R43, R2.reuse, R20 ;  /* 0x00000014022b7220 */ /* 0x040fe20000410000 */
[----:B------:R-:W-:Y:S01]  /*0d90*/  FMUL.FTZ R49, R2, R49 ;  /* 0x0000003102317220 */ /* 0x000fe20000410000 */
[----:B------:R-:W-:Y:S01]  /*0da0*/  FADD.FTZ R20, R12, R50 ;  /* 0x000000320c147221 */ /* 0x000fe20000010000 */
[----:B------:R-:W-:Y:S01]  /*0db0*/  FFMA.FTZ R16, R11, R50, R16 ;  /* 0x000000320b107223 */ /* 0x000fe20000010010 */
[----:B------:R-:W-:Y:S01]  /*0dc0*/  FADD.FTZ R40, R48, R27 ;  /* 0x0000001b30287221 */ /* 0x000fe20000010000 */
[----:B------:R-:W-:Y:S01]  /*0dd0*/  FMUL.FTZ R12, R8, R45 ;  /* 0x0000002d080c7220 */ /* 0x000fe20000410000 */
[----:B------:R-:W-:Y:S01]  /*0de0*/  FMUL.FTZ R48, R5, R48 ;  /* 0x0000003005307220 */ /* 0x000fe20000410000 */
[----:B------:R-:W-:Y:S01]  /*0df0*/  FADD.FTZ R45, R20, R49 ;  /* 0x00000031142d7221 */ /* 0x000fe20000010000 */
[----:B------:R-:W-:Y:S01]  /*0e00*/  FFMA.FTZ R16, R9, R49, R16 ;  /* 0x0000003109107223 */ /* 0x000fe20000010010 */
[----:B------:R-:W-:-:S02]  /*0e10*/  FMUL.FTZ R44, R8, R23 ;  /* 0x00000017082c7220 */ /* 0x000fc40000410000 */
[----:B------:R-:W-:Y:S01]  /*0e20*/  FADD.FTZ R20, R45, R48 ;  /* 0x000000302d147221 */ /* 0x000fe20000010000 */
[----:B------:R-:W-:Y:S01]  /*0e30*/  FFMA.FTZ R23, R13, R48, R16 ;  /* 0x000000300d177223 */ /* 0x000fe20000010010 */
[-C--:B------:R-:W-:Y:S01]  /*0e40*/  FMUL.FTZ R45, R4, R14.reuse ;  /* 0x0000000e042d7220 */ /* 0x080fe20000410000 */
[C---:B------:R-:W-:Y:S01]  /*0e50*/  PRMT R32, R17.reuse, 0x7632, R32 ;  /* 0x0000763211207816 */ /* 0x040fe20000000020 */
[----:B------:R-:W-:Y:S01]  /*0e60*/  FADD.FTZ R20, R20, R47 ;  /* 0x0000002f14147221 */ /* 0x000fe20000010000 */
[----:B------:R-:W-:Y:S01]  /*0e70*/  FFMA.FTZ R23, R46, R47, R23 ;  /* 0x0000002f2e177223 */ /* 0x000fe20000010017 */
[----:B------:R-:W-:Y:S01]  /*0e80*/  SHF.L.U32 R27, R17, 0x10, RZ ;  /* 0x00000010111b7819 */ /* 0x000fe200000006ff */
[----:B------:R-:W-:Y:S01]  /*0e90*/  FADD.FTZ R38, R38, R14 ;  /* 0x0000000e26267221 */ /* 0x000fe20000010000 */
[----:B------:R-:W-:Y:S01]  /*0ea0*/  SHF.L.U32 R17, R30, 0x10, RZ ;  /* 0x000000101e117819 */ /* 0x000fe200000006ff */
[----:B------:R-:W-:Y:S01]  /*0eb0*/  FFMA.FTZ R60, R44, R14, R57 ;  /* 0x0000000e2c3c7223 */ /* 0x000fe20000010039 */
[----:B------:R-:W-:Y:S01]  /*0ec0*/  FMUL.FTZ R14, R8, R19 ;  /* 0x00000013080e7220 */ /* 0x000fe20000410000 */
[----:B------:R-:W-:Y:S01]  /*0ed0*/  FADD.FTZ R20, R20, R45 ;  /* 0x0000002d14147221 */ /* 0x000fe20000010000 */
[----:B------:R-:W-:Y:S01]  /*0ee0*/  FFMA.FTZ R23, R44, R45, R23 ;  /* 0x0000002d2c177223 */ /* 0x000fe20000010017 */
[----:B------:R-:W-:Y:S01]  /*0ef0*/  FMUL.FTZ R10, R8, R59 ;  /* 0x0000003b080a7220 */ /* 0x000fe20000410000 */
[----:B------:R-:W-:Y:S01]  /*0f00*/  FADD.FTZ R40, R40, R17 ;  /* 0x0000001128287221 */ /* 0x000fe20000010000 */
[-C--:B------:R-:W-:Y:S01]  /*0f10*/  FFMA.FTZ R58, R14, R17.reuse, R29 ;  /* 0x000000110e3a7223 */ /* 0x080fe2000001001d */
[C---:B------:R-:W-:Y:S01]  /*0f20*/  FMUL.FTZ R17, R5.reuse, R17 ;  /* 0x0000001105117220 */ /* 0x040fe20000410000 */
        /* <DEDUP_REMOVED lines=26> */
[C---:B------:R-:W-:Y:S01]  /*10d0*/  PRMT R34, R35.reuse, 0x7632, R34 ;  /* 0x0000763223227816 */ /* 0x040fe20000000022 */
[----:B------:R-:W-:Y:S01]  /*10e0*/  FMUL.FTZ R56, R8, R53 ;  /* 0x0000003508387220 */ /* 0x000fe20000410000 */
[----:B------:R-:W-:Y:S01]  /*10f0*/  SHF.L.U32 R28, R35, 0x10, RZ ;  /* 0x00000010231c7819 */ /* 0x000fe200000006ff */
[----:B------:R-:W-:Y:S01]  /*1100*/  FADD.FTZ R26, R26, R25 ;  /* 0x000000191a1a7221 */ /* 0x000fe20000010000 */
[----:B------:R-:W-:Y:S01]  /*1110*/  FFMA.FTZ R27, R20, R25, R27 ;  /* 0x00000019141b7223 */ /* 0x000fe2000001001b */
[----:B------:R-:W-:Y:S01]  /*1120*/  FMUL.FTZ R57, R4, R39 ;  /* 0x0000002704397220 */ /* 0x000fe20000410000 */
        /* <DEDUP_REMOVED lines=11> */
[----:B------:R0:W-:Y:S01]  /*11e0*/  STS.64 [R36], R26 ;  /* 0x0000001a24007388 */ /* 0x0001e20000000a00 */
        /* <DEDUP_REMOVED lines=10> */
[----:B0-----:R-:W-:Y:S01]  /*1290*/  FADD.FTZ R27, R41, R34 ;  /* 0x00000022291b7221 */ /* 0x001fe20000010000 */
[----:B------:R-:W-:Y:S01]  /*12a0*/  FFMA.FTZ R26, R52, R34, R37 ;  /* 0x00000022341a7223 */ /* 0x000fe20000010025 */
[----:B------:R-:W-:Y:S06]  /*12b0*/  BAR.SYNC.DEFER_BLOCKING 0x0 ;  /* 0x0000000000007b1d */ /* 0x000fec0000010000 */
[----:B------:R-:W-:Y:S05]  /*12c0*/  BRA.U !UP0, `(.L_x_78) ;  /* 0x0000000108c07547 */ /* 0x000fea000b800000 */
[----:B------:R-:W0:Y:S01]  /*12d0*/  S2UR UR7, SR_CgaCtaId ;  /* 0x00000000000779c3 */ /* 0x000e220000008800 */
[----:B------:R-:W-:Y:S01]  /*12e0*/  UMOV UR6, 0x400 ;  /* 0x0000040000067882 */ /* 0x000fe20000000000 */
[----:B------:R-:W-:Y:S02]  /*12f0*/  SHF.L.U32 R34, R0, 0x1, RZ ;  /* 0x0000000100227819 */ /* 0x000fe400000006ff */
[----:B------:R-:W-:Y:S02]  /*1300*/  SHF.R.U32.HI R35, RZ, 0x4, R0 ;  /* 0x00000004ff237819 */ /* 0x000fe40000011600 */
[----:B------:R-:W-:Y:S02]  /*1310*/  LOP3.LUT R39, R34, 0x18, RZ, 0xc0, !PT ;  /* 0x0000001822277812 */ /* 0x000fe400078ec0ff */
[----:B------:R-:W-:Y:S02]  /*1320*/  LOP3.LUT R36, R35, R0, RZ, 0x3c, !PT ;  /* 0x0000000023247212 */ /* 0x000fe400078e3cff */
[----:B------:R-:W-:-:S02]  /*1330*/  LOP3.LUT R35, R39, 0x8, RZ, 0x3c, !PT ;  /* 0x0000000827237812 */ /* 0x000fc400078e3cff */
[C---:B------:R-:W-:Y:S02]  /*1340*/  LOP3.LUT R37, R39.reuse, 0x10, RZ, 0x3c, !PT ;  /* 0x0000001027257812 */ /* 0x040fe400078e3cff */
[----:B------:R-:W-:Y:S02]  /*1350*/  LOP3.LUT R41, R39, 0x18, RZ, 0x3c, !PT ;  /* 0x0000001827297812 */ /* 0x000fe400078e3cff */
[----:B------:R-:W-:-:S04]  /*1360*/  SHF.L.U32 R36, R36, 0x3, RZ ;  /* 0x0000000324247819 */ /* 0x000fc800000006ff */
[----:B------:R-:W-:Y:S01]  /*1370*/  LOP3.LUT R36, R36, 0x18, RZ, 0xc0, !PT ;  /* 0x0000001824247812 */ /* 0x000fe200078ec0ff */
[----:B0-----:R-:W-:-:S06]  /*1380*/  ULEA UR6, UR7, UR6, 0x18 ;  /* 0x0000000607067291 */ /* 0x001fcc000f8ec0ff */
[----:B------:R-:W-:-:S04]  /*1390*/  LEA R34, R0, UR6, 0x5 ;  /* 0x0000000600227c11 */ /* 0x000fc8000f8e28ff */
[C---:B------:R-:W-:Y:S02]  /*13a0*/  IADD3 R39, PT, PT, R34.reuse, R39, RZ ;  /* 0x0000002722277210 */ /* 0x040fe40007ffe0ff */
[C---:B------:R-:W-:Y:S02]  /*13b0*/  IADD3 R38, PT, PT, R34.reuse, R35, RZ ;  /* 0x0000002322267210 */ /* 0x040fe40007ffe0ff */
[C---:B------:R-:W-:Y:S01]  /*13c0*/  IADD3 R58, PT, PT, R34.reuse, R37, RZ ;  /* 0x00000025223a7210 */ /* 0x040fe20007ffe0ff */
[----:B------:R-:W-:Y:S01]  /*13d0*/  STS.64 [R39], R32 ;  /* 0x0000002027007388 */ /* 0x000fe20000000a00 */
[----:B------:R-:W-:Y:S01]  /*13e0*/  IADD3 R59, PT, PT, R34, R41, RZ ;  /* 0x00000029223b7210 */ /* 0x000fe20007ffe0ff */
[----:B------:R-:W-:Y:S02]  /*13f0*/  IMAD.SHL.U32 R34, R0, 0x8, RZ ;  /* 0x0000000800227824 */ /* 0x000fe400078e00ff */
[----:B------:R-:W-:Y:S03]  /*1400*/  STS.64 [R38], R30 ;  /* 0x0000001e26007388 */ /* 0x000fe60000000a00 */
[----:B------:R-:W-:Y:S01]  /*1410*/  LOP3.LUT R35, R34, 0x1fe0, RZ, 0xc0, !PT ;  /* 0x00001fe022237812 */ /* 0x000fe200078ec0ff */
[----:B------:R-:W-:Y:S03]  /*1420*/  STS.64 [R58], R28 ;  /* 0x0000001c3a007388 */ /* 0x000fe60000000a00 */
[----:B------:R-:W-:Y:S01]  /*1430*/  IADD3 R40, PT, PT, R35, UR6, R36 ;  /* 0x0000000623287c10 */ /* 0x000fe2000fffe024 */
[----:B------:R0:W-:Y:S01]  /*1440*/  STS.64 [R59], R26 ;  /* 0x0000001a3b007388 */ /* 0x0001e20000000a00 */
[----:B------:R-:W-:Y:S01]  /*1450*/  USHF.L.U32 UR6, UR8, 0x1, URZ ;  /* 0x0000000108067899 */ /* 0x000fe200080006ff */
[----:B------:R-:W-:Y:S03]  /*1460*/  BAR.SYNC.DEFER_BLOCKING 0x0 ;  /* 0x0000000000007b1d */ /* 0x000fe60000010000 */
[----:B------:R-:W-:-:S04]  /*1470*/  ULOP3.LUT UR6, UR6, 0x1fff0, URZ, 0xc0, !UPT ;  /* 0x0001fff006067892 */ /* 0x000fc8000f8ec0ff */
[----:B------:R-:W-:Y:S01]  /*1480*/  ULOP3.LUT UR6, UR6, 0xf, UR17, 0xf8, !UPT ;  /* 0x0000000f06067892 */ /* 0x000fe2000f8ef811 */
[----:B0-----:R-:W-:-:S05]  /*1490*/  MOV R59, UR11 ;  /* 0x0000000b003b7c02 */ /* 0x001fca0008000f00 */
[----:B------:R-:W-:-:S05]  /*14a0*/  MOV R39, UR6 ;  /* 0x0000000600277c02 */ /* 0x000fca0008000f00 */
[----:B------:R-:W-:-:S04]  /*14b0*/  IMAD R38, R39, 0xa00, R0 ;  /* 0x00000a0027267824 */ /* 0x000fc800078e0200 */
[----:B------:R-:W-:Y:S02]  /*14c0*/  IMAD R59, R59, 0x140, R38 ;  /* 0x000001403b3b7824 */ /* 0x000fe400078e0226 */
[----:B------:R-:W0:Y:S01]  /*14d0*/  LDC.64 R38, c[0x0][0x3d0] ;  /* 0x0000f400ff267b82 */ /* 0x000e220000000a00 */
[----:B------:R-:W1:Y:S02]  /*14e0*/  LDS.64 R36, [R40] ;  /* 0x0000000028247984 */ /* 0x000e640000000a00 */
[----:B------:R-:W-:Y:S02]  /*14f0*/  SHF.L.U32 R59, R59, 0x1, RZ ;  /* 0x000000013b3b7819 */ /* 0x000fe400000006ff */
[----:B------:R-:W2:Y:S03]  /*1500*/  LDS.64 R34, [R40+0xa00] ;  /* 0x000a000028227984 */ /* 0x000ea60000000a00 */
[----:B0-----:R-:W-:-:S04]  /*1510*/  IMAD.WIDE.U32 R38, R59, 0x4, R38 ;  /* 0x000000043b267825 */ /* 0x001fc800078e0026 */
[----:B-1----:R-:W-:Y:S01]  /*1520*/  FADD.FTZ R41, RZ, R36 ;  /* 0x00000024ff297221 */ /* 0x002fe20000010000 */
[----:B------:R-:W-:Y:S02]  /*1530*/  FADD.FTZ R60, RZ, R37 ;  /* 0x00000025ff3c7221 */ /* 0x000fe40000010000 */
[----:B------:R-:W0:Y:S01]  /*1540*/  LDS.64 R36, [R40+0x1400] ;  /* 0x0014000028247984 */ /* 0x000e220000000a00 */
[----:B--2---:R-:W-:Y:S01]  /*1550*/  FADD.FTZ R41, R41, R34 ;  /* 0x0000002229297221 */ /* 0x004fe20000010000 */
[----:B------:R-:W-:Y:S02]  /*1560*/  FADD.FTZ R58, R60, R35 ;  /* 0x000000233c3a7221 */ /* 0x000fe40000010000 */
[----:B------:R-:W1:Y:S01]  /*1570*/  LDS.64 R34, [R40+0x1e00] ;  /* 0x001e000028227984 */ /* 0x000e620000000a00 */
[----:B0-----:R-:W-:Y:S01]  /*1580*/  FADD.FTZ R41, R41, R36 ;  /* 0x0000002429297221 */ /* 0x001fe20000010000 */
[----:B------:R-:W-:-:S03]  /*1590*/  FADD.FTZ R58, R58, R37 ;  /* 0x000000253a3a7221 */ /* 0x000fc60000010000 */
[----:B-1----:R-:W-:Y:S01]  /*15a0*/  FADD.FTZ R34, R41, R34 ;  /* 0x0000002229227221 */ /* 0x002fe20000010000 */
[----:B------:R-:W-:-:S05]  /*15b0*/  FADD.FTZ R35, R58, R35 ;  /* 0x000000233a237221 */ /* 0x000fca0000010000 */
[----:B------:R0:W-:Y:S02]  /*15c0*/  STG.E.64 desc[UR12][R38.64+0x4000], R34 ;  /* 0x0040002226007986 */ /* 0x0001e4000c101b0c */
.L_x_78:
[----:B------:R-:W-:Y:S01]  /*15d0*/  BSSY.RECONVERGENT B0, `(.L_x_79) ;  /* 0x000009a000007945 */ /* 0x000fe20003800200 */
[----:B------:R-:W-:-:S03]  /*15e0*/  CS2R R40, SRZ ;  /* 0x0000000000287805 */ /* 0x000fc6000001ff00 */
[----:B------:R-:W-:Y:S05]  /*15f0*/  @P0 BRA `(.L_x_80) ;  /* 0x00000008005c0947 */ /* 0x000fea0003800000 */
[----:B0-----:R-:W0:Y:S01]  /*1600*/  S2R R35, SR_CgaCtaId ;  /* 0x0000000000237919 */ /* 0x001e220000008800 */
[----:B------:R-:W-:Y:S01]  /*1610*/  USHF.L.U32 UR6, UR8, 0x2, URZ ;  /* 0x0000000208067899 */ /* 0x000fe200080006ff */
[----:B------:R-:W-:Y:S01]  /*1620*/  MOV R37, 0x50 ;  /* 0x0000005000257802 */ /* 0x000fe20000000f00 */
[----:B------:R-:W-:Y:S01]  /*1630*/  UIMAD UR7, UR11, 0x140, URZ ;  /* 0x000001400b0778a4 */ /* 0x000fe2000f8e02ff */
[----:B------:R-:W-:Y:S01]  /*1640*/  MOV R34, 0x400 ;  /* 0x0000040000227802 */ /* 0x000fe20000000f00 */
[----:B------:R-:W-:Y:S01]  /*1650*/  ULOP3.LUT UR6, UR6, 0x1c, URZ, 0xc0, !UPT ;  /* 0x0000001c06067892 */ /* 0x000fe2000f8ec0ff */
[----:B------:R-:W-:Y:S02]  /*1660*/  SHF.L.U32 R41, R0, 0x3, RZ ;  /* 0x0000000300297819 */ /* 0x000fe400000006ff */
[----:B------:R-:W-:Y:S02]  /*1670*/  IADD3 R34, PT, PT, R34, 0x2800, RZ ;  /* 0x0000280022227810 */ /* 0x000fe40007ffe0ff */
[----:B------:R-:W-:-:S02]  /*1680*/  LOP3.LUT R41, R41, 0x18, RZ, 0xc0, !PT ;  /* 0x0000001829297812 */ /* 0x000fc400078ec0ff */
[----:B------:R-:W-:-:S05]  /*1690*/  LEA.HI R58, R0, UR6, RZ, 0x1e ;  /* 0x00000006003a7c11 */ /* 0x000fca000f8ff0ff */
[----:B------:R-:W-:Y:S01]  /*16a0*/  IMAD R58, R58, R37, -UR7 ;  /* 0x800000073a3a7e24 */ /* 0x000fe2000f8e0225 */
[----:B0-----:R-:W-:-:S04]  /*16b0*/  LEA R40, R35, R34, 0x18 ;  /* 0x0000002223287211 */ /* 0x001fc800078ec0ff */
[----:B------:R-:W-:Y:S02]  /*16c0*/  SHF.R.U32.HI R35, RZ, 0x2, R58 ;  /* 0x00000002ff237819 */ /* 0x000fe4000001163a */
[----:B------:R-:W-:-:S04]  /*16d0*/  LOP3.LUT R34, R58, 0x4, RZ, 0xfc, !PT ;  /* 0x000000043a227812 */ /* 0x000fc800078efcff */
[----:B------:R-:W-:Y:S01]  /*16e0*/  SHF.R.U32.HI R37, RZ, 0x2, R34 ;  /* 0x00000002ff257819 */ /* 0x000fe20000011622 */
[----:B------:R-:W-:-:S04]  /*16f0*/  IMAD R34, R35, 0x28, R40 ;  /* 0x0000002823227824 */ /* 0x000fc800078e0228 */
[----:B------:R-:W-:Y:S01]  /*1700*/  IMAD R38, R37, 0x28, R40 ;  /* 0x0000002825267824 */ /* 0x000fe200078e0228 */
[----:B------:R-:W-:Y:S02]  /*1710*/  IADD3 R36, PT, PT, R34, R41, RZ ;  /* 0x0000002922247210 */ /* 0x000fe40007ffe0ff */
[----:B------:R-:W-:Y:S02]  /*1720*/  LOP3.LUT R34, R58, 0x8, RZ, 0xfc, !PT ;  /* 0x000000083a227812 */ /* 0x000fe400078efcff */
[----:B------:R-:W-:Y:S02]  /*1730*/  IADD3 R39, PT, PT, R41, R38, RZ ;  /* 0x0000002629277210 */ /* 0x000fe40007ffe0ff */
[----:B------:R-:W0:Y:S01]  /*1740*/  LDS.64 R36, [R36] ;  /* 0x0000000024247984 */ /* 0x000e220000000a00 */
[----:B------:R-:W-:-:S03]  /*1750*/  SHF.R.U32.HI R35, RZ, 0x2, R34 ;  /* 0x00000002ff237819 */ /* 0x000fc60000011622 */
[----:B------:R-:W1:Y:S02]  /*1760*/  LDS.64 R38, [R39] ;  /* 0x0000000027267984 */ /* 0x000e640000000a00 */
[----:B------:R-:W-:-:S04]  /*1770*/  IMAD R34, R35, 0x28, R40 ;  /* 0x0000002823227824 */ /* 0x000fc800078e0228 */
[----:B------:R-:W-:-:S06]  /*1780*/  IMAD.IADD R34, R41, 0x1, R34 ;  /* 0x0000000129227824 */ /* 0x000fcc00078e0222 */
[----:B------:R-:W2:Y:S01]  /*1790*/  LDS.64 R34, [R34] ;  /* 0x0000000022227984 */ /* 0x000ea20000000a00 */
[----:B0-----:R-:W-:-:S04]  /*17a0*/  FADD.FTZ R59, RZ, R36 ;  /* 0x00000024ff3b7221 */ /* 0x001fc80000010000 */
[----:B-1----:R-:W-:Y:S01]  /*17b0*/  FADD.FTZ R59, R59, R38 ;  /* 0x000000263b3b7221 */ /* 0x002fe20000010000 */
[----:B------:R-:W-:-:S04]  /*17c0*/  LOP3.LUT R38, R58, 0xc, RZ, 0xfc, !PT ;  /* 0x0000000c3a267812 */ /* 0x000fc800078efcff */
[----:B------:R-:W-:Y:S01]  /*17d0*/  SHF.R.U32.HI R61, RZ, 0x2, R38 ;  /* 0x00000002ff3d7819 */ /* 0x000fe20000011626 */
[----:B------:R-:W-:-:S04]  /*17e0*/  FADD.FTZ R38, RZ, R37 ;  /* 0x00000025ff267221 */ /* 0x000fc80000010000 */
[----:B------:R-:W-:Y:S01]  /*17f0*/  FADD.FTZ R38, R38, R39 ;  /* 0x0000002726267221 */ /* 0x000fe20000010000 */
[----:B------:R-:W-:Y:S01]  /*1800*/  IADD3 R39, PT, PT, R58, 0x10, RZ ;  /* 0x000000103a277810 */ /* 0x000fe20007ffe0ff */
[----:B------:R-:W-:Y:S02]  /*1810*/  IMAD R36, R61, 0x28, R40 ;  /* 0x000000283d247824 */ /* 0x000fe400078e0228 */
[----:B--2---:R-:W-:Y:S01]  /*1820*/  FADD.FTZ R59, R59, R34 ;  /* 0x000000223b3b7221 */ /* 0x004fe20000010000 */
[----:B------:R-:W-:Y:S01]  /*1830*/  FADD.FTZ R38, R38, R35 ;  /* 0x0000002326267221 */ /* 0x000fe20000010000 */
[----:B------:R-:W-:Y:S02]  /*1840*/  SHF.R.U32.HI R39, RZ, 0x2, R39 ;  /* 0x00000002ff277819 */ /* 0x000fe40000011627 */
[----:B------:R-:W-:-:S03]  /*1850*/  IADD3 R36, PT, PT, R41, R36, RZ ;  /* 0x0000002429247210 */ /* 0x000fc60007ffe0ff */
[----:B------:R-:W-:Y:S01]  /*1860*/  IMAD R34, R39, 0x28, R40 ;  /* 0x0000002827227824 */ /* 0x000fe200078e0228 */
[----:B------:R-:W-:Y:S02]  /*1870*/  IADD3 R39, PT, PT, R58, 0x14, RZ ;  /* 0x000000143a277810 */ /* 0x000fe40007ffe0ff */
[----:B------:R-:W0:Y:S02]  /*1880*/  LDS.64 R36, [R36] ;  /* 0x0000000024247984 */ /* 0x000e240000000a00 */
[----:B------:R-:W-:Y:S02]  /*1890*/  IADD3 R34, PT, PT, R41, R34, RZ ;  /* 0x0000002229227210 */ /* 0x000fe40007ffe0ff */
[----:B------:R-:W-:-:S04]  /*18a0*/  SHF.R.U32.HI R39, RZ, 0x2, R39 ;  /* 0x00000002ff277819 */ /* 0x000fc80000011627 */
[----:B------:R-:W1:Y:S01]  /*18b0*/  LDS.64 R34, [R34] ;  /* 0x0000000022227984 */ /* 0x000e620000000a00 */
[----:B------:R-:W-:Y:S01]  /*18c0*/  IMAD R60, R39, 0x28, R40 ;  /* 0x00000028273c7824 */ /* 0x000fe200078e0228 */
[----:B------:R-:W-:-:S04]  /*18d0*/  IADD3 R39, PT, PT, R58, 0x18, RZ ;  /* 0x000000183a277810 */ /* 0x000fc80007ffe0ff */
[----:B------:R-:W-:Y:S01]  /*18e0*/  SHF.R.U32.HI R39, RZ, 0x2, R39 ;  /* 0x00000002ff277819 */ /* 0x000fe20000011627 */
[----:B0-----:R-:W-:Y:S01]  /*18f0*/  FADD.FTZ R59, R59, R36 ;  /* 0x000000243b3b7221 */ /* 0x001fe20000010000 */
[----:B------:R-:W-:Y:S01]  /*1900*/  IADD3 R36, PT, PT, R41, R60, RZ ;  /* 0x0000003c29247210 */ /* 0x000fe20007ffe0ff */
[----:B------:R-:W-:-:S05]  /*1910*/  FADD.FTZ R38, R38, R37 ;  /* 0x0000002526267221 */ /* 0x000fca0000010000 */
[----:B------:R-:W0:Y:S01]  /*1920*/  LDS.64 R36, [R36] ;  /* 0x0000000024247984 */ /* 0x000e220000000a00 */
[----:B-1----:R-:W-:Y:S01]  /*1930*/  FADD.FTZ R59, R59, R34 ;  /* 0x000000223b3b7221 */ /* 0x002fe20000010000 */
[----:B------:R-:W-:Y:S02]  /*1940*/  IMAD R34, R39, 0x28, R40 ;  /* 0x0000002827227824 */ /* 0x000fe400078e0228 */
[----:B------:R-:W-:Y:S01]  /*1950*/  FADD.FTZ R38, R38, R35 ;  /* 0x0000002326267221 */ /* 0x000fe20000010000 */
[----:B------:R-:W-:Y:S02]  /*1960*/  IADD3 R39, PT, PT, R58, 0x1c, RZ ;  /* 0x0000001c3a277810 */ /* 0x000fe40007ffe0ff */
[----:B------:R-:W-:Y:S02]  /*1970*/  IADD3 R34, PT, PT, R41, R34, RZ ;  /* 0x0000002229227210 */ /* 0x000fe40007ffe0ff */
[----:B------:R-:W-:-:S04]  /*1980*/  SHF.R.U32.HI R39, RZ, 0x2, R39 ;  /* 0x00000002ff277819 */ /* 0x000fc80000011627 */
[----:B------:R-:W1:Y:S01]  /*1990*/  LDS.64 R34, [R34] ;  /* 0x0000000022227984 */ /* 0x000e620000000a00 */
[----:B------:R-:W-:Y:S02]  /*19a0*/  IMAD R60, R39, 0x28, R40 ;  /* 0x00000028273c7824 */ /* 0x000fe400078e0228 */
[----:B------:R-:W-:-:S05]  /*19b0*/  VIADD R39, R58, 0x20 ;  /* 0x000000203a277836 */ /* 0x000fca0000000000 */
        /* <DEDUP_REMOVED lines=36> */
[----:B------:R-:W-:Y:S02]  /*1c00*/  VIADD R39, R58, 0x34 ;  /* 0x000000343a277836 */ /* 0x000fe40000000000 */
[----:B------:R-:W-:-:S03]  /*1c10*/  IADD3 R34, PT, PT, R41, R34, RZ ;  /* 0x0000002229227210 */ /* 0x000fc60007ffe0ff */
[----:B------:R-:W-:-:S03]  /*1c20*/  SHF.R.U32.HI R39, RZ, 0x2, R39 ;  /* 0x00000002ff277819 */ /* 0x000fc60000011627 */
[----:B------:R-:W1:Y:S02]  /*1c30*/  LDS.64 R34, [R34] ;  /* 0x0000000022227984 */ /* 0x000e640000000a00 */
        /* <DEDUP_REMOVED lines=8> */
[----:B------:R-:W-:Y:S01]  /*1cc0*/  IMAD R34, R39, 0x28, R40 ;  /* 0x0000002827227824 */ /* 0x000fe200078e0228 */
[----:B------:R-:W-:Y:S01]  /*1cd0*/  IADD3 R39, PT, PT, R58, 0x3c, RZ ;  /* 0x0000003c3a277810 */ /* 0x000fe20007ffe0ff */
[----:B------:R-:W-:-:S03]  /*1ce0*/  FADD.FTZ R38, R38, R35 ;  /* 0x0000002326267221 */ /* 0x000fc60000010000 */
[----:B------:R-:W-:Y:S02]  /*1cf0*/  SHF.R.U32.HI R39, RZ, 0x2, R39 ;  /* 0x00000002ff277819 */ /* 0x000fe40000011627 */
[----:B------:R-:W-:-:S03]  /*1d00*/  IADD3 R34, PT, PT, R41, R34, RZ ;  /* 0x0000002229227210 */ /* 0x000fc60007ffe0ff */
[----:B------:R-:W-:-:S03]  /*1d10*/  IMAD R60, R39, 0x28, R40 ;  /* 0x00000028273c7824 */ /* 0x000fc600078e0228 */
[----:B------:R-:W1:Y:S02]  /*1d20*/  LDS.64 R34, [R34] ;  /* 0x0000000022227984 */ /* 0x000e640000000a00 */
[----:B------:R-:W-:Y:S02]  /*1d30*/  IADD3 R39, PT, PT, R41, R60, RZ ;  /* 0x0000003c29277210 */ /* 0x000fe40007ffe0ff */
[----:B------:R-:W-:Y:S01]  /*1d40*/  IADD3 R60, PT, PT, R58, 0x40, RZ ;  /* 0x000000403a3c7810 */ /* 0x000fe20007ffe0ff */
[----:B0-----:R-:W-:Y:S01]  /*1d50*/  FADD.FTZ R59, R59, R36 ;  /* 0x000000243b3b7221 */ /* 0x001fe20000010000 */
[----:B------:R-:W-:Y:S02]  /*1d60*/  FADD.FTZ R38, R38, R37 ;  /* 0x0000002526267221 */ /* 0x000fe40000010000 */
[----:B------:R-:W0:Y:S01]  /*1d70*/  LDS.64 R36, [R39] ;  /* 0x0000000027247984 */ /* 0x000e220000000a00 */
[----:B------:R-:W-:Y:S01]  /*1d80*/  SHF.R.U32.HI R61, RZ, 0x2, R60 ;  /* 0x00000002ff3d7819 */ /* 0x000fe2000001163c */
[----:B-1----:R-:W-:Y:S01]  /*1d90*/  FADD.FTZ R59, R59, R34 ;  /* 0x000000223b3b7221 */ /* 0x002fe20000010000 */
[----:B------:R-:W-:-:S03]  /*1da0*/  FADD.FTZ R38, R38, R35 ;  /* 0x0000002326267221 */ /* 0x000fc60000010000 */
[----:B------:R-:W-:-:S05]  /*1db0*/  IMAD R34, R61, 0x28, R40 ;  /* 0x000000283d227824 */ /* 0x000fca00078e0228 */
[----:B------:R-:W-:Y:S01]  /*1dc0*/  IADD3 R34, PT, PT, R41, R34, RZ ;  /* 0x0000002229227210 */ /* 0x000fe20007ffe0ff */
[----:B0-----:R-:W-:Y:S01]  /*1dd0*/  FADD.FTZ R59, R59, R36 ;  /* 0x000000243b3b7221 */ /* 0x001fe20000010000 */
[----:B------:R-:W-:Y:S01]  /*1de0*/  IADD3 R36, PT, PT, R58, 0x44, RZ ;  /* 0x000000443a247810 */ /* 0x000fe20007ffe0ff */
[----:B------:R-:W-:Y:S01]  /*1df0*/  FADD.FTZ R60, R38, R37 ;  /* 0x00000025263c7221 */ /* 0x000fe20000010000 */
[C---:B------:R-:W-:Y:S01]  /*1e00*/  IADD3 R38, PT, PT, R58.reuse, 0x48, RZ ;  /* 0x000000483a267810 */ /* 0x040fe20007ffe0ff */
[----:B------:R-:W-:Y:S01]  /*1e10*/  VIADD R58, R58, 0x4c ;  /* 0x0000004c3a3a7836 */ /* 0x000fe20000000000 */
[----:B------:R-:W-:Y:S01]  /*1e20*/  SHF.R.U32.HI R37, RZ, 0x2, R36 ;  /* 0x00000002ff257819 */ /* 0x000fe20000011624 */
[----:B------:R-:W0:Y:S01]  /*1e30*/  LDS.64 R34, [R34] ;  /* 0x0000000022227984 */ /* 0x000e220000000a00 */
[----:B------:R-:W-:Y:S02]  /*1e40*/  SHF.R.U32.HI R39, RZ, 0x2, R38 ;  /* 0x00000002ff277819 */ /* 0x000fe40000011626 */
[----:B------:R-:W-:Y:S01]  /*1e50*/  SHF.R.U32.HI R61, RZ, 0x2, R58 ;  /* 0x00000002ff3d7819 */ /* 0x000fe2000001163a */
[----:B------:R-:W-:-:S02]  /*1e60*/  IMAD R36, R37, 0x28, R40 ;  /* 0x0000002825247824 */ /* 0x000fc400078e0228 */
[--C-:B------:R-:W-:Y:S02]  /*1e70*/  IMAD R38, R39, 0x28, R40.reuse ;  /* 0x0000002827267824 */ /* 0x100fe400078e0228 */
[----:B------:R-:W-:Y:S01]  /*1e80*/  IMAD R40, R61, 0x28, R40 ;  /* 0x000000283d287824 */ /* 0x000fe200078e0228 */
[C---:B------:R-:W-:Y:S02]  /*1e90*/  IADD3 R36, PT, PT, R41.reuse, R36, RZ ;  /* 0x0000002429247210 */ /* 0x040fe40007ffe0ff */
[C---:B------:R-:W-:Y:S02]  /*1ea0*/  IADD3 R38, PT, PT, R41.reuse, R38, RZ ;  /* 0x0000002629267210 */ /* 0x040fe40007ffe0ff */
[----:B------:R-:W-:Y:S02]  /*1eb0*/  IADD3 R58, PT, PT, R41, R40, RZ ;  /* 0x00000028293a7210 */ /* 0x000fe40007ffe0ff */
[----:B------:R-:W1:Y:S04]  /*1ec0*/  LDS.64 R36, [R36] ;  /* 0x0000000024247984 */ /* 0x000e680000000a00 */
[----:B------:R-:W2:Y:S04]  /*1ed0*/  LDS.64 R38, [R38] ;  /* 0x0000000026267984 */ /* 0x000ea80000000a00 */
[----:B------:R-:W3:Y:S01]  /*1ee0*/  LDS.64 R40, [R58] ;  /* 0x000000003a287984 */ /* 0x000ee20000000a00 */
[----:B0-----:R-:W-:Y:S01]  /*1ef0*/  FADD.FTZ R59, R59, R34 ;  /* 0x000000223b3b7221 */ /* 0x001fe20000010000 */
[----:B------:R-:W-:-:S03]  /*1f00*/  FADD.FTZ R60, R60, R35 ;  /* 0x000000233c3c7221 */ /* 0x000fc60000010000 */
[----:B-1----:R-:W-:Y:S01]  /*1f10*/  FADD.FTZ R59, R59, R36 ;  /* 0x000000243b3b7221 */ /* 0x002fe20000010000 */
[----:B------:R-:W-:-:S03]  /*1f20*/  FADD.FTZ R60, R60, R37 ;  /* 0x000000253c3c7221 */ /* 0x000fc60000010000 */
[----:B--2---:R-:W-:Y:S01]  /*1f30*/  FADD.FTZ R59, R59, R38 ;  /* 0x000000263b3b7221 */ /* 0x004fe20000010000 */
[----:B------:R-:W-:-:S03]  /*1f40*/  FADD.FTZ R60, R60, R39 ;  /* 0x000000273c3c7221 */ /* 0x000fc60000010000 */
[----:B---3--:R-:W-:Y:S01]  /*1f50*/  FADD.FTZ R40, R59, R40 ;  /* 0x000000283b287221 */ /* 0x008fe20000010000 */
[----:B------:R-:W-:-:S07]  /*1f60*/  FADD.FTZ R41, R60, R41 ;  /* 0x000000293c297221 */ /* 0x000fce0000010000 */
.L_x_80:
[----:B------:R-:W-:Y:S05]  /*1f70*/  BSYNC.RECONVERGENT B0 ;  /* 0x0000000000007941 */ /* 0x000fea0003800200 */
.L_x_79:
[----:B0-----:R-:W0:Y:S01]  /*1f80*/  SHFL.BFLY PT, R35, R40, 0x2, 0x1f ;  /* 0x0c401f0028237f89 */ /* 0x001e2200000e0000 */
[----:B------:R-:W-:Y:S01]  /*1f90*/  LOP3.LUT P0, RZ, R0, 0x3f3, RZ, 0xc0, !PT ;  /* 0x000003f300ff7812 */ /* 0x000fe2000780c0ff */
[----:B------:R-:W-:Y:S02]  /*1fa0*/  BSSY.RECONVERGENT B0, `(.L_x_81) ;  /* 0x0000013000007945 */ /* 0x000fe40003800200 */
[----:B------:R-:W1:Y:S01]  /*1fb0*/  SHFL.BFLY PT, R34, R41, 0x2, 0x1f ;  /* 0x0c401f0029227f89 */ /* 0x000e6200000e0000 */
[----:B0-----:R-:W-:Y:S01]  /*1fc0*/  FADD.FTZ R36, R35, R40 ;  /* 0x0000002823247221 */ /* 0x001fe20000010000 */
[----:B-1----:R-:W-:-:S04]  /*1fd0*/  FADD.FTZ R37, R34, R41 ;  /* 0x0000002922257221 */ /* 0x002fc80000010000 */
[----:B------:R-:W0:Y:S04]  /*1fe0*/  SHFL.BFLY PT, R35, R36, 0x1, 0x1f ;  /* 0x0c201f0024237f89 */ /* 0x000e2800000e0000 */
[----:B------:R-:W1:Y:S01]  /*1ff0*/  SHFL.BFLY PT, R38, R37, 0x1, 0x1f ;  /* 0x0c201f0025267f89 */ /* 0x000e6200000e0000 */
[----:B0-----:R-:W-:Y:S01]  /*2000*/  FADD.FTZ R34, R36, R35 ;  /* 0x0000002324227221 */ /* 0x001fe20000010000 */
[----:B-1----:R-:W-:Y:S01]  /*2010*/  FADD.FTZ R35, R37, R38 ;  /* 0x0000002625237221 */ /* 0x002fe20000010000 */
[----:B------:R-:W-:Y:S06]  /*2020*/  @P0 BRA `(.L_x_82) ;  /* 0x0000000000280947 */ /* 0x000fec0003800000 */
[----:B------:R-:W0:Y:S01]  /*2030*/  LDCU UR9, c[0x0][0x374] ;  /* 0x00006e80ff0977ac */ /* 0x000e220008000800 */
[----:B------:R-:W1:Y:S01]  /*2040*/  LDC.64 R36, c[0x0][0x3d0] ;  /* 0x0000f400ff247b82 */ /* 0x000e620000000a00 */
[----:B------:R-:W-:-:S04]  /*2050*/  USHF.L.U32 UR6, UR17, 0x1, URZ ;  /* 0x0000000111067899 */ /* 0x000fc800080006ff */
[----:B------:R-:W-:-:S06]  /*2060*/  ULOP3.LUT UR7, UR6, 0x1e, URZ, 0xc0, !UPT ;  /* 0x0000001e06077892 */ /* 0x000fcc000f8ec0ff */
[----:B------:R-:W-:Y:S01]  /*2070*/  LEA R38, R0, UR7, 0x3 ;  /* 0x0000000700267c11 */ /* 0x000fe2000f8e18ff */
[----:B0-----:R-:W-:-:S06]  /*2080*/  UIMAD UR6, UR9, UR4, UR8 ;  /* 0x00000004090672a4 */ /* 0x001fcc000f8e0208 */
[----:B------:R-:W-:-:S04]  /*2090*/  MOV R39, UR6 ;  /* 0x0000000600277c02 */ /* 0x000fc80008000f00 */
[----:B------:R-:W-:-:S05]  /*20a0*/  LEA R39, R39, R38, 0x7 ;  /* 0x0000002627277211 */ /* 0x000fca00078e38ff */
[----:B-1----:R-:W-:-:S05]  /*20b0*/  IMAD.WIDE.U32 R36, R39, 0x4, R36 ;  /* 0x0000000427247825 */ /* 0x002fca00078e0024 */
[----:B------:R0:W-:Y:S02]  /*20c0*/  STG.E.64 desc[UR12][R36.64], R34 ;  /* 0x0000002224007986 */ /* 0x0001e4000c101b0c */
.L_x_82:
[----:B------:R-:W-:Y:S05]  /*20d0*/  BSYNC.RECONVERGENT B0 ;  /* 0x0000000000007941 */ /* 0x000fea0003800200 */
.L_x_81:
[----:B------:R-:W-:-:S04]  /*20e0*/  UISETP.GE.U32.AND UP0, UPT, UR10, UR18, UPT ;  /* 0x000000120a00728c */ /* 0x000fc8000bf06070 */
[----:B------:R-:W-:-:S09]  /*20f0*/  UISETP.GE.AND.EX UP0, UPT, UR5, UR16, UPT, UP0 ;  /* 0x000000100500728c */ /* 0x000fd2000bf06300 */
[----:B------:R-:W-:Y:S05]  /*2100*/  BRA.U !UP0, `(.L_x_83) ;  /* 0x0000000108707547 */ /* 0x000fea000b800000 */
[----:B------:R-:W-:Y:S01]  /*2110*/  BAR.SYNC.DEFER_BLOCKING 0x0 ;  /* 0x0000000000007b1d */ /* 0x000fe20000010000 */
[----:B------:R-:W-:-:S13]  /*2120*/  ISETP.NE.AND P0, PT, R0, RZ, PT ;  /* 0x000000ff0000720c */ /* 0x000fda0003f05270 */
[----:B------:R-:W-:Y:S05]  /*2130*/  @P0 BRA `(.L_x_84) ;  /* 0x0000000000580947 */ /* 0x000fea0003800000 */
[----:B------:R-:W1:Y:S01]  /*2140*/  LDCU.64 UR6, c[0x0][0x3d8] ;  /* 0x00007b00ff0677ac */ /* 0x000e620008000a00 */
[----:B------:R-:W-:Y:S02]  /*2150*/  USHF.L.U32 UR9, UR8, 0x2, URZ ;  /* 0x0000000208097899 */ /* 0x000fe400080006ff */
[----:B------:R-:W-:Y:S02]  /*2160*/  USHF.R.U32.HI UR16, URZ, 0x3, UR8 ;  /* 0x00000003ff107899 */ /* 0x000fe40008011608 */
[----:B------:R-:W-:Y:S02]  /*2170*/  ULOP3.LUT UR9, UR9, 0x1c, URZ, 0xc0, !UPT ;  /* 0x0000001c09097892 */ /* 0x000fe4000f8ec0ff */
[----:B------:R-:W-:Y:S02]  /*2180*/  ULOP3.LUT UP2, URZ, UR16, UR17, URZ, 0xfc, !UPT ;  /* 0x0000001110ff7292 */ /* 0x000fe4000f84fcff */
[----:B-1----:R-:W-:-:S03]  /*2190*/  UIADD3 UR6, UP1, UPT, UR9, UR6, URZ ;  /* 0x0000000609067290 */ /* 0x002fc6000ff3e0ff */
[----:B------:R-:W-:Y:S01]  /*21a0*/  UMOV UR9, 0x7fffffe1 ;  /* 0x7fffffe100097882 */ /* 0x000fe20000000000 */
[----:B------:R-:W-:Y:S02]  /*21b0*/  UIADD3.X UR7, UPT, UPT, URZ, UR7, URZ, UP1, !UPT ;  /* 0x00000007ff077290 */ /* 0x000fe40008ffe4ff */
[----:B------:R-:W-:Y:S01]  /*21c0*/  USEL UR9, UR9, 0x1, !UP2 ;  /* 0x0000000109097887 */ /* 0x000fe2000d000000 */
[----:B0-----:R-:W-:-:S03]  /*21d0*/  MOV R34, UR6 ;  /* 0x0000000600227c02 */ /* 0x001fc60008000f00 */
[----:B------:R-:W-:Y:S02]  /*21e0*/  MOV R35, UR7 ;  /* 0x0000000700237c02 */ /* 0x000fe40008000f00 */
[----:B------:R-:W-:Y:S01]  /*21f0*/  MOV R37, UR9 ;  /* 0x0000000900257c02 */ /* 0x000fe20008000f00 */
[----:B------:R-:W-:Y:S06]  /*2200*/  MEMBAR.ALL.GPU ;  /* 0x0000000000007992 */ /* 0x000fec000000a000 */
[----:B------:R-:W-:-:S00]  /*2210*/  ERRBAR ;  /* 0x00000000000079ab */ /* 0x000fc00000000000 */
[----:B------:R-:W-:Y:S06]  /*2220*/  CGAERRBAR ;  /* 0x00000000000075ab */ /* 0x000fec0000000000 */
[----:B------:R0:W5:Y:S02]  /*2230*/  ATOM.E.ADD.STRONG.GPU PT, R36, desc[UR12][R34.64+0x40], R37 ;  /* 0x800040252224798a */ /* 0x00016400081ef10c */
.L_x_85:
[----:B0-----:R-:W2:Y:S04]  /*2240*/  LD.E.STRONG.GPU R37, desc[UR12][R34.64+0x40] ;  /* 0x0000400c22257980 */ /* 0x001ea8000c10f900 */
[----:B--2---:R-:W-:Y:S01]  /*2250*/  CCTL.IVALL ;  /* 0x00000000ff00798f */ /* 0x004fe20002000000 */
[----:B------:R-:W-:Y:S05]  /*2260*/  YIELD ;  /* 0x0000000000007946 */ /* 0x000fea0003800000 */
[----:B-----5:R-:W-:-:S04]  /*2270*/  LOP3.LUT R37, R37, R36, RZ, 0x3c, !PT ;  /* 0x0000002425257212 */ /* 0x020fc800078e3cff */
[----:B------:R-:W-:-:S13]  /*2280*/  ISETP.GT.AND P0, PT, R37, -0x1, PT ;  /* 0xffffffff2500780c */ /* 0x000fda0003f04270 */
[----:B------:R-:W-:Y:S05]  /*2290*/  @P0 BRA `(.L_x_85) ;  /* 0xfffffffc00e80947 */ /* 0x000fea000383ffff */
.L_x_84:
[----:B------:R-:W-:Y:S05]  /*22a0*/  WARPSYNC.ALL ;  /* 0x0000000000007948 */ /* 0x000fea0003800000 */
[----:B------:R-:W-:Y:S06]  /*22b0*/  BAR.SYNC.DEFER_BLOCKING 0x0 ;  /* 0x0000000000007b1d */ /* 0x000fec0000010000 */
[----:B------:R-:W-:Y:S05]  /*22c0*/  BRA `(.L_x_86) ;  /* 0x00000000005c7947 */ /* 0x000fea0003800000 */
.L_x_83:
[----:B------:R-:W-:Y:S01]  /*22d0*/  BAR.SYNC.DEFER_BLOCKING 0x0 ;  /* 0x0000000000007b1d */ /* 0x000fe20000010000 */
[----:B------:R-:W-:-:S13]  /*22e0*/  ISETP.NE.AND P0, PT, R0, RZ, PT ;  /* 0x000000ff0000720c */ /* 0x000fda0003f05270 */
[----:B------:R-:W-:Y:S05]  /*22f0*/  @P0 BRA `(.L_x_87) ;  /* 0x0000000000480947 */ /* 0x000fea0003800000 */
[----:B------:R-:W1:Y:S01]  /*2300*/  LDCU.64 UR6, c[0x0][0x3d8] ;  /* 0x00007b00ff0677ac */ /* 0x000e620008000a00 */
[----:B------:R-:W-:Y:S02]  /*2310*/  ISETP.NE.AND P0, PT, RZ, UR17, PT ;  /* 0x00000011ff007c0c */ /* 0x000fe4000bf05270 */
[----:B0-----:R-:W-:-:S04]  /*2320*/  MOV R37, 0x7ffffff1 ;  /* 0x7ffffff100257802 */ /* 0x001fc80000000f00 */
[----:B------:R-:W-:Y:S01]  /*2330*/  SEL R37, R37, 0x1, !P0 ;  /* 0x0000000125257807 */ /* 0x000fe20004000000 */
[----:B-1----:R-:W-:-:S04]  /*2340*/  ULEA UR6, UP1, UR8, UR6, 0x2 ;  /* 0x0000000608067291 */ /* 0x002fc8000f8210ff */
[----:B------:R-:W-:Y:S02]  /*2350*/  ULEA.HI.X UR7, UR8, UR7, URZ, 0x2, UP1 ;  /* 0x0000000708077291 */ /* 0x000fe400088f14ff */
[----:B------:R-:W-:-:S04]  /*2360*/  IMAD.U32 R34, RZ, RZ, UR6 ;  /* 0x00000006ff227e24 */ /* 0x000fc8000f8e00ff */
[----:B------:R-:W-:Y:S01]  /*2370*/  MOV R35, UR7 ;  /* 0x0000000700237c02 */ /* 0x000fe20008000f00 */
[----:B------:R-:W-:Y:S06]  /*2380*/  MEMBAR.ALL.GPU ;  /* 0x0000000000007992 */ /* 0x000fec000000a000 */
[----:B------:R-:W-:-:S00]  /*2390*/  ERRBAR ;  /* 0x00000000000079ab */ /* 0x000fc00000000000 */
[----:B------:R-:W-:Y:S06]  /*23a0*/  CGAERRBAR ;  /* 0x00000000000075ab */ /* 0x000fec0000000000 */
[----:B------:R0:W5:Y:S02]  /*23b0*/  ATOM.E.ADD.STRONG.GPU PT, R37, desc[UR12][R34.64], R37 ;  /* 0x800000252225798a */ /* 0x00016400081ef10c */
.L_x_88:
[----:B------:R-:W2:Y:S04]  /*23c0*/  LD.E.STRONG.GPU R36, desc[UR12][R34.64] ;  /* 0x0000000c22247980 */ /* 0x000ea8000c10f900 */
[----:B--2---:R-:W-:Y:S01]  /*23d0*/  CCTL.IVALL ;  /* 0x00000000ff00798f */ /* 0x004fe20002000000 */
[----:B------:R-:W-:Y:S05]  /*23e0*/  YIELD ;  /* 0x0000000000007946 */ /* 0x000fea0003800000 */
[----:B-----5:R-:W-:-:S04]  /*23f0*/  LOP3.LUT R36, R36, R37, RZ, 0x3c, !PT ;  /* 0x0000002524247212 */ /* 0x020fc800078e3cff */
[----:B------:R-:W-:-:S13]  /*2400*/  ISETP.GT.AND P0, PT, R36, -0x1, PT ;  /* 0xffffffff2400780c */ /* 0x000fda0003f04270 */
[----:B------:R-:W-:Y:S05]  /*2410*/  @P0 BRA `(.L_x_88) ;  /* 0xfffffffc00e80947 */ /* 0x000fea000383ffff */
.L_x_87:
[----:B------:R-:W-:Y:S05]  /*2420*/  WARPSYNC.ALL ;  /* 0x0000000000007948 */ /* 0x000fea0003800000 */
[----:B------:R-:W-:Y:S06]  /*2430*/  BAR.SYNC.DEFER_BLOCKING 0x0 ;  /* 0x0000000000007b1d */ /* 0x000fec0000010000 */
.L_x_86:
[----:B------:R-:W-:Y:S02]  /*2440*/  ISETP.GT.U32.AND P0, PT, R0, 0x3f, PT ;  /* 0x0000003f0000780c */ /* 0x000fe40003f04070 */
[----:B------:R-:W-:-:S11]  /*2450*/  MOV R39, UR4 ;  /* 0x0000000400277c02 */ /* 0x000fd60008000f00 */
[----:B0-----:R-:W0:Y:S01]  /*2460*/  @!P0 LDC R36, c[0x0][0x374] ;  /* 0x0000dd00ff248b82 */ /* 0x001e220000000800 */
[----:B------:R-:W-:-:S04]  /*2470*/  @!P0 SHF.L.U32 R37, R0, 0x1, RZ ;  /* 0x0000000100258819 */ /* 0x000fc800000006ff */
[----:B------:R-:W-:-:S03]  /*2480*/  @!P0 LOP3.LUT R37, R37, 0x7e, RZ, 0xc0, !PT ;  /* 0x0000007e25258812 */ /* 0x000fc600078ec0ff */
[----:B------:R-:W1:Y:S01]  /*2490*/  @!P0 LDC.64 R34, c[0x0][0x3d0] ;  /* 0x0000f400ff228b82 */ /* 0x000e620000000a00 */
[----:B0-----:R-:W-:-:S05]  /*24a0*/  @!P0 IMAD R36, R36, R39, UR8 ;  /* 0x0000000824248e24 */ /* 0x001fca000f8e0227 */
[----:B------:R-:W-:-:S05]  /*24b0*/  @!P0 LEA R37, R36, R37, 0x7 ;  /* 0x0000002524258211 */ /* 0x000fca00078e38ff */
[----:B-1----:R-:W-:-:S06]  /*24c0*/  @!P0 IMAD.WIDE.U32 R34, R37, 0x4, R34 ;  /* 0x0000000425228825 */ /* 0x002fcc00078e0022 */
[----:B------:R-:W2:Y:S01]  /*24d0*/  @!P0 LDG.E.64 R34, desc[UR12][R34.64] ;  /* 0x0000000c22228981 */ /* 0x000ea2000c1e1b00 */
[----:B------:R-:W-:Y:S01]  /*24e0*/  CS2R R36, SRZ ;  /* 0x0000000000247805 */ /* 0x000fe2000001ff00 */
[----:B------:R-:W0:Y:S01]  /*24f0*/  S2UR UR7, SR_CgaCtaId ;  /* 0x00000000000779c3 */ /* 0x000e220000008800 */
[----:B------:R-:W-:Y:S01]  /*2500*/  UMOV UR6, 0x400 ;  /* 0x0000040000067882 */ /* 0x000fe20000000000 */
[----:B------:R-:W-:Y:S02]  /*2510*/  USHF.L.U32 UR9, UR8, 0x2, URZ ;  /* 0x0000000208097899 */ /* 0x000fe400080006ff */
[----:B------:R-:W-:Y:S02]  /*2520*/  UIADD3 UR6, UPT, UPT, UR6, 0x3480, URZ ;  /* 0x0000348006067890 */ /* 0x000fe4000fffe0ff */
[----:B------:R-:W-:Y:S02]  /*2530*/  ULOP3.LUT UR9, UR9, 0x1c, URZ, 0xc0, !UPT ;  /* 0x0000001c09097892 */ /* 0x000fe4000f8ec0ff */
[----:B------:R-:W-:-:S02]  /*2540*/  ULOP3.LUT UR4, UR4, 0x1, URZ, 0x3c, !UPT ;  /* 0x0000000104047892 */ /* 0x000fc4000f8e3cff */
[----:B0-----:R-:W-:Y:S01]  /*2550*/  ULEA UR6, UR7, UR6, 0x18 ;  /* 0x0000000607067291 */ /* 0x001fe2000f8ec0ff */
[----:B--2---:R-:W-:Y:S01]  /*2560*/  @!P0 FADD.FTZ R37, RZ, R34 ;  /* 0x00000022ff258221 */ /* 0x004fe20000010000 */
[----:B------:R-:W-:Y:S01]  /*2570*/  @!P0 FADD.FTZ R36, RZ, R35 ;  /* 0x00000023ff248221 */ /* 0x000fe20000010000 */
[----:B------:R-:W-:-:S03]  /*2580*/  LOP3.LUT P0, RZ, R0, 0x3cf, RZ, 0xc0, !PT ;  /* 0x000003cf00ff7812 */ /* 0x000fc6000780c0ff */
[----:B------:R-:W0:Y:S04]  /*2590*/  SHFL.BFLY PT, R38, R37, 0x8, 0x1f ;  /* 0x0d001f0025267f89 */ /* 0x000e2800000e0000 */
[----:B------:R-:W1:Y:S01]  /*25a0*/  SHFL.BFLY PT, R39, R36, 0x8, 0x1f ;  /* 0x0d001f0024277f89 */ /* 0x000e6200000e0000 */
[----:B0-----:R-:W-:Y:S01]  /*25b0*/  FADD.FTZ R38, R38, R37 ;  /* 0x0000002526267221 */ /* 0x001fe20000010000 */
[----:B-1----:R-:W-:-:S04]  /*25c0*/  FADD.FTZ R39, R39, R36 ;  /* 0x0000002427277221 */ /* 0x002fc80000010000 */
[----:B------:R-:W0:Y:S04]  /*25d0*/  SHFL.BFLY PT, R41, R38, 0x4, 0x1f ;  /* 0x0c801f0026297f89 */ /* 0x000e2800000e0000 */
[----:B------:R-:W1:Y:S01]  /*25e0*/  SHFL.BFLY PT, R40, R39, 0x4, 0x1f ;  /* 0x0c801f0027287f89 */ /* 0x000e6200000e0000 */
[----:B0-----:R-:W-:Y:S01]  /*25f0*/  FADD.FTZ R41, R38, R41 ;  /* 0x0000002926297221 */ /* 0x001fe20000010000 */
[----:B-1----:R-:W-:-:S04]  /*2600*/  FADD.FTZ R40, R39, R40 ;  /* 0x0000002827287221 */ /* 0x002fc80000010000 */
[----:B------:R-:W0:Y:S01]  /*2610*/  SHFL.BFLY PT, R34, R41, 0x2, 0x1f ;  /* 0x0c401f0029227f89 */ /* 0x000e2200000e0000 */
[----:B------:R-:W-:-:S03]  /*2620*/  @!P0 LEA.HI R39, R0, UR6, RZ, 0x1f ;  /* 0x0000000600278c11 */ /* 0x000fc6000f8ff8ff */
[----:B------:R-:W1:Y:S01]  /*2630*/  SHFL.BFLY PT, R35, R40, 0x2, 0x1f ;  /* 0x0c401f0028237f89 */ /* 0x000e6200000e0000 */
[----:B0-----:R-:W-:Y:S01]  /*2640*/  FADD.FTZ R34, R41, R34 ;  /* 0x0000002229227221 */ /* 0x001fe20000010000 */
[----:B-1----:R-:W-:-:S04]  /*2650*/  FADD.FTZ R35, R40, R35 ;  /* 0x0000002328237221 */ /* 0x002fc80000010000 */
[----:B------:R-:W0:Y:S04]  /*2660*/  SHFL.BFLY PT, R37, R34, 0x1, 0x1f ;  /* 0x0c201f0022257f89 */ /* 0x000e2800000e0000 */
[----:B------:R-:W1:Y:S01]  /*2670*/  SHFL.BFLY PT, R36, R35, 0x1, 0x1f ;  /* 0x0c201f0023247f89 */ /* 0x000e6200000e0000 */
[----:B0-----:R-:W-:Y:S01]  /*2680*/  FADD.FTZ R37, R34, R37 ;  /* 0x0000002522257221 */ /* 0x001fe20000010000 */
[----:B-1----:R-:W-:-:S03]  /*2690*/  FADD.FTZ R38, R35, R36 ;  /* 0x0000002423267221 */ /* 0x002fc60000010000 */
[----:B------:R-:W-:Y:S01]  /*26a0*/  @!P0 FMUL.FTZ R34, R37, 4.8828125727595761418e-05 ;  /* 0x384ccccd25228820 */ /* 0x000fe20000410000 */
[----:B------:R-:W-:Y:S01]  /*26b0*/  IADD3 R36, PT, PT, R24, -UR9, RZ ;  /* 0x8000000918247c10 */ /* 0x000fe2000fffe0ff */
[----:B------:R-:W-:-:S03]  /*26c0*/  @!P0 FMUL.FTZ R35, R38, 4.8828125727595761418e-05 ;  /* 0x384ccccd26238820 */ /* 0x000fc60000410000 */
[----:B------:R-:W-:Y:S01]  /*26d0*/  LEA R36, R36, UR6, 0x3 ;  /* 0x0000000624247c11 */ /* 0x000fe2000f8e18ff */
[----:B------:R-:W0:Y:S01]  /*26e0*/  LDCU.64 UR6, c[0x0][0x380] ;  /* 0x00007000ff0677ac */ /* 0x000e220008000a00 */
[----:B------:R-:W-:Y:S01]  /*26f0*/  @!P0 STS.64 [R39], R34 ;  /* 0x0000002227008388 */ /* 0x000fe20000000a00 */
[----:B------:R-:W-:Y:S01]  /*2700*/  BAR.SYNC.DEFER_BLOCKING 0x0 ;  /* 0x0000000000007b1d */ /* 0x000fe20000010000 */
[----:B0-----:R-:W-:-:S04]  /*2710*/  IADD3 R6, P0, PT, R6, UR6, RZ ;  /* 0x0000000606067c10 */ /* 0x001fc8000ff1e0ff */
[----:B------:R-:W-:Y:S01]  /*2720*/  IADD3.X R7, PT, PT, R7, UR7, RZ, P0, !PT ;  /* 0x0000000707077c10 */ /* 0x000fe200087fe4ff */
[----:B------:R-:W0:Y:S02]  /*2730*/  LDS.64 R36, [R36] ;  /* 0x0000000024247984 */ /* 0x000e240000000a00 */
[--C-:B0-----:R-:W-:Y:S01]  /*2740*/  FADD.FTZ R38, R51, -R36.reuse ;  /* 0x8000002433267221 */ /* 0x101fe20000010000 */
        /* <DEDUP_REMOVED lines=59> */
[----:B------:R-:W-:Y:S05]  /*2b00*/  BRA.U !UP0, `(.L_x_89) ;  /* 0xffffffd9084c7547 */ /* 0x000fea000b83ffff */
.L_x_77:
[----:B------:R-:W-:Y:S02]  /*2b10*/  USHF.L.U32 UR6, UR8, 0x1, URZ ;  /* 0x0000000108067899 */ /* 0x000fe400080006ff */
[----:B------:R-:W-:Y:S02]  /*2b20*/  UIMAD UR7, UR11, 0x140, URZ ;  /* 0x000001400b0778a4 */ /* 0x000fe4000f8e02ff */
[----:B------:R-:W-:Y:S02]  /*2b30*/  ULOP3.LUT UR6, UR6, 0x1fff0, URZ, 0xc0, !UPT ;  /* 0x0001fff006067892 */ /* 0x000fe4000f8ec0ff */
[----:B------:R-:W-:Y:S02]  /*2b40*/  UIADD3 UR16, UPT, UPT, UR7, 0x140, URZ ;  /* 0x0000014007107890 */ /* 0x000fe4000fffe0ff */
[----:B------:R-:W-:-:S04]  /*2b50*/  UIADD3 UR6, UPT, UPT, UR6, UR17, URZ ;  /* 0x0000001106067290 */ /* 0x000fc8000fffe0ff */
[----:B------:R-:W-:-:S04]  /*2b60*/  ULEA UR6, UR6, UR7, 0x5 ;  /* 0x0000000706067291 */ /* 0x000fc8000f8e28ff */
[----:B------:R-:W-:-:S06]  /*2b70*/  UISETP.GE.AND UP0, UPT, UR6, UR16, UPT ;  /* 0x000000100600728c */ /* 0x000fcc000bf06270 */
[----:B------:R-:W-:-:S13]  /*2b80*/  PLOP3.LUT P0, PT, PT, PT, UP0, 0x80, 0x8 ;  /* 0x000000000008781c */ /* 0x000fda0003f0f008 */
[----:B------:R-:W-:Y:S05]  /*2b90*/  @P0 EXIT ;  /* 0x000000000000094d */ /* 0x000fea0003800000 */
[----:B------:R-:W1:Y:S01]  /*2ba0*/  S2R R33, SR_TID.X ;  /* 0x0000000000217919 */ /* 0x000e620000002100 */
[----:B------:R-:W-:Y:S01]  /*2bb0*/  UISETP.LT.U32.AND UP0, UPT, UR14, 0x2, UPT ;  /* 0x000000020e00788c */ /* 0x000fe2000bf01070 */
[----:B------:R-:W2:Y:S01]  /*2bc0*/  S2UR UR9, SR_CgaCtaId ;  /* 0x00000000000979c3 */ /* 0x000ea20000008800 */
[----:B------:R-:W-:Y:S01]  /*2bd0*/  UMOV UR8, 0x400 ;  /* 0x0000040000087882 */ /* 0x000fe20000000000 */
[----:B------:R-:W-:Y:S01]  /*2be0*/  MOV R28, UR6 ;  /* 0x00000006001c7c02 */ /* 0x000fe20008000f00 */
[----:B------:R-:W-:-:S04]  /*2bf0*/  UISETP.LT.AND.EX UP0, UPT, UR15, URZ, UPT, UP0 ;  /* 0x000000ff0f00728c */ /* 0x000fc8000bf01300 */
[----:B------:R-:W-:Y:S02]  /*2c00*/  USEL UR7, UR14, 0x2, UP0 ;  /* 0x000000020e077887 */ /* 0x000fe40008000000 */
[----:B------:R-:W-:Y:S02]  /*2c10*/  USEL UR4, UR15, URZ, UP0 ;  /* 0x000000ff0f047287 */ /* 0x000fe40008000000 */
[----:B------:R-:W-:Y:S02]  /*2c20*/  USHF.L.U32 UR10, UR7, 0x4, URZ ;  /* 0x00000004070a7899 */ /* 0x000fe400080006ff */
[----:B------:R-:W-:-:S06]  /*2c30*/  USHF.L.U64.HI UR7, UR7, 0x4, UR4 ;  /* 0x0000000407077899 */ /* 0x000fcc0008010204 */
[----:B------:R-:W-:Y:S01]  /*2c40*/  MOV R25, UR7 ;  /* 0x0000000700197c02 */ /* 0x000fe20008000f00 */
[----:B------:R-:W3:Y:S01]  /*2c50*/  LDCU.64 UR4, c[0x0][0x3d0] ;  /* 0x00007a00ff0477ac */ /* 0x000ee20008000a00 */
[----:B--2---:R-:W-:Y:S01]  /*2c60*/  ULEA UR8, UR9, UR8, 0x18 ;  /* 0x0000000809087291 */ /* 0x004fe2000f8ec0ff */
[--C-:B-1----:R-:W-:Y:S02]  /*2c70*/  SHF.R.U32.HI R0, RZ, 0x5, R33.reuse ;  /* 0x00000005ff007819 */ /* 0x102fe40000011621 */
[----:B------:R-:W-:Y:S02]  /*2c80*/  SHF.R.U32.HI R26, RZ, 0x4, R33 ;  /* 0x00000004ff1a7819 */ /* 0x000fe40000011621 */
[----:B------:R-:W-:Y:S02]  /*2c90*/  LOP3.LUT R24, RZ, R0, RZ, 0x33, !PT ;  /* 0x00000000ff187212 */ /* 0x000fe400078e33ff */
[----:B------:R-:W-:Y:S02]  /*2ca0*/  LEA R27, R0, UR8, 0x7 ;  /* 0x00000008001b7c11 */ /* 0x000fe4000f8e38ff */
[----:B------:R-:W-:Y:S01]  /*2cb0*/  IADD3 R24, P0, PT, R24, UR10, RZ ;  /* 0x0000000a18187c10 */ /* 0x000fe2000ff1e0ff */
[----:B---3--:R-:W-:Y:S01]  /*2cc0*/  UIADD3 UR4, UP0, UPT, UR4, 0xcc000, URZ ;  /* 0x000cc00004047890 */ /* 0x008fe2000ff1e0ff */
[----:B------:R-:W-:-:S02]  /*2cd0*/  LOP3.LUT R29, R33, 0x1f, RZ, 0xc0, !PT ;  /* 0x0000001f211d7812 */ /* 0x000fc400078ec0ff */
[----:B------:R-:W-:Y:S01]  /*2ce0*/  IADD3.X R25, PT, PT, R25, -0x1, RZ, P0, !PT ;  /* 0xffffffff19197810 */ /* 0x000fe200007fe4ff */
[----:B------:R-:W-:Y:S01]  /*2cf0*/  UIADD3.X UR5, UPT, UPT, URZ, UR5, URZ, UP0, !UPT ;  /* 0x00000005ff057290 */ /* 0x000fe200087fe4ff */
[C---:B------:R-:W-:Y:S02]  /*2d00*/  LOP3.LUT R44, R33.reuse, 0xf, RZ, 0xc0, !PT ;  /* 0x0000000f212c7812 */ /* 0x040fe400078ec0ff */
[----:B------:R-:W-:Y:S01]  /*2d10*/  SHF.L.U32 R30, R33, 0x1, RZ ;  /* 0x00000001211e7819 */ /* 0x000fe200000006ff */
[----:B------:R-:W-:-:S04]  /*2d20*/  IMAD.WIDE.U32 R2, R25, -0x33333333, RZ ;  /* 0xcccccccd19027825 */ /* 0x000fc800078e00ff */
[----:B------:R-:W-:-:S04]  /*2d30*/  IMAD.WIDE.U32 R4, P0, R24, -0x33333334, R2 ;  /* 0xcccccccc18047825 */ /* 0x000fc80007800002 */
[----:B------:R-:W-:Y:S01]  /*2d40*/  IMAD.WIDE.U32 R2, R24, -0x33333333, RZ ;  /* 0xcccccccd18027825 */ /* 0x000fe200078e00ff */
[----:B0-----:R-:W-:Y:S02]  /*2d50*/  IADD3.X R7, PT, PT, RZ, RZ, RZ, P0, !PT ;  /* 0x000000ffff077210 */ /* 0x001fe400007fe4ff */
[----:B------:R-:W-:Y:S02]  /*2d60*/  MOV R6, R5 ;  /* 0x0000000500067202 */ /* 0x000fe40000000f00 */
[----:B------:R-:W-:-:S05]  /*2d70*/  IADD3 RZ, P0, PT, R3, R4, RZ ;  /* 0x0000000403ff7210 */ /* 0x000fca0007f1e0ff */
[----:B------:R-:W-:-:S05]  /*2d80*/  IMAD.WIDE.U32.X R2, R25, -0x33333334, R6, P0 ;  /* 0xcccccccc19027825 */ /* 0x000fca00000e0406 */
[----:B------:R-:W-:Y:S02]  /*2d90*/  SHF.R.U64 R40, R2, 0x3, R3 ;  /* 0x0000000302287819 */ /* 0x000fe40000001203 */
[----:B------:R-:W-:Y:S02]  /*2da0*/  LOP3.LUT R2, R26, 0x1e, RZ, 0xc0, !PT ;  /* 0x0000001e1a027812 */ /* 0x000fe400078ec0ff */
[----:B------:R-:W-:Y:S02]  /*2db0*/  IADD3 R42, P1, PT, R40, 0x1, RZ ;  /* 0x00000001282a7810 */ /* 0x000fe40007f3e0ff */
[----:B------:R-:W-:Y:S02]  /*2dc0*/  LOP3.LUT R2, R2, 0x1f, R33, 0x78, !PT ;  /* 0x0000001f02027812 */ /* 0x000fe400078e7821 */
[----:B------:R-:W-:Y:S02]  /*2dd0*/  LOP3.LUT R43, R42, 0x7, RZ, 0xc0, !PT ;  /* 0x000000072a2b7812 */ /* 0x000fe400078ec0ff */
[----:B------:R-:W-:-:S02]  /*2de0*/  LEA R27, R2, R27, 0x2 ;  /* 0x0000001b021b7211 */ /* 0x000fc400078e10ff */
[----:B------:R-:W-:Y:S02]  /*2df0*/  IADD3 R4, P2, PT, R43, -0x1, RZ ;  /* 0xffffffff2b047810 */ /* 0x000fe40007f5e0ff */
[----:B------:R-:W-:Y:S02]  /*2e00*/  SHF.L.U32 R2, R33, 0x7, RZ ;  /* 0x0000000721027819 */ /* 0x000fe400000006ff */
[----:B------:R-:W-:Y:S01]  /*2e10*/  ISETP.GE.U32.AND P0, PT, R4, 0x3, PT ;  /* 0x000000030400780c */ /* 0x000fe20003f06070 */
[----:B------:R-:W-:Y:S01]  /*2e20*/  IMAD.X R4, RZ, RZ, -0x1, P2 ;  /* 0xffffffffff047424 */ /* 0x000fe200010e06ff */
[----:B------:R-:W-:Y:S02]  /*2e30*/  LEA.HI.X R34, R3, RZ, RZ, 0x1d, P1 ;  /* 0x000000ff03227211 */ /* 0x000fe400008fecff */
[----:B------:R-:W-:Y:S01]  /*2e40*/  LOP3.LUT R31, R2, 0x780, RZ, 0xc0, !PT ;  /* 0x00000780021f7812 */ /* 0x000fe200078ec0ff */
[----:B------:R-:W-:Y:S01]  /*2e50*/  IMAD.WIDE.U32 R2, R0, 0xa00, RZ ;  /* 0x00000a0000027825 */ /* 0x000fe200078e00ff */
[----:B------:R-:W-:-:S02]  /*2e60*/  ISETP.GE.U32.AND.EX P0, PT, R4, RZ, PT, P0 ;  /* 0x000000ff0400720c */ /* 0x000fc40003f06100 */
[----:B------:R-:W-:Y:S02]  /*2e70*/  IADD3 R31, PT, PT, R31, UR8, RZ ;  /* 0x000000081f1f7c10 */ /* 0x000fe4000fffe0ff */
[----:B------:R-:W-:Y:S02]  /*2e80*/  LOP3.LUT R33, R2, 0x1f, R33, 0xf8, !PT ;  /* 0x0000001f02217812 */ /* 0x000fe400078ef821 */
[----:B------:R-:W-:Y:S02]  /*2e90*/  LOP3.LUT R32, R42, 0xfffffff8, RZ, 0xc0, !PT ;  /* 0xfffffff82a207812 */ /* 0x000fe400078ec0ff */
[----:B------:R-:W-:-:S07]  /*2ea0*/  LOP3.LUT R34, R34, 0x3fffffff, RZ, 0xc0, !PT ;  /* 0x3fffffff22227812 */ /* 0x000fce00078ec0ff */
.L_x_101:
[----:B------:R-:W-:Y:S01]  /*2eb0*/  ISETP.LT.U32.AND P1, PT, R0, UR10, PT ;  /* 0x0000000a00007c0c */ /* 0x000fe2000bf21070 */
[----:B------:R-:W-:Y:S01]  /*2ec0*/  BSSY.RECONVERGENT B0, `(.L_x_90) ;  /* 0x0000071000007945 */ /* 0x000fe20003800200 */
[----:B--2---:R-:W-:Y:S01]  /*2ed0*/  MOV R4, UR7 ;  /* 0x0000000700047c02 */ /* 0x004fe20008000f00 */
[----:B------:R-:W-:Y:S01]  /*2ee0*/  HFMA2 R35, -RZ, RZ, 0, 0 ;  /* 0x00000000ff237431 */ /* 0x000fe200000001ff */
[----:B------:R-:W-:Y:S02]  /*2ef0*/  MOV R36, RZ ;  /* 0x000000ff00247202 */ /* 0x000fe40000000f00 */
[----:B------:R-:W-:-:S13]  /*2f00*/  ISETP.GT.AND.EX P1, PT, R4, RZ, PT, P1 ;  /* 0x000000ff0400720c */ /* 0x000fda0003f24310 */
[----:B01----:R-:W-:Y:S05]  /*2f10*/  @!P1 BRA `(.L_x_91) ;  /* 0x0000000400ac9947 */ /* 0x003fea0003800000 */
[----:B------:R-:W-:Y:S01]  /*2f20*/  ISETP.GE.U32.AND P2, PT, R24, 0x46, PT ;  /* 0x000000461800780c */ /* 0x000fe20003f46070 */
[----:B------:R-:W-:Y:S01]  /*2f30*/  BSSY.RECONVERGENT B1, `(.L_x_92) ;  /* 0x0000033000017945 */ /* 0x000fe20003800200 */
[----:B------:R-:W-:Y:S02]  /*2f40*/  ISETP.NE.U32.AND P1, PT, R43, RZ, PT ;  /* 0x000000ff2b00720c */ /* 0x000fe40003f25070 */
[----:B------:R-:W-:Y:S02]  /*2f50*/  CS2R R36, SRZ ;  /* 0x0000000000247805 */ /* 0x000fe4000001ff00 */
[----:B------:R-:W-:Y:S02]  /*2f60*/  ISETP.GE.U32.AND.EX P2, PT, R25, RZ, PT, P2 ;  /* 0x000000ff1900720c */ /* 0x000fe40003f46120 */
[----:B------:R-:W-:Y:S02]  /*2f70*/  IADD3 R4, P3, PT, R29, R28, RZ ;  /* 0x0000001c1d047210 */ /* 0x000fe40007f7e0ff */
[----:B------:R-:W-:-:S02]  /*2f80*/  ISETP.NE.AND.EX P1, PT, RZ, RZ, PT, P1 ;  /* 0x000000ffff00720c */ /* 0x000fc40003f25310 */
[----:B------:R-:W-:Y:S02]  /*2f90*/  SHF.R.S32.HI R41, RZ, 0x1f, R28 ;  /* 0x0000001fff297819 */ /* 0x000fe4000001141c */
[----:B------:R-:W-:Y:S02]  /*2fa0*/  MOV R39, R0 ;  /* 0x0000000000277202 */ /* 0x000fe40000000f00 */
[----:B------:R-:W-:-:S03]  /*2fb0*/  MOV R35, RZ ;  /* 0x000000ff00237202 */ /* 0x000fc60000000f00 */
[----:B------:R-:W-:Y:S05]  /*2fc0*/  @!P2 BRA `(.L_x_93) ;  /* 0x0000000000a4a947 */ /* 0x000fea0003800000 */
[----:B------:R-:W-:Y:S02]  /*2fd0*/  IADD3 R7, P2, PT, R28, R33, RZ ;  /* 0x000000211c077210 */ /* 0x000fe40007f5e0ff */
[----:B------:R-:W-:Y:S02]  /*2fe0*/  CS2R R36, SRZ ;  /* 0x0000000000247805 */ /* 0x000fe4000001ff00 */
[----:B------:R-:W-:Y:S02]  /*2ff0*/  MOV R38, R32 ;  /* 0x0000002000267202 */ /* 0x000fe40000000f00 */
[----:B------:R-:W-:Y:S01]  /*3000*/  MOV R45, R34 ;  /* 0x00000022002d7202 */ /* 0x000fe20000000f00 */
[----:B------:R-:W-:Y:S01]  /*3010*/  IMAD.X R8, R3, 0x1, R41, P2 ;  /* 0x0000000103087824 */ /* 0x000fe200010e0629 */
[----:B------:R-:W-:Y:S02]  /*3020*/  LEA R6, P2, R7, UR4, 0x3 ;  /* 0x0000000407067c11 */ /* 0x000fe4000f8418ff */
[----:B------:R-:W-:-:S02]  /*3030*/  MOV R39, R0 ;  /* 0x0000000000277202 */ /* 0x000fc40000000f00 */
[----:B------:R-:W-:-:S09]  /*3040*/  LEA.HI.X R7, R7, UR5, R8, 0x3, P2 ;  /* 0x0000000507077c11 */ /* 0x000fd200090f1c08 */
.L_x_94:
        /* <DEDUP_REMOVED lines=33> */
.L_x_93:
[----:B------:R-:W-:Y:S05]  /*3260*/  BSYNC.RECONVERGENT B1 ;  /* 0x0000000000017941 */ /* 0x000fea0003800200 */
.L_x_92:
        /* <DEDUP_REMOVED lines=25> */
.L_x_96:
[----:B------:R-:W-:Y:S05]  /*3400*/  BSYNC.RECONVERGENT B1 ;  /* 0x0000000000017941 */ /* 0x000fea0003800200 */
.L_x_95:
[----:B------:R-:W-:Y:S05]  /*3410*/  @!P1 BRA `(.L_x_91) ;  /* 0x00000000006c9947 */ /* 0x000fea0003800000 */
[C---:B------:R-:W-:Y:S02]  /*3420*/  LOP3.LUT P2, RZ, R40.reuse, 0x3, RZ, 0xc0, !PT ;  /* 0x0000000328ff7812 */ /* 0x040fe4000784c0ff */
[----:B------:R-:W-:-:S11]  /*3430*/  LOP3.LUT P1, RZ, R40, 0x1, RZ, 0xc0, !PT ;  /* 0x0000000128ff7812 */ /* 0x000fd6000782c0ff */
[----:B------:R-:W0:Y:S01]  /*3440*/  @P2 LDC.64 R8, c[0x0][0x3d0] ;  /* 0x0000f400ff082b82 */ /* 0x000e220000000a00 */
[----:B------:R-:W-:Y:S01]  /*3450*/  @P2 MOV R10, R4 ;  /* 0x00000004000a2202 */ /* 0x000fe20000000f00 */
[----:B------:R-:W-:Y:S02]  /*3460*/  @P2 IMAD.MOV.U32 R11, RZ, RZ, R5 ;  /* 0x000000ffff0b2224 */ /* 0x000fe400078e0005 */
[----:B------:R-:W-:Y:S02]  /*3470*/  @P2 IMAD R13, R37, 0xa00, RZ ;  /* 0x00000a00250d2824 */ /* 0x000fe400078e02ff */
[C---:B------:R-:W-:Y:S01]  /*3480*/  @P2 IMAD.WIDE.U32 R10, R39.reuse, 0xa00, R10 ;  /* 0x00000a00270a2825 */ /* 0x040fe200078e000a */
[----:B------:R-:W-:Y:S01]  /*3490*/  @P2 IADD3 R39, P3, PT, R39, 0x14, RZ ;  /* 0x0000001427272810 */ /* 0x000fe20007f7e0ff */
[----:B------:R-:W1:Y:S03]  /*34a0*/  @!P1 LDC.64 R6, c[0x0][0x3d0] ;  /* 0x0000f400ff069b82 */ /* 0x000e660000000a00 */
[----:B------:R-:W-:Y:S01]  /*34b0*/  @P2 IADD3.X R37, PT, PT, RZ, R37, RZ, P3, !PT ;  /* 0x00000025ff252210 */ /* 0x000fe20001ffe4ff */
[----:B------:R-:W-:Y:S01]  /*34c0*/  @!P1 IMAD.WIDE.U32 R4, R39, 0xa00, R4 ;  /* 0x00000a0027049825 */ /* 0x000fe200078e0004 */
[----:B------:R-:W-:-:S03]  /*34d0*/  @P2 IADD3 R13, PT, PT, R11, R13, RZ ;  /* 0x0000000d0b0d2210 */ /* 0x000fc60007ffe0ff */
        /* <DEDUP_REMOVED lines=15> */
.L_x_91:
[----:B------:R-:W-:Y:S05]  /*35d0*/  BSYNC.RECONVERGENT B0 ;  /* 0x0000000000007941 */ /* 0x000fea0003800200 */
.L_x_90:
[----:B------:R0:W-:Y:S01]  /*35e0*/  STS [R27], R35 ;  /* 0x000000231b007388 */ /* 0x0001e20000000800 */
[----:B------:R-:W1:Y:S01]  /*35f0*/  LDC.64 R6, c[0x0][0x388] ;  /* 0x0000e200ff067b82 */ /* 0x000e620000000a00 */
[----:B------:R-:W-:Y:S02]  /*3600*/  ISETP.GT.U32.AND P1, PT, R44, 0x9, PT ;  /* 0x000000092c00780c */ /* 0x000fe40003f24070 */
[----:B------:R0:W-:Y:S01]  /*3610*/  STS [R27+0x500], R36 ;  /* 0x000500241b007388 */ /* 0x0001e20000000800 */
[----:B------:R-:W-:-:S04]  /*3620*/  MOV R9, R26 ;  /* 0x0000001a00097202 */ /* 0x000fc80000000f00 */
[----:B------:R-:W2:Y:S08]  /*3630*/  LDC.64 R4, c[0x0][0x390] ;  /* 0x0000e400ff047b82 */ /* 0x000eb00000000a00 */
[----:B0-----:R-:W-:Y:S06]  /*3640*/  BAR.SYNC.DEFER_BLOCKING 0x0 ;  /* 0x0000000000007b1d */ /* 0x001fec0000010000 */
.L_x_100:
[----:B0-----:R-:W-:Y:S01]  /*3650*/  @!P1 LOP3.LUT R10, R9, 0x1e, R30, 0x78, !PT ;  /* 0x0000001e090a9812 */ /* 0x001fe200078e781e */
[----:B------:R-:W-:Y:S01]  /*3660*/  HFMA2 R8, -RZ, RZ, 0, 0 ;  /* 0x00000000ff087431 */ /* 0x000fe200000001ff */
[----:B------:R-:W-:Y:S01]  /*3670*/  UMOV UR6, 0xffff ;  /* 0x0000ffff00067882 */ /* 0x000fe20000000000 */
[----:B------:R-:W-:Y:S02]  /*3680*/  ISETP.NE.AND P2, PT, R44, RZ, PT ;  /* 0x000000ff2c00720c */ /* 0x000fe40003f45270 */
[----:B------:R-:W-:Y:S02]  /*3690*/  @!P1 LEA R11, R10, R31, 0x2 ;  /* 0x0000001f0a0b9211 */ /* 0x000fe400078e10ff */
[----:B------:R-:W-:-:S03]  /*36a0*/  MOV R10, RZ ;  /* 0x000000ff000a7202 */ /* 0x000fc60000000f00 */
[----:B------:R0:W3:Y:S04]  /*36b0*/  @!P1 LDS R8, [R11] ;  /* 0x000000000b089984 */ /* 0x0000e80000000800 */
[----:B------:R0:W4:Y:S01]  /*36c0*/  @!P1 LDS R10, [R11+0x500] ;  /* 0x000500000b0a9984 */ /* 0x0001220000000800 */
[----:B------:R-:W-:Y:S05]  /*36d0*/  BRA.DIV UR6, `(.L_x_97) ;  /* 0x0000000206ac7947 */ /* 0x000fea000b800000 */
[----:B------:R-:W-:Y:S01]  /*36e0*/  MOV R15, 0xffff ;  /* 0x0000ffff000f7802 */ /* 0x000fe20000000f00 */
[----:B------:R-:W-:Y:S01]  /*36f0*/  IMAD.MOV.U32 R18, RZ, RZ, 0xffff ;  /* 0x0000ffffff127424 */ /* 0x000fe200078e00ff */
[----:B------:R-:W-:Y:S02]  /*3700*/  MOV R17, 0xffff ;  /* 0x0000ffff00117802 */ /* 0x000fe40000000f00 */
[----:B------:R-:W-:Y:S01]  /*3710*/  MOV R16, 0xffff ;  /* 0x0000ffff00107802 */ /* 0x000fe20000000f00 */
[----:B0--3--:R-:W0:Y:S01]  /*3720*/  SHFL.BFLY PT, R11, R8, 0x8, 0x101f ;  /* 0x0d101f00080b7f89 */ /* 0x009e2200000e0000 */
[----:B------:R-:W-:Y:S02]  /*3730*/  MOV R19, 0xffff ;  /* 0x0000ffff00137802 */ /* 0x000fe40000000f00 */
[----:B------:R-:W-:Y:S01]  /*3740*/  MOV R21, 0xffff ;  /* 0x0000ffff00157802 */ /* 0x000fe20000000f00 */
[----:B----4-:R-:W3:Y:S01]  /*3750*/  SHFL.BFLY PT, R13, R10, 0x8, 0x101f ;  /* 0x0d101f000a0d7f89 */ /* 0x010ee200000e0000 */
[----:B------:R-:W-:Y:S01]  /*3760*/  MOV R20, 0xffff ;  /* 0x0000ffff00147802 */ /* 0x000fe20000000f00 */
[----:B0-----:R-:W-:Y:S01]  /*3770*/  FADD.FTZ R11, R11, R8 ;  /* 0x000000080b0b7221 */ /* 0x001fe20000010000 */
[----:B---3--:R-:W-:-:S04]  /*3780*/  FADD.FTZ R13, R13, R10 ;  /* 0x0000000a0d0d7221 */ /* 0x008fc80000010000 */
        /* <DEDUP_REMOVED lines=12> */
.L_x_111:
[----:B------:R-:W-:Y:S01]  /*3850*/  BSSY.RECONVERGENT B0, `(.L_x_98) ;  /* 0x000000a000007945 */ /* 0x000fe20003800200 */
[----:B----4-:R-:W-:-:S03]  /*3860*/  FADD.FTZ R17, R17, R10 ;  /* 0x0000000a11117221 */ /* 0x010fc60000010000 */
[----:B------:R-:W-:Y:S05]  /*3870*/  @P2 BRA `(.L_x_99) ;  /* 0x00000000001c2947 */ /* 0x000fea0003800000 */
[----:B------:R-:W-:Y:S02]  /*3880*/  IADD3 R13, PT, PT, R9, R28, RZ ;  /* 0x0000001c090d7210 */ /* 0x000fe40007ffe0ff */
[----:B------:R-:W-:-:S03]  /*3890*/  F2FP.BF16.F32.PACK_AB R8, R17, R8 ;  /* 0x000000081108723e */ /* 0x000fc600000010ff */
[----:B-1----:R-:W-:Y:S01]  /*38a0*/  IMAD.WIDE R10, R13, 0x2, R6 ;  /* 0x000000020d0a7825 */ /* 0x002fe200078e0206 */
[----:B------:R-:W-:-:S03]  /*38b0*/  PRMT R14, R8, 0x7632, R14 ;  /* 0x00007632080e7816 */ /* 0x000fc6000000000e */
[----:B--2---:R-:W-:Y:S01]  /*38c0*/  IMAD.WIDE R12, R13, 0x2, R4 ;  /* 0x000000020d0c7825 */ /* 0x004fe200078e0204 */
[----:B------:R0:W-:Y:S04]  /*38d0*/  STG.E.U16 desc[UR12][R10.64], R8 ;  /* 0x000000080a007986 */ /* 0x0001e8000c10150c */
[----:B------:R0:W-:Y:S02]  /*38e0*/  STG.E.U16 desc[UR12][R12.64], R14 ;  /* 0x0000000e0c007986 */ /* 0x0001e4000c10150c */
.L_x_99:
[----:B------:R-:W-:Y:S05]  /*38f0*/  BSYNC.RECONVERGENT B0 ;  /* 0x0000000000007941 */ /* 0x000fea0003800200 */
.L_x_98:
[C---:B------:R-:W-:Y:S02]  /*3900*/  ISETP.GE.U32.AND P2, PT, R9.reuse, 0xc, PT ;  /* 0x0000000c0900780c */ /* 0x040fe40003f46070 */
[----:B------:R-:W-:-:S11]  /*3910*/  IADD3 R9, PT, PT, R9, 0x14, RZ ;  /* 0x0000001409097810 */ /* 0x000fd60007ffe0ff */
[----:B------:R-:W-:Y:S05]  /*3920*/  @!P2 BRA `(.L_x_100) ;  /* 0xfffffffc0048a947 */ /* 0x000fea000383ffff */
[----:B------:R-:W-:Y:S05]  /*3930*/  WARPSYNC.ALL ;  /* 0x0000000000007948 */ /* 0x000fea0003800000 */
[----:B------:R-:W-:Y:S01]  /*3940*/  IADD3 R28, PT, PT, R28, 0x400, RZ ;  /* 0x000004001c1c7810 */ /* 0x000fe20007ffe0ff */
[----:B------:R-:W-:Y:S03]  /*3950*/  BAR.SYNC.DEFER_BLOCKING 0x0 ;  /* 0x0000000000007b1d */ /* 0x000fe60000010000 */
[----:B------:R-:W-:-:S13]  /*3960*/  ISETP.GE.AND P1, PT, R28, UR16, PT ;  /* 0x000000101c007c0c */ /* 0x000fda000bf26270 */
[----:B------:R-:W-:Y:S05]  /*3970*/  @!P1 BRA `(.L_x_101) ;  /* 0xfffffff4004c9947 */ /* 0x000fea000383ffff */
[----:B------:R-:W-:Y:S05]  /*3980*/  EXIT ;  /* 0x000000000000794d */ /* 0x000fea0003800000 */
.L_x_97:
[----:B------:R-:W-:Y:S01]  /*3990*/  BSSY B0, `(.L_x_102) ;  /* 0x0000008000007945 */ /* 0x000fe20003800000 */
[----:B---3--:R-:W-:Y:S01]  /*39a0*/  MOV R19, R8 ;  /* 0x0000000800137202 */ /* 0x008fe20000000f00 */
[----:B------:R-:W-:Y:S01]  /*39b0*/  IMAD.MOV.U32 R16, RZ, RZ, 0xffff ;  /* 0x0000ffffff107424 */ /* 0x000fe200078e00ff */
[----:B------:R-:W-:Y:S02]  /*39c0*/  MOV R20, 0x8 ;  /* 0x0000000800147802 */ /* 0x000fe40000000f00 */
[----:B------:R-:W-:-:S07]  /*39d0*/  MOV R21, 0x101f ;  /* 0x0000101f00157802 */ /* 0x000fce0000000f00 */
[----:B012-4-:R-:W-:Y:S05]  /*39e0*/  WARPSYNC.COLLECTIVE R16, `(.L_x_103) ;  /* 0x0000000010087348 */ /* 0x017fea0003c00000 */
[----:B------:R3:W0:Y:S02]  /*39f0*/  SHFL.BFLY P3, R18, R19, R20, R21 ;  /* 0x0c00001413127389 */ /* 0x0006240000060015 */
[----:B01234-:R-:W-:Y:S05]  /*3a00*/  ENDCOLLECTIVE ;  /* 0x000000000000791b */ /* 0x01ffea0003800000 */
.L_x_103:
[----:B------:R-:W-:Y:S05]  /*3a10*/  BSYNC B0 ;  /* 0x0000000000007941 */ /* 0x000fea0003800000 */
.L_x_102:
        /* <DEDUP_REMOVED lines=8> */
.L_x_104:
[----:B------:R-:W-:Y:S01]  /*3aa0*/  FADD.FTZ R11, R11, R8 ;  /* 0x000000080b0b7221 */ /* 0x000fe20000010000 */
[----:B------:R-:W-:-:S04]  /*3ab0*/  HFMA2 R20, -RZ, RZ, 0, 2.384185791015625e-07 ;  /* 0x00000004ff147431 */ /* 0x000fc800000001ff */
[----:B------:R-:W-:Y:S02]  /*3ac0*/  MOV R19, R11 ;  /* 0x0000000b00137202 */ /* 0x000fe40000000f00 */
[----:B------:R-:W-:-:S07]  /*3ad0*/  MOV R13, R18 ;  /* 0x00000012000d7202 */ /* 0x000fce0000000f00 */
[----:B------:R-:W-:Y:S05]  /*3ae0*/  WARPSYNC.COLLECTIVE R16, `(.L_x_105) ;  /* 0x0000000010087348 */ /* 0x000fea0003c00000 */
[----:B------:R0:W1:Y:S02]  /*3af0*/  SHFL.BFLY P3, R18, R19, R20, R21 ;  /* 0x0c00001413127389 */ /* 0x0000640000060015 */
[----:B01----:R-:W-:Y:S05]  /*3b00*/  ENDCOLLECTIVE ;  /* 0x000000000000791b */ /* 0x003fea0003800000 */
.L_x_105:
[----:B------:R-:W-:-:S05]  /*3b10*/  FADD.FTZ R13, R13, R10 ;  /* 0x0000000a0d0d7221 */ /* 0x000fca0000010000 */
[----:B------:R-:W-:Y:S02]  /*3b20*/  MOV R19, R13 ;  /* 0x0000000d00137202 */ /* 0x000fe40000000f00 */
[----:B------:R-:W-:-:S07]  /*3b30*/  MOV R12, R18 ;  /* 0x00000012000c7202 */ /* 0x000fce0000000f00 */
[----:B------:R-:W-:Y:S05]  /*3b40*/  WARPSYNC.COLLECTIVE R16, `(.L_x_106) ;  /* 0x0000000010087348 */ /* 0x000fea0003c00000 */
[----:B------:R0:W1:Y:S02]  /*3b50*/  SHFL.BFLY P3, R18, R19, R20, R21 ;  /* 0x0c00001413127389 */ /* 0x0000640000060015 */
[----:B01----:R-:W-:Y:S05]  /*3b60*/  ENDCOLLECTIVE ;  /* 0x000000000000791b */ /* 0x003fea0003800000 */
.L_x_106:
[----:B------:R-:W-:Y:S01]  /*3b70*/  FADD.FTZ R12, R11, R12 ;  /* 0x0000000c0b0c7221 */ /* 0x000fe20000010000 */
[----:B------:R-:W-:-:S04]  /*3b80*/  HFMA2 R20, -RZ, RZ, 0, 1.1920928955078125e-07 ;  /* 0x00000002ff147431 */ /* 0x000fc800000001ff */
[----:B------:R-:W-:Y:S01]  /*3b90*/  MOV R19, R12 ;  /* 0x0000000c00137202 */ /* 0x000fe20000000f00 */
[----:B------:R-:W-:-:S07]  /*3ba0*/  IMAD.MOV.U32 R14, RZ, RZ, R18 ;  /* 0x000000ffff0e7224 */ /* 0x000fce00078e0012 */
[----:B------:R-:W-:Y:S05]  /*3bb0*/  WARPSYNC.COLLECTIVE R16, `(.L_x_107) ;  /* 0x0000000010087348 */ /* 0x000fea0003c00000 */
[----:B------:R0:W1:Y:S02]  /*3bc0*/  SHFL.BFLY P3, R18, R19, R20, R21 ;  /* 0x0c00001413127389 */ /* 0x0000640000060015 */
[----:B01----:R-:W-:Y:S05]  /*3bd0*/  ENDCOLLECTIVE ;  /* 0x000000000000791b */ /* 0x003fea0003800000 */
.L_x_107:
[----:B------:R-:W-:-:S05]  /*3be0*/  FADD.FTZ R14, R13, R14 ;  /* 0x0000000e0d0e7221 */ /* 0x000fca0000010000 */
[----:B------:R-:W-:Y:S02]  /*3bf0*/  MOV R19, R14 ;  /* 0x0000000e00137202 */ /* 0x000fe40000000f00 */
[----:B------:R-:W-:-:S07]  /*3c00*/  MOV R15, R18 ;  /* 0x00000012000f7202 */ /* 0x000fce0000000f00 */
[----:B------:R-:W-:Y:S05]  /*3c10*/  WARPSYNC.COLLECTIVE R16, `(.L_x_108) ;  /* 0x0000000010087348 */ /* 0x000fea0003c00000 */
[----:B------:R0:W1:Y:S02]  /*3c20*/  SHFL.BFLY P3, R18, R19, R20, R21 ;  /* 0x0c00001413127389 */ /* 0x0000640000060015 */
[----:B01----:R-:W-:Y:S05]  /*3c30*/  ENDCOLLECTIVE ;  /* 0x000000000000791b */ /* 0x003fea0003800000 */
.L_x_108:
[----:B------:R-:W-:Y:S01]  /*3c40*/  FADD.FTZ R15, R12, R15 ;  /* 0x0000000f0c0f7221 */ /* 0x000fe20000010000 */
[----:B------:R-:W-:-:S04]  /*3c50*/  HFMA2 R20, -RZ, RZ, 0, 5.9604644775390625e-08 ;  /* 0x00000001ff147431 */ /* 0x000fc800000001ff */
[----:B------:R-:W-:Y:S02]  /*3c60*/  MOV R19, R15 ;  /* 0x0000000f00137202 */ /* 0x000fe40000000f00 */
[----:B------:R-:W-:-:S07]  /*3c70*/  MOV R17, R18 ;  /* 0x0000001200117202 */ /* 0x000fce0000000f00 */
[----:B------:R-:W-:Y:S05]  /*3c80*/  WARPSYNC.COLLECTIVE R16, `(.L_x_109) ;  /* 0x0000000010087348 */ /* 0x000fea0003c00000 */
[----:B------:R0:W1:Y:S02]  /*3c90*/  SHFL.BFLY P3, R18, R19, R20, R21 ;  /* 0x0c00001413127389 */ /* 0x0000640000060015 */
[----:B01----:R-:W-:Y:S05]  /*3ca0*/  ENDCOLLECTIVE ;  /* 0x000000000000791b */ /* 0x003fea0003800000 */
.L_x_109:
[----:B------:R-:W-:-:S05]  /*3cb0*/  FADD.FTZ R17, R14, R17 ;  /* 0x000000110e117221 */ /* 0x000fca0000010000 */
[----:B------:R-:W-:Y:S02]  /*3cc0*/  MOV R19, R17 ;  /* 0x0000001100137202 */ /* 0x000fe40000000f00 */
[----:B------:R-:W-:-:S07]  /*3cd0*/  MOV R8, R18 ;  /* 0x0000001200087202 */ /* 0x000fce0000000f00 */
[----:B------:R-:W-:Y:S05]  /*3ce0*/  WARPSYNC.COLLECTIVE R16, `(.L_x_110) ;  /* 0x0000000010087348 */ /* 0x000fea0003c00000 */
[----:B------:R0:W1:Y:S02]  /*3cf0*/  SHFL.BFLY P3, R18, R19, R20, R21 ;  /* 0x0c00001413127389 */ /* 0x0000640000060015 */
[----:B01----:R-:W-:Y:S05]  /*3d00*/  ENDCOLLECTIVE ;  /* 0x000000000000791b */ /* 0x003fea0003800000 */
.L_x_110:
[----:B------:R-:W-:Y:S01]  /*3d10*/  FADD.FTZ R8, R15, R8 ;  /* 0x000000080f087221 */ /* 0x000fe20000010000 */
[----:B------:R-:W-:Y:S01]  /*3d20*/  MOV R10, R18 ;  /* 0x00000012000a7202 */ /* 0x000fe20000000f00 */
[----:B------:R-:W-:Y:S06]  /*3d30*/  BRA `(.L_x_111) ;  /* 0xfffffff800c47947 */ /* 0x000fec000383ffff */
.L_x_112:
        /* <DEDUP_REMOVED lines=12> */
.L_x_1642:


//--------------------- .text._ZN13group_norm_v218gn_bwd_cuda_kernelI13__nv_bfloat16Li320ELi1ELi32ELi80ELi256ELb0ELb1ELi32ELi320ELi320ELi4ELb1ELi16ELb0ELb0ELNS_15WgradSyncMethodE3ENS_16CompileConditionILi1000EEEEEvPT_S6_S6_PKS5_S8_S8_S8_PKfflPfPj --------------------------
	.section	.text._ZN13group_norm_v218gn_bwd_cuda_kernelI13__nv_bfloat16Li320ELi1ELi32ELi80ELi256ELb0ELb1ELi32ELi320ELi320ELi4ELb1ELi16ELb0ELb0ELNS_15WgradSyncMethodE3ENS_16CompileConditionILi1000EEEEEvPT_S6_S6_PKS5_S8_S8_S8_PKfflPfPj,"ax",@progbits
	.align	128
        .global         _ZN13group_norm_v218gn_bwd_cuda_kernelI13__nv_bfloat16Li320ELi1ELi32ELi80ELi256ELb0ELb1ELi32ELi320ELi320ELi4ELb1ELi16ELb0ELb0ELNS_15WgradSyncMethodE3ENS_16CompileConditionILi1000EEEEEvPT_S6_S6_PKS5_S8_S8_S8_PKfflPfPj
        .type           _ZN13group_norm_v218gn_bwd_cuda_kernelI13__nv_bfloat16Li320ELi1ELi32ELi80ELi256ELb0ELb1ELi32ELi320ELi320ELi4ELb1ELi16ELb0ELb0ELNS_15WgradSyncMethodE3ENS_16CompileConditionILi1000EEEEEvPT_S6_S6_PKS5_S8_S8_S8_PKfflPfPj,@function
        .size           _ZN13group_norm_v218gn_bwd_cuda_kernelI13__nv_bfloat16Li320ELi1ELi32ELi80ELi256ELb0ELb1ELi32ELi320ELi320ELi4ELb1ELi16ELb0ELb0ELNS_15WgradSyncMethodE3ENS_16CompileConditionILi1000EEEEEvPT_S6_S6_PKS5_S8_S8_S8_PKfflPfPj,(.L_x_1643 - _ZN13group_norm_v218gn_bwd_cuda_kernelI13__nv_bfloat16Li320ELi1ELi32ELi80ELi256ELb0ELb1ELi32ELi320ELi320ELi4ELb1ELi16ELb0ELb0ELNS_15WgradSyncMethodE3ENS_16CompileConditionILi1000EEEEEvPT_S6_S6_PKS5_S8_S8_S8_PKfflPfPj)
        .other          _ZN13group_norm_v218gn_bwd_cuda_kernelI13__nv_bfloat16Li320ELi1ELi32ELi80ELi256ELb0ELb1ELi32ELi320ELi320ELi4ELb1ELi16ELb0ELb0ELNS_15WgradSyncMethodE3ENS_16CompileConditionILi1000EEEEEvPT_S6_S6_PKS5_S8_S8_S8_PKfflPfPj,@"STO_CUDA_ENTRY STV_DEFAULT"
_ZN13group_norm_v218gn_bwd_cuda_kernelI13__nv_bfloat16Li320ELi1ELi32ELi80ELi256ELb0ELb1ELi32ELi320ELi320ELi4ELb1ELi16ELb0ELb0ELNS_15WgradSyncMethodE3ENS_16CompileConditionILi1000EEEEEvPT_S6_S6_PKS5_S8_S8_S8_PKfflPfPj:
.text._ZN13group_norm_v218gn_bwd_cuda_kernelI13__nv_bfloat16Li320ELi1ELi32ELi80ELi256ELb0ELb1ELi32ELi320ELi320ELi4ELb1ELi16ELb0ELb0ELNS_15WgradSyncMethodE3ENS_16CompileConditionILi1000EEEEEvPT_S6_S6_PKS5_S8_S8_S8_PKfflPfPj:
[----:B------:R-:W-:Y:S01]  /*0000*/  LDC R1, c[0x0][0x37c] ;  /* 0x0000df00ff017b82 */ /* 0x000fe20000000800 */
[----:B------:R-:W0:Y:S01]  /*0010*/  S2R R4, SR_CTAID.Y ;  /* 0x0000000000047919 */ /* 0x000e220000002600 */
[----:B------:R-:W1:Y:S01]  /*0020*/  LDCU.64 UR6, c[0x0][0x3c8] ;  /* 0x00007900ff0677ac */ /* 0x000e620008000a00 */
[----:B------:R-:W2:Y:S01]  /*0030*/  S2R R2, SR_CTAID.X ;  /* 0x0000000000027919 */ /* 0x000ea20000002500 */
[----:B------:R-:W3:Y:S01]  /*0040*/  LDCU.64 UR10, c[0x0][0x358] ;  /* 0x00006b00ff0a77ac */ /* 0x000ee20008000a00 */
[----:B-1----:R-:W-:Y:S02]  /*0050*/  USHF.L.U32 UR9, UR6, 0x3, URZ ;  /* 0x0000000306097899 */ /* 0x002fe400080006ff */
[----:B------:R-:W-:-:S06]  /*0060*/  USHF.L.U64.HI UR7, UR6, 0x3, UR7 ;  /* 0x0000000306077899 */ /* 0x000fcc0008010207 */
[----:B------:R-:W-:Y:S02]  /*0070*/  MOV R0, UR7 ;  /* 0x0000000700007c02 */ /* 0x000fe40008000f00 */
[C---:B0-----:R-:W-:Y:S02]  /*0080*/  ISETP.LT.U32.AND P0, PT, R4.reuse, UR9, PT ;  /* 0x0000000904007c0c */ /* 0x041fe4000bf01070 */
[----:B------:R-:W-:Y:S02]  /*0090*/  LOP3.LUT R143, R4, 0x7, RZ, 0xc0, !PT ;  /* 0x00000007048f7812 */ /* 0x000fe400078ec0ff */
[----:B------:R-:W-:-:S13]  /*00a0*/  ISETP.GT.AND.EX P0, PT, R0, RZ, PT, P0 ;  /* 0x000000ff0000720c */ /* 0x000fda0003f04300 */
[----:B--23--:R-:W-:Y:S05]  /*00b0*/  @P0 BRA `(.L_x_113) ;  /* 0x00000000005c0947 */ /* 0x00cfea0003800000 */
[----:B------:R-:W0:Y:S01]  /*00c0*/  S2R R0, SR_TID.X ;  /* 0x0000000000007919 */ /* 0x000e220000002100 */
[----:B------:R-:W-:Y:S01]  /*00d0*/  BAR.SYNC.DEFER_BLOCKING 0x0 ;  /* 0x0000000000007b1d */ /* 0x000fe20000010000 */
[----:B0-----:R-:W-:-:S13]  /*00e0*/  ISETP.NE.AND P0, PT, R0, RZ, PT ;  /* 0x000000ff0000720c */ /* 0x001fda0003f05270 */
[----:B------:R-:W-:Y:S05]  /*00f0*/  @P0 BRA `(.L_x_114) ;  /* 0x0000000000400947 */ /* 0x000fea0003800000 */
[----:B------:R-:W0:Y:S01]  /*0100*/  LDC.64 R6, c[0x0][0x3d8] ;  /* 0x0000f600ff067b82 */ /* 0x000e220000000a00 */
[----:B------:R-:W-:Y:S02]  /*0110*/  SHF.R.U32.HI R3, RZ, 0x3, R4 ;  /* 0x00000003ff037819 */ /* 0x000fe40000011604 */
[----:B------:R-:W-:Y:S02]  /*0120*/  MOV R0, 0x7ffffff1 ;  /* 0x7ffffff100007802 */ /* 0x000fe40000000f00 */
[----:B------:R-:W-:-:S04]  /*0130*/  LOP3.LUT P0, RZ, R3, R2, RZ, 0xfc, !PT ;  /* 0x0000000203ff7212 */ /* 0x000fc8000780fcff */
[----:B------:R-:W-:Y:S01]  /*0140*/  SEL R3, R0, 0x1, !P0 ;  /* 0x0000000100037807 */ /* 0x000fe20004000000 */
[----:B0-----:R-:W-:Y:S01]  /*0150*/  IMAD.WIDE.U32 R6, R143, 0x4, R6 ;  /* 0x000000048f067825 */ /* 0x001fe200078e0006 */
[----:B------:R-:W-:Y:S06]  /*0160*/  MEMBAR.ALL.GPU ;  /* 0x0000000000007992 */ /* 0x000fec000000a000 */
[----:B------:R-:W-:-:S00]  /*0170*/  ERRBAR ;  /* 0x00000000000079ab */ /* 0x000fc00000000000 */
[----:B------:R-:W-:Y:S06]  /*0180*/  CGAERRBAR ;  /* 0x00000000000075ab */ /* 0x000fec0000000000 */
[----:B------:R0:W5:Y:S02]  /*0190*/  ATOM.E.ADD.STRONG.GPU PT, R3, desc[UR10][R6.64+0x40], R3 ;  /* 0x800040030603798a */ /* 0x00016400081ef10a */
.L_x_115:
[----:B------:R-:W2:Y:S04]  /*01a0*/  LD.E.STRONG.GPU R0, desc[UR10][R6.64+0x40] ;  /* 0x0000400a06007980 */ /* 0x000ea8000c10f900 */
[----:B--2---:R-:W-:Y:S01]  /*01b0*/  CCTL.IVALL ;  /* 0x00000000ff00798f */ /* 0x004fe20002000000 */
[----:B------:R-:W-:Y:S05]  /*01c0*/  YIELD ;  /* 0x0000000000007946 */ /* 0x000fea0003800000 */
[----:B-----5:R-:W-:-:S04]  /*01d0*/  LOP3.LUT R0, R0, R3, RZ, 0x3c, !PT ;  /* 0x0000000300007212 */ /* 0x020fc800078e3cff */
[----:B------:R-:W-:-:S13]  /*01e0*/  ISETP.GT.AND P0, PT, R0, -0x1, PT ;  /* 0xffffffff0000780c */ /* 0x000fda0003f04270 */
[----:B------:R-:W-:Y:S05]  /*01f0*/  @P0 BRA `(.L_x_115) ;  /* 0xfffffffc00e80947 */ /* 0x000fea000383ffff */
.L_x_114:
[----:B------:R-:W-:Y:S05]  /*0200*/  WARPSYNC.ALL ;  /* 0x0000000000007948 */ /* 0x000fea0003800000 */
[----:B------:R-:W-:Y:S06]  /*0210*/  BAR.SYNC.DEFER_BLOCKING 0x0 ;  /* 0x0000000000007b1d */ /* 0x000fec0000010000 */
[----:B------:R-:W-:Y:S05]  /*0220*/  BRA `(.L_x_116) ;  /* 0x0000003000e87947 */ /* 0x000fea0003800000 */
.L_x_113:
[----:B------:R-:W0:Y:S01]  /*0230*/  S2R R0, SR_TID.X ;  /* 0x0000000000007919 */ /* 0x000e220000002100 */
[----:B------:R-:W1:Y:S01]  /*0240*/  LDC.64 R132, c[0x0][0x3a8] ;  /* 0x0000ea00ff847b82 */ /* 0x000e620000000a00 */
[----:B------:R-:W-:-:S07]  /*0250*/  IMAD R8, R143, 0x140, RZ ;  /* 0x000001408f087824 */ /* 0x000fce00078e02ff */
[----:B------:R-:W2:Y:S01]  /*0260*/  S2UR UR6, SR_CgaCtaId ;  /* 0x00000000000679c3 */ /* 0x000ea20000008800 */
[----:B------:R-:W-:Y:S01]  /*0270*/  SHF.R.U32.HI R5, RZ, 0x3, R4 ;  /* 0x00000003ff057819 */ /* 0x000fe20000011604 */
[----:B------:R-:W-:-:S06]  /*0280*/  UMOV UR4, 0x400 ;  /* 0x0000040000047882 */ /* 0x000fcc0000000000 */
[----:B------:R-:W3:Y:S08]  /*0290*/  LDC.64 R148, c[0x0][0x3d8] ;  /* 0x0000f600ff947b82 */ /* 0x000ef00000000a00 */
[----:B------:R-:W4:Y:S01]  /*02a0*/  LDC.64 R146, c[0x0][0x3d0] ;  /* 0x0000f400ff927b82 */ /* 0x000f220000000a00 */
[----:B0-----:R-:W-:-:S07]  /*02b0*/  LOP3.LUT R3, R0, 0xffff, RZ, 0xc0, !PT ;  /* 0x0000ffff00037812 */ /* 0x001fce00078ec0ff */
[----:B------:R-:W0:Y:S01]  /*02c0*/  LDC.64 R144, c[0x0][0x3d8] ;  /* 0x0000f600ff907b82 */ /* 0x000e220000000a00 */
[----:B------:R-:W-:-:S05]  /*02d0*/  IMAD R3, R3, 0x334, RZ ;  /* 0x0000033403037824 */ /* 0x000fca00078e02ff */
[----:B------:R-:W-:-:S04]  /*02e0*/  SHF.R.U32.HI R140, RZ, 0x10, R3 ;  /* 0x00000010ff8c7819 */ /* 0x000fc80000011603 */
[----:B------:R-:W-:-:S05]  /*02f0*/  PRMT R3, R140, 0x9910, RZ ;  /* 0x000099108c037816 */ /* 0x000fca00000000ff */
[----:B------:R-:W-:-:S05]  /*0300*/  IMAD R3, R3, 0x50, RZ ;  /* 0x0000005003037824 */ /* 0x000fca00078e02ff */
[----:B------:R-:W-:-:S04]  /*0310*/  IADD3 R3, PT, PT, RZ, -R3, RZ ;  /* 0x80000003ff037210 */ /* 0x000fc80007ffe0ff */
[----:B------:R-:W-:-:S04]  /*0320*/  PRMT R3, R3, 0x7710, RZ ;  /* 0x0000771003037816 */ /* 0x000fc800000000ff */
[----:B------:R-:W-:-:S04]  /*0330*/  IADD3 R3, PT, PT, R3, R0, RZ ;  /* 0x0000000003037210 */ /* 0x000fc80007ffe0ff */
[----:B------:R-:W-:-:S04]  /*0340*/  LOP3.LUT R45, R3, 0xffff, RZ, 0xc0, !PT ;  /* 0x0000ffff032d7812 */ /* 0x000fc800078ec0ff */
[----:B------:R-:W-:-:S05]  /*0350*/  LEA R138, R45, R8, 0x2 ;  /* 0x000000082d8a7211 */ /* 0x000fca00078e10ff */
[----:B-1----:R-:W-:-:S06]  /*0360*/  IMAD.WIDE.U32 R132, R138, 0x2, R132 ;  /* 0x000000028a847825 */ /* 0x002fcc00078e0084 */
[----:B------:R-:W5:Y:S01]  /*0370*/  LDG.E.64.CONSTANT R132, desc[UR10][R132.64] ;  /* 0x0000000a84847981 */ /* 0x000f62000c1e9b00 */
[----:B------:R-:W-:Y:S01]  /*0380*/  LOP3.LUT R3, R4, 0xfff8, RZ, 0xc0, !PT ;  /* 0x0000fff804037812 */ /* 0x000fe200078ec0ff */
[----:B--2---:R-:W-:Y:S01]  /*0390*/  ULEA UR8, UR6, UR4, 0x18 ;  /* 0x0000000406087291 */ /* 0x004fe2000f8ec0ff */
[----:B------:R-:W-:Y:S01]  /*03a0*/  LOP3.LUT P1, RZ, R5, R2, RZ, 0xfc, !PT ;  /* 0x0000000205ff7212 */ /* 0x000fe2000782fcff */
[----:B------:R-:W-:Y:S01]  /*03b0*/  UIADD3 UR5, UPT, UPT, UR4, 0x2800, URZ ;  /* 0x0000280004057890 */ /* 0x000fe2000fffe0ff */
[----:B------:R-:W-:Y:S01]  /*03c0*/  LOP3.LUT R5, R3, 0x7, R2, 0xf8, !PT ;  /* 0x0000000703057812 */ /* 0x000fe200078ef802 */
[----:B------:R-:W-:Y:S01]  /*03d0*/  UIADD3 UR4, UPT, UPT, UR4, 0x3480, URZ ;  /* 0x0000348004047890 */ /* 0x000fe2000fffe0ff */
[--C-:B------:R-:W-:Y:S01]  /*03e0*/  SHF.R.U32.HI R3, RZ, 0x4, R0.reuse ;  /* 0x00000004ff037819 */ /* 0x100fe20000011600 */
[----:B------:R-:W-:Y:S01]  /*03f0*/  ULEA UR5, UR6, UR5, 0x18 ;  /* 0x0000000506057291 */ /* 0x000fe2000f8ec0ff */
[--C-:B------:R-:W-:Y:S01]  /*0400*/  SHF.R.U32.HI R6, RZ, 0x2, R0.reuse ;  /* 0x00000002ff067819 */ /* 0x100fe20000011600 */
[----:B------:R-:W-:Y:S01]  /*0410*/  IMAD R5, R5, 0xa00, R0 ;  /* 0x00000a0005057824 */ /* 0x000fe200078e0200 */
[----:B------:R-:W-:Y:S01]  /*0420*/  LOP3.LUT R3, R3, R0, RZ, 0x3c, !PT ;  /* 0x0000000003037212 */ /* 0x000fe200078e3cff */
[----:B------:R-:W-:Y:S01]  /*0430*/  ULEA UR4, UR6, UR4, 0x18 ;  /* 0x0000000406047291 */ /* 0x000fe2000f8ec0ff */
[----:B------:R-:W-:-:S02]  /*0440*/  LEA R9, R143, R6, 0x2 ;  /* 0x000000068f097211 */ /* 0x000fc400078e10ff */
[----:B------:R-:W-:Y:S02]  /*0450*/  CS2R R70, SRZ ;  /* 0x0000000000467805 */ /* 0x000fe4000001ff00 */
[----:B------:R-:W-:Y:S02]  /*0460*/  SHF.L.U32 R3, R3, 0x3, RZ ;  /* 0x0000000303037819 */ /* 0x000fe400000006ff */
[----:B------:R-:W-:Y:S02]  /*0470*/  CS2R R72, SRZ ;  /* 0x0000000000487805 */ /* 0x000fe4000001ff00 */
[----:B------:R-:W-:Y:S01]  /*0480*/  SHF.L.U32 R28, R0, 0x1, RZ ;  /* 0x00000001001c7819 */ /* 0x000fe200000006ff */
[----:B------:R-:W-:Y:S01]  /*0490*/  IMAD R9, R9, 0x50, -R8 ;  /* 0x0000005009097824 */ /* 0x000fe200078e0a08 */
[----:B------:R-:W-:Y:S02]  /*04a0*/  LOP3.LUT R3, R3, 0x18, RZ, 0xc0, !PT ;  /* 0x0000001803037812 */ /* 0x000fe400078ec0ff */
[----:B------:R-:W-:-:S02]  /*04b0*/  CS2R R74, SRZ ;  /* 0x00000000004a7805 */ /* 0x000fc4000001ff00 */
[----:B------:R-:W-:Y:S02]  /*04c0*/  IADD3 R7, PT, PT, R5, R8, RZ ;  /* 0x0000000805077210 */ /* 0x000fe40007ffe0ff */
[----:B------:R-:W-:Y:S02]  /*04d0*/  CS2R R76, SRZ ;  /* 0x00000000004c7805 */ /* 0x000fe4000001ff00 */
[----:B------:R-:W-:Y:S01]  /*04e0*/  IADD3 R3, PT, PT, R3, UR8, RZ ;  /* 0x0000000803037c10 */ /* 0x000fe2000fffe0ff */
[----:B0-----:R-:W-:Y:S01]  /*04f0*/  IMAD.WIDE.U32 R144, R143, 0x4, R144 ;  /* 0x000000048f907825 */ /* 0x001fe200078e0090 */
[----:B------:R-:W-:Y:S02]  /*0500*/  LOP3.LUT R8, R28, 0x18, RZ, 0xc0, !PT ;  /* 0x000000181c087812 */ /* 0x000fe400078ec0ff */
[----:B------:R-:W-:Y:S02]  /*0510*/  LEA R129, R0, UR8, 0x5 ;  /* 0x0000000800817c11 */ /* 0x000fe4000f8e28ff */
[----:B------:R-:W-:-:S02]  /*0520*/  LEA R5, R6, R3, 0x5 ;  /* 0x0000000306057211 */ /* 0x000fc400078e28ff */
[----:B------:R-:W-:Y:S02]  /*0530*/  LOP3.LUT R128, R28, 0x18, RZ, 0xc, !PT ;  /* 0x000000181c807812 */ /* 0x000fe400078e0cff */
[C---:B------:R-:W-:Y:S02]  /*0540*/  LOP3.LUT R130, R8.reuse, 0x8, RZ, 0x3c, !PT ;  /* 0x0000000808827812 */ /* 0x040fe400078e3cff */
[----:B------:R-:W-:Y:S02]  /*0550*/  IADD3 R131, PT, PT, R129, R8, RZ ;  /* 0x0000000881837210 */ /* 0x000fe40007ffe0ff */
[C---:B------:R-:W-:Y:S02]  /*0560*/  LOP3.LUT R6, R9.reuse, 0x4, RZ, 0xfc, !PT ;  /* 0x0000000409067812 */ /* 0x040fe400078efcff */
[----:B------:R-:W-:Y:S02]  /*0570*/  IADD3 R24, PT, PT, R9, 0x24, RZ ;  /* 0x0000002409187810 */ /* 0x000fe40007ffe0ff */
[----:B------:R-:W-:-:S02]  /*0580*/  LOP3.LUT R8, R8, 0x10, RZ, 0x3c, !PT ;  /* 0x0000001008087812 */ /* 0x000fc400078e3cff */
[C---:B------:R-:W-:Y:S02]  /*0590*/  IADD3 R14, PT, PT, R9.reuse, 0x10, RZ ;  /* 0x00000010090e7810 */ /* 0x040fe40007ffe0ff */
[C---:B------:R-:W-:Y:S02]  /*05a0*/  IADD3 R26, PT, PT, R9.reuse, 0x28, RZ ;  /* 0x00000028091a7810 */ /* 0x040fe40007ffe0ff */
[C---:B------:R-:W-:Y:S02]  /*05b0*/  LOP3.LUT R10, R9.reuse, 0x8, RZ, 0xfc, !PT ;  /* 0x00000008090a7812 */ /* 0x040fe400078efcff */
[C---:B------:R-:W-:Y:S02]  /*05c0*/  LOP3.LUT R12, R9.reuse, 0xc, RZ, 0xfc, !PT ;  /* 0x0000000c090c7812 */ /* 0x040fe400078efcff */
[C---:B------:R-:W-:Y:S02]  /*05d0*/  IADD3 R16, PT, PT, R9.reuse, 0x14, RZ ;  /* 0x0000001409107810 */ /* 0x040fe40007ffe0ff */
[----:B------:R-:W-:-:S02]  /*05e0*/  IADD3 R18, PT, PT, R9, 0x18, RZ ;  /* 0x0000001809127810 */ /* 0x000fc40007ffe0ff */
[C---:B------:R-:W-:Y:S02]  /*05f0*/  IADD3 R20, PT, PT, R9.reuse, 0x1c, RZ ;  /* 0x0000001c09147810 */ /* 0x040fe40007ffe0ff */
[C---:B------:R-:W-:Y:S02]  /*0600*/  IADD3 R22, PT, PT, R9.reuse, 0x20, RZ ;  /* 0x0000002009167810 */ /* 0x040fe40007ffe0ff */
        /* <DEDUP_REMOVED lines=8> */
[----:B------:R-:W-:Y:S02]  /*0690*/  SHF.R.U32.HI R3, RZ, 0x2, R9 ;  /* 0x00000002ff037819 */ /* 0x000fe40000011609 */
[----:B------:R-:W-:-:S02]  /*06a0*/  IADD3 R44, PT, PT, R9, 0x4c, RZ ;  /* 0x0000004c092c7810 */ /* 0x000fc40007ffe0ff */
[C---:B------:R-:W-:Y:S02]  /*06b0*/  IADD3 R128, PT, PT, R129.reuse, R128, RZ ;  /* 0x0000008081807210 */ /* 0x040fe40007ffe0ff */
[----:B------:R-:W-:Y:S02]  /*06c0*/  IADD3 R130, PT, PT, R129, R130, RZ ;  /* 0x0000008281827210 */ /* 0x000fe40007ffe0ff */
[----:B------:R-:W-:Y:S01]  /*06d0*/  MOV R50, UR5 ;  /* 0x0000000500327c02 */ /* 0x000fe20008000f00 */
[----:B------:R-:W0:Y:S01]  /*06e0*/  LDCU UR5, c[0x0][0x374] ;  /* 0x00006e80ff0577ac */ /* 0x000e220008000800 */
[----:B------:R-:W-:Y:S02]  /*06f0*/  SHF.R.U32.HI R9, RZ, 0x2, R6 ;  /* 0x00000002ff097819 */ /* 0x000fe40000011606 */
[----:B------:R-:W-:Y:S01]  /*0700*/  SHF.R.U32.HI R25, RZ, 0x2, R24 ;  /* 0x00000002ff197819 */ /* 0x000fe20000011618 */
[----:B------:R-:W-:Y:S01]  /*0710*/  IMAD R6, R3, 0x28, R50 ;  /* 0x0000002803067824 */ /* 0x000fe200078e0232 */
[----:B------:R-:W-:-:S02]  /*0720*/  IADD3 R129, PT, PT, R129, R8, RZ ;  /* 0x0000000881817210 */ /* 0x000fc40007ffe0ff */
[----:B------:R-:W-:Y:S02]  /*0730*/  SHF.R.U32.HI R15, RZ, 0x2, R14 ;  /* 0x00000002ff0f7819 */ /* 0x000fe4000001160e */
[----:B------:R-:W-:Y:S02]  /*0740*/  SHF.L.U32 R8, R0, 0x3, RZ ;  /* 0x0000000300087819 */ /* 0x000fe400000006ff */
[----:B------:R-:W-:Y:S01]  /*0750*/  SHF.R.U32.HI R27, RZ, 0x2, R26 ;  /* 0x00000002ff1b7819 */ /* 0x000fe2000001161a */
[----:B------:R-:W-:Y:S01]  /*0760*/  IMAD R26, R25, 0x28, R50 ;  /* 0x00000028191a7824 */ /* 0x000fe200078e0232 */
[----:B------:R-:W-:Y:S01]  /*0770*/  SHF.R.U32.HI R11, RZ, 0x2, R10 ;  /* 0x00000002ff0b7819 */ /* 0x000fe2000001160a */
[----:B------:R-:W-:Y:S01]  /*0780*/  IMAD R10, R9, 0x28, R50 ;  /* 0x00000028090a7824 */ /* 0x000fe200078e0232 */
[----:B------:R-:W-:Y:S01]  /*0790*/  SHF.R.U32.HI R17, RZ, 0x2, R16 ;  /* 0x00000002ff117819 */ /* 0x000fe20000011610 */
[----:B------:R-:W-:Y:S01]  /*07a0*/  IMAD R16, R15, 0x28, R50 ;  /* 0x000000280f107824 */ /* 0x000fe200078e0232 */
[----:B------:R-:W-:Y:S01]  /*07b0*/  SHF.R.U32.HI R31, RZ, 0x2, R30 ;  /* 0x00000002ff1f7819 */ /* 0x000fe2000001161e */
[----:B------:R-:W-:Y:S01]  /*07c0*/  IMAD R30, R27, 0x28, R50 ;  /* 0x000000281b1e7824 */ /* 0x000fe200078e0232 */
[----:B------:R-:W-:-:S02]  /*07d0*/  LOP3.LUT R25, R8, 0x18, RZ, 0xc0, !PT ;  /* 0x0000001808197812 */ /* 0x000fc400078ec0ff */
[----:B------:R-:W-:Y:S02]  /*07e0*/  SHF.L.U32 R27, R7, 0x1, RZ ;  /* 0x00000001071b7819 */ /* 0x000fe400000006ff */
[C---:B------:R-:W-:Y:S02]  /*07f0*/  IADD3 R7, PT, PT, R25.reuse, R10, RZ ;  /* 0x0000000a19077210 */ /* 0x040fe40007ffe0ff */
[----:B------:R-:W-:Y:S01]  /*0800*/  IADD3 R10, PT, PT, R25, R16, RZ ;  /* 0x00000010190a7210 */ /* 0x000fe20007ffe0ff */
[----:B----4-:R-:W-:Y:S01]  /*0810*/  IMAD.WIDE.U32 R146, R27, 0x4, R146 ;  /* 0x000000041b927825 */ /* 0x010fe200078e0092 */
[----:B------:R-:W-:-:S03]  /*0820*/  IADD3 R16, PT, PT, R25, R30, RZ ;  /* 0x0000001e19107210 */ /* 0x000fc60007ffe0ff */
[----:B------:R-:W-:Y:S01]  /*0830*/  HFMA2 R27, -RZ, RZ, 0, 0 ;  /* 0x00000000ff1b7431 */ /* 0x000fe200000001ff */
[----:B------:R-:W-:Y:S02]  /*0840*/  SHF.R.U32.HI R3, RZ, 0x2, R44 ;  /* 0x00000002ff037819 */ /* 0x000fe4000001162c */
[----:B------:R-:W-:Y:S02]  /*0850*/  LOP3.LUT R30, R138, 0xffff, RZ, 0xc0, !PT ;  /* 0x0000ffff8a1e7812 */ /* 0x000fe400078ec0ff */
[----:B------:R-:W-:Y:S01]  /*0860*/  SHF.R.U32.HI R29, RZ, 0x2, R29 ;  /* 0x00000002ff1d7819 */ /* 0x000fe2000001161d */
[----:B------:R-:W-:Y:S01]  /*0870*/  IMAD R48, R3, 0x28, R50 ;  /* 0x0000002803307824 */ /* 0x000fe200078e0232 */
[----:B------:R-:W-:Y:S01]  /*0880*/  SHF.L.U32 R141, R2, 0x5, RZ ;  /* 0x00000005028d7819 */ /* 0x000fe200000006ff */
[----:B------:R-:W-:Y:S01]  /*0890*/  IMAD R30, R30, 0xccd, RZ ;  /* 0x00000ccd1e1e7824 */ /* 0x000fe200078e02ff */
        /* <DEDUP_REMOVED lines=19> */
[--C-:B------:R-:W-:Y:S01]  /*09d0*/  IMAD R36, R33, 0x28, R50.reuse ;  /* 0x0000002821247824 */ /* 0x100fe200078e0232 */
[----:B------:R-:W-:Y:S01]  /*09e0*/  LOP3.LUT R141, R140, 0xe0, R141, 0xf8, !PT ;  /* 0x000000e08c8d7812 */ /* 0x000fe200078ef88d */
[----:B------:R-:W-:Y:S01]  /*09f0*/  IMAD R38, R35, 0x28, R50 ;  /* 0x0000002823267824 */ /* 0x000fe200078e0232 */
[----:B------:R-:W-:Y:S01]  /*0a00*/  SHF.R.U32.HI R136, RZ, 0x12, R30 ;  /* 0x00000012ff887819 */ /* 0x000fe2000001161e */
[--C-:B------:R-:W-:Y:S01]  /*0a10*/  IMAD R40, R37, 0x28, R50.reuse ;  /* 0x0000002825287824 */ /* 0x100fe200078e0232 */
[----:B---3--:R-:W-:Y:S01]  /*0a20*/  LEA R148, P0, R4, R148, 0x2 ;  /* 0x0000009404947211 */ /* 0x008fe200078010ff */
[--C-:B------:R-:W-:Y:S01]  /*0a30*/  IMAD R42, R39, 0x28, R50.reuse ;  /* 0x00000028272a7824 */ /* 0x100fe200078e0232 */
[----:B------:R-:W-:Y:S01]  /*0a40*/  LEA R140, R140, R3, 0x3 ;  /* 0x000000038c8c7211 */ /* 0x000fe200078e18ff */
[--C-:B------:R-:W-:Y:S01]  /*0a50*/  IMAD R44, R41, 0x28, R50.reuse ;  /* 0x00000028292c7824 */ /* 0x100fe200078e0232 */
[----:B------:R-:W-:Y:S01]  /*0a60*/  SHF.L.U32 R3, R2, 0x1, RZ ;  /* 0x0000000102037819 */ /* 0x000fe200000006ff */
[----:B------:R-:W-:Y:S01]  /*0a70*/  IMAD R46, R43, 0x28, R50 ;  /* 0x000000282b2e7824 */ /* 0x000fe200078e0232 */
[----:B------:R-:W-:Y:S01]  /*0a80*/  IADD3 R17, PT, PT, R25, R32, RZ ;  /* 0x0000002019117210 */ /* 0x000fe20007ffe0ff */
[----:B------:R-:W-:Y:S01]  /*0a90*/  IMAD R31, R143, -0x4, R136 ;  /* 0xfffffffc8f1f7824 */ /* 0x000fe200078e0288 */
[----:B------:R-:W-:Y:S01]  /*0aa0*/  LEA.HI.X R149, R4, R149, RZ, 0x2, P0 ;  /* 0x0000009504957211 */ /* 0x000fe200000f14ff */
[----:B------:R-:W-:Y:S01]  /*0ab0*/  HFMA2 R29, -RZ, RZ, 0, 0 ;  /* 0x00000000ff1d7431 */ /* 0x000fe200000001ff */
[----:B------:R-:W-:-:S02]  /*0ac0*/  ISETP.NE.AND P0, PT, R2, RZ, PT ;  /* 0x000000ff0200720c */ /* 0x000fc40003f05270 */
[----:B------:R-:W-:Y:S02]  /*0ad0*/  MOV R32, 0x7ffffff1 ;  /* 0x7ffffff100207802 */ /* 0x000fe40000000f00 */
[----:B------:R-:W-:Y:S02]  /*0ae0*/  MOV R137, 0x7ffffff9 ;  /* 0x7ffffff900897802 */ /* 0x000fe40000000f00 */
[----:B------:R-:W-:Y:S02]  /*0af0*/  LOP3.LUT R3, R3, 0xe, RZ, 0xc0, !PT ;  /* 0x0000000e03037812 */ /* 0x000fe400078ec0ff */
[C---:B------:R-:W-:Y:S02]  /*0b00*/  IADD3 R8, PT, PT, R25.reuse, R12, RZ ;  /* 0x0000000c19087210 */ /* 0x040fe40007ffe0ff */
[C---:B------:R-:W-:Y:S02]  /*0b10*/  IADD3 R9, PT, PT, R25.reuse, R14, RZ ;  /* 0x0000000e19097210 */ /* 0x040fe40007ffe0ff */
[----:B------:R-:W-:-:S02]  /*0b20*/  IADD3 R11, PT, PT, R25, R18, RZ ;  /* 0x00000012190b7210 */ /* 0x000fc40007ffe0ff */
[C---:B------:R-:W-:Y:S02]  /*0b30*/  IADD3 R12, PT, PT, R25.reuse, R20, RZ ;  /* 0x00000014190c7210 */ /* 0x040fe40007ffe0ff */
[C---:B------:R-:W-:Y:S02]  /*0b40*/  IADD3 R13, PT, PT, R25.reuse, R22, RZ ;  /* 0x00000016190d7210 */ /* 0x040fe40007ffe0ff */
[C---:B------:R-:W-:Y:S02]  /*0b50*/  IADD3 R14, PT, PT, R25.reuse, R24, RZ ;  /* 0x00000018190e7210 */ /* 0x040fe40007ffe0ff */
[----:B------:R-:W-:Y:S02]  /*0b60*/  IADD3 R6, PT, PT, R6, R25, RZ ;  /* 0x0000001906067210 */ /* 0x000fe40007ffe0ff */
[C---:B------:R-:W-:Y:S02]  /*0b70*/  IADD3 R15, PT, PT, R25.reuse, R26, RZ ;  /* 0x0000001a190f7210 */ /* 0x040fe40007ffe0ff */
[----:B------:R-:W-:-:S02]  /*0b80*/  IADD3 R18, PT, PT, R25, R34, RZ ;  /* 0x0000002219127210 */ /* 0x000fc40007ffe0ff */
[C---:B------:R-:W-:Y:S02]  /*0b90*/  IADD3 R19, PT, PT, R25.reuse, R36, RZ ;  /* 0x0000002419137210 */ /* 0x040fe40007ffe0ff */
[C---:B------:R-:W-:Y:S02]  /*0ba0*/  IADD3 R20, PT, PT, R25.reuse, R38, RZ ;  /* 0x0000002619147210 */ /* 0x040fe40007ffe0ff */
[C---:B------:R-:W-:Y:S02]  /*0bb0*/  IADD3 R21, PT, PT, R25.reuse, R40, RZ ;  /* 0x0000002819157210 */ /* 0x040fe40007ffe0ff */
[C---:B------:R-:W-:Y:S02]  /*0bc0*/  IADD3 R22, PT, PT, R25.reuse, R42, RZ ;  /* 0x0000002a19167210 */ /* 0x040fe40007ffe0ff */
[C---:B------:R-:W-:Y:S02]  /*0bd0*/  IADD3 R23, PT, PT, R25.reuse, R44, RZ ;  /* 0x0000002c19177210 */ /* 0x040fe40007ffe0ff */
[----:B------:R-:W-:-:S02]  /*0be0*/  IADD3 R24, PT, PT, R25, R46, RZ ;  /* 0x0000002e19187210 */ /* 0x000fc40007ffe0ff */
[----:B------:R-:W-:Y:S02]  /*0bf0*/  IADD3 R25, PT, PT, R25, R48, RZ ;  /* 0x0000003019197210 */ /* 0x000fe40007ffe0ff */
[----:B------:R-:W-:Y:S02]  /*0c00*/  MOV R26, R4 ;  /* 0x00000004001a7202 */ /* 0x000fe40000000f00 */
[----:B------:R-:W-:Y:S02]  /*0c10*/  SEL R137, R137, 0x1, !P0 ;  /* 0x0000000189897807 */ /* 0x000fe40004000000 */
[----:B------:R-:W-:Y:S02]  /*0c20*/  LOP3.LUT R28, R28, 0x3e, RZ, 0xc0, !PT ;  /* 0x0000003e1c1c7812 */ /* 0x000fe400078ec0ff */
[----:B------:R-:W-:Y:S02]  /*0c30*/  LEA R139, R0, R3, 0x2 ;  /* 0x00000003008b7211 */ /* 0x000fe400078e10ff */
[----:B------:R-:W-:-:S02]  /*0c40*/  SEL R30, R32, 0x1, !P1 ;  /* 0x00000001201e7807 */ /* 0x000fc40004800000 */
[----:B------:R-:W-:Y:S02]  /*0c50*/  LEA R31, R31, UR4, 0x3 ;  /* 0x000000041f1f7c11 */ /* 0x000fe4000f8e18ff */
[C---:B-----5:R-:W-:Y:S02]  /*0c60*/  PRMT R134, R132.reuse, 0x7632, R134 ;  /* 0x0000763284867816 */ /* 0x060fe40000000086 */
[----:B------:R-:W-:Y:S02]  /*0c70*/  SHF.L.U32 R135, R132, 0x10, RZ ;  /* 0x0000001084877819 */ /* 0x000fe400000006ff */
[C---:B------:R-:W-:Y:S02]  /*0c80*/  PRMT R132, R133.reuse, 0x7632, R132 ;  /* 0x0000763285847816 */ /* 0x040fe40000000084 */
[----:B------:R-:W-:Y:S02]  /*0c90*/  SHF.L.U32 R133, R133, 0x10, RZ ;  /* 0x0000001085857819 */ /* 0x000fe400000006ff */
[----:B------:R-:W-:-:S02]  /*0ca0*/  SHF.L.U32 R134, R134, 0x10, RZ ;  /* 0x0000001086867819 */ /* 0x000fc400000006ff */
[----:B0-----:R-:W-:-:S07]  /*0cb0*/  SHF.L.U32 R132, R132, 0x10, RZ ;  /* 0x0000001084847819 */ /* 0x001fce00000006ff */
.L_x_128:
[--C-:B------:R-:W-:Y:S01]  /*0cc0*/  SHF.R.U64 R35, R26, 0x3, R29.reuse ;  /* 0x000000031a237819 */ /* 0x100fe2000000121d */
[----:B0-----:R-:W0:Y:S01]  /*0cd0*/  LDCU.64 UR12, c[0x0][0x3a0] ;  /* 0x00007400ff0c77ac */ /* 0x001e220008000a00 */
[----:B-1----:R-:W-:Y:S01]  /*0ce0*/  MOV R32, R138 ;  /* 0x0000008a00207202 */ /* 0x002fe20000000f00 */
[----:B------:R-:W-:Y:S01]  /*0cf0*/  IMAD R3, R141, 0xa00, RZ ;  /* 0x00000a008d037824 */ /* 0x000fe200078e02ff */
[----:B------:R-:W-:Y:S01]  /*0d00*/  MOV R33, RZ ;  /* 0x000000ff00217202 */ /* 0x000fe20000000f00 */
[----:B------:R-:W1:Y:S01]  /*0d10*/  LDCU UR6, c[0x0][0x3c0] ;  /* 0x00007800ff0677ac */ /* 0x000e620008000800 */
[----:B------:R-:W-:Y:S01]  /*0d20*/  SHF.R.U32.HI R36, RZ, 0x3, R29 ;  /* 0x00000003ff247819 */ /* 0x000fe2000001161d */
[----:B------:R-:W-:-:S04]  /*0d30*/  IMAD.WIDE.U32 R32, R35, 0xa0000, R32 ;  /* 0x000a000023207825 */ /* 0x000fc800078e0020 */
[----:B------:R-:W-:Y:S01]  /*0d40*/  IMAD R37, R36, 0xa0000, RZ ;  /* 0x000a000024257824 */ /* 0x000fe200078e02ff */
[----:B------:R-:W-:-:S04]  /*0d50*/  IADD3 R3, P0, PT, R3, R32, RZ ;  /* 0x0000002003037210 */ /* 0x000fc80007f1e0ff */
[----:B------:R-:W-:Y:S02]  /*0d60*/  IADD3.X R34, PT, PT, R33, R37, RZ, P0, !PT ;  /* 0x0000002521227210 */ /* 0x000fe400007fe4ff */
[C---:B------:R-:W-:Y:S02]  /*0d70*/  SHF.L.U32 R32, R3.reuse, 0x1, RZ ;  /* 0x0000000103207819 */ /* 0x040fe400000006ff */
[----:B------:R-:W-:Y:S02]  /*0d80*/  SHF.L.U64.HI R33, R3, 0x1, R34 ;  /* 0x0000000103217819 */ /* 0x000fe40000010222 */
[----:B0-----:R-:W-:-:S04]  /*0d90*/  IADD3 R40, P0, PT, R32, UR12, RZ ;  /* 0x0000000c20287c10 */ /* 0x001fc8000ff1e0ff */
[----:B------:R-:W-:Y:S01]  /*0da0*/  IADD3.X R41, PT, PT, R33, UR13, RZ, P0, !PT ;  /* 0x0000000d21297c10 */ /* 0x000fe200087fe4ff */
[----:B------:R-:W0:Y:S01]  /*0db0*/  LDCU.64 UR12, c[0x0][0x3b8] ;  /* 0x00007700ff0c77ac */ /* 0x000e220008000a00 */
[C---:B------:R-:W-:Y:S02]  /*0dc0*/  SHF.L.U64.HI R37, R35.reuse, 0x6, R36 ;  /* 0x0000000623257819 */ /* 0x040fe40000010224 */
[----:B------:R-:W-:Y:S01]  /*0dd0*/  SHF.L.U32 R36, R35, 0x6, RZ ;  /* 0x0000000623247819 */ /* 0x000fe200000006ff */
[----:B------:R-:W2:Y:S04]  /*0de0*/  LDG.E.64.CONSTANT R64, desc[UR10][R40.64+0x5000] ;  /* 0x0050000a28407981 */ /* 0x000ea8000c1e9b00 */
[----:B------:R-:W-:Y:S01]  /*0df0*/  IMAD.WIDE.U32 R36, R136, 0x2, R36 ;  /* 0x0000000288247825 */ /* 0x000fe200078e0024 */
[----:B------:R-:W3:Y:S04]  /*0e00*/  LDG.E.64.CONSTANT R62, desc[UR10][R40.64+0xa000] ;  /* 0x00a0000a283e7981 */ /* 0x000ee8000c1e9b00 */
[----:B------:R-:W4:Y:S04]  /*0e10*/  LDG.E.64.CONSTANT R34, desc[UR10][R40.64+0xf000] ;  /* 0x00f0000a28227981 */ /* 0x000f28000c1e9b00 */
[----:B------:R-:W5:Y:S01]  /*0e20*/  LDG.E.64.CONSTANT R80, desc[UR10][R40.64] ;  /* 0x0000000a28507981 */ /* 0x000f62000c1e9b00 */
[----:B0-----:R-:W-:-:S03]  /*0e30*/  LEA R38, P0, R36, UR12, 0x2 ;  /* 0x0000000c24267c11 */ /* 0x001fc6000f8010ff */
[----:B------:R-:W5:Y:S01]  /*0e40*/  LDG.E.64.CONSTANT R56, desc[UR10][R40.64+0x14000] ;  /* 0x0140000a28387981 */ /* 0x000f62000c1e9b00 */
[----:B------:R-:W-:Y:S01]  /*0e50*/  LEA.HI.X R39, R36, UR13, R37, 0x2, P0 ;  /* 0x0000000d24277c11 */ /* 0x000fe200080f1425 */
[----:B------:R-:W0:Y:S02]  /*0e60*/  LDCU.64 UR12, c[0x0][0x398] ;  /* 0x00007300ff0c77ac */ /* 0x000e240008000a00 */
[----:B------:R-:W5:Y:S04]  /*0e70*/  LDG.E.64.CONSTANT R54, desc[UR10][R40.64+0x19000] ;  /* 0x0190000a28367981 */ /* 0x000f68000c1e9b00 */
[----:B------:R-:W1:Y:S04]  /*0e80*/  LDG.E.64.CONSTANT R38, desc[UR10][R38.64] ;  /* 0x0000000a26267981 */ /* 0x000e68000c1e9b00 */
[----:B------:R-:W5:Y:S04]  /*0e90*/  LDG.E.64.CONSTANT R60, desc[UR10][R40.64+0x23000] ;  /* 0x0230000a283c7981 */ /* 0x000f68000c1e9b00 */
[----:B------:R-:W5:Y:S01]  /*0ea0*/  LDG.E.64.CONSTANT R58, desc[UR10][R40.64+0x1e000] ;  /* 0x01e0000a283a7981 */ /* 0x000f62000c1e9b00 */
[----:B0-----:R-:W-:-:S04]  /*0eb0*/  IADD3 R66, P0, PT, R32, UR12, RZ ;  /* 0x0000000c20427c10 */ /* 0x001fc8000ff1e0ff */
[----:B------:R-:W-:-:S05]  /*0ec0*/  IADD3.X R67, PT, PT, R33, UR13, RZ, P0, !PT ;  /* 0x0000000d21437c10 */ /* 0x000fca00087fe4ff */
[----:B------:R-:W5:Y:S04]  /*0ed0*/  LDG.E.64.CONSTANT R36, desc[UR10][R66.64] ;  /* 0x0000000a42247981 */ /* 0x000f68000c1e9b00 */
[----:B------:R-:W5:Y:S04]  /*0ee0*/  LDG.E.64.CONSTANT R42, desc[UR10][R66.64+0x5000] ;  /* 0x0050000a422a7981 */ /* 0x000f68000c1e9b00 */
[----:B------:R-:W5:Y:S04]  /*0ef0*/  LDG.E.64.CONSTANT R40, desc[UR10][R66.64+0x23000] ;  /* 0x0230000a42287981 */ /* 0x000f68000c1e9b00 */
[----:B------:R-:W5:Y:S04]  /*0f00*/  LDG.E.64.CONSTANT R44, desc[UR10][R66.64+0xa000] ;  /* 0x00a0000a422c7981 */ /* 0x000f68000c1e9b00 */
[----:B------:R-:W5:Y:S04]  /*0f10*/  LDG.E.64.CONSTANT R46, desc[UR10][R66.64+0xf000] ;  /* 0x00f0000a422e7981 */ /* 0x000f68000c1e9b00 */
[----:B------:R-:W5:Y:S04]  /*0f20*/  LDG.E.64.CONSTANT R48, desc[UR10][R66.64+0x14000] ;  /* 0x0140000a42307981 */ /* 0x000f68000c1e9b00 */
[----:B------:R-:W5:Y:S04]  /*0f30*/  LDG.E.64.CONSTANT R50, desc[UR10][R66.64+0x19000] ;  /* 0x0190000a42327981 */ /* 0x000f68000c1e9b00 */
[----:B------:R0:W5:Y:S01]  /*0f40*/  LDG.E.64.CONSTANT R52, desc[UR10][R66.64+0x1e000] ;  /* 0x01e0000a42347981 */ /* 0x000162000c1e9b00 */
[----:B------:R-:W-:-:S04]  /*0f50*/  IADD3 R26, P1, PT, R26, 0x10, RZ ;  /* 0x000000101a1a7810 */ /* 0x000fc80007f3e0ff */
[----:B------:R-:W-:Y:S02]  /*0f60*/  ISETP.GE.U32.AND P0, PT, R26, UR9, PT ;  /* 0x000000091a007c0c */ /* 0x000fe4000bf06070 */
[----:B------:R-:W-:-:S04]  /*0f70*/  IADD3.X R29, PT, PT, RZ, R29, RZ, P1, !PT ;  /* 0x0000001dff1d7210 */ /* 0x000fc80000ffe4ff */
[----:B------:R-:W-:Y:S02]  /*0f80*/  ISETP.GE.AND.EX P0, PT, R29, UR7, PT, P0 ;  /* 0x000000071d007c0c */ /* 0x000fe4000bf06300 */
[----:B------:R-:W-:Y:S02]  /*0f90*/  ISETP.GT.U32.AND P1, PT, R0, 0xf, PT ;  /* 0x0000000f0000780c */ /* 0x000fe40003f24070 */
[C---:B--2---:R-:W-:Y:S02]  /*0fa0*/  PRMT R69, R64.reuse, 0x7632, R69 ;  /* 0x0000763240457816 */ /* 0x044fe40000000045 */
[----:B------:R-:W-:Y:S02]  /*0fb0*/  SHF.L.U32 R123, R64, 0x10, RZ ;  /* 0x00000010407b7819 */ /* 0x000fe400000006ff */
[C---:B------:R-:W-:Y:S02]  /*0fc0*/  PRMT R64, R65.reuse, 0x7632, R64 ;  /* 0x0000763241407816 */ /* 0x040fe40000000040 */
[----:B------:R-:W-:-:S02]  /*0fd0*/  SHF.L.U32 R121, R65, 0x10, RZ ;  /* 0x0000001041797819 */ /* 0x000fc400000006ff */
[C---:B---3--:R-:W-:Y:S02]  /*0fe0*/  PRMT R65, R62.reuse, 0x7632, R65 ;  /* 0x000076323e417816 */ /* 0x048fe40000000041 */
[----:B------:R-:W-:Y:S02]  /*0ff0*/  SHF.L.U32 R119, R62, 0x10, RZ ;  /* 0x000000103e777819 */ /* 0x000fe400000006ff */
[C---:B------:R-:W-:Y:S02]  /*1000*/  PRMT R62, R63.reuse, 0x7632, R62 ;  /* 0x000076323f3e7816 */ /* 0x040fe4000000003e */
[----:B------:R-:W-:Y:S02]  /*1010*/  SHF.L.U32 R117, R63, 0x10, RZ ;  /* 0x000000103f757819 */ /* 0x000fe400000006ff */
[C---:B----4-:R-:W-:Y:S02]  /*1020*/  PRMT R63, R34.reuse, 0x7632, R63 ;  /* 0x00007632223f7816 */ /* 0x050fe4000000003f */
[----:B------:R-:W-:Y:S01]  /*1030*/  SHF.L.U32 R115, R34, 0x10, RZ ;  /* 0x0000001022737819 */ /* 0x000fe200000006ff */
[----:B-1----:R-:W-:Y:S01]  /*1040*/  FADD.FTZ R34, R39, UR6 ;  /* 0x0000000627227e21 */ /* 0x002fe20008010000 */
[----:B0-----:R-:W-:-:S02]  /*1050*/  PRMT R66, R35, 0x7632, R66 ;  /* 0x0000763223427816 */ /* 0x001fc40000000042 */
[----:B------:R-:W-:-:S03]  /*1060*/  SHF.L.U32 R113, R35, 0x10, RZ ;  /* 0x0000001023717819 */ /* 0x000fc600000006ff */
[----:B------:R-:W0:Y:S01]  /*1070*/  MUFU.RSQ R34, R34 ;  /* 0x0000002200227308 */ /* 0x000e220000001400 */
[C---:B-----5:R-:W-:Y:S02]  /*1080*/  PRMT R68, R81.reuse, 0x7632, R68 ;  /* 0x0000763251447816 */ /* 0x060fe40000000044 */
[C---:B------:R-:W-:Y:S02]  /*1090*/  PRMT R35, R56.reuse, 0x7632, R35 ;  /* 0x0000763238237816 */ /* 0x040fe40000000023 */
[----:B------:R-:W-:Y:S02]  /*10a0*/  SHF.L.U32 R83, R56, 0x10, RZ ;  /* 0x0000001038537819 */ /* 0x000fe400000006ff */
[----:B------:R-:W-:Y:S02]  /*10b0*/  SHF.L.U32 R79, R80, 0x10, RZ ;  /* 0x00000010504f7819 */ /* 0x000fe400000006ff */
[----:B------:R-:W-:Y:S02]  /*10c0*/  SHF.L.U32 R81, R81, 0x10, RZ ;  /* 0x0000001051517819 */ /* 0x000fe400000006ff */
[----:B------:R-:W-:-:S02]  /*10d0*/  PRMT R56, R57, 0x7632, R56 ;  /* 0x0000763239387816 */ /* 0x000fc40000000038 */
[----:B------:R-:W-:Y:S02]  /*10e0*/  SHF.L.U32 R85, R57, 0x10, RZ ;  /* 0x0000001039557819 */ /* 0x000fe400000006ff */
[----:B------:R-:W-:Y:S02]  /*10f0*/  PRMT R3, R80, 0x7632, R3 ;  /* 0x0000763250037816 */ /* 0x000fe40000000003 */
[C---:B------:R-:W-:Y:S02]  /*1100*/  PRMT R57, R54.reuse, 0x7632, R57 ;  /* 0x0000763236397816 */ /* 0x040fe40000000039 */
[----:B------:R-:W-:Y:S02]  /*1110*/  SHF.L.U32 R87, R54, 0x10, RZ ;  /* 0x0000001036577819 */ /* 0x000fe400000006ff */
[----:B------:R-:W-:Y:S02]  /*1120*/  SHF.L.U32 R89, R55, 0x10, RZ ;  /* 0x0000001037597819 */ /* 0x000fe400000006ff */
[----:B------:R-:W-:-:S02]  /*1130*/  SHF.L.U32 R151, R61, 0x10, RZ ;  /* 0x000000103d977819 */ /* 0x000fc400000006ff */
[C---:B------:R-:W-:Y:S02]  /*1140*/  PRMT R67, R58.reuse, 0x7632, R67 ;  /* 0x000076323a437816 */ /* 0x040fe40000000043 */
[----:B------:R-:W-:Y:S02]  /*1150*/  SHF.L.U32 R97, R58, 0x10, RZ ;  /* 0x000000103a617819 */ /* 0x000fe400000006ff */
[----:B------:R-:W-:Y:S02]  /*1160*/  SHF.L.U32 R105, R59, 0x10, RZ ;  /* 0x000000103b697819 */ /* 0x000fe400000006ff */
[C---:B------:R-:W-:Y:S02]  /*1170*/  PRMT R39, R60.reuse, 0x7632, R39 ;  /* 0x000076323c277816 */ /* 0x040fe40000000027 */
[----:B------:R-:W-:Y:S02]  /*1180*/  SHF.L.U32 R125, R60, 0x10, RZ ;  /* 0x000000103c7d7819 */ /* 0x000fe400000006ff */
[----:B------:R-:W-:-:S02]  /*1190*/  PRMT R54, R55, 0x7632, R54 ;  /* 0x0000763237367816 */ /* 0x000fc40000000036 */
[----:B------:R-:W-:Y:S02]  /*11a0*/  PRMT R58, R59, 0x7632, R58 ;  /* 0x000076323b3a7816 */ /* 0x000fe4000000003a */
[----:B------:R-:W-:Y:S02]  /*11b0*/  PRMT R60, R61, 0x7632, R60 ;  /* 0x000076323d3c7816 */ /* 0x000fe4000000003c */
[----:B------:R-:W-:Y:S01]  /*11c0*/  SHF.L.U32 R63, R63, 0x10, RZ ;  /* 0x000000103f3f7819 */ /* 0x000fe200000006ff */
[C---:B------:R-:W-:Y:S01]  /*11d0*/  FADD.FTZ R109, -R38.reuse, R79 ;  /* 0x0000004f266d7221 */ /* 0x040fe20000010100 */
[----:B------:R-:W-:Y:S01]  /*11e0*/  SHF.L.U32 R3, R3, 0x10, RZ ;  /* 0x0000001003037819 */ /* 0x000fe200000006ff */
[C---:B------:R-:W-:Y:S01]  /*11f0*/  FADD.FTZ R111, -R38.reuse, R81 ;  /* 0x00000051266f7221 */ /* 0x040fe20000010100 */
[----:B------:R-:W-:Y:S01]  /*1200*/  SHF.L.U32 R93, R57, 0x10, RZ ;  /* 0x00000010395d7819 */ /* 0x000fe200000006ff */
[----:B------:R-:W-:Y:S01]  /*1210*/  FADD.FTZ R55, -R38, R85 ;  /* 0x0000005526377221 */ /* 0x000fe20000010100 */
[----:B------:R-:W-:Y:S01]  /*1220*/  SHF.L.U32 R81, R68, 0x10, RZ ;  /* 0x0000001044517819 */ /* 0x000fe200000006ff */
[C---:B------:R-:W-:Y:S01]  /*1230*/  FADD.FTZ R59, -R38.reuse, R87 ;  /* 0x00000057263b7221 */ /* 0x040fe20000010100 */
[----:B------:R-:W-:Y:S01]  /*1240*/  SHF.L.U32 R69, R69, 0x10, RZ ;  /* 0x0000001045457819 */ /* 0x000fe200000006ff */
[C---:B------:R-:W-:Y:S01]  /*1250*/  FADD.FTZ R57, -R38.reuse, R89 ;  /* 0x0000005926397221 */ /* 0x040fe20000010100 */
[----:B------:R-:W-:Y:S01]  /*1260*/  FADD.FTZ R79, -R38, R151 ;  /* 0x00000097264f7221 */ /* 0x000fe20000010100 */
[----:B------:R-:W-:Y:S01]  /*1270*/  SHF.L.U32 R99, R64, 0x10, RZ ;  /* 0x0000001040637819 */ /* 0x000fe200000006ff */
[C---:B------:R-:W-:Y:S01]  /*1280*/  FADD.FTZ R87, -R38.reuse, R105 ;  /* 0x0000006926577221 */ /* 0x040fe20000010100 */
[----:B------:R-:W-:Y:S01]  /*1290*/  SHF.L.U32 R101, R65, 0x10, RZ ;  /* 0x0000001041657819 */ /* 0x000fe200000006ff */
[----:B------:R-:W-:Y:S01]  /*12a0*/  FADD.FTZ R105, -R38, R63 ;  /* 0x0000003f26697221 */ /* 0x000fe20000010100 */
[----:B------:R-:W-:-:S02]  /*12b0*/  SHF.L.U32 R103, R62, 0x10, RZ ;  /* 0x000000103e677819 */ /* 0x000fc400000006ff */
[----:B------:R-:W-:Y:S02]  /*12c0*/  SHF.L.U32 R107, R66, 0x10, RZ ;  /* 0x00000010426b7819 */ /* 0x000fe400000006ff */
[----:B------:R-:W-:Y:S02]  /*12d0*/  SHF.L.U32 R35, R35, 0x10, RZ ;  /* 0x0000001023237819 */ /* 0x000fe400000006ff */
[----:B------:R-:W-:Y:S02]  /*12e0*/  SHF.L.U32 R95, R56, 0x10, RZ ;  /* 0x00000010385f7819 */ /* 0x000fe400000006ff */
[----:B------:R-:W-:Y:S02]  /*12f0*/  SHF.L.U32 R91, R54, 0x10, RZ ;  /* 0x00000010365b7819 */ /* 0x000fe400000006ff */
[----:B------:R-:W-:Y:S02]  /*1300*/  SHF.L.U32 R89, R67, 0x10, RZ ;  /* 0x0000001043597819 */ /* 0x000fe400000006ff */
[----:B------:R-:W-:-:S02]  /*1310*/  SHF.L.U32 R85, R58, 0x10, RZ ;  /* 0x000000103a557819 */ /* 0x000fc400000006ff */
[----:B------:R-:W-:Y:S02]  /*1320*/  SHF.L.U32 R127, R39, 0x10, RZ ;  /* 0x00000010277f7819 */ /* 0x000fe400000006ff */
[----:B------:R-:W-:Y:S01]  /*1330*/  SHF.L.U32 R151, R60, 0x10, RZ ;  /* 0x000000103c977819 */ /* 0x000fe200000006ff */
[----:B------:R-:W-:Y:S01]  /*1340*/  FADD.FTZ R65, -R38, R83 ;  /* 0x0000005326417221 */ /* 0x000fe20000010100 */
[----:B------:R-:W-:Y:S01]  /*1350*/  PRMT R63, R36, 0x7632, R63 ;  /* 0x00007632243f7816 */ /* 0x000fe2000000003f */
[C---:B------:R-:W-:Y:S01]  /*1360*/  FADD.FTZ R83, -R38.reuse, R125 ;  /* 0x0000007d26537221 */ /* 0x040fe20000010100 */
        /* <DEDUP_REMOVED lines=21> */
[----:B------:R-:W-:Y:S01]  /*14c0*/  FADD.FTZ R69, -R38, R151 ;  /* 0x0000009726457221 */ /* 0x000fe20000010100 */
[----:B------:R-:W-:Y:S01]  /*14d0*/  SHF.L.U32 R38, R36, 0x10, RZ ;  /* 0x0000001024267819 */ /* 0x000fe200000006ff */
[----:B0-----:R-:W-:Y:S01]  /*14e0*/  FMUL.FTZ R3, R34, R109 ;  /* 0x0000006d22037220 */ /* 0x001fe20000410000 */
[----:B------:R-:W-:-:S02]  /*14f0*/  PRMT R62, R37, 0x7632, R62 ;  /* 0x00007632253e7816 */ /* 0x000fc4000000003e */
[----:B------:R-:W-:Y:S01]  /*1500*/  SHF.L.U32 R88, R37, 0x10, RZ ;  /* 0x0000001025587819 */ /* 0x000fe200000006ff */
[C---:B------:R-:W-:Y:S01]  /*1510*/  FMUL.FTZ R37, R34.reuse, R39 ;  /* 0x0000002722257220 */ /* 0x040fe20000410000 */
[----:B------:R-:W-:Y:S01]  /*1520*/  SHF.L.U32 R63, R63, 0x10, RZ ;  /* 0x000000103f3f7819 */ /* 0x000fe200000006ff */
[----:B------:R-:W-:Y:S01]  /*1530*/  FMUL.FTZ R35, R34, R111 ;  /* 0x0000006f22237220 */ /* 0x000fe20000410000 */
[----:B------:R-:W-:Y:S01]  /*1540*/  FFMA.FTZ R151, R3, R38, R70 ;  /* 0x0000002603977223 */ /* 0x000fe20000010046 */
[----:B------:R-:W-:Y:S02]  /*1550*/  SHF.L.U32 R92, R42, 0x10, RZ ;  /* 0x000000102a5c7819 */ /* 0x000fe400000006ff */
[----:B------:R-:W-:Y:S01]  /*1560*/  FFMA.FTZ R109, R37, R63, R72 ;  /* 0x0000003f256d7223 */ /* 0x000fe20000010048 */
[----:B------:R-:W-:Y:S01]  /*1570*/  PRMT R82, R43, 0x7632, R82 ;  /* 0x000076322b527816 */ /* 0x000fe20000000052 */
[----:B------:R-:W-:Y:S01]  /*1580*/  FADD.FTZ R86, R38, R71 ;  /* 0x0000004726567221 */ /* 0x000fe20000010000 */
[----:B------:R-:W-:-:S02]  /*1590*/  PRMT R72, R40, 0x7632, R72 ;  /* 0x0000763228487816 */ /* 0x000fc40000000048 */
[----:B------:R-:W-:Y:S01]  /*15a0*/  SHF.L.U32 R70, R40, 0x10, RZ ;  /* 0x0000001028467819 */ /* 0x000fe200000006ff */
[----:B------:R-:W-:Y:S01]  /*15b0*/  FMUL.FTZ R40, R34, R123 ;  /* 0x0000007b22287220 */ /* 0x000fe20000410000 */
[----:B------:R-:W-:Y:S01]  /*15c0*/  PRMT R80, R42, 0x7632, R80 ;  /* 0x000076322a507816 */ /* 0x000fe20000000050 */
[----:B------:R-:W-:Y:S01]  /*15d0*/  FADD.FTZ R90, R88, R75 ;  /* 0x0000004b585a7221 */ /* 0x000fe20000010000 */
[----:B------:R-:W-:Y:S01]  /*15e0*/  SHF.L.U32 R43, R43, 0x10, RZ ;  /* 0x000000102b2b7819 */ /* 0x000fe200000006ff */
[----:B------:R-:W-:Y:S01]  /*15f0*/  FFMA.FTZ R159, R35, R88, R74 ;  /* 0x00000058239f7223 */ /* 0x000fe2000001004a */
[----:B------:R-:W-:Y:S01]  /*1600*/  SHF.L.U32 R62, R62, 0x10, RZ ;  /* 0x000000103e3e7819 */ /* 0x000fe200000006ff */
[C---:B------:R-:W-:Y:S01]  /*1610*/  FMUL.FTZ R42, R34.reuse, R121 ;  /* 0x00000079222a7220 */ /* 0x040fe20000410000 */
[----:B------:R-:W-:Y:S01]  /*1620*/  FMUL.FTZ R39, R34, R125 ;  /* 0x0000007d22277220 */ /* 0x000fe20000410000 */
[----:B------:R-:W-:Y:S01]  /*1630*/  PRMT R125, R44, 0x7632, R125 ;  /* 0x000076322c7d7816 */ /* 0x000fe2000000007d */
[----:B------:R-:W-:Y:S01]  /*1640*/  FADD.FTZ R86, R86, R92 ;  /* 0x0000005c56567221 */ /* 0x000fe20000010000 */
[----:B------:R-:W-:Y:S01]  /*1650*/  SHF.L.U32 R94, R44, 0x10, RZ ;  /* 0x000000102c5e7819 */ /* 0x000fe200000006ff */
[----:B------:R-:W-:Y:S01]  /*1660*/  FFMA.FTZ R151, R40, R92, R151 ;  /* 0x0000005c28977223 */ /* 0x000fe20000010097 */
[----:B------:R-:W-:Y:S01]  /*1670*/  SHF.L.U32 R96, R45, 0x10, RZ ;  /* 0x000000102d607819 */ /* 0x000fe200000006ff */
[----:B------:R-:W-:Y:S01]  /*1680*/  FMUL.FTZ R44, R34, R119 ;  /* 0x00000077222c7220 */ /* 0x000fe20000410000 */
[----:B------:R-:W-:Y:S01]  /*1690*/  PRMT R155, R46, 0x7632, R155 ;  /* 0x000076322e9b7816 */ /* 0x000fe2000000009b */
[----:B------:R-:W-:Y:S01]  /*16a0*/  FADD.FTZ R90, R90, R43 ;  /* 0x0000002b5a5a7221 */ /* 0x000fe20000010000 */
[----:B------:R-:W-:Y:S01]  /*16b0*/  SHF.L.U32 R98, R46, 0x10, RZ ;  /* 0x000000102e627819 */ /* 0x000fe200000006ff */
[----:B------:R-:W-:Y:S01]  /*16c0*/  FFMA.FTZ R159, R42, R43, R159 ;  /* 0x0000002b2a9f7223 */ /* 0x000fe2000001009f */
[----:B------:R-:W-:Y:S01]  /*16d0*/  FMUL.FTZ R46, R34, R117 ;  /* 0x00000075222e7220 */ /* 0x000fe20000410000 */
[----:B------:R-:W-:Y:S01]  /*16e0*/  FADD.FTZ R78, R62, R77 ;  /* 0x0000004d3e4e7221 */ /* 0x000fe20000010000 */
        /* <DEDUP_REMOVED lines=11> */
[----:B------:R-:W-:Y:S01]  /*17a0*/  PRMT R71, R52, 0x7632, R71 ;  /* 0x0000763234477816 */ /* 0x000fe20000000047 */
[----:B------:R-:W-:Y:S01]  /*17b0*/  FADD.FTZ R86, R86, R98 ;  /* 0x0000006256567221 */ /* 0x000fe20000010000 */
[----:B------:R-:W-:Y:S01]  /*17c0*/  SHF.L.U32 R64, R52, 0x10, RZ ;  /* 0x0000001034407819 */ /* 0x000fe200000006ff */
[----:B------:R-:W-:Y:S01]  /*17d0*/  FFMA.FTZ R151, R48, R98, R151 ;  /* 0x0000006230977223 */ /* 0x000fe20000010097 */
[----:B------:R-:W-:Y:S01]  /*17e0*/  SHF.L.U32 R56, R49, 0x10, RZ ;  /* 0x0000001031387819 */ /* 0x000fe200000006ff */
[----:B------:R-:W-:Y:S01]  /*17f0*/  FMUL.FTZ R52, R34, R65 ;  /* 0x0000004122347220 */ /* 0x000fe20000410000 */
[----:B------:R-:W-:Y:S01]  /*1800*/  SHF.L.U32 R113, R54, 0x10, RZ ;  /* 0x0000001036717819 */ /* 0x000fe200000006ff */
[----:B------:R-:W-:Y:S01]  /*1810*/  FADD.FTZ R115, R90, R100 ;  /* 0x000000645a737221 */ /* 0x000fe20000010000 */
[----:B------:R-:W-:Y:S01]  /*1820*/  FFMA.FTZ R159, R50, R100, R159 ;  /* 0x00000064329f7223 */ /* 0x000fe2000001009f */
[----:B------:R-:W-:Y:S01]  /*1830*/  FMUL.FTZ R54, R34, R55 ;  /* 0x0000003722367220 */ /* 0x000fe20000410000 */
[C---:B------:R-:W-:Y:S01]  /*1840*/  PRMT R153, R53.reuse, 0x7632, R153 ;  /* 0x0000763235997816 */ /* 0x040fe20000000099 */
[----:B------:R-:W-:Y:S01]  /*1850*/  FADD.FTZ R86, R86, R77 ;  /* 0x0000004d56567221 */ /* 0x000fe20000010000 */
[----:B------:R-:W-:Y:S01]  /*1860*/  SHF.L.U32 R68, R53, 0x10, RZ ;  /* 0x0000001035447819 */ /* 0x000fe200000006ff */
[-C--:B------:R-:W-:Y:S01]  /*1870*/  FFMA.FTZ R151, R52, R77.reuse, R151 ;  /* 0x0000004d34977223 */ /* 0x080fe20000010097 */
[----:B------:R-:W-:Y:S01]  /*1880*/  FMUL.FTZ R53, R135, R77 ;  /* 0x0000004d87357220 */ /* 0x000fe20000410000 */
[----:B------:R-:W-:Y:S01]  /*1890*/  FADD.FTZ R65, R115, R56 ;  /* 0x0000003873417221 */ /* 0x000fe20000010000 */
[-C--:B------:R-:W-:Y:S01]  /*18a0*/  FFMA.FTZ R77, R54, R56.reuse, R159 ;  /* 0x00000038364d7223 */ /* 0x080fe2000001009f */
[----:B------:R-:W-:Y:S01]  /*18b0*/  FMUL.FTZ R55, R133, R56 ;  /* 0x0000003885377220 */ /* 0x000fe20000410000 */
[----:B------:R-:W-:Y:S01]  /*18c0*/  SHF.L.U32 R60, R51, 0x10, RZ ;  /* 0x00000010333c7819 */ /* 0x000fe200000006ff */
[----:B------:R-:W-:Y:S01]  /*18d0*/  FMUL.FTZ R56, R34, R59 ;  /* 0x0000003b22387220 */ /* 0x000fe20000410000 */
[----:B------:R-:W-:Y:S01]  /*18e0*/  SHF.L.U32 R119, R58, 0x10, RZ ;  /* 0x000000103a777819 */ /* 0x000fe200000006ff */
[----:B------:R-:W-:Y:S01]  /*18f0*/  FMUL.FTZ R58, R34, R57 ;  /* 0x00000039223a7220 */ /* 0x000fe20000410000 */
[----:B------:R-:W-:Y:S01]  /*1900*/  FMUL.FTZ R36, R135, R38 ;  /* 0x0000002687247220 */ /* 0x000fe20000410000 */
[----:B------:R-:W-:Y:S01]  /*1910*/  FADD.FTZ R66, R63, R73 ;  /* 0x000000493f427221 */ /* 0x000fe20000010000 */
[----:B------:R-:W-:Y:S01]  /*1920*/  FADD.FTZ R161, R86, R75 ;  /* 0x0000004b56a17221 */ /* 0x000fe20000010000 */
[-C--:B------:R-:W-:Y:S01]  /*1930*/  FFMA.FTZ R159, R56, R75.reuse, R151 ;  /* 0x0000004b389f7223 */ /* 0x080fe20000010097 */
[----:B------:R-:W-:Y:S01]  /*1940*/  FMUL.FTZ R57, R135, R75 ;  /* 0x0000004b87397220 */ /* 0x000fe20000410000 */
[----:B------:R-:W-:Y:S01]  /*1950*/  PRMT R73, R51, 0x7632, R73 ;  /* 0x0000763233497816 */ /* 0x000fe20000000049 */
[----:B------:R-:W-:Y:S01]  /*1960*/  FADD.FTZ R75, R65, R60 ;  /* 0x0000003c414b7221 */ /* 0x000fe20000010000 */
[-C--:B------:R-:W-:Y:S01]  /*1970*/  FFMA.FTZ R77, R58, R60.reuse, R77 ;  /* 0x0000003c3a4d7223 */ /* 0x080fe2000001004d */
[----:B------:R-:W-:Y:S01]  /*1980*/  FMUL.FTZ R59, R133, R60 ;  /* 0x0000003c853b7220 */ /* 0x000fe20000410000 */
[----:B------:R-:W-:Y:S01]  /*1990*/  SHF.L.U32 R123, R80, 0x10, RZ ;  /* 0x00000010507b7819 */ /* 0x000fe200000006ff */
[----:B------:R-:W-:Y:S01]  /*19a0*/  FMUL.FTZ R60, R34, R61 ;  /* 0x0000003d223c7220 */ /* 0x000fe20000410000 */
[----:B------:R-:W-:Y:S01]  /*19b0*/  SHF.L.U32 R121, R82, 0x10, RZ ;  /* 0x0000001052797819 */ /* 0x000fe200000006ff */
[----:B------:R-:W-:Y:S01]  /*19c0*/  FMUL.FTZ R61, R134, R63 ;  /* 0x0000003f863d7220 */ /* 0x000fe20000410000 */
[----:B------:R-:W-:Y:S01]  /*19d0*/  FADD.FTZ R80, RZ, R36 ;  /* 0x00000024ff507221 */ /* 0x000fe20000010000 */
[----:B------:R-:W-:Y:S01]  /*19e0*/  FFMA.FTZ R82, R3, R36, RZ ;  /* 0x0000002403527223 */ /* 0x000fe200000100ff */
[----:B------:R-:W-:Y:S01]  /*19f0*/  SHF.L.U32 R115, R73, 0x10, RZ ;  /* 0x0000001049737819 */ /* 0x000fe200000006ff */
[----:B------:R-:W-:Y:S01]  /*1a00*/  FFMA.FTZ R73, R60, R64, R159 ;  /* 0x000000403c497223 */ /* 0x000fe2000001009f */
[----:B------:R-:W-:Y:S01]  /*1a10*/  FMUL.FTZ R38, R133, R88 ;  /* 0x0000005885267220 */ /* 0x000fe20000410000 */
[----:B------:R-:W-:Y:S01]  /*1a20*/  FADD.FTZ R159, R80, R61 ;  /* 0x0000003d509f7221 */ /* 0x000fe20000010000 */
[----:B------:R-:W-:Y:S01]  /*1a30*/  FFMA.FTZ R82, R37, R61, R82 ;  /* 0x0000003d25527223 */ /* 0x000fe20000010052 */
[----:B------:R-:W-:Y:S01]  /*1a40*/  PRMT R84, R47, 0x7632, R84 ;  /* 0x000076322f547816 */ /* 0x000fe20000000054 */
[-C--:B------:R-:W-:Y:S01]  /*1a50*/  FFMA.FTZ R111, R39, R62.reuse, R76 ;  /* 0x0000003e276f7223 */ /* 0x080fe2000001004c */
[----:B------:R-:W-:Y:S01]  /*1a60*/  FMUL.FTZ R62, R132, R62 ;  /* 0x0000003e843e7220 */ /* 0x000fe20000410000 */
[----:B------:R-:W-:Y:S01]  /*1a70*/  FADD.FTZ R159, R159, R38 ;  /* 0x000000269f9f7221 */ /* 0x000fe20000010000 */
[----:B------:R-:W-:Y:S01]  /*1a80*/  FFMA.FTZ R82, R35, R38, R82 ;  /* 0x0000002623527223 */ /* 0x000fe20000010052 */
[----:B------:R-:W-:Y:S01]  /*1a90*/  SHF.L.U32 R117, R84, 0x10, RZ ;  /* 0x0000001054757819 */ /* 0x000fe200000006ff */
[----:B------:R-:W-:Y:S01]  /*1aa0*/  FADD.FTZ R84, R66, R123 ;  /* 0x0000007b42547221 */ /* 0x000fe20000010000 */
[----:B------:R-:W-:Y:S01]  /*1ab0*/  PRMT R76, R41, 0x7632, R76 ;  /* 0x00007632294c7816 */ /* 0x000fe2000000004c */
[----:B------:R-:W-:Y:S01]  /*1ac0*/  FADD.FTZ R66, R159, R62 ;  /* 0x0000003e9f427221 */ /* 0x000fe20000010000 */
[----:B------:R-:W-:Y:S01]  /*1ad0*/  SHF.L.U32 R74, R41, 0x10, RZ ;  /* 0x00000010294a7819 */ /* 0x000fe200000006ff */
[----:B------:R-:W-:Y:S01]  /*1ae0*/  FMUL.FTZ R41, R135, R92 ;  /* 0x0000005c87297220 */ /* 0x000fe20000410000 */
[----:B------:R-:W-:Y:S01]  /*1af0*/  FFMA.FTZ R159, R39, R62, R82 ;  /* 0x0000003e279f7223 */ /* 0x000fe20000010052 */
[----:B------:R-:W-:Y:S01]  /*1b00*/  FADD.FTZ R151, R161, R64 ;  /* 0x00000040a1977221 */ /* 0x000fe20000010000 */
[----:B------:R-:W-:Y:S01]  /*1b10*/  FMUL.FTZ R63, R135, R64 ;  /* 0x00000040873f7220 */ /* 0x000fe20000410000 */
[----:B------:R-:W-:Y:S01]  /*1b20*/  FMUL.FTZ R64, R34, R67 ;  /* 0x0000004322407220 */ /* 0x000fe20000410000 */
[----:B------:R-:W-:Y:S01]  /*1b30*/  FMUL.FTZ R67, R134, R123 ;  /* 0x0000007b86437220 */ /* 0x000fe20000410000 */
[----:B------:R-:W-:Y:S01]  /*1b40*/  FADD.FTZ R80, R66, R41 ;  /* 0x0000002942507221 */ /* 0x000fe20000010000 */
[----:B------:R-:W-:Y:S01]  /*1b50*/  FFMA.FTZ R159, R40, R41, R159 ;  /* 0x00000029289f7223 */ /* 0x000fe2000001009f */
[----:B------:R-:W-:-:S02]  /*1b60*/  FMUL.FTZ R43, R133, R43 ;  /* 0x0000002b852b7220 */ /* 0x000fc40000410000 */
[----:B------:R-:W-:Y:S01]  /*1b70*/  FADD.FTZ R80, R80, R67 ;  /* 0x0000004350507221 */ /* 0x000fe20000010000 */
[----:B------:R-:W-:Y:S01]  /*1b80*/  FFMA.FTZ R159, R64, R67, R159 ;  /* 0x00000043409f7223 */ /* 0x000fe2000001009f */
[----:B------:R-:W-:Y:S01]  /*1b90*/  FMUL.FTZ R66, R34, R99 ;  /* 0x0000006322427220 */ /* 0x000fe20000410000 */
[----:B------:R-:W-:Y:S01]  /*1ba0*/  FMUL.FTZ R99, R132, R121 ;  /* 0x0000007984637220 */ /* 0x000fe20000410000 */
[----:B------:R-:W-:Y:S01]  /*1bb0*/  FADD.FTZ R80, R80, R43 ;  /* 0x0000002b50507221 */ /* 0x000fe20000010000 */
[----:B------:R-:W-:Y:S01]  /*1bc0*/  FFMA.FTZ R159, R42, R43, R159 ;  /* 0x0000002b2a9f7223 */ /* 0x000fe2000001009f */
[----:B------:R-:W-:Y:S01]  /*1bd0*/  PRMT R127, R45, 0x7632, R127 ;  /* 0x000076322d7f7816 */ /* 0x000fe2000000007f */
[----:B------:R-:W-:Y:S01]  /*1be0*/  FMUL.FTZ R45, R135, R94 ;  /* 0x0000005e872d7220 */ /* 0x000fe20000410000 */
[----:B------:R-:W-:Y:S01]  /*1bf0*/  SHF.L.U32 R125, R125, 0x10, RZ ;  /* 0x000000107d7d7819 */ /* 0x000fe200000006ff */
[----:B------:R-:W-:Y:S01]  /*1c00*/  FADD.FTZ R80, R80, R99 ;  /* 0x0000006350507221 */ /* 0x000fe20000010000 */
[----:B------:R-:W-:Y:S01]  /*1c10*/  FFMA.FTZ R159, R66, R99, R159 ;  /* 0x00000063429f7223 */ /* 0x000fe2000001009f */
[----:B------:R-:W-:Y:S01]  /*1c20*/  PRMT R157, R49, 0x7632, R157 ;  /* 0x00007632319d7816 */ /* 0x000fe2000000009d */
[----:B------:R-:W-:Y:S01]  /*1c30*/  FMUL.FTZ R49, R135, R98 ;  /* 0x0000006287317220 */ /* 0x000fe20000410000 */
[----:B------:R-:W-:Y:S01]  /*1c40*/  FMUL.FTZ R98, R34, R101 ;  /* 0x0000006522627220 */ /* 0x000fe20000410000 */
[----:B------:R-:W-:Y:S01]  /*1c50*/  FMUL.FTZ R101, R134, R125 ;  /* 0x0000007d86657220 */ /* 0x000fe20000410000 */
[----:B------:R-:W-:Y:S01]  /*1c60*/  FADD.FTZ R80, R80, R45 ;  /* 0x0000002d50507221 */ /* 0x000fe20000010000 */
[----:B------:R-:W-:Y:S01]  /*1c70*/  FFMA.FTZ R159, R44, R45, R159 ;  /* 0x0000002d2c9f7223 */ /* 0x000fe2000001009f */
[----:B------:R-:W-:Y:S01]  /*1c80*/  SHF.L.U32 R127, R127, 0x10, RZ ;  /* 0x000000107f7f7819 */ /* 0x000fe200000006ff */
[C---:B------:R-:W-:Y:S01]  /*1c90*/  FMUL.FTZ R47, R133.reuse, R96 ;  /* 0x00000060852f7220 */ /* 0x040fe20000410000 */
[----:B------:R-:W-:Y:S01]  /*1ca0*/  FADD.FTZ R80, R80, R101 ;  /* 0x0000006550507221 */ /* 0x000fe20000010000 */
[----:B------:R-:W-:Y:S01]  /*1cb0*/  FFMA.FTZ R159, R98, R101, R159 ;  /* 0x00000065629f7223 */ /* 0x000fe2000001009f */
[----:B------:R-:W-:Y:S01]  /*1cc0*/  FMUL.FTZ R51, R133, R100 ;  /* 0x0000006485337220 */ /* 0x000fe20000410000 */
[----:B------:R-:W-:Y:S01]  /*1cd0*/  FMUL.FTZ R100, R34, R103 ;  /* 0x0000006722647220 */ /* 0x000fe20000410000 */
[----:B------:R-:W-:Y:S01]  /*1ce0*/  FMUL.FTZ R103, R132, R127 ;  /* 0x0000007f84677220 */ /* 0x000fe20000410000 */
[----:B------:R-:W-:Y:S01]  /*1cf0*/  FADD.FTZ R80, R80, R47 ;  /* 0x0000002f50507221 */ /* 0x000fe20000010000 */
[----:B------:R-:W-:Y:S01]  /*1d00*/  FFMA.FTZ R159, R46, R47, R159 ;  /* 0x0000002f2e9f7223 */ /* 0x000fe2000001009f */
[----:B------:R-:W-:-:S02]  /*1d10*/  SHF.L.U32 R155, R155, 0x10, RZ ;  /* 0x000000109b9b7819 */ /* 0x000fc400000006ff */
[----:B------:R-:W-:Y:S01]  /*1d20*/  FADD.FTZ R80, R80, R103 ;  /* 0x0000006750507221 */ /* 0x000fe20000010000 */
[----:B------:R-:W-:Y:S01]  /*1d30*/  FFMA.FTZ R159, R100, R103, R159 ;  /* 0x00000067649f7223 */ /* 0x000fe2000001009f */
[----:B------:R-:W-:Y:S01]  /*1d40*/  FMUL.FTZ R102, R34, R105 ;  /* 0x0000006922667220 */ /* 0x000fe20000410000 */
[----:B------:R-:W-:Y:S01]  /*1d50*/  FMUL.FTZ R105, R134, R155 ;  /* 0x0000009b86697220 */ /* 0x000fe20000410000 */
[----:B------:R-:W-:Y:S01]  /*1d60*/  FADD.FTZ R80, R80, R49 ;  /* 0x0000003150507221 */ /* 0x000fe20000010000 */
[----:B------:R-:W-:Y:S01]  /*1d70*/  FFMA.FTZ R159, R48, R49, R159 ;  /* 0x00000031309f7223 */ /* 0x000fe2000001009f */
[----:B------:R-:W-:Y:S02]  /*1d80*/  FFMA.FTZ R109, R64, R123, R109 ;  /* 0x0000007b406d7223 */ /* 0x000fe4000001006d */
[----:B------:R-:W-:Y:S01]  /*1d90*/  FADD.FTZ R80, R80, R105 ;  /* 0x0000006950507221 */ /* 0x000fe20000010000 */
[----:B------:R-:W-:Y:S01]  /*1da0*/  FFMA.FTZ R159, R102, R105, R159 ;  /* 0x00000069669f7223 */ /* 0x000fe2000001009f */
[----:B------:R-:W-:Y:S01]  /*1db0*/  FFMA.FTZ R109, R98, R125, R109 ;  /* 0x0000007d626d7223 */ /* 0x000fe2000001006d */
[----:B------:R-:W-:Y:S01]  /*1dc0*/  FMUL.FTZ R104, R34, R107 ;  /* 0x0000006b22687220 */ /* 0x000fe20000410000 */
[----:B------:R-:W-:Y:S01]  /*1dd0*/  FMUL.FTZ R107, R132, R117 ;  /* 0x00000075846b7220 */ /* 0x000fe20000410000 */
[----:B------:R-:W-:Y:S01]  /*1de0*/  FADD.FTZ R80, R80, R51 ;  /* 0x0000003350507221 */ /* 0x000fe20000010000 */
[----:B------:R-:W-:Y:S01]  /*1df0*/  FFMA.FTZ R159, R50, R51, R159 ;  /* 0x00000033329f7223 */ /* 0x000fe2000001009f */
[----:B------:R-:W-:Y:S01]  /*1e00*/  FFMA.FTZ R111, R66, R121, R111 ;  /* 0x00000079426f7223 */ /* 0x000fe2000001006f */
[----:B------:R-:W-:Y:S01]  /*1e10*/  FFMA.FTZ R109, R102, R155, R109 ;  /* 0x0000009b666d7223 */ /* 0x000fe2000001006d */
[----:B------:R-:W-:Y:S01]  /*1e20*/  FMUL.FTZ R106, R34, R97 ;  /* 0x00000061226a7220 */ /* 0x000fe20000410000 */
[----:B------:R-:W-:Y:S01]  /*1e30*/  FADD.FTZ R80, R80, R107 ;  /* 0x0000006b50507221 */ /* 0x000fe20000010000 */
[----:B------:R-:W-:Y:S01]  /*1e40*/  FFMA.FTZ R159, R104, R107, R159 ;  /* 0x0000006b689f7223 */ /* 0x000fe2000001009f */
[----:B------:R-:W-:Y:S01]  /*1e50*/  FFMA.FTZ R111, R100, R127, R111 ;  /* 0x0000007f646f7223 */ /* 0x000fe2000001006f */
[-C--:B------:R-:W-:Y:S01]  /*1e60*/  FFMA.FTZ R97, R106, R113.reuse, R109 ;  /* 0x000000716a617223 */ /* 0x080fe2000001006d */
[----:B------:R-:W-:Y:S01]  /*1e70*/  FMUL.FTZ R109, R134, R113 ;  /* 0x00000071866d7220 */ /* 0x000fe20000410000 */
[----:B------:R-:W-:Y:S01]  /*1e80*/  FADD.FTZ R80, R80, R53 ;  /* 0x0000003550507221 */ /* 0x000fe20000010000 */
[----:B------:R-:W-:Y:S01]  /*1e90*/  FFMA.FTZ R159, R52, R53, R159 ;  /* 0x00000035349f7223 */ /* 0x000fe2000001009f */
[----:B------:R-:W-:Y:S01]  /*1ea0*/  SHF.L.U32 R157, R157, 0x10, RZ ;  /* 0x000000109d9d7819 */ /* 0x000fe200000006ff */
[----:B------:R-:W-:Y:S01]  /*1eb0*/  FADD.FTZ R78, R78, R121 ;  /* 0x000000794e4e7221 */ /* 0x000fe20000010000 */
[----:B------:R-:W-:Y:S01]  /*1ec0*/  FADD.FTZ R84, R84, R125 ;  /* 0x0000007d54547221 */ /* 0x000fe20000010000 */
[----:B------:R-:W-:Y:S01]  /*1ed0*/  FFMA.FTZ R111, R104, R117, R111 ;  /* 0x00000075686f7223 */ /* 0x000fe2000001006f */
[----:B------:R-:W-:Y:S01]  /*1ee0*/  FMUL.FTZ R108, R34, R95 ;  /* 0x0000005f226c7220 */ /* 0x000fe20000410000 */
[----:B------:R-:W-:Y:S01]  /*1ef0*/  FADD.FTZ R80, R80, R109 ;  /* 0x0000006d50507221 */ /* 0x000fe20000010000 */
[----:B------:R-:W-:Y:S01]  /*1f00*/  FFMA.FTZ R159, R106, R109, R159 ;  /* 0x0000006d6a9f7223 */ /* 0x000fe2000001009f */
[----:B------:R-:W-:Y:S01]  /*1f10*/  FADD.FTZ R78, R78, R127 ;  /* 0x0000007f4e4e7221 */ /* 0x000fe20000010000 */
[----:B------:R-:W-:Y:S01]  /*1f20*/  FADD.FTZ R84, R84, R155 ;  /* 0x0000009b54547221 */ /* 0x000fe20000010000 */
[-C--:B------:R-:W-:Y:S01]  /*1f30*/  FFMA.FTZ R95, R108, R157.reuse, R111 ;  /* 0x0000009d6c5f7223 */ /* 0x080fe2000001006f */
[----:B------:R-:W-:Y:S01]  /*1f40*/  FMUL.FTZ R111, R132, R157 ;  /* 0x0000009d846f7220 */ /* 0x000fe20000410000 */
[----:B------:R-:W-:Y:S01]  /*1f50*/  FADD.FTZ R80, R80, R55 ;  /* 0x0000003750507221 */ /* 0x000fe20000010000 */
[----:B------:R-:W-:Y:S01]  /*1f60*/  FFMA.FTZ R159, R54, R55, R159 ;  /* 0x00000037369f7223 */ /* 0x000fe2000001009f */
[----:B------:R-:W-:Y:S01]  /*1f70*/  FADD.FTZ R78, R78, R117 ;  /* 0x000000754e4e7221 */ /* 0x000fe20000010000 */
[----:B------:R-:W-:Y:S01]  /*1f80*/  FADD.FTZ R84, R84, R113 ;  /* 0x0000007154547221 */ /* 0x000fe20000010000 */
[----:B------:R-:W-:Y:S01]  /*1f90*/  FADD.FTZ R80, R80, R111 ;  /* 0x0000006f50507221 */ /* 0x000fe20000010000 */
[----:B------:R-:W-:Y:S01]  /*1fa0*/  FFMA.FTZ R159, R108, R111, R159 ;  /* 0x0000006f6c9f7223 */ /* 0x000fe2000001009f */
[----:B------:R-:W-:Y:S01]  /*1fb0*/  FADD.FTZ R82, R78, R157 ;  /* 0x0000009d4e527221 */ /* 0x000fe20000010000 */
[----:B------:R-:W-:Y:S01]  /*1fc0*/  FADD.FTZ R78, R84, R119 ;  /* 0x00000077544e7221 */ /* 0x000fe20000010000 */
[----:B------:R-:W-:Y:S01]  /*1fd0*/  FMUL.FTZ R110, R34, R93 ;  /* 0x0000005d226e7220 */ /* 0x000fe20000410000 */
[----:B------:R-:W-:Y:S01]  /*1fe0*/  FMUL.FTZ R113, R134, R119 ;  /* 0x0000007786717220 */ /* 0x000fe20000410000 */
[----:B------:R-:W-:Y:S01]  /*1ff0*/  FADD.FTZ R84, R80, R57 ;  /* 0x0000003950547221 */ /* 0x000fe20000010000 */
[----:B------:R-:W-:Y:S01]  /*2000*/  FFMA.FTZ R159, R56, R57, R159 ;  /* 0x00000039389f7223 */ /* 0x000fe2000001009f */
[----:B------:R-:W-:-:S02]  /*2010*/  FMUL.FTZ R112, R34, R91 ;  /* 0x0000005b22707220 */ /* 0x000fc40000410000 */
[----:B------:R-:W-:Y:S01]  /*2020*/  FADD.FTZ R84, R84, R113 ;  /* 0x0000007154547221 */ /* 0x000fe20000010000 */
[C---:B------:R-:W-:Y:S01]  /*2030*/  FFMA.FTZ R159, R110.reuse, R113, R159 ;  /* 0x000000716e9f7223 */ /* 0x040fe2000001009f */
[----:B------:R-:W-:Y:S01]  /*2040*/  FFMA.FTZ R93, R110, R119, R97 ;  /* 0x000000776e5d7223 */ /* 0x000fe20000010061 */
[----:B------:R-:W-:Y:S01]  /*2050*/  FADD.FTZ R80, R82, R115 ;  /* 0x0000007352507221 */ /* 0x000fe20000010000 */
[-C--:B------:R-:W-:Y:S01]  /*2060*/  FFMA.FTZ R97, R112, R115.reuse, R95 ;  /* 0x0000007370617223 */ /* 0x080fe2000001005f */
[----:B------:R-:W-:Y:S01]  /*2070*/  FMUL.FTZ R115, R132, R115 ;  /* 0x0000007384737220 */ /* 0x000fe20000410000 */
[----:B------:R-:W-:Y:S01]  /*2080*/  FADD.FTZ R84, R84, R59 ;  /* 0x0000003b54547221 */ /* 0x000fe20000010000 */
[----:B------:R-:W-:Y:S01]  /*2090*/  FFMA.FTZ R159, R58, R59, R159 ;  /* 0x0000003b3a9f7223 */ /* 0x000fe2000001009f */
[----:B------:R-:W-:Y:S02]  /*20a0*/  SHF.L.U32 R71, R71, 0x10, RZ ;  /* 0x0000001047477819 */ /* 0x000fe400000006ff */
        /* <DEDUP_REMOVED lines=41> */
[----:B------:R0:W-:Y:S01]  /*2340*/  STS.64 [R140], R68 ;  /* 0x000000448c007388 */ /* 0x0001e20000000a00 */
[----:B------:R-:W-:Y:S01]  /*2350*/  FADD.FTZ R71, R151, R70 ;  /* 0x0000004697477221 */ /* 0x000fe20000010000 */
[----:B------:R-:W-:Y:S01]  /*2360*/  FADD.FTZ R75, R75, R74 ;  /* 0x0000004a4b4b7221 */ /* 0x000fe20000010000 */
[----:B------:R-:W-:Y:S01]  /*2370*/  FFMA.FTZ R70, R120, R70, R73 ;  /* 0x0000004678467223 */ /* 0x000fe20000010049 */
[----:B------:R-:W-:Y:S01]  /*2380*/  FFMA.FTZ R74, R124, R74, R77 ;  /* 0x0000004a7c4a7223 */ /* 0x000fe2000001004d */
[----:B------:R-:W-:Y:S01]  /*2390*/  FADD.FTZ R73, R78, R95 ;  /* 0x0000005f4e497221 */ /* 0x000fe20000010000 */
[----:B------:R-:W-:Y:S01]  /*23a0*/  FFMA.FTZ R72, R122, R95, R93 ;  /* 0x0000005f7a487223 */ /* 0x000fe2000001005d */
[----:B------:R-:W-:Y:S01]  /*23b0*/  FADD.FTZ R77, R80, R91 ;  /* 0x0000005b504d7221 */ /* 0x000fe20000010000 */
[----:B------:R-:W-:Y:S01]  /*23c0*/  FFMA.FTZ R76, R126, R91, R97 ;  /* 0x0000005b7e4c7223 */ /* 0x000fe20000010061 */
[----:B------:R-:W-:-:S02]  /*23d0*/  MOV R84, RZ ;  /* 0x000000ff00547202 */ /* 0x000fc40000000f00 */
[----:B------:R-:W-:Y:S01]  /*23e0*/  MOV R86, RZ ;  /* 0x000000ff00567202 */ /* 0x000fe20000000f00 */
[----:B------:R-:W-:Y:S06]  /*23f0*/  BAR.SYNC.DEFER_BLOCKING 0x0 ;  /* 0x0000000000007b1d */ /* 0x000fec0000010000 */
[----:B0-----:R-:W-:Y:S05]  /*2400*/  @!P0 BRA `(.L_x_117) ;  /* 0x0000000000488947 */ /* 0x001fea0003800000 */
[----:B------:R-:W-:Y:S04]  /*2410*/  STS.64 [R131], R70 ;  /* 0x0000004683007388 */ /* 0x000fe80000000a00 */
[----:B------:R-:W-:Y:S04]  /*2420*/  STS.64 [R130], R72 ;  /* 0x0000004882007388 */ /* 0x000fe80000000a00 */
[----:B------:R-:W-:Y:S04]  /*2430*/  STS.64 [R129], R74 ;  /* 0x0000004a81007388 */ /* 0x000fe80000000a00 */
[----:B------:R-:W-:Y:S01]  /*2440*/  STS.64 [R128], R76 ;  /* 0x0000004c80007388 */ /* 0x000fe20000000a00 */
[----:B------:R-:W-:Y:S06]  /*2450*/  BAR.SYNC.DEFER_BLOCKING 0x0 ;  /* 0x0000000000007b1d */ /* 0x000fec0000010000 */
[----:B------:R-:W0:Y:S04]  /*2460*/  LDS.64 R68, [R5] ;  /* 0x0000000005447984 */ /* 0x000e280000000a00 */
[----:B------:R-:W1:Y:S04]  /*2470*/  LDS.64 R78, [R5+0xa00] ;  /* 0x000a0000054e7984 */ /* 0x000e680000000a00 */
[----:B------:R-:W2:Y:S04]  /*2480*/  LDS.64 R80, [R5+0x1400] ;  /* 0x0014000005507984 */ /* 0x000ea80000000a00 */
[----:B------:R-:W3:Y:S01]  /*2490*/  LDS.64 R82, [R5+0x1e00] ;  /* 0x001e000005527984 */ /* 0x000ee20000000a00 */
[----:B0-----:R-:W-:Y:S01]  /*24a0*/  FADD.FTZ R85, RZ, R68 ;  /* 0x00000044ff557221 */ /* 0x001fe20000010000 */
[----:B------:R-:W-:-:S03]  /*24b0*/  FADD.FTZ R68, RZ, R69 ;  /* 0x00000045ff447221 */ /* 0x000fc60000010000 */
[----:B-1----:R-:W-:Y:S01]  /*24c0*/  FADD.FTZ R85, R85, R78 ;  /* 0x0000004e55557221 */ /* 0x002fe20000010000 */
[----:B------:R-:W-:-:S03]  /*24d0*/  FADD.FTZ R68, R68, R79 ;  /* 0x0000004f44447221 */ /* 0x000fc60000010000 */
[----:B--2---:R-:W-:Y:S01]  /*24e0*/  FADD.FTZ R85, R85, R80 ;  /* 0x0000005055557221 */ /* 0x004fe20000010000 */
[----:B------:R-:W-:-:S03]  /*24f0*/  FADD.FTZ R68, R68, R81 ;  /* 0x0000005144447221 */ /* 0x000fc60000010000 */
[----:B---3--:R-:W-:Y:S01]  /*2500*/  FADD.FTZ R82, R85, R82 ;  /* 0x0000005255527221 */ /* 0x008fe20000010000 */
[----:B------:R-:W-:-:S05]  /*2510*/  FADD.FTZ R83, R68, R83 ;  /* 0x0000005344537221 */ /* 0x000fca0000010000 */
[----:B------:R0:W-:Y:S02]  /*2520*/  STG.E.64 desc[UR10][R146.64+0x2000], R82 ;  /* 0x0020005292007986 */ /* 0x0001e4000c101b0a */
.L_x_117:
[----:B------:R-:W-:Y:S04]  /*2530*/  BSSY.RECONVERGENT B0, `(.L_x_118) ;  /* 0x000003e000007945 */ /* 0x000fe80003800200 */
[----:B------:R-:W-:Y:S05]  /*2540*/  @P1 BRA `(.L_x_119) ;  /* 0x0000000000f01947 */ /* 0x000fea0003800000 */
[----:B------:R-:W1:Y:S04]  /*2550*/  LDS.64 R92, [R6] ;  /* 0x00000000065c7984 */ /* 0x000e680000000a00 */
[----:B------:R-:W2:Y:S04]  /*2560*/  LDS.64 R90, [R7] ;  /* 0x00000000075a7984 */ /* 0x000ea80000000a00 */
[----:B------:R-:W3:Y:S04]  /*2570*/  LDS.64 R88, [R8] ;  /* 0x0000000008587984 */ /* 0x000ee80000000a00 */
[----:B------:R-:W4:Y:S04]  /*2580*/  LDS.64 R86, [R9] ;  /* 0x0000000009567984 */ /* 0x000f280000000a00 */
[----:B------:R-:W5:Y:S04]  /*2590*/  LDS.64 R96, [R10] ;  /* 0x000000000a607984 */ /* 0x000f680000000a00 */
[----:B------:R-:W5:Y:S04]  /*25a0*/  LDS.64 R68, [R11] ;  /* 0x000000000b447984 */ /* 0x000f680000000a00 */
[----:B------:R-:W5:Y:S04]  /*25b0*/  LDS.64 R84, [R12] ;  /* 0x000000000c547984 */ /* 0x000f680000000a00 */
[----:B0-----:R-:W0:Y:S04]  /*25c0*/  LDS.64 R82, [R13] ;  /* 0x000000000d527984 */ /* 0x001e280000000a00 */
[----:B------:R-:W0:Y:S04]  /*25d0*/  LDS.64 R80, [R14] ;  /* 0x000000000e507984 */ /* 0x000e280000000a00 */
[----:B------:R-:W0:Y:S01]  /*25e0*/  LDS.64 R78, [R15] ;  /* 0x000000000f4e7984 */ /* 0x000e220000000a00 */
[----:B-1----:R-:W-:-:S03]  /*25f0*/  FADD.FTZ R151, RZ, R92 ;  /* 0x0000005cff977221 */ /* 0x002fc60000010000 */
[----:B------:R-:W1:Y:S01]  /*2600*/  LDS.64 R94, [R16] ;  /* 0x00000000105e7984 */ /* 0x000e620000000a00 */
[----:B------:R-:W-:Y:S01]  /*2610*/  FADD.FTZ R142, RZ, R93 ;  /* 0x0000005dff8e7221 */ /* 0x000fe20000010000 */
[----:B--2---:R-:W-:Y:S02]  /*2620*/  FADD.FTZ R151, R151, R90 ;  /* 0x0000005a97977221 */ /* 0x004fe40000010000 */
[----:B------:R-:W2:Y:S01]  /*2630*/  LDS.64 R92, [R17] ;  /* 0x00000000115c7984 */ /* 0x000ea20000000a00 */
[----:B------:R-:W-:Y:S01]  /*2640*/  FADD.FTZ R142, R142, R91 ;  /* 0x0000005b8e8e7221 */ /* 0x000fe20000010000 */
[----:B---3--:R-:W-:Y:S02]  /*2650*/  FADD.FTZ R151, R151, R88 ;  /* 0x0000005897977221 */ /* 0x008fe40000010000 */
[----:B------:R-:W3:Y:S01]  /*2660*/  LDS.64 R90, [R18] ;  /* 0x00000000125a7984 */ /* 0x000ee20000000a00 */
[----:B------:R-:W-:Y:S01]  /*2670*/  FADD.FTZ R142, R142, R89 ;  /* 0x000000598e8e7221 */ /* 0x000fe20000010000 */
[----:B----4-:R-:W-:-:S02]  /*2680*/  FADD.FTZ R151, R151, R86 ;  /* 0x0000005697977221 */ /* 0x010fc40000010000 */
[----:B------:R-:W4:Y:S01]  /*2690*/  LDS.64 R88, [R19] ;  /* 0x0000000013587984 */ /* 0x000f220000000a00 */
[----:B------:R-:W-:Y:S01]  /*26a0*/  FADD.FTZ R142, R142, R87 ;  /* 0x000000578e8e7221 */ /* 0x000fe20000010000 */
[----:B-----5:R-:W-:Y:S02]  /*26b0*/  FADD.FTZ R151, R151, R96 ;  /* 0x0000006097977221 */ /* 0x020fe40000010000 */
[----:B------:R-:W5:Y:S01]  /*26c0*/  LDS.64 R86, [R20] ;  /* 0x0000000014567984 */ /* 0x000f620000000a00 */
[----:B------:R-:W-:Y:S01]  /*26d0*/  FADD.FTZ R142, R142, R97 ;  /* 0x000000618e8e7221 */ /* 0x000fe20000010000 */
[----:B------:R-:W-:Y:S02]  /*26e0*/  FADD.FTZ R151, R151, R68 ;  /* 0x0000004497977221 */ /* 0x000fe40000010000 */
[----:B------:R-:W5:Y:S01]  /*26f0*/  LDS.64 R96, [R21] ;  /* 0x0000000015607984 */ /* 0x000f620000000a00 */
[----:B------:R-:W-:Y:S01]  /*2700*/  FADD.FTZ R142, R142, R69 ;  /* 0x000000458e8e7221 */ /* 0x000fe20000010000 */
[----:B------:R-:W-:-:S02]  /*2710*/  FADD.FTZ R151, R151, R84 ;  /* 0x0000005497977221 */ /* 0x000fc40000010000 */
[----:B------:R-:W5:Y:S01]  /*2720*/  LDS.64 R68, [R22] ;  /* 0x0000000016447984 */ /* 0x000f620000000a00 */
[----:B------:R-:W-:Y:S01]  /*2730*/  FADD.FTZ R142, R142, R85 ;  /* 0x000000558e8e7221 */ /* 0x000fe20000010000 */
[----:B0-----:R-:W-:Y:S02]  /*2740*/  FADD.FTZ R151, R151, R82 ;  /* 0x0000005297977221 */ /* 0x001fe40000010000 */
[----:B------:R-:W0:Y:S01]  /*2750*/  LDS.64 R84, [R23] ;  /* 0x0000000017547984 */ /* 0x000e220000000a00 */
[----:B------:R-:W-:Y:S01]  /*2760*/  FADD.FTZ R142, R142, R83 ;  /* 0x000000538e8e7221 */ /* 0x000fe20000010000 */
[----:B------:R-:W-:Y:S02]  /*2770*/  FADD.FTZ R151, R151, R80 ;  /* 0x0000005097977221 */ /* 0x000fe40000010000 */
[----:B------:R-:W0:Y:S01]  /*2780*/  LDS.64 R82, [R24] ;  /* 0x0000000018527984 */ /* 0x000e220000000a00 */
[----:B------:R-:W-:Y:S01]  /*2790*/  FADD.FTZ R142, R142, R81 ;  /* 0x000000518e8e7221 */ /* 0x000fe20000010000 */
[----:B------:R-:W-:-:S02]  /*27a0*/  FADD.FTZ R151, R151, R78 ;  /* 0x0000004e97977221 */ /* 0x000fc40000010000 */
[----:B------:R-:W0:Y:S01]  /*27b0*/  LDS.64 R80, [R25] ;  /* 0x0000000019507984 */ /* 0x000e220000000a00 */
[----:B------:R-:W-:Y:S01]  /*27c0*/  FADD.FTZ R142, R142, R79 ;  /* 0x0000004f8e8e7221 */ /* 0x000fe20000010000 */
[----:B-1----:R-:W-:-:S03]  /*27d0*/  FADD.FTZ R151, R151, R94 ;  /* 0x0000005e97977221 */ /* 0x002fc60000010000 */
[----:B------:R-:W-:Y:S01]  /*27e0*/  FADD.FTZ R142, R142, R95 ;  /* 0x0000005f8e8e7221 */ /* 0x000fe20000010000 */
[----:B--2---:R-:W-:-:S03]  /*27f0*/  FADD.FTZ R151, R151, R92 ;  /* 0x0000005c97977221 */ /* 0x004fc60000010000 */
[----:B------:R-:W-:Y:S01]  /*2800*/  FADD.FTZ R142, R142, R93 ;  /* 0x0000005d8e8e7221 */ /* 0x000fe20000010000 */
[----:B---3--:R-:W-:-:S03]  /*2810*/  FADD.FTZ R151, R151, R90 ;  /* 0x0000005a97977221 */ /* 0x008fc60000010000 */
[----:B------:R-:W-:Y:S01]  /*2820*/  FADD.FTZ R142, R142, R91 ;  /* 0x0000005b8e8e7221 */ /* 0x000fe20000010000 */
[----:B----4-:R-:W-:-:S03]  /*2830*/  FADD.FTZ R151, R151, R88 ;  /* 0x0000005897977221 */ /* 0x010fc60000010000 */
[----:B------:R-:W-:Y:S01]  /*2840*/  FADD.FTZ R142, R142, R89 ;  /* 0x000000598e8e7221 */ /* 0x000fe20000010000 */
[----:B-----5:R-:W-:-:S03]  /*2850*/  FADD.FTZ R151, R151, R86 ;  /* 0x0000005697977221 */ /* 0x020fc60000010000 */
[----:B------:R-:W-:Y:S01]  /*2860*/  FADD.FTZ R142, R142, R87 ;  /* 0x000000578e8e7221 */ /* 0x000fe20000010000 */
[----:B------:R-:W-:-:S03]  /*2870*/  FADD.FTZ R151, R151, R96 ;  /* 0x0000006097977221 */ /* 0x000fc60000010000 */
[----:B------:R-:W-:Y:S01]  /*2880*/  FADD.FTZ R142, R142, R97 ;  /* 0x000000618e8e7221 */ /* 0x000fe20000010000 */
[----:B------:R-:W-:-:S03]  /*2890*/  FADD.FTZ R151, R151, R68 ;  /* 0x0000004497977221 */ /* 0x000fc60000010000 */
[----:B------:R-:W-:Y:S01]  /*28a0*/  FADD.FTZ R142, R142, R69 ;  /* 0x000000458e8e7221 */ /* 0x000fe20000010000 */
[----:B0-----:R-:W-:-:S03]  /*28b0*/  FADD.FTZ R151, R151, R84 ;  /* 0x0000005497977221 */ /* 0x001fc60000010000 */
[----:B------:R-:W-:Y:S01]  /*28c0*/  FADD.FTZ R142, R142, R85 ;  /* 0x000000558e8e7221 */ /* 0x000fe20000010000 */
[----:B------:R-:W-:-:S03]  /*28d0*/  FADD.FTZ R151, R151, R82 ;  /* 0x0000005297977221 */ /* 0x000fc60000010000 */
[----:B------:R-:W-:Y:S01]  /*28e0*/  FADD.FTZ R142, R142, R83 ;  /* 0x000000538e8e7221 */ /* 0x000fe20000010000 */
[----:B------:R-:W-:-:S03]  /*28f0*/  FADD.FTZ R86, R151, R80 ;  /* 0x0000005097567221 */ /* 0x000fc60000010000 */
[----:B------:R-:W-:-:S07]  /*2900*/  FADD.FTZ R84, R142, R81 ;  /* 0x000000518e547221 */ /* 0x000fce0000010000 */
.L_x_119:
[----:B------:R-:W-:Y:S05]  /*2910*/  BSYNC.RECONVERGENT B0 ;  /* 0x0000000000007941 */ /* 0x000fea0003800200 */
.L_x_118:
[----:B------:R-:W1:Y:S01]  /*2920*/  SHFL.BFLY PT, R69, R86, 0x2, 0x1f ;  /* 0x0c401f0056457f89 */ /* 0x000e6200000e0000 */
[----:B------:R-:W-:-:S03]  /*2930*/  LOP3.LUT P0, RZ, R0, 0x3f3, RZ, 0xc0, !PT ;  /* 0x000003f300ff7812 */ /* 0x000fc6000780c0ff */
[----:B------:R-:W2:Y:S10]  /*2940*/  SHFL.BFLY PT, R79, R84, 0x2, 0x1f ;  /* 0x0c401f00544f7f89 */ /* 0x000eb400000e0000 */
[----:B------:R-:W-:-:S05]  /*2950*/  @!P0 IMAD R68, R27, UR5, R4 ;  /* 0x000000051b448c24 */ /* 0x000fca000f8e0204 */
[----:B0-----:R-:W-:Y:S01]  /*2960*/  @!P0 LEA R83, R68, R139, 0x6 ;  /* 0x0000008b44538211 */ /* 0x001fe200078e30ff */
[----:B-1----:R-:W-:Y:S01]  /*2970*/  FADD.FTZ R80, R69, R86 ;  /* 0x0000005645507221 */ /* 0x002fe20000010000 */
[----:B--2---:R-:W-:-:S04]  /*2980*/  FADD.FTZ R81, R79, R84 ;  /* 0x000000544f517221 */ /* 0x004fc80000010000 */
[----:B------:R-:W0:Y:S01]  /*2990*/  SHFL.BFLY PT, R69, R80, 0x1, 0x1f ;  /* 0x0c201f0050457f89 */ /* 0x000e2200000e0000 */
[----:B------:R-:W1:Y:S03]  /*29a0*/  @!P0 LDC.64 R78, c[0x0][0x3d0] ;  /* 0x0000f400ff4e8b82 */ /* 0x000e660000000a00 */
[----:B------:R-:W2:Y:S01]  /*29b0*/  SHFL.BFLY PT, R82, R81, 0x1, 0x1f ;  /* 0x0c201f0051527f89 */ /* 0x000ea200000e0000 */
[----:B0-----:R-:W-:Y:S01]  /*29c0*/  FADD.FTZ R68, R80, R69 ;  /* 0x0000004550447221 */ /* 0x001fe20000010000 */
[----:B-1----:R-:W-:-:S04]  /*29d0*/  @!P0 IMAD.WIDE.U32 R78, R83, 0x4, R78 ;  /* 0x00000004534e8825 */ /* 0x002fc800078e004e */
[----:B--2---:R-:W-:-:S05]  /*29e0*/  FADD.FTZ R69, R81, R82 ;  /* 0x0000005251457221 */ /* 0x004fca0000010000 */
        /* <DEDUP_REMOVED lines=11> */
.L_x_122:
[----:B------:R-:W2:Y:S04]  /*2aa0*/  LD.E.STRONG.GPU R69, desc[UR10][R144.64+0x40] ;  /* 0x0000400a90457980 */ /* 0x000ea8000c10f900 */
[----:B--2---:R-:W-:Y:S01]  /*2ab0*/  CCTL.IVALL ;  /* 0x00000000ff00798f */ /* 0x004fe20002000000 */
[----:B------:R-:W-:Y:S05]  /*2ac0*/  YIELD ;  /* 0x0000000000007946 */ /* 0x000fea0003800000 */
[----:B-----5:R-:W-:-:S04]  /*2ad0*/  LOP3.LUT R69, R69, R68, RZ, 0x3c, !PT ;  /* 0x0000004445457212 */ /* 0x020fc800078e3cff */
[----:B------:R-:W-:-:S13]  /*2ae0*/  ISETP.GT.AND P1, PT, R69, -0x1, PT ;  /* 0xffffffff4500780c */ /* 0x000fda0003f24270 */
[----:B------:R-:W-:Y:S05]  /*2af0*/  @P1 BRA `(.L_x_122) ;  /* 0xfffffffc00e81947 */ /* 0x000fea000383ffff */
.L_x_121:
[----:B------:R-:W-:Y:S05]  /*2b00*/  WARPSYNC.ALL ;  /* 0x0000000000007948 */ /* 0x000fea0003800000 */
[----:B------:R-:W-:Y:S06]  /*2b10*/  BAR.SYNC.DEFER_BLOCKING 0x0 ;  /* 0x0000000000007b1d */ /* 0x000fec0000010000 */
[----:B------:R-:W-:Y:S05]  /*2b20*/  BRA `(.L_x_123) ;  /* 0x00000000003c7947 */ /* 0x000fea0003800000 */
.L_x_120:
[----:B------:R-:W-:Y:S01]  /*2b30*/  BAR.SYNC.DEFER_BLOCKING 0x0 ;  /* 0x0000000000007b1d */ /* 0x000fe20000010000 */
[----:B------:R-:W-:-:S13]  /*2b40*/  ISETP.NE.AND P1, PT, R0, RZ, PT ;  /* 0x000000ff0000720c */ /* 0x000fda0003f25270 */
[----:B------:R-:W-:Y:S05]  /*2b50*/  @P1 BRA `(.L_x_124) ;  /* 0x0000000000281947 */ /* 0x000fea0003800000 */
[----:B------:R-:W-:Y:S06]  /*2b60*/  MEMBAR.ALL.GPU ;  /* 0x0000000000007992 */ /* 0x000fec000000a000 */
[----:B------:R-:W-:-:S00]  /*2b70*/  ERRBAR ;  /* 0x00000000000079ab */ /* 0x000fc00000000000 */
[----:B------:R-:W-:Y:S06]  /*2b80*/  CGAERRBAR ;  /* 0x00000000000075ab */ /* 0x000fec0000000000 */
[----:B------:R0:W5:Y:S02]  /*2b90*/  ATOM.E.ADD.STRONG.GPU PT, R68, desc[UR10][R148.64], R137 ;  /* 0x800000899444798a */ /* 0x00016400081ef10a */
.L_x_125:
[----:B------:R-:W2:Y:S04]  /*2ba0*/  LD.E.STRONG.GPU R69, desc[UR10][R148.64] ;  /* 0x0000000a94457980 */ /* 0x000ea8000c10f900 */
[----:B--2---:R-:W-:Y:S01]  /*2bb0*/  CCTL.IVALL ;  /* 0x00000000ff00798f */ /* 0x004fe20002000000 */
[----:B------:R-:W-:Y:S05]  /*2bc0*/  YIELD ;  /* 0x0000000000007946 */ /* 0x000fea0003800000 */
[----:B-----5:R-:W-:-:S04]  /*2bd0*/  LOP3.LUT R69, R69, R68, RZ, 0x3c, !PT ;  /* 0x0000004445457212 */ /* 0x020fc800078e3cff */
[----:B------:R-:W-:-:S13]  /*2be0*/  ISETP.GT.AND P1, PT, R69, -0x1, PT ;  /* 0xffffffff4500780c */ /* 0x000fda0003f24270 */
[----:B------:R-:W-:Y:S05]  /*2bf0*/  @P1 BRA `(.L_x_125) ;  /* 0xfffffffc00e81947 */ /* 0x000fea000383ffff */
.L_x_124:
[----:B------:R-:W-:Y:S05]  /*2c00*/  WARPSYNC.ALL ;  /* 0x0000000000007948 */ /* 0x000fea0003800000 */
[----:B------:R-:W-:Y:S06]  /*2c10*/  BAR.SYNC.DEFER_BLOCKING 0x0 ;  /* 0x0000000000007b1d */ /* 0x000fec0000010000 */
.L_x_123:
        /* <DEDUP_REMOVED lines=11> */
.L_x_127:
[----:B------:R-:W-:Y:S05]  /*2cd0*/  BSYNC.RECONVERGENT B0 ;  /* 0x0000000000007941 */ /* 0x000fea0003800200 */
.L_x_126:
[----:B------:R-:W1:Y:S01]  /*2ce0*/  SHFL.BFLY PT, R68, R79, 0x4, 0x1f ;  /* 0x0c801f004f447f89 */ /* 0x000e6200000e0000 */
[----:B------:R-:W-:Y:S01]  /*2cf0*/  LOP3.LUT P1, RZ, R0, 0x3e7, RZ, 0xc0, !PT ;  /* 0x000003e700ff7812 */ /* 0x000fe2000782c0ff */
[----:B------:R-:W2:Y:S01]  /*2d00*/  LDCU.64 UR12, c[0x0][0x380] ;  /* 0x00007000ff0c77ac */ /* 0x000ea20008000a00 */
[----:B------:R-:W-:Y:S01]  /*2d10*/  LOP3.LUT R27, R27, 0x1, RZ, 0x3c, !PT ;  /* 0x000000011b1b7812 */ /* 0x000fe200078e3cff */
[----:B------:R-:W3:Y:S01]  /*2d20*/  SHFL.BFLY PT, R69, R78, 0x4, 0x1f ;  /* 0x0c801f004e457f89 */ /* 0x000ee200000e0000 */
[----:B-1----:R-:W-:Y:S01]  /*2d30*/  FADD.FTZ R80, R68, R79 ;  /* 0x0000004f44507221 */ /* 0x002fe20000010000 */
[----:B---3--:R-:W-:-:S04]  /*2d40*/  FADD.FTZ R81, R69, R78 ;  /* 0x0000004e45517221 */ /* 0x008fc80000010000 */
[----:B------:R-:W1:Y:S04]  /*2d50*/  SHFL.BFLY PT, R69, R80, 0x2, 0x1f ;  /* 0x0c401f0050457f89 */ /* 0x000e6800000e0000 */
[----:B------:R-:W3:Y:S01]  /*2d60*/  SHFL.BFLY PT, R68, R81, 0x2, 0x1f ;  /* 0x0c401f0051447f89 */ /* 0x000ee200000e0000 */
[----:B-1----:R-:W-:Y:S01]  /*2d70*/  FADD.FTZ R82, R80, R69 ;  /* 0x0000004550527221 */ /* 0x002fe20000010000 */
[----:B---3--:R-:W-:-:S04]  /*2d80*/  FADD.FTZ R83, R81, R68 ;  /* 0x0000004451537221 */ /* 0x008fc80000010000 */
[----:B------:R-:W1:Y:S04]  /*2d90*/  SHFL.BFLY PT, R69, R82, 0x1, 0x1f ;  /* 0x0c201f0052457f89 */ /* 0x000e6800000e0000 */
[----:B------:R-:W3:Y:S01]  /*2da0*/  SHFL.BFLY PT, R68, R83, 0x1, 0x1f ;  /* 0x0c201f0053447f89 */ /* 0x000ee200000e0000 */
[----:B-1----:R-:W-:Y:S01]  /*2db0*/  FADD.FTZ R69, R82, R69 ;  /* 0x0000004552457221 */ /* 0x002fe20000010000 */
[----:B---3--:R-:W-:-:S03]  /*2dc0*/  FADD.FTZ R78, R83, R68 ;  /* 0x00000044534e7221 */ /* 0x008fc60000010000 */
[----:B------:R-:W-:Y:S01]  /*2dd0*/  @!P1 FMUL.FTZ R68, R69, 4.8828125727595761418e-05 ;  /* 0x384ccccd45449820 */ /* 0x000fe20000410000 */
[----:B------:R-:W-:-:S05]  /*2de0*/  @!P1 FMUL.FTZ R69, R78, 4.8828125727595761418e-05 ;  /* 0x384ccccd4e459820 */ /* 0x000fca0000410000 */
[----:B------:R-:W-:Y:S01]  /*2df0*/  @!P1 STS.64 [R0+UR4], R68 ;  /* 0x0000004400009988 */ /* 0x000fe20008000a04 */
[----:B------:R-:W-:Y:S01]  /*2e00*/  BAR.SYNC.DEFER_BLOCKING 0x0 ;  /* 0x0000000000007b1d */ /* 0x000fe20000010000 */
[----:B--2---:R-:W-:-:S04]  /*2e10*/  IADD3 R32, P1, PT, R32, UR12, RZ ;  /* 0x0000000c20207c10 */ /* 0x004fc8000ff3e0ff */
        /* <DEDUP_REMOVED lines=19> */
[--C-:B------:R-:W-:Y:S01]  /*2f50*/  FADD.FTZ R36, R36, -R78.reuse ;  /* 0x8000004e24247221 */ /* 0x100fe20000010000 */
[-C--:B------:R-:W-:Y:S01]  /*2f60*/  FFMA.FTZ R43, R42, -R79.reuse, R43 ;  /* 0x8000004f2a2b7223 */ /* 0x080fe2000001002b */
[-C--:B------:R-:W-:Y:S01]  /*2f70*/  FFMA.FTZ R99, R66, -R79.reuse, R99 ;  /* 0x8000004f42637223 */ /* 0x080fe20000010063 */
[-C--:B------:R-:W-:Y:S01]  /*2f80*/  FFMA.FTZ R47, R46, -R79.reuse, R47 ;  /* 0x8000004f2e2f7223 */ /* 0x080fe2000001002f */
[-C--:B------:R-:W-:Y:S01]  /*2f90*/  FFMA.FTZ R103, R100, -R79.reuse, R103 ;  /* 0x8000004f64677223 */ /* 0x080fe20000010067 */
[--C-:B------:R-:W-:Y:S01]  /*2fa0*/  FADD.FTZ R51, R51, -R78.reuse ;  /* 0x8000004e33337221 */ /* 0x100fe20000010000 */
[----:B------:R-:W-:Y:S01]  /*2fb0*/  FADD.FTZ R107, R107, -R78 ;  /* 0x8000004e6b6b7221 */ /* 0x000fe20000010000 */
[----:B------:R-:W-:Y:S01]  /*2fc0*/  FFMA.FTZ R37, R37, -R79, R80 ;  /* 0x8000004f25257223 */ /* 0x000fe20000010050 */
[C---:B------:R-:W-:Y:S01]  /*2fd0*/  FMUL.FTZ R35, R34.reuse, R35 ;  /* 0x0000002322237220 */ /* 0x040fe20000410000 */
[C---:B------:R-:W-:Y:S01]  /*2fe0*/  FMUL.FTZ R38, R34.reuse, R39 ;  /* 0x0000002722267220 */ /* 0x040fe20000410000 */
        /* <DEDUP_REMOVED lines=17> */
[C---:B------:R-:W-:Y:S01]  /*3100*/  FMUL.FTZ R41, R34.reuse, R41 ;  /* 0x0000002922297220 */ /* 0x040fe20000410000 */
[C---:B------:R-:W-:Y:S01]  /*3110*/  FMUL.FTZ R40, R34.reuse, R67 ;  /* 0x0000004322287220 */ /* 0x040fe20000410000 */
[----:B------:R-:W-:Y:S01]  /*3120*/  FADD.FTZ R127, R127, -R78 ;  /* 0x8000004e7f7f7221 */ /* 0x000fe20000010000 */
[C---:B------:R-:W-:Y:S01]  /*3130*/  FMUL.FTZ R45, R34.reuse, R45 ;  /* 0x0000002d222d7220 */ /* 0x040fe20000410000 */
[C---:B------:R-:W-:Y:S01]  /*3140*/  FMUL.FTZ R44, R34.reuse, R101 ;  /* 0x00000065222c7220 */ /* 0x040fe20000410000 */
[----:B------:R-:W-:Y:S01]  /*3150*/  FFMA.FTZ R3, R3, -R79, R36 ;  /* 0x8000004f03037223 */ /* 0x000fe20000010024 */
[C---:B------:R-:W-:Y:S01]  /*3160*/  FMUL.FTZ R39, R34.reuse, R43 ;  /* 0x0000002b22277220 */ /* 0x040fe20000410000 */
[C---:B------:R-:W-:Y:S01]  /*3170*/  FMUL.FTZ R42, R34.reuse, R99 ;  /* 0x00000063222a7220 */ /* 0x040fe20000410000 */
[C---:B------:R-:W-:Y:S01]  /*3180*/  FMUL.FTZ R47, R34.reuse, R47 ;  /* 0x0000002f222f7220 */ /* 0x040fe20000410000 */
[----:B------:R-:W-:Y:S01]  /*3190*/  FMUL.FTZ R46, R34, R103 ;  /* 0x00000067222e7220 */ /* 0x000fe20000410000 */
[-C--:B------:R-:W-:Y:S01]  /*31a0*/  FFMA.FTZ R51, R50, -R79.reuse, R51 ;  /* 0x8000004f32337223 */ /* 0x080fe20000010033 */
[----:B------:R-:W-:Y:S01]  /*31b0*/  FFMA.FTZ R107, R104, -R79, R107 ;  /* 0x8000004f686b7223 */ /* 0x000fe2000001006b */
[----:B------:R-:W-:Y:S01]  /*31c0*/  FMUL.FTZ R36, R34, R37 ;  /* 0x0000002522247220 */ /* 0x000fe20000410000 */
        /* <DEDUP_REMOVED lines=17> */
[----:B------:R-:W-:Y:S01]  /*32e0*/  F2FP.BF16.F32.PACK_AB R37, R38, R35 ;  /* 0x000000232625723e */ /* 0x000fe200000010ff */
[----:B------:R-:W-:Y:S01]  /*32f0*/  FFMA.FTZ R127, R126, -R79, R127 ;  /* 0x8000004f7e7f7223 */ /* 0x000fe2000001007f */
[----:B------:R-:W-:Y:S01]  /*3300*/  F2FP.BF16.F32.PACK_AB R38, R40, R41 ;  /* 0x000000292826723e */ /* 0x000fe200000010ff */
[----:B------:R-:W-:Y:S01]  /*3310*/  FMUL.FTZ R51, R34, R51 ;  /* 0x0000003322337220 */ /* 0x000fe20000410000 */
[----:B------:R-:W-:Y:S01]  /*3320*/  F2FP.BF16.F32.PACK_AB R40, R44, R45 ;  /* 0x0000002d2c28723e */ /* 0x000fe200000010ff */
[----:B------:R-:W-:Y:S01]  /*3330*/  FMUL.FTZ R44, R34, R107 ;  /* 0x0000006b222c7220 */ /* 0x000fe20000410000 */
[----:B------:R-:W-:Y:S01]  /*3340*/  F2FP.BF16.F32.PACK_AB R39, R42, R39 ;  /* 0x000000272a27723e */ /* 0x000fe200000010ff */
[----:B------:R-:W-:Y:S01]  /*3350*/  FMUL.FTZ R3, R34, R3 ;  /* 0x0000000322037220 */ /* 0x000fe20000410000 */
[----:B------:R-:W-:Y:S01]  /*3360*/  F2FP.BF16.F32.PACK_AB R41, R46, R47 ;  /* 0x0000002f2e29723e */ /* 0x000fe200000010ff */
        /* <DEDUP_REMOVED lines=18> */
[----:B------:R-:W-:Y:S01]  /*3490*/  F2FP.BF16.F32.PACK_AB R43, R44, R51 ;  /* 0x000000332c2b723e */ /* 0x000fe200000010ff */
[----:B------:R1:W-:Y:S01]  /*34a0*/  STG.E.64 desc[UR10][R32.64+0x5000], R38 ;  /* 0x0050002620007986 */ /* 0x0003e2000c101b0a */
[----:B------:R-:W-:-:S02]  /*34b0*/  F2FP.BF16.F32.PACK_AB R47, R48, R55 ;  /* 0x00000037302f723e */ /* 0x000fc400000010ff */
[----:B------:R-:W-:Y:S01]  /*34c0*/  F2FP.BF16.F32.PACK_AB R51, R52, R59 ;  /* 0x0000003b3433723e */ /* 0x000fe200000010ff */
[----:B------:R1:W-:Y:S01]  /*34d0*/  STG.E.64 desc[UR10][R32.64+0xa000], R40 ;  /* 0x00a0002820007986 */ /* 0x0003e2000c101b0a */
        /* <DEDUP_REMOVED lines=9> */
[----:B------:R1:W-:Y:S01]  /*3570*/  STG.E.64 desc[UR10][R32.64+0x14000], R46 ;  /* 0x0140002e20007986 */ /* 0x0003e2000c101b0a */
[----:B------:R-:W-:-:S03]  /*3580*/  F2FP.BF16.F32.PACK_AB R59, R34, R123 ;  /* 0x0000007b223b723e */ /* 0x000fc600000010ff */
[----:B------:R1:W-:Y:S04]  /*3590*/  STG.E.64 desc[UR10][R32.64+0x19000], R50 ;  /* 0x0190003220007986 */ /* 0x0003e8000c101b0a */
[----:B------:R1:W-:Y:S04]  /*35a0*/  STG.E.64 desc[UR10][R32.64+0x1e000], R54 ;  /* 0x01e0003620007986 */ /* 0x0003e8000c101b0a */
[----:B------:R1:W-:Y:S01]  /*35b0*/  STG.E.64 desc[UR10][R32.64+0x23000], R58 ;  /* 0x0230003a20007986 */ /* 0x0003e2000c101b0a */
[----:B------:R-:W-:Y:S05]  /*35c0*/  @!P0 BRA `(.L_x_128) ;  /* 0xffffffd400bc8947 */ /* 0x000fea000383ffff */
.L_x_116:
[----:B------:R-:W-:Y:S01]  /*35d0*/  LOP3.LUT R3, R4, 0xfff8, RZ, 0xc0, !PT ;  /* 0x0000fff804037812 */ /* 0x000fe200078ec0ff */
[----:B------:R-:W-:-:S03]  /*35e0*/  IMAD R15, R143, 0x140, RZ ;  /* 0x000001408f0f7824 */ /* 0x000fc600078e02ff */
[----:B------:R-:W-:Y:S02]  /*35f0*/  IADD3 R2, PT, PT, R3, R2, RZ ;  /* 0x0000000203027210 */ /* 0x000fe40007ffe0ff */
[----:B------:R-:W-:Y:S02]  /*3600*/  IADD3 R0, PT, PT, R15, 0x140, RZ ;  /* 0x000001400f007810 */ /* 0x000fe40007ffe0ff */
[----:B------:R-:W-:-:S04]  /*3610*/  LEA R15, R2, R15, 0x5 ;  /* 0x0000000f020f7211 */ /* 0x000fc800078e28ff */
[----:B------:R-:W-:-:S13]  /*3620*/  ISETP.GE.AND P0, PT, R15, R0, PT ;  /* 0x000000000f00720c */ /* 0x000fda0003f06270 */
[----:B------:R-:W-:Y:S05]  /*3630*/  @P0 EXIT ;  /* 0x000000000000094d */ /* 0x000fea0003800000 */
[----:B------:R-:W2:Y:S01]  /*3640*/  S2R R17, SR_TID.X ;  /* 0x0000000000117919 */ /* 0x000ea20000002100 */
[----:B------:R-:W3:Y:S01]  /*3650*/  LDC.64 R2, c[0x0][0x3c8] ;  /* 0x0000f200ff027b82 */ /* 0x000ee20000000a00 */
[----:B------:R-:W4:Y:S01]  /*3660*/  LDCU.64 UR4, c[0x0][0x3d0] ;  /* 0x00007a00ff0477ac */ /* 0x000f220008000a00 */
[----:B------:R-:W-:-:S06]  /*3670*/  UMOV UR6, 0x400 ;  /* 0x0000040000067882 */ /* 0x000fcc0000000000 */
[----:B------:R-:W5:Y:S01]  /*3680*/  S2UR UR7, SR_CgaCtaId ;  /* 0x00000000000779c3 */ /* 0x000f620000008800 */
[----:B----4-:R-:W-:-:S04]  /*3690*/  UIADD3 UR4, UP0, UPT, UR4, 0xca000, URZ ;  /* 0x000ca00004047890 */ /* 0x010fc8000ff1e0ff */
[----:B------:R-:W-:Y:S01]  /*36a0*/  UIADD3.X UR5, UPT, UPT, URZ, UR5, URZ, UP0, !UPT ;  /* 0x00000005ff057290 */ /* 0x000fe200087fe4ff */
[----:B---3--:R-:W-:-:S04]  /*36b0*/  ISETP.LT.U32.AND P0, PT, R2, 0x2, PT ;  /* 0x000000020200780c */ /* 0x008fc80003f01070 */
[C---:B------:R-:W-:Y:S02]  /*36c0*/  ISETP.LT.AND.EX P0, PT, R3.reuse, RZ, PT, P0 ;  /* 0x000000ff0300720c */ /* 0x040fe40003f01300 */
[----:B--2---:R-:W-:Y:S01]  /*36d0*/  SHF.R.U32.HI R4, RZ, 0x5, R17 ;  /* 0x00000005ff047819 */ /* 0x004fe20000011611 */
[----:B-----5:R-:W-:Y:S01]  /*36e0*/  ULEA UR6, UR7, UR6, 0x18 ;  /* 0x0000000607067291 */ /* 0x020fe2000f8ec0ff */
[----:B0-----:R-:W-:Y:S02]  /*36f0*/  SEL R6, R2, 0x2, P0 ;  /* 0x0000000202067807 */ /* 0x001fe40000000000 */
[----:B------:R-:W-:Y:S02]  /*3700*/  LOP3.LUT R2, RZ, R4, RZ, 0x33, !PT ;  /* 0x00000004ff027212 */ /* 0x000fe400078e33ff */
[----:B------:R-:W-:Y:S02]  /*3710*/  SEL R3, R3, RZ, P0 ;  /* 0x000000ff03037207 */ /* 0x000fe40000000000 */
[----:B------:R-:W-:-:S02]  /*3720*/  SHF.L.U32 R5, R6, 0x3, RZ ;  /* 0x0000000306057819 */ /* 0x000fc400000006ff */
[----:B------:R-:W-:Y:S02]  /*3730*/  SHF.L.U64.HI R6, R6, 0x3, R3 ;  /* 0x0000000306067819 */ /* 0x000fe40000010203 */
[----:B------:R-:W-:Y:S02]  /*3740*/  IADD3 R7, P0, PT, R2, R5, RZ ;  /* 0x0000000502077210 */ /* 0x000fe40007f1e0ff */
[----:B------:R-:W-:Y:S02]  /*3750*/  SHF.R.U32.HI R9, RZ, 0x4, R17 ;  /* 0x00000004ff097819 */ /* 0x000fe40000011611 */
[----:B------:R-:W-:Y:S02]  /*3760*/  IADD3.X R8, PT, PT, R6, -0x1, RZ, P0, !PT ;  /* 0xffffffff06087810 */ /* 0x000fe400007fe4ff */
[C---:B------:R-:W-:Y:S02]  /*3770*/  LOP3.LUT R20, R17.reuse, 0x1f, RZ, 0xc0, !PT ;  /* 0x0000001f11147812 */ /* 0x040fe400078ec0ff */
[C---:B------:R-:W-:Y:S01]  /*3780*/  LOP3.LUT R48, R17.reuse, 0xf, RZ, 0xc0, !PT ;  /* 0x0000000f11307812 */ /* 0x040fe200078ec0ff */
[----:B------:R-:W-:Y:S01]  /*3790*/  IMAD.WIDE.U32 R2, R8, -0x33333333, RZ ;  /* 0xcccccccd08027825 */ /* 0x000fe200078e00ff */
[----:B------:R-:W-:-:S03]  /*37a0*/  SHF.L.U32 R45, R17, 0x1, RZ ;  /* 0x00000001112d7819 */ /* 0x000fc600000006ff */
[----:B------:R-:W-:-:S04]  /*37b0*/  IMAD.WIDE.U32 R10, P0, R7, -0x33333334, R2 ;  /* 0xcccccccc070a7825 */ /* 0x000fc80007800002 */
[----:B------:R-:W-:Y:S01]  /*37c0*/  IMAD.WIDE.U32 R2, R7, -0x33333333, RZ ;  /* 0xcccccccd07027825 */ /* 0x000fe200078e00ff */
[----:B------:R-:W-:Y:S02]  /*37d0*/  IADD3.X R13, PT, PT, RZ, RZ, RZ, P0, !PT ;  /* 0x000000ffff0d7210 */ /* 0x000fe400007fe4ff */
[----:B------:R-:W-:Y:S02]  /*37e0*/  MOV R12, R11 ;  /* 0x0000000b000c7202 */ /* 0x000fe40000000f00 */
[----:B------:R-:W-:Y:S02]  /*37f0*/  IADD3 RZ, P0, PT, R3, R10, RZ ;  /* 0x0000000a03ff7210 */ /* 0x000fe40007f1e0ff */
[----:B------:R-:W-:-:S03]  /*3800*/  LEA R10, R4, UR6, 0x7 ;  /* 0x00000006040a7c11 */ /* 0x000fc6000f8e38ff */
[----:B------:R-:W-:-:S05]  /*3810*/  IMAD.WIDE.U32.X R2, R8, -0x33333334, R12, P0 ;  /* 0xcccccccc08027825 */ /* 0x000fca00000e040c */
[----:B-1----:R-:W-:Y:S02]  /*3820*/  SHF.R.U64 R47, R2, 0x3, R3 ;  /* 0x00000003022f7819 */ /* 0x002fe40000001203 */
[----:B------:R-:W-:Y:S02]  /*3830*/  LOP3.LUT R2, R9, 0x1e, RZ, 0xc0, !PT ;  /* 0x0000001e09027812 */ /* 0x000fe400078ec0ff */
[----:B------:R-:W-:Y:S02]  /*3840*/  IADD3 R46, P1, PT, R47, 0x1, RZ ;  /* 0x000000012f2e7810 */ /* 0x000fe40007f3e0ff */
[----:B------:R-:W-:Y:S02]  /*3850*/  LOP3.LUT R11, R2, 0x1f, R17, 0x78, !PT ;  /* 0x0000001f020b7812 */ /* 0x000fe400078e7811 */
[----:B------:R-:W-:Y:S02]  /*3860*/  LOP3.LUT R44, R46, 0x7, RZ, 0xc0, !PT ;  /* 0x000000072e2c7812 */ /* 0x000fe400078ec0ff */
[----:B------:R-:W-:-:S02]  /*3870*/  LEA R10, R11, R10, 0x2 ;  /* 0x0000000a0b0a7211 */ /* 0x000fc400078e10ff */
[----:B------:R-:W-:Y:S02]  /*3880*/  IADD3 R2, P2, PT, R44, -0x1, RZ ;  /* 0xffffffff2c027810 */ /* 0x000fe40007f5e0ff */
[----:B------:R-:W-:Y:S02]  /*3890*/  LEA.HI.X R42, R3, RZ, RZ, 0x1d, P1 ;  /* 0x000000ff032a7211 */ /* 0x000fe400008fecff */
[----:B------:R-:W-:Y:S02]  /*38a0*/  ISETP.GE.U32.AND P0, PT, R2, 0x3, PT ;  /* 0x000000030200780c */ /* 0x000fe40003f06070 */
[----:B------:R-:W-:Y:S02]  /*38b0*/  SHF.L.U32 R2, R17, 0x7, RZ ;  /* 0x0000000711027819 */ /* 0x000fe400000006ff */
[----:B------:R-:W-:Y:S02]  /*38c0*/  IADD3.X R11, PT, PT, RZ, -0x1, RZ, P2, !PT ;  /* 0xffffffffff0b7810 */ /* 0x000fe400017fe4ff */
[----:B------:R-:W-:Y:S01]  /*38d0*/  LOP3.LUT R12, R2, 0x780, RZ, 0xc0, !PT ;  /* 0x00000780020c7812 */ /* 0x000fe200078ec0ff */
[----:B------:R-:W-:Y:S01]  /*38e0*/  IMAD.WIDE.U32 R2, R4, 0xa00, RZ ;  /* 0x00000a0004027825 */ /* 0x000fe200078e00ff */
[----:B------:R-:W-:-:S02]  /*38f0*/  ISETP.GE.U32.AND.EX P0, PT, R11, RZ, PT, P0 ;  /* 0x000000ff0b00720c */ /* 0x000fc40003f06100 */
[----:B------:R-:W-:Y:S02]  /*3900*/  MOV R11, R15 ;  /* 0x0000000f000b7202 */ /* 0x000fe40000000f00 */
[----:B------:R-:W-:Y:S02]  /*3910*/  IADD3 R21, PT, PT, R12, UR6, RZ ;  /* 0x000000060c157c10 */ /* 0x000fe4000fffe0ff */
[----:B------:R-:W-:Y:S02]  /*3920*/  LOP3.LUT R40, R2, 0x1f, R17, 0xf8, !PT ;  /* 0x0000001f02287812 */ /* 0x000fe400078ef811 */
[----:B------:R-:W-:Y:S02]  /*3930*/  LOP3.LUT R41, R46, 0xfffffff8, RZ, 0xc0, !PT ;  /* 0xfffffff82e297812 */ /* 0x000fe400078ec0ff */
[----:B------:R-:W-:-:S07]  /*3940*/  LOP3.LUT R42, R42, 0x3fffffff, RZ, 0xc0, !PT ;  /* 0x3fffffff2a2a7812 */ /* 0x000fce00078ec0ff */
.L_x_140:
[----:B------:R-:W-:Y:S01]  /*3950*/  ISETP.GT.U32.AND P1, PT, R5, R4, PT ;  /* 0x000000040500720c */ /* 0x000fe20003f24070 */
[----:B------:R-:W-:Y:S01]  /*3960*/  BSSY.RECONVERGENT B0, `(.L_x_129) ;  /* 0x0000072000007945 */ /* 0x000fe20003800200 */
[----:B0-----:R-:W-:Y:S02]  /*3970*/  CS2R R22, SRZ ;  /* 0x0000000000167805 */ /* 0x001fe4000001ff00 */
[----:B------:R-:W-:-:S13]  /*3980*/  ISETP.GT.AND.EX P1, PT, R6, RZ, PT, P1 ;  /* 0x000000ff0600720c */ /* 0x000fda0003f24310 */
[----:B-12---:R-:W-:Y:S05]  /*3990*/  @!P1 BRA `(.L_x_130) ;  /* 0x0000000400b89947 */ /* 0x006fea0003800000 */
[----:B------:R-:W-:Y:S01]  /*39a0*/  ISETP.GE.U32.AND P2, PT, R7, 0x46, PT ;  /* 0x000000460700780c */ /* 0x000fe20003f46070 */
[----:B------:R-:W-:Y:S01]  /*39b0*/  BSSY.RECONVERGENT B1, `(.L_x_131) ;  /* 0x0000034000017945 */ /* 0x000fe20003800200 */
[----:B------:R-:W-:Y:S01]  /*39c0*/  ISETP.NE.U32.AND P1, PT, R44, RZ, PT ;  /* 0x000000ff2c00720c */ /* 0x000fe20003f25070 */
[----:B------:R-:W-:Y:S01]  /*39d0*/  HFMA2 R38, -RZ, RZ, 0, 0 ;  /* 0x00000000ff267431 */ /* 0x000fe200000001ff */
[----:B------:R-:W-:Y:S02]  /*39e0*/  ISETP.GE.U32.AND.EX P2, PT, R8, RZ, PT, P2 ;  /* 0x000000ff0800720c */ /* 0x000fe40003f46120 */
[----:B------:R-:W-:Y:S02]  /*39f0*/  CS2R R22, SRZ ;  /* 0x0000000000167805 */ /* 0x000fe4000001ff00 */
[----:B------:R-:W-:Y:S02]  /*3a00*/  IADD3 R16, P3, PT, R20, R11, RZ ;  /* 0x0000000b14107210 */ /* 0x000fe40007f7e0ff */
[----:B------:R-:W-:-:S02]  /*3a10*/  ISETP.NE.AND.EX P1, PT, RZ, RZ, PT, P1 ;  /* 0x000000ffff00720c */ /* 0x000fc40003f25310 */
[----:B------:R-:W-:Y:S02]  /*3a20*/  SHF.R.S32.HI R43, RZ, 0x1f, R11 ;  /* 0x0000001fff2b7819 */ /* 0x000fe4000001140b */
[----:B------:R-:W-:-:S03]  /*3a30*/  MOV R39, R4 ;  /* 0x0000000400277202 */ /* 0x000fc60000000f00 */
[----:B------:R-:W-:Y:S06]  /*3a40*/  @!P2 BRA `(.L_x_132) ;  /* 0x0000000000a8a947 */ /* 0x000fec0003800000 */
[----:B------:R-:W-:Y:S02]  /*3a50*/  IADD3 R13, P2, PT, R11, R40, RZ ;  /* 0x000000280b0d7210 */ /* 0x000fe40007f5e0ff */
[----:B------:R-:W-:Y:S02]  /*3a60*/  MOV R22, RZ ;  /* 0x000000ff00167202 */ /* 0x000fe40000000f00 */
[----:B------:R-:W-:Y:S02]  /*3a70*/  IADD3.X R14, PT, PT, R3, R43, RZ, P2, !PT ;  /* 0x0000002b030e7210 */ /* 0x000fe400017fe4ff */
[C---:B------:R-:W-:Y:S02]  /*3a80*/  LEA R12, P2, R13.reuse, UR4, 0x3 ;  /* 0x000000040d0c7c11 */ /* 0x040fe4000f8418ff */
[----:B------:R-:W-:Y:S02]  /*3a90*/  MOV R36, R41 ;  /* 0x0000002900247202 */ /* 0x000fe40000000f00 */
[----:B------:R-:W-:-:S02]  /*3aa0*/  LEA.HI.X R13, R13, UR5, R14, 0x3, P2 ;  /* 0x000000050d0d7c11 */ /* 0x000fc400090f1c0e */
[----:B------:R-:W-:Y:S02]  /*3ab0*/  MOV R37, R42 ;  /* 0x0000002a00257202 */ /* 0x000fe40000000f00 */
[----:B------:R-:W-:Y:S02]  /*3ac0*/  MOV R39, R4 ;  /* 0x0000000400277202 */ /* 0x000fe40000000f00 */
[----:B------:R-:W-:-:S07]  /*3ad0*/  MOV R38, RZ ;  /* 0x000000ff00267202 */ /* 0x000fce0000000f00 */
.L_x_133:
        /* <DEDUP_REMOVED lines=33> */
.L_x_132:
[----:B------:R-:W-:Y:S05]  /*3cf0*/  BSYNC.RECONVERGENT B1 ;  /* 0x0000000000017941 */ /* 0x000fea0003800200 */
.L_x_131:
        /* <DEDUP_REMOVED lines=25> */
.L_x_135:
[----:B------:R-:W-:Y:S05]  /*3e90*/  BSYNC.RECONVERGENT B1 ;  /* 0x0000000000017941 */ /* 0x000fea0003800200 */
.L_x_134:
[----:B------:R-:W-:Y:S05]  /*3ea0*/  @!P1 BRA `(.L_x_130) ;  /* 0x0000000000749947 */ /* 0x000fea0003800000 */
[C---:B------:R-:W-:Y:S02]  /*3eb0*/  LOP3.LUT P2, RZ, R47.reuse, 0x3, RZ, 0xc0, !PT ;  /* 0x000000032fff7812 */ /* 0x040fe4000784c0ff */
[----:B------:R-:W-:-:S11]  /*3ec0*/  LOP3.LUT P1, RZ, R47, 0x1, RZ, 0xc0, !PT ;  /* 0x000000012fff7812 */ /* 0x000fd6000782c0ff */
[----:B------:R-:W0:Y:S01]  /*3ed0*/  @P2 LDC.64 R24, c[0x0][0x3d0] ;  /* 0x0000f400ff182b82 */ /* 0x000e220000000a00 */
[----:B------:R-:W-:Y:S01]  /*3ee0*/  @P2 MOV R12, R16 ;  /* 0x00000010000c2202 */ /* 0x000fe20000000f00 */
[----:B------:R-:W-:Y:S01]  /*3ef0*/  @P2 IMAD R19, R38, 0xa00, RZ ;  /* 0x00000a0026132824 */ /* 0x000fe200078e02ff */
[----:B------:R-:W-:-:S05]  /*3f00*/  @P2 MOV R13, R17 ;  /* 0x00000011000d2202 */ /* 0x000fca0000000f00 */
[----:B------:R-:W1:Y:S01]  /*3f10*/  @!P1 LDC.64 R26, c[0x0][0x3d0] ;  /* 0x0000f400ff1a9b82 */ /* 0x000e620000000a00 */
[C---:B------:R-:W-:Y:S01]  /*3f20*/  @P2 IMAD.WIDE.U32 R14, R39.reuse, 0xa00, R12 ;  /* 0x00000a00270e2825 */ /* 0x040fe200078e000c */
[----:B------:R-:W-:Y:S02]  /*3f30*/  @P2 IADD3 R39, P3, PT, R39, 0x14, RZ ;  /* 0x0000001427272810 */ /* 0x000fe40007f7e0ff */
[----:B------:R-:W-:Y:S02]  /*3f40*/  @!P1 MOV R12, R16 ;  /* 0x00000010000c9202 */ /* 0x000fe40000000f00 */
[----:B------:R-:W-:Y:S02]  /*3f50*/  @P2 IADD3.X R38, PT, PT, RZ, R38, RZ, P3, !PT ;  /* 0x00000026ff262210 */ /* 0x000fe40001ffe4ff */
[----:B------:R-:W-:Y:S02]  /*3f60*/  @!P1 MOV R13, R17 ;  /* 0x00000011000d9202 */ /* 0x000fe40000000f00 */
[----:B------:R-:W-:Y:S01]  /*3f70*/  @P2 IADD3 R19, PT, PT, R15, R19, RZ ;  /* 0x000000130f132210 */ /* 0x000fe20007ffe0ff */
[----:B------:R-:W-:-:S02]  /*3f80*/  @!P1 IMAD R15, R38, 0xa00, RZ ;  /* 0x00000a00260f9824 */ /* 0x000fc400078e02ff */
[----:B------:R-:W-:Y:S01]  /*3f90*/  @!P1 IMAD.WIDE.U32 R12, R39, 0xa00, R12 ;  /* 0x00000a00270c9825 */ /* 0x000fe200078e000c */
[----:B0-----:R-:W-:-:S04]  /*3fa0*/  @P2 LEA R18, P3, R14, R24, 0x3 ;  /* 0x000000180e122211 */ /* 0x001fc800078618ff */
[----:B------:R-:W-:Y:S02]  /*3fb0*/  @!P1 IADD3 R13, PT, PT, R13, R15, RZ ;  /* 0x0000000f0d0d9210 */ /* 0x000fe40007ffe0ff */
        /* <DEDUP_REMOVED lines=12> */
.L_x_130:
[----:B------:R-:W-:Y:S05]  /*4080*/  BSYNC.RECONVERGENT B0 ;  /* 0x0000000000007941 */ /* 0x000fea0003800200 */
.L_x_129:
[----:B------:R0:W-:Y:S01]  /*4090*/  STS [R10], R23 ;  /* 0x000000170a007388 */ /* 0x0001e20000000800 */
[----:B------:R-:W1:Y:S01]  /*40a0*/  LDC.64 R16, c[0x0][0x388] ;  /* 0x0000e200ff107b82 */ /* 0x000e620000000a00 */
[----:B------:R-:W-:Y:S02]  /*40b0*/  ISETP.GT.U32.AND P1, PT, R48, 0x9, PT ;  /* 0x000000093000780c */ /* 0x000fe40003f24070 */
[----:B------:R0:W-:Y:S01]  /*40c0*/  STS [R10+0x500], R22 ;  /* 0x000500160a007388 */ /* 0x0001e20000000800 */
[----:B------:R-:W-:-:S04]  /*40d0*/  MOV R24, R9 ;  /* 0x0000000900187202 */ /* 0x000fc80000000f00 */
[----:B------:R-:W2:Y:S08]  /*40e0*/  LDC.64 R18, c[0x0][0x390] ;  /* 0x0000e400ff127b82 */ /* 0x000eb00000000a00 */
[----:B0-----:R-:W-:Y:S06]  /*40f0*/  BAR.SYNC.DEFER_BLOCKING 0x0 ;  /* 0x0000000000007b1d */ /* 0x001fec0000010000 */
.L_x_139:
        /* <DEDUP_REMOVED lines=8> */
[----:B------:R-:W-:Y:S02]  /*4180*/  MOV R25, 0xffff ;  /* 0x0000ffff00197802 */ /* 0x000fe40000000f00 */
[----:B------:R-:W-:Y:S02]  /*4190*/  MOV R26, 0xffff ;  /* 0x0000ffff001a7802 */ /* 0x000fe40000000f00 */
[----:B------:R-:W-:Y:S01]  /*41a0*/  MOV R28, 0xffff ;  /* 0x0000ffff001c7802 */ /* 0x000fe20000000f00 */
[----:B---3--:R-:W3:Y:S01]  /*41b0*/  SHFL.BFLY PT, R15, R12, 0x8, 0x101f ;  /* 0x0d101f000c0f7f89 */ /* 0x008ee200000e0000 */
[----:B------:R-:W-:Y:S02]  /*41c0*/  MOV R27, 0xffff ;  /* 0x0000ffff001b7802 */ /* 0x000fe40000000f00 */
[----:B------:R-:W-:Y:S01]  /*41d0*/  MOV R29, 0xffff ;  /* 0x0000ffff001d7802 */ /* 0x000fe20000000f00 */
[----:B0---4-:R-:W0:Y:S01]  /*41e0*/  SHFL.BFLY PT, R14, R13, 0x8, 0x101f ;  /* 0x0d101f000d0e7f89 */ /* 0x011e2200000e0000 */
[----:B------:R-:W-:-:S02]  /*41f0*/  MOV R30, 0xffff ;  /* 0x0000ffff001e7802 */ /* 0x000fc40000000f00 */
        /* <DEDUP_REMOVED lines=15> */
.L_x_150:
        /* <DEDUP_REMOVED lines=11> */
.L_x_138:
[----:B------:R-:W-:Y:S05]  /*43a0*/  BSYNC.RECONVERGENT B0 ;  /* 0x0000000000007941 */ /* 0x000fea0003800200 */
.L_x_137:
[C---:B------:R-:W-:Y:S02]  /*43b0*/  ISETP.GE.U32.AND P2, PT, R24.reuse, 0xc, PT ;  /* 0x0000000c1800780c */ /* 0x040fe40003f46070 */
[----:B------:R-:W-:-:S11]  /*43c0*/  IADD3 R24, PT, PT, R24, 0x14, RZ ;  /* 0x0000001418187810 */ /* 0x000fd60007ffe0ff */
[----:B------:R-:W-:Y:S05]  /*43d0*/  @!P2 BRA `(.L_x_139) ;  /* 0xfffffffc0048a947 */ /* 0x000fea000383ffff */
[----:B------:R-:W-:Y:S05]  /*43e0*/  WARPSYNC.ALL ;  /* 0x0000000000007948 */ /* 0x000fea0003800000 */
[----:B------:R-:W-:Y:S01]  /*43f0*/  IADD3 R11, PT, PT, R11, 0x200, RZ ;  /* 0x000002000b0b7810 */ /* 0x000fe20007ffe0ff */
[----:B------:R-:W-:Y:S03]  /*4400*/  BAR.SYNC.DEFER_BLOCKING 0x0 ;  /* 0x0000000000007b1d */ /* 0x000fe60000010000 */
[----:B------:R-:W-:-:S13]  /*4410*/  ISETP.GE.AND P1, PT, R11, R0, PT ;  /* 0x000000000b00720c */ /* 0x000fda0003f26270 */
[----:B------:R-:W-:Y:S05]  /*4420*/  @!P1 BRA `(.L_x_140) ;  /* 0xfffffff400489947 */ /* 0x000fea000383ffff */
[----:B------:R-:W-:Y:S05]  /*4430*/  EXIT ;  /* 0x000000000000794d */ /* 0x000fea0003800000 */
.L_x_136:
[----:B------:R-:W-:Y:S01]  /*4440*/  HFMA2 R29, -RZ, RZ, 0, 4.76837158203125e-07 ;  /* 0x00000008ff1d7431 */ /* 0x000fe200000001ff */
[----:B------:R-:W-:Y:S01]  /*4450*/  BSSY B0, `(.L_x_141) ;  /* 0x0000007000007945 */ /* 0x000fe20003800000 */
[----:B---3--:R-:W-:Y:S02]  /*4460*/  MOV R30, R12 ;  /* 0x0000000c001e7202 */ /* 0x008fe40000000f00 */
[----:B------:R-:W-:Y:S02]  /*4470*/  MOV R32, 0x101f ;  /* 0x0000101f00207802 */ /* 0x000fe40000000f00 */
[----:B------:R-:W-:-:S07]  /*4480*/  MOV R27, 0xffff ;  /* 0x0000ffff001b7802 */ /* 0x000fce0000000f00 */
[----:B012-4-:R-:W-:Y:S05]  /*4490*/  WARPSYNC.COLLECTIVE R27, `(.L_x_142) ;  /* 0x000000001b087348 */ /* 0x017fea0003c00000 */
[----:B------:R3:W0:Y:S02]  /*44a0*/  SHFL.BFLY P3, R28, R30, R29, R32 ;  /* 0x0c00001d1e1c7389 */ /* 0x0006240000060020 */
[----:B01234-:R-:W-:Y:S05]  /*44b0*/  ENDCOLLECTIVE ;  /* 0x000000000000791b */ /* 0x01ffea0003800000 */
.L_x_142:
[----:B------:R-:W-:Y:S05]  /*44c0*/  BSYNC B0 ;  /* 0x0000000000007941 */ /* 0x000fea0003800000 */
.L_x_141:
        /* <DEDUP_REMOVED lines=8> */
.L_x_143:
[----:B------:R-:W-:Y:S01]  /*4550*/  FADD.FTZ R15, R15, R12 ;  /* 0x0000000c0f0f7221 */ /* 0x000fe20000010000 */
[----:B------:R-:W-:-:S04]  /*4560*/  HFMA2 R29, -RZ, RZ, 0, 2.384185791015625e-07 ;  /* 0x00000004ff1d7431 */ /* 0x000fc800000001ff */
[----:B------:R-:W-:Y:S02]  /*4570*/  MOV R30, R15 ;  /* 0x0000000f001e7202 */ /* 0x000fe40000000f00 */
[----:B------:R-:W-:-:S07]  /*4580*/  MOV R14, R28 ;  /* 0x0000001c000e7202 */ /* 0x000fce0000000f00 */
[----:B------:R-:W-:Y:S05]  /*4590*/  WARPSYNC.COLLECTIVE R27, `(.L_x_144) ;  /* 0x000000001b087348 */ /* 0x000fea0003c00000 */
[----:B------:R0:W1:Y:S02]  /*45a0*/  SHFL.BFLY P3, R28, R30, R29, R32 ;  /* 0x0c00001d1e1c7389 */ /* 0x0000640000060020 */
[----:B01----:R-:W-:Y:S05]  /*45b0*/  ENDCOLLECTIVE ;  /* 0x000000000000791b */ /* 0x003fea0003800000 */
.L_x_144:
[----:B------:R-:W-:-:S05]  /*45c0*/  FADD.FTZ R14, R14, R13 ;  /* 0x0000000d0e0e7221 */ /* 0x000fca0000010000 */
[----:B------:R-:W-:Y:S02]  /*45d0*/  MOV R30, R14 ;  /* 0x0000000e001e7202 */ /* 0x000fe40000000f00 */
[----:B------:R-:W-:-:S07]  /*45e0*/  MOV R22, R28 ;  /* 0x0000001c00167202 */ /* 0x000fce0000000f00 */
[----:B------:R-:W-:Y:S05]  /*45f0*/  WARPSYNC.COLLECTIVE R27, `(.L_x_145) ;  /* 0x000000001b087348 */ /* 0x000fea0003c00000 */
[----:B------:R0:W1:Y:S02]  /*4600*/  SHFL.BFLY P3, R28, R30, R29, R32 ;  /* 0x0c00001d1e1c7389 */ /* 0x0000640000060020 */
[----:B01----:R-:W-:Y:S05]  /*4610*/  ENDCOLLECTIVE ;  /* 0x000000000000791b */ /* 0x003fea0003800000 */
.L_x_145:
[----:B------:R-:W-:Y:S01]  /*4620*/  FADD.FTZ R22, R15, R22 ;  /* 0x000000160f167221 */ /* 0x000fe20000010000 */
[----:B------:R-:W-:-:S04]  /*4630*/  HFMA2 R29, -RZ, RZ, 0, 1.1920928955078125e-07 ;  /* 0x00000002ff1d7431 */ /* 0x000fc800000001ff */
[----:B------:R-:W-:Y:S02]  /*4640*/  MOV R30, R22 ;  /* 0x00000016001e7202 */ /* 0x000fe40000000f00 */
[----:B------:R-:W-:-:S07]  /*4650*/  MOV R23, R28 ;  /* 0x0000001c00177202 */ /* 0x000fce0000000f00 */
[----:B------:R-:W-:Y:S05]  /*4660*/  WARPSYNC.COLLECTIVE R27, `(.L_x_146) ;  /* 0x000000001b087348 */ /* 0x000fea0003c00000 */
[----:B------:R0:W1:Y:S02]  /*4670*/  SHFL.BFLY P3, R28, R30, R29, R32 ;  /* 0x0c00001d1e1c7389 */ /* 0x0000640000060020 */
[----:B01----:R-:W-:Y:S05]  /*4680*/  ENDCOLLECTIVE ;  /* 0x000000000000791b */ /* 0x003fea0003800000 */
.L_x_146:
[----:B------:R-:W-:-:S05]  /*4690*/  FADD.FTZ R23, R14, R23 ;  /* 0x000000170e177221 */ /* 0x000fca0000010000 */
[----:B------:R-:W-:Y:S02]  /*46a0*/  MOV R30, R23 ;  /* 0x00000017001e7202 */ /* 0x000fe40000000f00 */
[----:B------:R-:W-:-:S07]  /*46b0*/  MOV R25, R28 ;  /* 0x0000001c00197202 */ /* 0x000fce0000000f00 */
[----:B------:R-:W-:Y:S05]  /*46c0*/  WARPSYNC.COLLECTIVE R27, `(.L_x_147) ;  /* 0x000000001b087348 */ /* 0x000fea0003c00000 */
[----:B------:R0:W1:Y:S02]  /*46d0*/  SHFL.BFLY P3, R28, R30, R29, R32 ;  /* 0x0c00001d1e1c7389 */ /* 0x0000640000060020 */
[----:B01----:R-:W-:Y:S05]  /*46e0*/  ENDCOLLECTIVE ;  /* 0x000000000000791b */ /* 0x003fea0003800000 */
.L_x_147:
[----:B------:R-:W-:Y:S01]  /*46f0*/  FADD.FTZ R25, R22, R25 ;  /* 0x0000001916197221 */ /* 0x000fe20000010000 */
[----:B------:R-:W-:-:S04]  /*4700*/  HFMA2 R29, -RZ, RZ, 0, 5.9604644775390625e-08 ;  /* 0x00000001ff1d7431 */ /* 0x000fc800000001ff */
[----:B------:R-:W-:Y:S02]  /*4710*/  MOV R30, R25 ;  /* 0x00000019001e7202 */ /* 0x000fe40000000f00 */
[----:B------:R-:W-:-:S07]  /*4720*/  MOV R12, R28 ;  /* 0x0000001c000c7202 */ /* 0x000fce0000000f00 */
[----:B------:R-:W-:Y:S05]  /*4730*/  WARPSYNC.COLLECTIVE R27, `(.L_x_148) ;  /* 0x000000001b087348 */ /* 0x000fea0003c00000 */
[----:B------:R0:W1:Y:S02]  /*4740*/  SHFL.BFLY P3, R28, R30, R29, R32 ;  /* 0x0c00001d1e1c7389 */ /* 0x0000640000060020 */
[----:B01----:R-:W-:Y:S05]  /*4750*/  ENDCOLLECTIVE ;  /* 0x000000000000791b */ /* 0x003fea0003800000 */
.L_x_148:
[----:B------:R-:W-:-:S05]  /*4760*/  FADD.FTZ R12, R23, R12 ;  /* 0x0000000c170c7221 */ /* 0x000fca0000010000 */
[----:B------:R-:W-:Y:S02]  /*4770*/  MOV R30, R12 ;  /* 0x0000000c001e7202 */ /* 0x000fe40000000f00 */
[----:B------:R-:W-:-:S07]  /*4780*/  MOV R26, R28 ;  /* 0x0000001c001a7202 */ /* 0x000fce0000000f00 */
[----:B------:R-:W-:Y:S05]  /*4790*/  WARPSYNC.COLLECTIVE R27, `(.L_x_149) ;  /* 0x000000001b087348 */ /* 0x000fea0003c00000 */
[----:B------:R0:W1:Y:S02]  /*47a0*/  SHFL.BFLY P3, R28, R30, R29, R32 ;  /* 0x0c00001d1e1c7389 */ /* 0x0000640000060020 */
[----:B01----:R-:W-:Y:S05]  /*47b0*/  ENDCOLLECTIVE ;  /* 0x000000000000791b */ /* 0x003fea0003800000 */
.L_x_149:
[----:B------:R-:W-:Y:S01]  /*47c0*/  FADD.FTZ R26, R25, R26 ;  /* 0x0000001a191a7221 */ /* 0x000fe20000010000 */
[----:B------:R-:W-:Y:S01]  /*47d0*/  MOV R13, R28 ;  /* 0x0000001c000d7202 */ /* 0x000fe20000000f00 */
[----:B------:R-:W-:Y:S06]  /*47e0*/  BRA `(.L_x_150) ;  /* 0xfffffff800c07947 */ /* 0x000fec000383ffff */
.L_x_151:
        /* <DEDUP_REMOVED lines=9> */
.L_x_1643:


//--------------------- .text._ZN13group_norm_v218gn_bwd_cuda_kernelI13__nv_bfloat16Li320ELi1ELi32ELi80ELi256ELb0ELb1ELi64ELi320ELi320ELi4ELb1ELi32ELb0ELb0ELNS_15WgradSyncMethodE3ENS_16CompileConditionILi1000EEEEEvPT_S6_S6_PKS5_S8_S8_S8_PKfflPfPj --------------------------
	.section	.text._ZN13group_norm_v218gn_bwd_cuda_kernelI13__nv_bfloat16Li320ELi1ELi32ELi80ELi256ELb0ELb1ELi64ELi320ELi320ELi4ELb1ELi32ELb0ELb0ELNS_15WgradSyncMethodE3ENS_16CompileConditionILi1000EEEEEvPT_S6_S6_PKS5_S8_S8_S8_PKfflPfPj,"ax",@progbits
	.align	128
        .global         _ZN13group_norm_v218gn_bwd_cuda_kernelI13__nv_bfloat16Li320ELi1ELi32ELi80ELi256ELb0ELb1ELi64ELi320ELi320ELi4ELb1ELi32ELb0ELb0ELNS_15WgradSyncMethodE3ENS_16CompileConditionILi1000EEEEEvPT_S6_S6_PKS5_S8_S8_S8_PKfflPfPj
        .type           _ZN13group_norm_v218gn_bwd_cuda_kernelI13__nv_bfloat16Li320ELi1ELi32ELi80ELi256ELb0ELb1ELi64ELi320ELi320ELi4ELb1ELi32ELb0ELb0ELNS_15WgradSyncMethodE3ENS_16CompileConditionILi1000EEEEEvPT_S6_S6_PKS5_S8_S8_S8_PKfflPfPj,@function
        .size           _ZN13group_norm_v218gn_bwd_cuda_kernelI13__nv_bfloat16Li320ELi1ELi32ELi80ELi256ELb0ELb1ELi64ELi320ELi320ELi4ELb1ELi32ELb0ELb0ELNS_15WgradSyncMethodE3ENS_16CompileConditionILi1000EEEEEvPT_S6_S6_PKS5_S8_S8_S8_PKfflPfPj,(.L_x_1644 - _ZN13group_norm_v218gn_bwd_cuda_kernelI13__nv_bfloat16Li320ELi1ELi32ELi80ELi256ELb0ELb1ELi64ELi320ELi320ELi4ELb1ELi32ELb0ELb0ELNS_15WgradSyncMethodE3ENS_16CompileConditionILi1000EEEEEvPT_S6_S6_PKS5_S8_S8_S8_PKfflPfPj)
        .other          _ZN13group_norm_v218gn_bwd_cuda_kernelI13__nv_bfloat16Li320ELi1ELi32ELi80ELi256ELb0ELb1ELi64ELi320ELi320ELi4ELb1ELi32ELb0ELb0ELNS_15WgradSyncMethodE3ENS_16CompileConditionILi1000EEEEEvPT_S6_S6_PKS5_S8_S8_S8_PKfflPfPj,@"STO_CUDA_ENTRY STV_DEFAULT"
_ZN13group_norm_v218gn_bwd_cuda_kernelI13__nv_bfloat16Li320ELi1ELi32ELi80ELi256ELb0ELb1ELi64ELi320ELi320ELi4ELb1ELi32ELb0ELb0ELNS_15WgradSyncMethodE3ENS_16CompileConditionILi1000EEEEEvPT_S6_S6_PKS5_S8_S8_S8_PKfflPfPj:
.text._ZN13group_norm_v218gn_bwd_cuda_kernelI13__nv_bfloat16Li320ELi1ELi32ELi80ELi256ELb0ELb1ELi64ELi320ELi320ELi4ELb1ELi32ELb0ELb0ELNS_15WgradSyncMethodE3ENS_16CompileConditionILi1000EEEEEvPT_S6_S6_PKS5_S8_S8_S8_PKfflPfPj:
[----:B------:R-:W0:Y:S08]  /*0000*/  LDC R1, c[0x0][0x37c] ;  /* 0x0000df00ff017b82 */ /* 0x000e300000000800 */
[----:B------:R-:W1:Y:S01]  /*0010*/  S2UR UR11, SR_CTAID.Y ;  /* 0x00000000000b79c3 */ /* 0x000e620000002600 */
[----:B------:R-:W2:Y:S01]  /*0020*/  LDCU.64 UR14, c[0x0][0x3c8] ;  /* 0x00007900ff0e77ac */ /* 0x000ea20008000a00 */
[----:B0-----:R-:W-:Y:S01]  /*0030*/  IADD3 R1, PT, PT, R1, -0x50, RZ ;  /* 0xffffffb001017810 */ /* 0x001fe20007ffe0ff */
[----:B------:R-:W0:Y:S05]  /*0040*/  LDCU.64 UR16, c[0x0][0x358] ;  /* 0x00006b00ff1077ac */ /* 0x000e2a0008000a00 */
[----:B------:R-:W3:Y:S01]  /*0050*/  S2UR UR19, SR_CTAID.X ;  /* 0x00000000001379c3 */ /* 0x000ee20000002500 */
[----:B--2---:R-:W-:-:S02]  /*0060*/  USHF.L.U32 UR21, UR14, 0x3, URZ ;  /* 0x000000030e157899 */ /* 0x004fc400080006ff */
[----:B------:R-:W-:Y:S02]  /*0070*/  USHF.L.U64.HI UR14, UR14, 0x3, UR15 ;  /* 0x000000030e0e7899 */ /* 0x000fe4000801020f */
[----:B-1----:R-:W-:Y:S02]  /*0080*/  UISETP.GT.U32.AND UP0, UPT, UR21, UR11, UPT ;  /* 0x0000000b1500728c */ /* 0x002fe4000bf04070 */
[----:B------:R-:W-:Y:S02]  /*0090*/  ULOP3.LUT UR15, UR11, 0x7, URZ, 0xc0, !UPT ;  /* 0x000000070b0f7892 */ /* 0x000fe4000f8ec0ff */
[----:B------:R-:W-:-:S09]  /*00a0*/  UISETP.GT.AND.EX UP0, UPT, UR14, URZ, UPT, UP0 ;  /* 0x000000ff0e00728c */ /* 0x000fd2000bf04300 */
[----:B0-----:R-:W-:Y:S05]  /*00b0*/  BRA.U UP0, `(.L_x_152) ;  /* 0x0000000100647547 */ /* 0x001fea000b800000 */
[----:B------:R-:W0:Y:S01]  /*00c0*/  S2R R0, SR_TID.X ;  /* 0x0000000000007919 */ /* 0x000e220000002100 */
[----:B------:R-:W-:Y:S01]  /*00d0*/  BAR.SYNC.DEFER_BLOCKING 0x0 ;  /* 0x0000000000007b1d */ /* 0x000fe20000010000 */
[----:B0-----:R-:W-:-:S13]  /*00e0*/  ISETP.NE.AND P0, PT, R0, RZ, PT ;  /* 0x000000ff0000720c */ /* 0x001fda0003f05270 */
[----:B------:R-:W-:Y:S05]  /*00f0*/  @P0 BRA `(.L_x_153) ;  /* 0x0000000000480947 */ /* 0x000fea0003800000 */
[----:B------:R-:W0:Y:S01]  /*0100*/  LDC.64 R2, c[0x0][0x3d8] ;  /* 0x0000f600ff027b82 */ /* 0x000e220000000a00 */
[----:B------:R-:W-:Y:S01]  /*0110*/  USHF.R.U32.HI UR4, URZ, 0x3, UR11 ;  /* 0x00000003ff047899 */ /* 0x000fe2000801160b */
[----:B------:R-:W-:-:S03]  /*0120*/  MOV R5, UR15 ;  /* 0x0000000f00057c02 */ /* 0x000fc60008000f00 */
[----:B---3--:R-:W-:-:S03]  /*0130*/  ULOP3.LUT UP0, URZ, UR4, UR19, URZ, 0xfc, !UPT ;  /* 0x0000001304ff7292 */ /* 0x008fc6000f80fcff */
        /* <DEDUP_REMOVED lines=8> */
.L_x_154:
[----:B0-----:R-:W2:Y:S04]  /*01c0*/  LD.E.STRONG.GPU R5, desc[UR16][R2.64+0x80] ;  /* 0x0000801002057980 */ /* 0x001ea8000c10f900 */
[----:B--2---:R-:W-:Y:S01]  /*01d0*/  CCTL.IVALL ;  /* 0x00000000ff00798f */ /* 0x004fe20002000000 */
[----:B------:R-:W-:Y:S05]  /*01e0*/  YIELD ;  /* 0x0000000000007946 */ /* 0x000fea0003800000 */
[----:B-----5:R-:W-:-:S04]  /*01f0*/  LOP3.LUT R5, R5, R0, RZ, 0x3c, !PT ;  /* 0x0000000005057212 */ /* 0x020fc800078e3cff */
[----:B------:R-:W-:-:S13]  /*0200*/  ISETP.GT.AND P0, PT, R5, -0x1, PT ;  /* 0xffffffff0500780c */ /* 0x000fda0003f04270 */
[----:B------:R-:W-:Y:S05]  /*0210*/  @P0 BRA `(.L_x_154) ;  /* 0xfffffffc00e80947 */ /* 0x000fea000383ffff */
.L_x_153:
[----:B------:R-:W-:Y:S05]  /*0220*/  WARPSYNC.ALL ;  /* 0x0000000000007948 */ /* 0x000fea0003800000 */
[----:B------:R-:W-:Y:S06]  /*0230*/  BAR.SYNC.DEFER_BLOCKING 0x0 ;  /* 0x0000000000007b1d */ /* 0x000fec0000010000 */
[----:B------:R-:W-:Y:S05]  /*0240*/  BRA `(.L_x_155) ;  /* 0x00000054006c7947 */ /* 0x000fea0003800000 */
.L_x_152:
[----:B------:R-:W0:Y:S01]  /*0250*/  S2R R14, SR_TID.X ;  /* 0x00000000000e7919 */ /* 0x000e220000002100 */
[----:B------:R-:W1:Y:S01]  /*0260*/  LDC.64 R4, c[0x0][0x3a8] ;  /* 0x0000ea00ff047b82 */ /* 0x000e620000000a00 */
[----:B------:R-:W-:Y:S01]  /*0270*/  UIMAD UR5, UR15, 0x140, URZ ;  /* 0x000001400f0578a4 */ /* 0x000fe2000f8e02ff */
[----:B------:R-:W2:Y:S01]  /*0280*/  S2R R49, SR_CgaCtaId ;  /* 0x0000000000317919 */ /* 0x000ea20000008800 */
[----:B------:R-:W-:Y:S01]  /*0290*/  MOV R162, UR15 ;  /* 0x0000000f00a27c02 */ /* 0x000fe20008000f00 */
[----:B------:R-:W-:Y:S01]  /*02a0*/  USHF.R.U32.HI UR4, URZ, 0x1, UR11 ;  /* 0x00000001ff047899 */ /* 0x000fe2000801160b */
[----:B------:R-:W4:Y:S01]  /*02b0*/  LDCU.128 UR24, c[0x0][0x3d0] ;  /* 0x00007a00ff1877ac */ /* 0x000f220008000c00 */
[----:B------:R-:W5:Y:S01]  /*02c0*/  LDCU.64 UR6, c[0x0][0x3d8] ;  /* 0x00007b00ff0677ac */ /* 0x000f620008000a00 */
[----:B0-----:R-:W-:-:S05]  /*02d0*/  LOP3.LUT R0, R14, 0xffff, RZ, 0xc0, !PT ;  /* 0x0000ffff0e007812 */ /* 0x001fca00078ec0ff */
        /* <DEDUP_REMOVED lines=8> */
[----:B------:R-:W-:-:S05]  /*0360*/  LEA R9, R0, UR5, 0x2 ;  /* 0x0000000500097c11 */ /* 0x000fca000f8e10ff */
[----:B-1----:R-:W-:-:S06]  /*0370*/  IMAD.WIDE.U32 R4, R9, 0x2, R4 ;  /* 0x0000000209047825 */ /* 0x002fcc00078e0004 */
[----:B------:R-:W4:Y:S01]  /*0380*/  LDG.E.64.CONSTANT R4, desc[UR16][R4.64] ;  /* 0x0000001004047981 */ /* 0x000f22000c1e9b00 */
[----:B------:R-:W-:Y:S01]  /*0390*/  MOV R0, 0x400 ;  /* 0x0000040000007802 */ /* 0x000fe20000000f00 */
[----:B------:R-:W-:Y:S01]  /*03a0*/  ULOP3.LUT UR4, UR4, 0x7ffc, URZ, 0xc0, !UPT ;  /* 0x00007ffc04047892 */ /* 0x000fe2000f8ec0ff */
[----:B------:R-:W-:Y:S01]  /*03b0*/  SHF.R.U32.HI R7, RZ, 0x2, R14 ;  /* 0x00000002ff077819 */ /* 0x000fe2000001160e */
[----:B-----5:R-:W-:Y:S01]  /*03c0*/  ULEA UR6, UP0, UR11, UR6, 0x2 ;  /* 0x000000060b067291 */ /* 0x020fe2000f8010ff */
[C---:B------:R-:W-:Y:S01]  /*03d0*/  IADD3 R2, PT, PT, R0.reuse, 0x2800, RZ ;  /* 0x0000280000027810 */ /* 0x040fe20007ffe0ff */
[----:B---3--:R-:W-:Y:S01]  /*03e0*/  ULOP3.LUT UR4, UR4, 0x3, UR19, 0xf8, !UPT ;  /* 0x0000000304047892 */ /* 0x008fe2000f8ef813 */
[----:B--2---:R-:W-:Y:S02]  /*03f0*/  LEA R3, R49, R0, 0x18 ;  /* 0x0000000031037211 */ /* 0x004fe400078ec0ff */
[----:B------:R-:W-:Y:S02]  /*0400*/  CS2R R78, SRZ ;  /* 0x00000000004e7805 */ /* 0x000fe4000001ff00 */
[----:B------:R-:W-:-:S02]  /*0410*/  IADD3 R8, PT, PT, R0, 0x3480, RZ ;  /* 0x0000348000087810 */ /* 0x000fc40007ffe0ff */
[----:B------:R-:W-:Y:S02]  /*0420*/  CS2R R80, SRZ ;  /* 0x0000000000507805 */ /* 0x000fe4000001ff00 */
[----:B------:R-:W-:Y:S02]  /*0430*/  SHF.R.U32.HI R0, RZ, 0x4, R14 ;  /* 0x00000004ff007819 */ /* 0x000fe4000001160e */
[----:B------:R-:W-:Y:S02]  /*0440*/  CS2R R82, SRZ ;  /* 0x0000000000527805 */ /* 0x000fe4000001ff00 */
[----:B------:R-:W-:Y:S02]  /*0450*/  MOV R11, UR5 ;  /* 0x00000005000b7c02 */ /* 0x000fe40008000f00 */
[----:B------:R-:W-:Y:S02]  /*0460*/  CS2R R84, SRZ ;  /* 0x0000000000547805 */ /* 0x000fe4000001ff00 */
[----:B------:R-:W-:Y:S01]  /*0470*/  LOP3.LUT R0, R0, R14, RZ, 0x3c, !PT ;  /* 0x0000000e00007212 */ /* 0x000fe200078e3cff */
[----:B----4-:R-:W-:Y:S01]  /*0480*/  UIMAD.WIDE.U32 UR8, UR15, 0x4, UR26 ;  /* 0x000000040f0878a5 */ /* 0x010fe2000f8e001a */
[----:B------:R-:W-:Y:S01]  /*0490*/  LEA R6, R162, R7, 0x2 ;  /* 0x00000007a2067211 */ /* 0x000fe200078e10ff */
[----:B------:R-:W-:Y:S01]  /*04a0*/  ULEA.HI.X UR7, UR11, UR7, URZ, 0x2, UP0 ;  /* 0x000000070b077291 */ /* 0x000fe200080f14ff */
[C---:B------:R-:W-:Y:S01]  /*04b0*/  LEA R2, R49.reuse, R2, 0x18 ;  /* 0x0000000231027211 */ /* 0x040fe200078ec0ff */
[----:B------:R-:W0:Y:S01]  /*04c0*/  LDCU UR20, c[0x0][0x374] ;  /* 0x00006e80ff1477ac */ /* 0x000e220008000800 */
[----:B------:R-:W-:Y:S01]  /*04d0*/  LEA R49, R49, R8, 0x18 ;  /* 0x0000000831317211 */ /* 0x000fe200078ec0ff */
[----:B------:R-:W-:Y:S01]  /*04e0*/  IMAD R12, R6, 0x50, -R11 ;  /* 0x00000050060c7824 */ /* 0x000fe200078e0a0b */
[----:B------:R-:W-:Y:S01]  /*04f0*/  SHF.L.U32 R0, R0, 0x3, RZ ;  /* 0x0000000300007819 */ /* 0x000fe200000006ff */
[----:B------:R-:W-:Y:S01]  /*0500*/  UMOV UR13, UR11 ;  /* 0x0000000b000d7c82 */ /* 0x000fe20008000000 */
[----:B------:R-:W-:-:S02]  /*0510*/  SHF.L.U32 R8, R14, 0x1, RZ ;  /* 0x000000010e087819 */ /* 0x000fc400000006ff */
[----:B------:R-:W-:Y:S02]  /*0520*/  LOP3.LUT R6, R0, 0x18, RZ, 0xc0, !PT ;  /* 0x0000001800067812 */ /* 0x000fe400078ec0ff */
[C---:B------:R-:W-:Y:S02]  /*0530*/  LOP3.LUT R10, R8.reuse, 0x18, RZ, 0xc0, !PT ;  /* 0x00000018080a7812 */ /* 0x040fe400078ec0ff */
[----:B------:R-:W-:Y:S02]  /*0540*/  LOP3.LUT R13, R8, 0x18, RZ, 0xc, !PT ;  /* 0x00000018080d7812 */ /* 0x000fe400078e0cff */
[----:B------:R-:W-:Y:S02]  /*0550*/  LEA R0, R14, R3, 0x5 ;  /* 0x000000030e007211 */ /* 0x000fe400078e28ff */
[----:B------:R-:W-:Y:S02]  /*0560*/  IADD3 R6, PT, PT, R3, R6, RZ ;  /* 0x0000000603067210 */ /* 0x000fe40007ffe0ff */
[----:B------:R-:W-:-:S02]  /*0570*/  LOP3.LUT R3, R10, 0x8, RZ, 0x3c, !PT ;  /* 0x000000080a037812 */ /* 0x000fc400078e3cff */
[----:B------:R-:W-:Y:S02]  /*0580*/  LOP3.LUT R11, R10, 0x10, RZ, 0x3c, !PT ;  /* 0x000000100a0b7812 */ /* 0x000fe400078e3cff */
[C---:B------:R-:W-:Y:S02]  /*0590*/  IADD3 R8, PT, PT, R0.reuse, R13, RZ ;  /* 0x0000000d00087210 */ /* 0x040fe40007ffe0ff */
[C---:B------:R-:W-:Y:S02]  /*05a0*/  IADD3 R3, PT, PT, R0.reuse, R3, RZ ;  /* 0x0000000300037210 */ /* 0x040fe40007ffe0ff */
[----:B------:R-:W-:Y:S01]  /*05b0*/  IADD3 R0, PT, PT, R0, R11, RZ ;  /* 0x0000000b00007210 */ /* 0x000fe20007ffe0ff */
[----:B------:R1:W-:Y:S01]  /*05c0*/  STL [R1+0x44], R8 ;  /* 0x0000440801007387 */ /* 0x0003e20000100800 */
[----:B------:R-:W-:Y:S01]  /*05d0*/  MOV R10, UR4 ;  /* 0x00000004000a7c02 */ /* 0x000fe20008000f00 */
[----:B------:R-:W-:Y:S01]  /*05e0*/  UMOV UR4, URZ ;  /* 0x000000ff00047c82 */ /* 0x000fe20008000000 */
[----:B------:R-:W-:Y:S01]  /*05f0*/  LEA R7, R7, R6, 0x5 ;  /* 0x0000000607077211 */ /* 0x000fe200078e28ff */
[----:B------:R2:W-:Y:S01]  /*0600*/  STL [R1+0x4c], R3 ;  /* 0x00004c0301007387 */ /* 0x0005e20000100800 */
[----:B------:R-:W-:-:S02]  /*0610*/  LOP3.LUT R6, R12, 0x4, RZ, 0xfc, !PT ;  /* 0x000000040c067812 */ /* 0x000fc400078efcff */
[----:B------:R-:W-:Y:S01]  /*0620*/  IADD3 R16, PT, PT, R12, 0x10, RZ ;  /* 0x000000100c107810 */ /* 0x000fe20007ffe0ff */
[----:B------:R3:W-:Y:S01]  /*0630*/  STL [R1+0x48], R0 ;  /* 0x0000480001007387 */ /* 0x0007e20000100800 */
[----:B------:R-:W-:Y:S02]  /*0640*/  SHF.R.U32.HI R11, RZ, 0x2, R6 ;  /* 0x00000002ff0b7819 */ /* 0x000fe40000011606 */
[----:B-1----:R-:W-:Y:S02]  /*0650*/  SHF.L.U32 R8, R14, 0x3, RZ ;  /* 0x000000030e087819 */ /* 0x002fe400000006ff */
[C---:B------:R-:W-:Y:S02]  /*0660*/  IADD3 R18, PT, PT, R12.reuse, 0x14, RZ ;  /* 0x000000140c127810 */ /* 0x040fe40007ffe0ff */
[----:B--2---:R-:W-:Y:S02]  /*0670*/  SHF.R.U32.HI R3, RZ, 0x2, R12 ;  /* 0x00000002ff037819 */ /* 0x004fe4000001160c */
[----:B------:R-:W-:Y:S01]  /*0680*/  IADD3 R20, PT, PT, R12, 0x18, RZ ;  /* 0x000000180c147810 */ /* 0x000fe20007ffe0ff */
[----:B---3--:R-:W-:Y:S01]  /*0690*/  IMAD R0, R10, 0xa00, R14 ;  /* 0x00000a000a007824 */ /* 0x008fe200078e020e */
[C---:B------:R-:W-:Y:S01]  /*06a0*/  LOP3.LUT R10, R12.reuse, 0x8, RZ, 0xfc, !PT ;  /* 0x000000080c0a7812 */ /* 0x040fe200078efcff */
[----:B------:R-:W-:Y:S01]  /*06b0*/  IMAD R6, R3, 0x28, R2 ;  /* 0x0000002803067824 */ /* 0x000fe200078e0202 */
[----:B------:R-:W-:-:S02]  /*06c0*/  LOP3.LUT R14, R12, 0xc, RZ, 0xfc, !PT ;  /* 0x0000000c0c0e7812 */ /* 0x000fc400078efcff */
        /* <DEDUP_REMOVED lines=12> */
[----:B------:R-:W-:Y:S02]  /*0790*/  IADD3 R12, PT, PT, R12, 0x4c, RZ ;  /* 0x0000004c0c0c7810 */ /* 0x000fe40007ffe0ff */
[----:B------:R-:W-:Y:S01]  /*07a0*/  SHF.R.U32.HI R13, RZ, 0x2, R10 ;  /* 0x00000002ff0d7819 */ /* 0x000fe2000001160a */
[----:B------:R-:W-:Y:S01]  /*07b0*/  IMAD R10, R11, 0x28, R2 ;  /* 0x000000280b0a7824 */ /* 0x000fe200078e0202 */
[----:B------:R-:W-:Y:S02]  /*07c0*/  SHF.R.U32.HI R15, RZ, 0x2, R14 ;  /* 0x00000002ff0f7819 */ /* 0x000fe4000001160e */
[----:B------:R-:W-:Y:S02]  /*07d0*/  LOP3.LUT R163, R8, 0x18, RZ, 0xc0, !PT ;  /* 0x0000001808a37812 */ /* 0x000fe400078ec0ff */
[----:B------:R-:W-:Y:S01]  /*07e0*/  SHF.R.U32.HI R17, RZ, 0x2, R16 ;  /* 0x00000002ff117819 */ /* 0x000fe20000011610 */
[----:B------:R-:W-:Y:S01]  /*07f0*/  IMAD R14, R15, 0x28, R2 ;  /* 0x000000280f0e7824 */ /* 0x000fe200078e0202 */
[----:B------:R-:W-:Y:S01]  /*0800*/  SHF.R.U32.HI R47, RZ, 0x2, R12 ;  /* 0x00000002ff2f7819 */ /* 0x000fe2000001160c */
[--C-:B------:R-:W-:Y:S01]  /*0810*/  IMAD R12, R13, 0x28, R2.reuse ;  /* 0x000000280d0c7824 */ /* 0x100fe200078e0202 */
[----:B------:R-:W-:Y:S01]  /*0820*/  LOP3.LUT R9, R9, 0xffff, RZ, 0xc0, !PT ;  /* 0x0000ffff09097812 */ /* 0x000fe200078ec0ff */
[----:B------:R-:W-:Y:S01]  /*0830*/  IMAD R16, R17, 0x28, R2 ;  /* 0x0000002811107824 */ /* 0x000fe200078e0202 */
[----:B------:R-:W-:-:S02]  /*0840*/  IADD3 R8, PT, PT, R6, R163, RZ ;  /* 0x000000a306087210 */ /* 0x000fc40007ffe0ff */
[----:B------:R-:W-:Y:S01]  /*0850*/  SHF.R.U32.HI R19, RZ, 0x2, R18 ;  /* 0x00000002ff137819 */ /* 0x000fe20000011612 */
[----:B------:R-:W-:Y:S01]  /*0860*/  IMAD R3, R9, 0xccd, RZ ;  /* 0x00000ccd09037824 */ /* 0x000fe200078e02ff */
[----:B------:R-:W-:Y:S01]  /*0870*/  IADD3 R6, PT, PT, R163, R10, RZ ;  /* 0x0000000aa3067210 */ /* 0x000fe20007ffe0ff */
[----:B------:R1:W-:Y:S01]  /*0880*/  STL [R1+0x40], R8 ;  /* 0x0000400801007387 */ /* 0x0003e20000100800 */
[----:B------:R-:W-:Y:S01]  /*0890*/  SHF.R.U32.HI R21, RZ, 0x2, R20 ;  /* 0x00000002ff157819 */ /* 0x000fe20000011614 */
[----:B------:R-:W-:Y:S01]  /*08a0*/  IMAD R18, R19, 0x28, R2 ;  /* 0x0000002813127824 */ /* 0x000fe200078e0202 */
[----:B------:R-:W-:Y:S01]  /*08b0*/  SHF.R.U32.HI R23, RZ, 0x2, R22 ;  /* 0x00000002ff177819 */ /* 0x000fe20000011616 */
[----:B------:R2:W-:Y:S01]  /*08c0*/  STL [R1+0x3c], R6 ;  /* 0x00003c0601007387 */ /* 0x0005e20000100800 */
[----:B------:R-:W-:Y:S01]  /*08d0*/  IADD3 R9, PT, PT, R163, R12, RZ ;  /* 0x0000000ca3097210 */ /* 0x000fe20007ffe0ff */
[----:B------:R-:W-:Y:S01]  /*08e0*/  IMAD R20, R21, 0x28, R2 ;  /* 0x0000002815147824 */ /* 0x000fe200078e0202 */
[----:B------:R-:W-:Y:S01]  /*08f0*/  SHF.R.U32.HI R25, RZ, 0x2, R24 ;  /* 0x00000002ff197819 */ /* 0x000fe20000011618 */
[----:B------:R-:W-:Y:S01]  /*0900*/  IMAD R22, R23, 0x28, R2 ;  /* 0x0000002817167824 */ /* 0x000fe200078e0202 */
[----:B------:R-:W-:Y:S01]  /*0910*/  SHF.R.U32.HI R27, RZ, 0x2, R26 ;  /* 0x00000002ff1b7819 */ /* 0x000fe2000001161a */
[----:B------:R3:W-:Y:S01]  /*0920*/  STL [R1+0x38], R9 ;  /* 0x0000380901007387 */ /* 0x0007e20000100800 */
[----:B-1----:R-:W-:Y:S01]  /*0930*/  IADD3 R8, PT, PT, R163, R14, RZ ;  /* 0x0000000ea3087210 */ /* 0x002fe20007ffe0ff */
[----:B------:R-:W-:Y:S01]  /*0940*/  IMAD R24, R25, 0x28, R2 ;  /* 0x0000002819187824 */ /* 0x000fe200078e0202 */
[----:B------:R-:W-:Y:S01]  /*0950*/  SHF.R.U32.HI R29, RZ, 0x2, R28 ;  /* 0x00000002ff1d7819 */ /* 0x000fe2000001161c */
[----:B------:R-:W-:Y:S01]  /*0960*/  IMAD R26, R27, 0x28, R2 ;  /* 0x000000281b1a7824 */ /* 0x000fe200078e0202 */
[----:B--2---:R-:W-:Y:S01]  /*0970*/  IADD3 R6, PT, PT, R163, R16, RZ ;  /* 0x00000010a3067210 */ /* 0x004fe20007ffe0ff */
[----:B------:R1:W-:Y:S01]  /*0980*/  STL [R1+0x34], R8 ;  /* 0x0000340801007387 */ /* 0x0003e20000100800 */
[----:B------:R-:W-:Y:S01]  /*0990*/  SHF.R.U32.HI R31, RZ, 0x2, R30 ;  /* 0x00000002ff1f7819 */ /* 0x000fe2000001161e */
[----:B------:R-:W-:Y:S01]  /*09a0*/  IMAD R28, R29, 0x28, R2 ;  /* 0x000000281d1c7824 */ /* 0x000fe200078e0202 */
[----:B------:R-:W-:Y:S01]  /*09b0*/  SHF.R.U32.HI R33, RZ, 0x2, R32 ;  /* 0x00000002ff217819 */ /* 0x000fe20000011620 */
[----:B------:R2:W-:Y:S01]  /*09c0*/  STL [R1+0x30], R6 ;  /* 0x0000300601007387 */ /* 0x0005e20000100800 */
[----:B---3--:R-:W-:Y:S01]  /*09d0*/  IADD3 R9, PT, PT, R163, R18, RZ ;  /* 0x00000012a3097210 */ /* 0x008fe20007ffe0ff */
        /* <DEDUP_REMOVED lines=12> */
[--C-:B------:R-:W-:Y:S01]  /*0aa0*/  IMAD R38, R39, 0x28, R2.reuse ;  /* 0x0000002827267824 */ /* 0x100fe200078e0202 */
[----:B------:R-:W-:Y:S01]  /*0ab0*/  SHF.R.U32.HI R3, RZ, 0x12, R3 ;  /* 0x00000012ff037819 */ /* 0x000fe20000011603 */
[----:B------:R2:W-:Y:S01]  /*0ac0*/  STL [R1+0x24], R6 ;  /* 0x0000240601007387 */ /* 0x0005e20000100800 */
[----:B---3--:R-:W-:Y:S01]  /*0ad0*/  IADD3 R9, PT, PT, R163, R24, RZ ;  /* 0x00000018a3097210 */ /* 0x008fe20007ffe0ff */
[----:B------:R-:W-:Y:S01]  /*0ae0*/  IMAD R40, R41, 0x28, R2 ;  /* 0x0000002829287824 */ /* 0x000fe200078e0202 */
[----:B------:R-:W-:Y:S01]  /*0af0*/  IADD3 R0, PT, PT, R0, UR5, RZ ;  /* 0x0000000500007c10 */ /* 0x000fe2000fffe0ff */
[----:B------:R-:W-:Y:S01]  /*0b00*/  IMAD R162, R162, -0x4, R3 ;  /* 0xfffffffca2a27824 */ /* 0x000fe200078e0203 */
[----:B------:R-:W-:Y:S01]  /*0b10*/  SHF.R.U32.HI R43, RZ, 0x2, R42 ;  /* 0x00000002ff2b7819 */ /* 0x000fe2000001162a */
[----:B------:R3:W-:Y:S01]  /*0b20*/  STL [R1+0x20], R9 ;  /* 0x0000200901007387 */ /* 0x0007e20000100800 */
[----:B-1----:R-:W-:Y:S01]  /*0b30*/  IADD3 R8, PT, PT, R163, R26, RZ ;  /* 0x0000001aa3087210 */ /* 0x002fe20007ffe0ff */
[----:B------:R-:W-:Y:S01]  /*0b40*/  UMOV UR5, URZ ;  /* 0x000000ff00057c82 */ /* 0x000fe20008000000 */
[----:B------:R-:W-:Y:S01]  /*0b50*/  SHF.R.U32.HI R45, RZ, 0x2, R44 ;  /* 0x00000002ff2d7819 */ /* 0x000fe2000001162c */
[--C-:B------:R-:W-:Y:S01]  /*0b60*/  IMAD R42, R43, 0x28, R2.reuse ;  /* 0x000000282b2a7824 */ /* 0x100fe200078e0202 */
[----:B--2---:R-:W-:Y:S01]  /*0b70*/  IADD3 R6, PT, PT, R163, R28, RZ ;  /* 0x0000001ca3067210 */ /* 0x004fe20007ffe0ff */
[----:B------:R1:W-:Y:S01]  /*0b80*/  STL [R1+0x1c], R8 ;  /* 0x00001c0801007387 */ /* 0x0003e20000100800 */
[----:B------:R-:W-:Y:S01]  /*0b90*/  MOV R160, UR24 ;  /* 0x0000001800a07c02 */ /* 0x000fe20008000f00 */
[--C-:B------:R-:W-:Y:S01]  /*0ba0*/  IMAD R164, R45, 0x28, R2.reuse ;  /* 0x000000282da47824 */ /* 0x100fe200078e0202 */
[----:B------:R-:W-:Y:S01]  /*0bb0*/  MOV R161, UR25 ;  /* 0x0000001900a17c02 */ /* 0x000fe20008000f00 */
[----:B------:R2:W-:Y:S01]  /*0bc0*/  STL [R1+0x18], R6 ;  /* 0x0000180601007387 */ /* 0x0005e20000100800 */
[----:B---3--:R-:W-:Y:S01]  /*0bd0*/  IADD3 R9, PT, PT, R163, R30, RZ ;  /* 0x0000001ea3097210 */ /* 0x008fe20007ffe0ff */
[----:B------:R-:W-:Y:S01]  /*0be0*/  IMAD R2, R47, 0x28, R2 ;  /* 0x000000282f027824 */ /* 0x000fe200078e0202 */
[----:B------:R-:W-:-:S02]  /*0bf0*/  SHF.L.U32 R3, R0, 0x1, RZ ;  /* 0x0000000100037819 */ /* 0x000fc400000006ff */
[C---:B------:R-:W-:Y:S01]  /*0c00*/  IADD3 R165, PT, PT, R163.reuse, R42, RZ ;  /* 0x0000002aa3a57210 */ /* 0x040fe20007ffe0ff */
[----:B------:R3:W-:Y:S01]  /*0c10*/  STL [R1+0x14], R9 ;  /* 0x0000140901007387 */ /* 0x0007e20000100800 */
[----:B-1----:R-:W-:Y:S01]  /*0c20*/  IADD3 R8, PT, PT, R163, R32, RZ ;  /* 0x00000020a3087210 */ /* 0x002fe20007ffe0ff */
[----:B------:R-:W-:Y:S01]  /*0c30*/  IMAD.WIDE.U32 R160, R3, 0x4, R160 ;  /* 0x0000000403a07825 */ /* 0x000fe200078e00a0 */
[C---:B------:R-:W-:Y:S02]  /*0c40*/  IADD3 R164, PT, PT, R163.reuse, R164, RZ ;  /* 0x000000a4a3a47210 */ /* 0x040fe40007ffe0ff */
[C---:B--2---:R-:W-:Y:S01]  /*0c50*/  IADD3 R6, PT, PT, R163.reuse, R34, RZ ;  /* 0x00000022a3067210 */ /* 0x044fe20007ffe0ff */
[----:B------:R1:W-:Y:S01]  /*0c60*/  STL [R1+0x10], R8 ;  /* 0x0000100801007387 */ /* 0x0003e20000100800 */
[----:B------:R-:W-:Y:S02]  /*0c70*/  LEA R162, R162, R49, 0x3 ;  /* 0x00000031a2a27211 */ /* 0x000fe400078e18ff */
[C---:B---3--:R-:W-:Y:S01]  /*0c80*/  IADD3 R9, PT, PT, R163.reuse, R36, RZ ;  /* 0x00000024a3097210 */ /* 0x048fe20007ffe0ff */
[----:B------:R2:W-:Y:S04]  /*0c90*/  STL [R1+0xc], R6 ;  /* 0x00000c0601007387 */ /* 0x0005e80000100800 */
[----:B------:R-:W-:Y:S01]  /*0ca0*/  STL [R1+0x8], R9 ;  /* 0x0000080901007387 */ /* 0x000fe20000100800 */
[----:B-1----:R-:W-:-:S02]  /*0cb0*/  IADD3 R8, PT, PT, R163, R38, RZ ;  /* 0x00000026a3087210 */ /* 0x002fc40007ffe0ff */
[----:B--2---:R-:W-:-:S03]  /*0cc0*/  IADD3 R6, PT, PT, R163, R40, RZ ;  /* 0x00000028a3067210 */ /* 0x004fc60007ffe0ff */
[----:B------:R-:W-:Y:S01]  /*0cd0*/  STL [R1+0x4], R8 ;  /* 0x0000040801007387 */ /* 0x000fe20000100800 */
[----:B------:R-:W-:-:S03]  /*0ce0*/  IADD3 R163, PT, PT, R163, R2, RZ ;  /* 0x00000002a3a37210 */ /* 0x000fc60007ffe0ff */
[----:B------:R1:W-:Y:S01]  /*0cf0*/  STL [R1], R6 ;  /* 0x0000000601007387 */ /* 0x0003e20000100800 */
[C---:B------:R-:W-:Y:S02]  /*0d00*/  PRMT R0, R4.reuse, 0x7632, R0 ;  /* 0x0000763204007816 */ /* 0x040fe40000000000 */
[C---:B------:R-:W-:Y:S02]  /*0d10*/  PRMT R3, R5.reuse, 0x7632, R3 ;  /* 0x0000763205037816 */ /* 0x040fe40000000003 */
[----:B-1----:R-:W-:Y:S02]  /*0d20*/  SHF.L.U32 R6, R4, 0x10, RZ ;  /* 0x0000001004067819 */ /* 0x002fe400000006ff */
[----:B------:R-:W-:Y:S02]  /*0d30*/  SHF.L.U32 R5, R5, 0x10, RZ ;  /* 0x0000001005057819 */ /* 0x000fe400000006ff */
[----:B------:R-:W-:Y:S02]  /*0d40*/  SHF.L.U32 R4, R0, 0x10, RZ ;  /* 0x0000001000047819 */ /* 0x000fe400000006ff */
[----:B0-----:R-:W-:-:S07]  /*0d50*/  SHF.L.U32 R3, R3, 0x10, RZ ;  /* 0x0000001003037819 */ /* 0x001fce00000006ff */
.L_x_165:
[----:B------:R-:W0:Y:S01]  /*0d60*/  S2R R2, SR_TID.X ;  /* 0x0000000000027919 */ /* 0x000e220000002100 */
[----:B------:R-:W-:Y:S02]  /*0d70*/  USHF.L.U32 UR18, UR19, 0x6, URZ ;  /* 0x0000000613127899 */ /* 0x000fe400080006ff */
[----:B------:R-:W-:Y:S01]  /*0d80*/  ULOP3.LUT UR10, UR11, 0x7, URZ, 0xc0, !UPT ;  /* 0x000000070b0a7892 */ /* 0x000fe2000f8ec0ff */
[----:B------:R-:W1:Y:S03]  /*0d90*/  LDCU.64 UR22, c[0x0][0x3a0] ;  /* 0x00007400ff1677ac */ /* 0x000e660008000a00 */
[----:B--2---:R-:W-:Y:S01]  /*0da0*/  MOV R11, UR18 ;  /* 0x00000012000b7c02 */ /* 0x004fe20008000f00 */
[----:B------:R-:W-:Y:S02]  /*0db0*/  UIMAD UR12, UR10, 0x140, URZ ;  /* 0x000001400a0c78a4 */ /* 0x000fe4000f8e02ff */
[----:B------:R-:W-:-:S06]  /*0dc0*/  USHF.R.U64 UR10, UR13, 0x3, UR5 ;  /* 0x000000030d0a7899 */ /* 0x000fcc0008001205 */
[----:B------:R-:W-:Y:S02]  /*0dd0*/  MOV R9, UR10 ;  /* 0x0000000a00097c02 */ /* 0x000fe40008000f00 */
        /* <DEDUP_REMOVED lines=8> */
[----:B------:R-:W-:Y:S02]  /*0e60*/  LOP3.LUT R2, R0, 0xffff, RZ, 0xc0, !PT ;  /* 0x0000ffff00027812 */ /* 0x000fe400078ec0ff */
[----:B------:R-:W-:Y:S01]  /*0e70*/  LOP3.LUT R0, R88, 0xc0, R11, 0xf8, !PT ;  /* 0x000000c058007812 */ /* 0x000fe200078ef80b */
[----:B------:R-:W-:Y:S01]  /*0e80*/  HFMA2 R11, -RZ, RZ, 0, 0 ;  /* 0x00000000ff0b7431 */ /* 0x000fe200000001ff */
[----:B------:R-:W-:Y:S01]  /*0e90*/  LEA R10, R2, UR12, 0x2 ;  /* 0x0000000c020a7c11 */ /* 0x000fe2000f8e10ff */
[----:B------:R-:W-:-:S04]  /*0ea0*/  USHF.R.U32.HI UR12, URZ, 0x3, UR5 ;  /* 0x00000003ff0c7899 */ /* 0x000fc80008011605 */
[----:B------:R-:W-:Y:S01]  /*0eb0*/  UIMAD UR18, UR12, 0xa0000, URZ ;  /* 0x000a00000c1278a4 */ /* 0x000fe2000f8e02ff */
[----:B------:R-:W-:-:S04]  /*0ec0*/  IMAD.WIDE.U32 R8, R9, 0xa0000, R10 ;  /* 0x000a000009087825 */ /* 0x000fc800078e000a */
[----:B------:R-:W-:-:S05]  /*0ed0*/  IMAD R11, R0, 0xa00, RZ ;  /* 0x00000a00000b7824 */ /* 0x000fca00078e02ff */
[----:B------:R-:W-:-:S04]  /*0ee0*/  IADD3 R148, P0, PT, R11, R8, RZ ;  /* 0x000000080b947210 */ /* 0x000fc80007f1e0ff */
[----:B------:R-:W-:Y:S02]  /*0ef0*/  IADD3.X R9, PT, PT, R9, UR18, RZ, P0, !PT ;  /* 0x0000001209097c10 */ /* 0x000fe400087fe4ff */
[C---:B------:R-:W-:Y:S02]  /*0f00*/  SHF.L.U32 R147, R148.reuse, 0x1, RZ ;  /* 0x0000000194937819 */ /* 0x040fe400000006ff */
[----:B------:R-:W-:Y:S02]  /*0f10*/  SHF.L.U64.HI R148, R148, 0x1, R9 ;  /* 0x0000000194947819 */ /* 0x000fe40000010209 */
[----:B-1----:R-:W-:Y:S02]  /*0f20*/  IADD3 R14, P0, PT, R147, UR22, RZ ;  /* 0x00000016930e7c10 */ /* 0x002fe4000ff1e0ff */
[----:B------:R-:W-:Y:S02]  /*0f30*/  LOP3.LUT R10, R10, 0xffff, RZ, 0xc0, !PT ;  /* 0x0000ffff0a0a7812 */ /* 0x000fe400078ec0ff */
[----:B------:R-:W-:Y:S01]  /*0f40*/  IADD3.X R15, PT, PT, R148, UR23, RZ, P0, !PT ;  /* 0x00000017940f7c10 */ /* 0x000fe200087fe4ff */
[----:B------:R-:W0:Y:S02]  /*0f50*/  LDCU.64 UR22, c[0x0][0x3b8] ;  /* 0x00007700ff1677ac */ /* 0x000e240008000a00 */
[----:B------:R-:W-:Y:S01]  /*0f60*/  IMAD R10, R10, 0xccd, RZ ;  /* 0x00000ccd0a0a7824 */ /* 0x000fe200078e02ff */
[----:B------:R-:W-:Y:S01]  /*0f70*/  USHF.L.U32 UR18, UR10, 0x6, URZ ;  /* 0x000000060a127899 */ /* 0x000fe200080006ff */
[----:B------:R-:W2:Y:S01]  /*0f80*/  LDG.E.64.CONSTANT R144, desc[UR16][R14.64] ;  /* 0x000000100e907981 */ /* 0x000ea2000c1e9b00 */
[----:B------:R-:W-:-:S02]  /*0f90*/  USHF.L.U64.HI UR10, UR10, 0x6, UR12 ;  /* 0x000000060a0a7899 */ /* 0x000fc4000801020c */
[----:B------:R-:W-:Y:S01]  /*0fa0*/  SHF.R.U32.HI R11, RZ, 0x12, R10 ;  /* 0x00000012ff0b7819 */ /* 0x000fe2000001160a */
[----:B------:R-:W3:Y:S01]  /*0fb0*/  LDG.E.64.CONSTANT R124, desc[UR16][R14.64+0xf000] ;  /* 0x00f000100e7c7981 */ /* 0x000ee2000c1e9b00 */
[----:B------:R-:W-:Y:S02]  /*0fc0*/  MOV R8, UR18 ;  /* 0x0000001200087c02 */ /* 0x000fe40008000f00 */
[----:B------:R-:W-:Y:S01]  /*0fd0*/  MOV R9, UR10 ;  /* 0x0000000a00097c02 */ /* 0x000fe20008000f00 */
[----:B------:R-:W4:Y:S02]  /*0fe0*/  LDG.E.64.CONSTANT R140, desc[UR16][R14.64+0x5000] ;  /* 0x005000100e8c7981 */ /* 0x000f24000c1e9b00 */
[----:B------:R-:W-:Y:S02]  /*0ff0*/  IMAD.WIDE.U32 R8, R11, 0x2, R8 ;  /* 0x000000020b087825 */ /* 0x000fe400078e0008 */
[----:B------:R-:W5:Y:S01]  /*1000*/  LDG.E.64.CONSTANT R132, desc[UR16][R14.64+0xa000] ;  /* 0x00a000100e847981 */ /* 0x000f62000c1e9b00 */
[----:B------:R-:W1:Y:S01]  /*1010*/  LDCU UR10, c[0x0][0x3c0] ;  /* 0x00007800ff0a77ac */ /* 0x000e620008000800 */
[----:B0-----:R-:W-:-:S02]  /*1020*/  LEA R10, P0, R8, UR22, 0x2 ;  /* 0x00000016080a7c11 */ /* 0x001fc4000f8010ff */
[----:B------:R-:W5:Y:S02]  /*1030*/  LDG.E.64.CONSTANT R22, desc[UR16][R14.64+0x2d000] ;  /* 0x02d000100e167981 */ /* 0x000f64000c1e9b00 */
[----:B------:R-:W-:Y:S01]  /*1040*/  LEA.HI.X R11, R8, UR23, R9, 0x2, P0 ;  /* 0x00000017080b7c11 */ /* 0x000fe200080f1409 */
[----:B------:R-:W0:Y:S01]  /*1050*/  LDCU.64 UR22, c[0x0][0x398] ;  /* 0x00007300ff1677ac */ /* 0x000e220008000a00 */
[----:B------:R-:W5:Y:S04]  /*1060*/  LDG.E.64.CONSTANT R18, desc[UR16][R14.64+0x32000] ;  /* 0x032000100e127981 */ /* 0x000f68000c1e9b00 */
[----:B------:R-:W1:Y:S04]  /*1070*/  LDG.E.64.CONSTANT R10, desc[UR16][R10.64] ;  /* 0x000000100a0a7981 */ /* 0x000e68000c1e9b00 */
[----:B------:R-:W5:Y:S04]  /*1080*/  LDG.E.64.CONSTANT R16, desc[UR16][R14.64+0x37000] ;  /* 0x037000100e107981 */ /* 0x000f68000c1e9b00 */
[----:B------:R-:W5:Y:S04]  /*1090*/  LDG.E.64.CONSTANT R12, desc[UR16][R14.64+0x3c000] ;  /* 0x03c000100e0c7981 */ /* 0x000f68000c1e9b00 */
[----:B------:R-:W5:Y:S01]  /*10a0*/  LDG.E.64.CONSTANT R38, desc[UR16][R14.64+0x14000] ;  /* 0x014000100e267981 */ /* 0x000f62000c1e9b00 */
[----:B0-----:R-:W-:-:S03]  /*10b0*/  IADD3 R70, P0, PT, R147, UR22, RZ ;  /* 0x0000001693467c10 */ /* 0x001fc6000ff1e0ff */
[----:B------:R-:W5:Y:S01]  /*10c0*/  LDG.E.64.CONSTANT R36, desc[UR16][R14.64+0x41000] ;  /* 0x041000100e247981 */ /* 0x000f62000c1e9b00 */
[----:B------:R-:W-:-:S03]  /*10d0*/  IADD3.X R71, PT, PT, R148, UR23, RZ, P0, !PT ;  /* 0x0000001794477c10 */ /* 0x000fc600087fe4ff */
[----:B------:R-:W5:Y:S04]  /*10e0*/  LDG.E.64.CONSTANT R108, desc[UR16][R14.64+0x19000] ;  /* 0x019000100e6c7981 */ /* 0x000f68000c1e9b00 */
[----:B------:R-:W4:Y:S04]  /*10f0*/  LDG.E.64.CONSTANT R8, desc[UR16][R70.64] ;  /* 0x0000001046087981 */ /* 0x000f28000c1e9b00 */
[----:B------:R-:W5:Y:S04]  /*1100*/  LDG.E.64.CONSTANT R98, desc[UR16][R70.64+0x5000] ;  /* 0x0050001046627981 */ /* 0x000f68000c1e9b00 */
        /* <DEDUP_REMOVED lines=17> */
[----:B------:R-:W-:-:S03]  /*1220*/  MOV R0, 0x400 ;  /* 0x0000040000007802 */ /* 0x000fc60000000f00 */
[----:B------:R-:W5:Y:S01]  /*1230*/  LDG.E.64.CONSTANT R86, desc[UR16][R70.64+0x46000] ;  /* 0x0460001046567981 */ /* 0x000f62000c1e9b00 */
[----:B0-----:R-:W0:Y:S01]  /*1240*/  S2R R15, SR_CgaCtaId ;  /* 0x00000000000f7919 */ /* 0x001e220000008800 */
[----:B------:R-:W-:-:S04]  /*1250*/  IADD3 R0, PT, PT, R0, 0x2800, RZ ;  /* 0x0000280000007810 */ /* 0x000fc80007ffe0ff */
[----:B0-----:R-:W-:-:S05]  /*1260*/  LEA R15, R15, R0, 0x18 ;  /* 0x000000000f0f7211 */ /* 0x001fca00078ec0ff */
[----:B------:R-:W-:-:S05]  /*1270*/  IMAD R15, R2, 0x28, R15 ;  /* 0x00000028020f7824 */ /* 0x000fca00078e020f */
[----:B------:R-:W-:Y:S02]  /*1280*/  LEA R88, R88, R15, 0x3 ;  /* 0x0000000f58587211 */ /* 0x000fe400078e18ff */
[----:B--2---:R-:W-:Y:S01]  /*1290*/  SHF.L.U32 R0, R144, 0x10, RZ ;  /* 0x0000001090007819 */ /* 0x004fe200000006ff */
[----:B-1----:R-:W-:-:S06]  /*12a0*/  FADD.FTZ R2, R11, UR10 ;  /* 0x0000000a0b027e21 */ /* 0x002fcc0008010000 */
[----:B------:R-:W0:Y:S01]  /*12b0*/  MUFU.RSQ R2, R2 ;  /* 0x0000000200027308 */ /* 0x000e220000001400 */
[----:B------:R-:W-:Y:S01]  /*12c0*/  FADD.FTZ R0, -R10, R0 ;  /* 0x000000000a007221 */ /* 0x000fe20000010100 */
[C---:B---3--:R-:W-:Y:S02]  /*12d0*/  PRMT R118, R125.reuse, 0x7632, R118 ;  /* 0x000076327d767816 */ /* 0x048fe40000000076 */
[----:B------:R-:W-:Y:S02]  /*12e0*/  SHF.L.U32 R40, R125, 0x10, RZ ;  /* 0x000000107d287819 */ /* 0x000fe400000006ff */
[----:B------:R-:W-:Y:S01]  /*12f0*/  PRMT R146, R144, 0x7632, R146 ;  /* 0x0000763290927816 */ /* 0x000fe20000000092 */
[----:B0-----:R-:W-:Y:S01]  /*1300*/  FMUL.FTZ R0, R2, R0 ;  /* 0x0000000002007220 */ /* 0x001fe20000410000 */
[----:B----4-:R-:W-:-:S05]  /*1310*/  SHF.L.U32 R91, R8, 0x10, RZ ;  /* 0x00000010085b7819 */ /* 0x010fca00000006ff */
[----:B------:R-:W-:Y:S01]  /*1320*/  FADD.FTZ R123, R91, R79 ;  /* 0x0000004f5b7b7221 */ /* 0x000fe20000010000 */
[----:B------:R-:W-:Y:S02]  /*1330*/  FFMA.FTZ R125, R0, R91, R78 ;  /* 0x0000005b007d7223 */ /* 0x000fe4000001004e */
[----:B------:R0:W2:Y:S01]  /*1340*/  LDG.E.64.CONSTANT R78, desc[UR16][R70.64+0x4b000] ;  /* 0x04b00010464e7981 */ /* 0x0000a2000c1e9b00 */
[C---:B------:R-:W-:Y:S02]  /*1350*/  PRMT R144, R145.reuse, 0x7632, R144 ;  /* 0x0000763291907816 */ /* 0x040fe40000000090 */
[----:B------:R-:W-:Y:S02]  /*1360*/  SHF.L.U32 R145, R145, 0x10, RZ ;  /* 0x0000001091917819 */ /* 0x000fe400000006ff */
[C---:B------:R-:W-:Y:S02]  /*1370*/  PRMT R138, R140.reuse, 0x7632, R138 ;  /* 0x000076328c8a7816 */ /* 0x040fe4000000008a */
[----:B------:R-:W-:Y:S01]  /*1380*/  SHF.L.U32 R140, R140, 0x10, RZ ;  /* 0x000000108c8c7819 */ /* 0x000fe200000006ff */
[----:B------:R-:W-:Y:S01]  /*1390*/  FADD.FTZ R145, -R10, R145 ;  /* 0x000000910a917221 */ /* 0x000fe20000010100 */
[----:B------:R-:W-:-:S02]  /*13a0*/  SHF.L.U32 R136, R141, 0x10, RZ ;  /* 0x000000108d887819 */ /* 0x000fc400000006ff */
[----:B-----5:R-:W-:Y:S01]  /*13b0*/  PRMT R130, R132, 0x7632, R130 ;  /* 0x0000763284827816 */ /* 0x020fe20000000082 */
[----:B------:R-:W-:Y:S01]  /*13c0*/  FADD.FTZ R140, -R10, R140 ;  /* 0x0000008c0a8c7221 */ /* 0x000fe20000010100 */
[----:B------:R-:W-:Y:S02]  /*13d0*/  SHF.L.U32 R132, R132, 0x10, RZ ;  /* 0x0000001084847819 */ /* 0x000fe400000006ff */
[----:B------:R-:W-:Y:S02]  /*13e0*/  SHF.L.U32 R142, R9, 0x10, RZ ;  /* 0x00000010098e7819 */ /* 0x000fe400000006ff */
[----:B------:R-:W-:Y:S01]  /*13f0*/  SHF.L.U32 R139, R98, 0x10, RZ ;  /* 0x00000010628b7819 */ /* 0x000fe200000006ff */
[----:B------:R-:W-:Y:S01]  /*1400*/  FADD.FTZ R136, -R10, R136 ;  /* 0x000000880a887221 */ /* 0x000fe20000010100 */
[----:B------:R-:W-:Y:S01]  /*1410*/  SHF.L.U32 R128, R133, 0x10, RZ ;  /* 0x0000001085807819 */ /* 0x000fe200000006ff */
[----:B------:R-:W-:Y:S01]  /*1420*/  FMUL.FTZ R145, R2, R145 ;  /* 0x0000009102917220 */ /* 0x000fe20000410000 */
[----:B------:R-:W-:-:S02]  /*1430*/  PRMT R122, R124, 0x7632, R122 ;  /* 0x000076327c7a7816 */ /* 0x000fc4000000007a */
[C---:B------:R-:W-:Y:S02]  /*1440*/  PRMT R27, R23.reuse, 0x7632, R27 ;  /* 0x00007632171b7816 */ /* 0x040fe4000000001b */
[----:B------:R-:W-:Y:S01]  /*1450*/  SHF.L.U32 R62, R23, 0x10, RZ ;  /* 0x00000010173e7819 */ /* 0x000fe200000006ff */
[----:B------:R-:W-:Y:S01]  /*1460*/  FADD.FTZ R132, -R10, R132 ;  /* 0x000000840a847221 */ /* 0x000fe20000010100 */
[----:B------:R-:W-:Y:S01]  /*1470*/  SHF.L.U32 R124, R124, 0x10, RZ ;  /* 0x000000107c7c7819 */ /* 0x000fe200000006ff */
[----:B------:R-:W-:Y:S01]  /*1480*/  FADD.FTZ R111, R142, R83 ;  /* 0x000000538e6f7221 */ /* 0x000fe20000010000 */
[C---:B------:R-:W-:Y:S01]  /*1490*/  PRMT R23, R19.reuse, 0x7632, R23 ;  /* 0x0000763213177816 */ /* 0x040fe20000000017 */
[----:B------:R-:W-:Y:S01]  /*14a0*/  FMUL.FTZ R140, R2, R140 ;  /* 0x0000008c028c7220 */ /* 0x000fe20000410000 */
[----:B------:R-:W-:Y:S02]  /*14b0*/  SHF.L.U32 R58, R19, 0x10, RZ ;  /* 0x00000010133a7819 */ /* 0x000fe400000006ff */
[----:B------:R-:W-:-:S02]  /*14c0*/  SHF.L.U32 R135, R99, 0x10, RZ ;  /* 0x0000001063877819 */ /* 0x000fc400000006ff */
[C---:B------:R-:W-:Y:S02]  /*14d0*/  PRMT R19, R17.reuse, 0x7632, R19 ;  /* 0x0000763211137816 */ /* 0x040fe40000000013 */
[----:B------:R-:W-:Y:S01]  /*14e0*/  SHF.L.U32 R54, R17, 0x10, RZ ;  /* 0x0000001011367819 */ /* 0x000fe200000006ff */
[----:B------:R-:W-:Y:S01]  /*14f0*/  FADD.FTZ R123, R123, R139 ;  /* 0x0000008b7b7b7221 */ /* 0x000fe20000010000 */
[C---:B------:R-:W-:Y:S02]  /*1500*/  PRMT R17, R12.reuse, 0x7632, R17 ;  /* 0x000076320c117816 */ /* 0x040fe40000000011 */
[----:B------:R-:W-:Y:S02]  /*1510*/  SHF.L.U32 R53, R12, 0x10, RZ ;  /* 0x000000100c357819 */ /* 0x000fe400000006ff */
[----:B------:R-:W-:Y:S01]  /*1520*/  SHF.L.U32 R131, R100, 0x10, RZ ;  /* 0x0000001064837819 */ /* 0x000fe200000006ff */
[----:B------:R-:W-:Y:S01]  /*1530*/  FADD.FTZ R128, -R10, R128 ;  /* 0x000000800a807221 */ /* 0x000fe20000010100 */
[----:B------:R-:W-:Y:S01]  /*1540*/  PRMT R114, R38, 0x7632, R114 ;  /* 0x0000763226727816 */ /* 0x000fe20000000072 */
[----:B------:R-:W-:Y:S01]  /*1550*/  FFMA.FTZ R119, R145, R142, R82 ;  /* 0x0000008e91777223 */ /* 0x000fe20000010052 */
[----:B------:R-:W-:Y:S01]  /*1560*/  PRMT R12, R37, 0x7632, R12 ;  /* 0x00007632250c7816 */ /* 0x000fe2000000000c */
[----:B------:R-:W-:Y:S01]  /*1570*/  FMUL.FTZ R136, R2, R136 ;  /* 0x0000008802887220 */ /* 0x000fe20000410000 */
[----:B------:R-:W-:Y:S01]  /*1580*/  SHF.L.U32 R38, R38, 0x10, RZ ;  /* 0x0000001026267819 */ /* 0x000fe200000006ff */
[----:B------:R-:W-:Y:S01]  /*1590*/  FADD.FTZ R124, -R10, R124 ;  /* 0x0000007c0a7c7221 */ /* 0x000fe20000010100 */
[----:B------:R-:W-:Y:S01]  /*15a0*/  SHF.L.U32 R127, R101, 0x10, RZ ;  /* 0x00000010657f7819 */ /* 0x000fe200000006ff */
[----:B------:R-:W-:Y:S01]  /*15b0*/  FFMA.FTZ R125, R140, R139, R125 ;  /* 0x0000008b8c7d7223 */ /* 0x000fe2000001007d */
[----:B------:R-:W-:Y:S01]  /*15c0*/  FMUL.FTZ R132, R2, R132 ;  /* 0x0000008402847220 */ /* 0x000fe20000410000 */
[----:B------:R-:W-:Y:S01]  /*15d0*/  FADD.FTZ R111, R111, R135 ;  /* 0x000000876f6f7221 */ /* 0x000fe20000010000 */
[----:B------:R-:W-:Y:S01]  /*15e0*/  SHF.L.U32 R150, R102, 0x10, RZ ;  /* 0x0000001066967819 */ /* 0x000fe200000006ff */
[----:B------:R-:W-:Y:S01]  /*15f0*/  FADD.FTZ R123, R123, R131 ;  /* 0x000000837b7b7221 */ /* 0x000fe20000010000 */
[----:B------:R-:W-:Y:S01]  /*1600*/  SHF.L.U32 R20, R39, 0x10, RZ ;  /* 0x0000001027147819 */ /* 0x000fe200000006ff */
[----:B------:R-:W-:Y:S01]  /*1610*/  FADD.FTZ R40, -R10, R40 ;  /* 0x000000280a287221 */ /* 0x000fe20000010100 */
[----:B------:R-:W-:Y:S01]  /*1620*/  PRMT R106, R108, 0x7632, R106 ;  /* 0x000076326c6a7816 */ /* 0x000fe2000000006a */
[----:B------:R-:W-:Y:S01]  /*1630*/  FFMA.FTZ R119, R136, R135, R119 ;  /* 0x0000008788777223 */ /* 0x000fe20000010077 */
[----:B------:R-:W-:Y:S01]  /*1640*/  SHF.L.U32 R11, R12, 0x10, RZ ;  /* 0x000000100c0b7819 */ /* 0x000fe200000006ff */
[----:B------:R-:W-:Y:S01]  /*1650*/  FMUL.FTZ R128, R2, R128 ;  /* 0x0000008002807220 */ /* 0x000fe20000410000 */
[----:B------:R-:W-:Y:S01]  /*1660*/  PRMT R115, R103, 0x7632, R115 ;  /* 0x0000763267737816 */ /* 0x000fe20000000073 */
[----:B------:R-:W-:Y:S01]  /*1670*/  FADD.FTZ R38, -R10, R38 ;  /* 0x000000260a267221 */ /* 0x000fe20000010100 */
[----:B------:R-:W-:Y:S01]  /*1680*/  SHF.L.U32 R108, R108, 0x10, RZ ;  /* 0x000000106c6c7819 */ /* 0x000fe200000006ff */
[----:B------:R-:W-:Y:S01]  /*1690*/  FMUL.FTZ R124, R2, R124 ;  /* 0x0000007c027c7220 */ /* 0x000fe20000410000 */
[----:B------:R-:W-:Y:S01]  /*16a0*/  PRMT R149, R102, 0x7632, R149 ;  /* 0x0000763266957816 */ /* 0x000fe20000000095 */
[----:B------:R-:W-:Y:S01]  /*16b0*/  FADD.FTZ R111, R111, R127 ;  /* 0x0000007f6f6f7221 */ /* 0x000fe20000010000 */
[----:B------:R-:W-:-:S02]  /*16c0*/  SHF.L.U32 R103, R103, 0x10, RZ ;  /* 0x0000001067677819 */ /* 0x000fc400000006ff */
[C---:B------:R-:W-:Y:S02]  /*16d0*/  PRMT R12, R44.reuse, 0x7632, R12 ;  /* 0x000076322c0c7816 */ /* 0x040fe4000000000c */
[----:B------:R-:W-:Y:S01]  /*16e0*/  SHF.L.U32 R47, R44, 0x10, RZ ;  /* 0x000000102c2f7819 */ /* 0x000fe200000006ff */
[----:B------:R-:W-:Y:S01]  /*16f0*/  FFMA.FTZ R44, R132, R131, R125 ;  /* 0x00000083842c7223 */ /* 0x000fe2000001007d */
[----:B------:R-:W-:Y:S01]  /*1700*/  PRMT R102, R104, 0x7632, R102 ;  /* 0x0000763268667816 */ /* 0x000fe20000000066 */
[----:B0-----:R-:W-:Y:S01]  /*1710*/  FADD.FTZ R70, R123, R150 ;  /* 0x000000967b467221 */ /* 0x001fe20000010000 */
[----:B------:R-:W-:Y:S02]  /*1720*/  PRMT R126, R133, 0x7632, R126 ;  /* 0x00007632857e7816 */ /* 0x000fe4000000007e */
[C---:B------:R-:W-:Y:S02]  /*1730*/  PRMT R43, R109.reuse, 0x7632, R43 ;  /* 0x000076326d2b7816 */ /* 0x040fe4000000002b */
[----:B------:R-:W-:-:S02]  /*1740*/  SHF.L.U32 R90, R109, 0x10, RZ ;  /* 0x000000106d5a7819 */ /* 0x000fc400000006ff */
[C---:B------:R-:W-:Y:S02]  /*1750*/  PRMT R15, R13.reuse, 0x7632, R15 ;  /* 0x000076320d0f7816 */ /* 0x040fe4000000000f */
[----:B------:R-:W-:Y:S02]  /*1760*/  SHF.L.U32 R50, R13, 0x10, RZ ;  /* 0x000000100d327819 */ /* 0x000fe400000006ff */
[----:B------:R-:W-:Y:S01]  /*1770*/  SHF.L.U32 R104, R104, 0x10, RZ ;  /* 0x0000001068687819 */ /* 0x000fe200000006ff */
[----:B------:R-:W-:Y:S01]  /*1780*/  FFMA.FTZ R119, R128, R127, R119 ;  /* 0x0000007f80777223 */ /* 0x000fe20000010077 */
[----:B------:R-:W-:Y:S02]  /*1790*/  PRMT R41, R34, 0x7632, R41 ;  /* 0x0000763222297816 */ /* 0x000fe40000000029 */
[C---:B------:R-:W-:Y:S02]  /*17a0*/  PRMT R13, R36.reuse, 0x7632, R13 ;  /* 0x00007632240d7816 */ /* 0x040fe4000000000d */
[----:B------:R-:W-:Y:S01]  /*17b0*/  SHF.L.U32 R49, R36, 0x10, RZ ;  /* 0x0000001024317819 */ /* 0x000fe200000006ff */
[----:B------:R-:W-:Y:S01]  /*17c0*/  FADD.FTZ R36, -R10, R20 ;  /* 0x000000140a247221 */ /* 0x000fe20000010100 */
[----:B------:R-:W-:-:S02]  /*17d0*/  PRMT R133, R99, 0x7632, R133 ;  /* 0x0000763263857816 */ /* 0x000fc40000000085 */
[C---:B------:R-:W-:Y:S02]  /*17e0*/  PRMT R109, R105.reuse, 0x7632, R109 ;  /* 0x00007632696d7816 */ /* 0x040fe4000000006d */
[C---:B------:R-:W-:Y:S02]  /*17f0*/  PRMT R82, R120.reuse, 0x7632, R82 ;  /* 0x0000763278527816 */ /* 0x040fe40000000052 */
[----:B------:R-:W-:Y:S01]  /*1800*/  SHF.L.U32 R83, R120, 0x10, RZ ;  /* 0x0000001078537819 */ /* 0x000fe200000006ff */
[----:B------:R-:W-:Y:S01]  /*1810*/  FMUL.FTZ R120, R2, R40 ;  /* 0x0000002802787220 */ /* 0x000fe20000410000 */
[----:B------:R-:W-:Y:S01]  /*1820*/  SHF.L.U32 R34, R34, 0x10, RZ ;  /* 0x0000001022227819 */ /* 0x000fe200000006ff */
[----:B------:R-:W-:Y:S01]  /*1830*/  FADD.FTZ R108, -R10, R108 ;  /* 0x0000006c0a6c7221 */ /* 0x000fe20000010100 */
[----:B------:R-:W-:Y:S01]  /*1840*/  SHF.L.U32 R105, R105, 0x10, RZ ;  /* 0x0000001069697819 */ /* 0x000fe200000006ff */
[----:B------:R-:W-:Y:S01]  /*1850*/  FFMA.FTZ R44, R124, R150, R44 ;  /* 0x000000967c2c7223 */ /* 0x000fe2000001002c */
[C---:B------:R-:W-:Y:S01]  /*1860*/  PRMT R75, R116.reuse, 0x7632, R75 ;  /* 0x00007632744b7816 */ /* 0x040fe2000000004b */
[----:B------:R-:W-:Y:S01]  /*1870*/  FADD.FTZ R111, R111, R103 ;  /* 0x000000676f6f7221 */ /* 0x000fe20000010000 */
[----:B------:R-:W-:Y:S01]  /*1880*/  SHF.L.U32 R99, R116, 0x10, RZ ;  /* 0x0000001074637819 */ /* 0x000fe200000006ff */
[----:B------:R-:W-:Y:S01]  /*1890*/  FMUL.FTZ R116, R2, R38 ;  /* 0x0000002602747220 */ /* 0x000fe20000410000 */
[----:B------:R-:W-:Y:S01]  /*18a0*/  PRMT R14, R32, 0x7632, R14 ;  /* 0x00007632200e7816 */ /* 0x000fe2000000000e */
[----:B------:R-:W-:Y:S01]  /*18b0*/  FADD.FTZ R70, R70, R104 ;  /* 0x0000006846467221 */ /* 0x000fe20000010000 */
[----:B------:R-:W-:-:S02]  /*18c0*/  PRMT R151, R101, 0x7632, R151 ;  /* 0x0000763265977816 */ /* 0x000fc40000000097 */
[----:B------:R-:W-:Y:S01]  /*18d0*/  SHF.L.U32 R107, R112, 0x10, RZ ;  /* 0x00000010706b7819 */ /* 0x000fe200000006ff */
[----:B------:R-:W-:Y:S01]  /*18e0*/  FADD.FTZ R90, -R10, R90 ;  /* 0x0000005a0a5a7221 */ /* 0x000fe20000010100 */
[----:B------:R-:W-:Y:S01]  /*18f0*/  SHF.L.U32 R74, R35, 0x10, RZ ;  /* 0x00000010234a7819 */ /* 0x000fe200000006ff */
[----:B------:R-:W-:Y:S01]  /*1900*/  FFMA.FTZ R38, R120, R103, R119 ;  /* 0x0000006778267223 */ /* 0x000fe20000010077 */
[----:B------:R-:W-:Y:S02]  /*1910*/  SHF.L.U32 R32, R32, 0x10, RZ ;  /* 0x0000001020207819 */ /* 0x000fe400000006ff */
[----:B------:R-:W-:Y:S02]  /*1920*/  PRMT R129, R100, 0x7632, R129 ;  /* 0x0000763264817816 */ /* 0x000fe40000000081 */
[----:B------:R-:W-:Y:S01]  /*1930*/  PRMT R101, R112, 0x7632, R101 ;  /* 0x0000763270657816 */ /* 0x000fe20000000065 */
[----:B------:R-:W-:Y:S01]  /*1940*/  FMUL.FTZ R112, R2, R36 ;  /* 0x0000002402707220 */ /* 0x000fe20000410000 */
[----:B------:R-:W-:Y:S01]  /*1950*/  SHF.L.U32 R100, R113, 0x10, RZ ;  /* 0x0000001071647819 */ /* 0x000fe200000006ff */
[----:B------:R-:W-:Y:S01]  /*1960*/  FADD.FTZ R34, -R10, R34 ;  /* 0x000000220a227221 */ /* 0x000fe20000010100 */
[----:B------:R-:W-:Y:S01]  /*1970*/  PRMT R143, R8, 0x7632, R143 ;  /* 0x00007632088f7816 */ /* 0x000fe2000000008f */
[----:B------:R-:W-:Y:S01]  /*1980*/  FFMA.FTZ R40, R116, R104, R44 ;  /* 0x0000006874287223 */ /* 0x000fe2000001002c */
[----:B------:R-:W-:Y:S01]  /*1990*/  FMUL.FTZ R108, R2, R108 ;  /* 0x0000006c026c7220 */ /* 0x000fe20000410000 */
[----:B------:R-:W-:Y:S01]  /*19a0*/  FADD.FTZ R36, R111, R105 ;  /* 0x000000696f247221 */ /* 0x000fe20000010000 */
[C---:B------:R-:W-:Y:S01]  /*19b0*/  PRMT R31, R25.reuse, 0x7632, R31 ;  /* 0x00007632191f7816 */ /* 0x040fe2000000001f */
[----:B------:R-:W-:Y:S01]  /*19c0*/  FADD.FTZ R70, R70, R107 ;  /* 0x0000006b46467221 */ /* 0x000fe20000010000 */
[----:B------:R-:W-:Y:S01]  /*19d0*/  SHF.L.U32 R66, R25, 0x10, RZ ;  /* 0x0000001019427819 */ /* 0x000fe200000006ff */
[C---:B------:R-:W-:Y:S01]  /*19e0*/  FADD.FTZ R74, -R10.reuse, R74 ;  /* 0x0000004a0a4a7221 */ /* 0x040fe20000010100 */
[----:B------:R-:W-:Y:S01]  /*19f0*/  SHF.L.U32 R30, R33, 0x10, RZ ;  /* 0x00000010211e7819 */ /* 0x000fe200000006ff */
[----:B------:R-:W-:Y:S01]  /*1a00*/  FADD.FTZ R32, -R10, R32 ;  /* 0x000000200a207221 */ /* 0x000fe20000010100 */
[----:B------:R-:W-:Y:S01]  /*1a10*/  PRMT R25, R18, 0x7632, R25 ;  /* 0x0000763212197816 */ /* 0x000fe20000000019 */
[----:B------:R-:W-:Y:S01]  /*1a20*/  FFMA.FTZ R38, R112, R105, R38 ;  /* 0x0000006970267223 */ /* 0x000fe20000010026 */
[----:B------:R-:W-:Y:S01]  /*1a30*/  SHF.L.U32 R61, R18, 0x10, RZ ;  /* 0x00000010123d7819 */ /* 0x000fe200000006ff */
[----:B------:R-:W-:Y:S01]  /*1a40*/  FMUL.FTZ R90, R2, R90 ;  /* 0x0000005a025a7220 */ /* 0x000fe20000410000 */
[----:B------:R-:W-:Y:S01]  /*1a50*/  SHF.L.U32 R69, R24, 0x10, RZ ;  /* 0x0000001018457819 */ /* 0x000fe200000006ff */
[----:B------:R-:W-:Y:S01]  /*1a60*/  FFMA.FTZ R71, R108, R107, R40 ;  /* 0x0000006b6c477223 */ /* 0x000fe20000010028 */
[----:B------:R-:W-:Y:S01]  /*1a70*/  SHF.L.U32 R89, R117, 0x10, RZ ;  /* 0x0000001075597819 */ /* 0x000fe200000006ff */
[----:B------:R-:W-:Y:S01]  /*1a80*/  FADD.FTZ R36, R36, R100 ;  /* 0x0000006424247221 */ /* 0x000fe20000010000 */
[----:B------:R-:W-:-:S02]  /*1a90*/  PRMT R18, R77, 0x7632, R18 ;  /* 0x000076324d127816 */ /* 0x000fc40000000012 */
[----:B------:R-:W-:Y:S01]  /*1aa0*/  SHF.L.U32 R52, R77, 0x10, RZ ;  /* 0x000000104d347819 */ /* 0x000fe200000006ff */
[----:B------:R-:W-:Y:S01]  /*1ab0*/  FMUL.FTZ R77, R2, R34 ;  /* 0x00000022024d7220 */ /* 0x000fe20000410000 */
[----:B------:R-:W-:Y:S02]  /*1ac0*/  SHF.L.U32 R46, R37, 0x10, RZ ;  /* 0x00000010252e7819 */ /* 0x000fe400000006ff */
[----:B------:R-:W-:Y:S01]  /*1ad0*/  SHF.L.U32 R143, R143, 0x10, RZ ;  /* 0x000000108f8f7819 */ /* 0x000fe200000006ff */
[----:B------:R-:W-:Y:S01]  /*1ae0*/  FADD.FTZ R70, R70, R99 ;  /* 0x0000006346467221 */ /* 0x000fe20000010000 */
[----:B------:R-:W-:Y:S01]  /*1af0*/  SHF.L.U32 R37, R14, 0x10, RZ ;  /* 0x000000100e257819 */ /* 0x000fe200000006ff */
[----:B------:R-:W-:Y:S01]  /*1b00*/  FADD.FTZ R30, -R10, R30 ;  /* 0x0000001e0a1e7221 */ /* 0x000fe20000010100 */
[C---:B------:R-:W-:Y:S01]  /*1b10*/  PRMT R14, R73.reuse, 0x7632, R14 ;  /* 0x00007632490e7816 */ /* 0x040fe2000000000e */
[----:B------:R-:W-:Y:S01]  /*1b20*/  FFMA.FTZ R34, R90, R100, R38 ;  /* 0x000000645a227223 */ /* 0x000fe20000010026 */
[----:B------:R-:W-:Y:S01]  /*1b30*/  SHF.L.U32 R48, R73, 0x10, RZ ;  /* 0x0000001049307819 */ /* 0x000fe200000006ff */
[----:B------:R-:W-:Y:S01]  /*1b40*/  FMUL.FTZ R74, R2, R74 ;  /* 0x0000004a024a7220 */ /* 0x000fe20000410000 */
[----:B------:R-:W-:Y:S01]  /*1b50*/  SHF.L.U32 R65, R22, 0x10, RZ ;  /* 0x0000001016417819 */ /* 0x000fe200000006ff */
[----:B------:R-:W-:Y:S01]  /*1b60*/  FMUL.FTZ R73, R2, R32 ;  /* 0x0000002002497220 */ /* 0x000fe20000410000 */
[----:B------:R-:W-:Y:S01]  /*1b70*/  FADD.FTZ R69, -R10, R69 ;  /* 0x000000450a457221 */ /* 0x000fe20000010100 */
[----:B------:R-:W-:Y:S01]  /*1b80*/  FFMA.FTZ R71, R77, R99, R71 ;  /* 0x000000634d477223 */ /* 0x000fe20000010047 */
[----:B------:R-:W-:Y:S01]  /*1b90*/  FADD.FTZ R32, R36, R89 ;  /* 0x0000005924207221 */ /* 0x000fe20000010000 */
[----:B------:R-:W-:Y:S01]  /*1ba0*/  PRMT R29, R22, 0x7632, R29 ;  /* 0x00007632161d7816 */ /* 0x000fe2000000001d */
[----:B------:R-:W-:Y:S01]  /*1bb0*/  FADD.FTZ R8, R143, R81 ;  /* 0x000000518f087221 */ /* 0x000fe20000010000 */
[----:B------:R-:W-:-:S02]  /*1bc0*/  PRMT R21, R16, 0x7632, R21 ;  /* 0x0000763210157816 */ /* 0x000fc40000000015 */
[----:B------:R-:W-:Y:S02]  /*1bd0*/  SHF.L.U32 R57, R16, 0x10, RZ ;  /* 0x0000001010397819 */ /* 0x000fe400000006ff */
[----:B------:R-:W-:Y:S01]  /*1be0*/  SHF.L.U32 R36, R82, 0x10, RZ ;  /* 0x0000001052247819 */ /* 0x000fe200000006ff */
[----:B------:R-:W-:Y:S01]  /*1bf0*/  FADD.FTZ R82, R70, R83 ;  /* 0x0000005346527221 */ /* 0x000fe20000010000 */
[C---:B------:R-:W-:Y:S01]  /*1c00*/  PRMT R81, R121.reuse, 0x7632, R81 ;  /* 0x0000763279517816 */ /* 0x040fe20000000051 */
[----:B------:R-:W-:Y:S01]  /*1c10*/  FADD.FTZ R66, -R10, R66 ;  /* 0x000000420a427221 */ /* 0x000fe20000010100 */
[----:B------:R-:W-:Y:S01]  /*1c20*/  SHF.L.U32 R68, R121, 0x10, RZ ;  /* 0x0000001079447819 */ /* 0x000fe200000006ff */
[----:B------:R-:W-:Y:S01]  /*1c30*/  FMUL.FTZ R70, R2, R30 ;  /* 0x0000001e02467220 */ /* 0x000fe20000410000 */
[----:B------:R-:W-:Y:S02]  /*1c40*/  PRMT R67, R96, 0x7632, R67 ;  /* 0x0000763260437816 */ /* 0x000fe40000000043 */
[----:B------:R-:W-:-:S02]  /*1c50*/  PRMT R22, R93, 0x7632, R22 ;  /* 0x000076325d167816 */ /* 0x000fc40000000016 */
[----:B------:R-:W-:Y:S01]  /*1c60*/  SHF.L.U32 R56, R93, 0x10, RZ ;  /* 0x000000105d387819 */ /* 0x000fe200000006ff */
[-C--:B------:R-:W-:Y:S01]  /*1c70*/  FFMA.FTZ R93, R74, R89.reuse, R34 ;  /* 0x000000594a5d7223 */ /* 0x080fe20000010022 */
[C---:B------:R-:W-:Y:S02]  /*1c80*/  PRMT R16, R72.reuse, 0x7632, R16 ;  /* 0x0000763248107816 */ /* 0x040fe40000000010 */
[----:B------:R-:W-:Y:S01]  /*1c90*/  SHF.L.U32 R51, R72, 0x10, RZ ;  /* 0x0000001048337819 */ /* 0x000fe200000006ff */
[----:B------:R-:W-:Y:S01]  /*1ca0*/  FMUL.FTZ R72, R5, R89 ;  /* 0x0000005905487220 */ /* 0x000fe20000410000 */
[----:B------:R-:W-:Y:S01]  /*1cb0*/  SHF.L.U32 R96, R96, 0x10, RZ ;  /* 0x0000001060607819 */ /* 0x000fe200000006ff */
[----:B------:R-:W-:Y:S01]  /*1cc0*/  FADD.FTZ R65, -R10, R65 ;  /* 0x000000410a417221 */ /* 0x000fe20000010100 */
[----:B------:R-:W-:Y:S01]  /*1cd0*/  FFMA.FTZ R89, R73, R83, R71 ;  /* 0x0000005349597223 */ /* 0x000fe20000010047 */
[----:B------:R-:W-:Y:S01]  /*1ce0*/  FMUL.FTZ R69, R2, R69 ;  /* 0x0000004502457220 */ /* 0x000fe20000410000 */
[----:B------:R-:W-:Y:S01]  /*1cf0*/  SHF.L.U32 R64, R97, 0x10, RZ ;  /* 0x0000001061407819 */ /* 0x000fe200000006ff */
[----:B------:R-:W-:Y:S01]  /*1d00*/  FADD.FTZ R62, -R10, R62 ;  /* 0x0000003e0a3e7221 */ /* 0x000fe20000010100 */
[----:B------:R-:W-:Y:S01]  /*1d10*/  SHF.L.U32 R34, R81, 0x10, RZ ;  /* 0x0000001051227819 */ /* 0x000fe200000006ff */
[----:B------:R-:W-:Y:S01]  /*1d20*/  FADD.FTZ R81, R32, R68 ;  /* 0x0000004420517221 */ /* 0x000fe20000010000 */
[----:B------:R-:W-:Y:S01]  /*1d30*/  SHF.L.U32 R146, R146, 0x10, RZ ;  /* 0x0000001092927819 */ /* 0x000fe200000006ff */
[----:B------:R-:W-:Y:S01]  /*1d40*/  FFMA.FTZ R93, R70, R68, R93 ;  /* 0x00000044465d7223 */ /* 0x000fe2000001005d */
[----:B------:R-:W-:Y:S01]  /*1d50*/  SHF.L.U32 R63, R94, 0x10, RZ ;  /* 0x000000105e3f7819 */ /* 0x000fe200000006ff */
[----:B------:R-:W-:Y:S01]  /*1d60*/  FMUL.FTZ R66, R2, R66 ;  /* 0x0000004202427220 */ /* 0x000fe20000410000 */
[----:B------:R-:W-:Y:S01]  /*1d70*/  FADD.FTZ R61, -R10, R61 ;  /* 0x0000003d0a3d7221 */ /* 0x000fe20000010100 */
[----:B------:R-:W-:Y:S01]  /*1d80*/  FFMA.FTZ R89, R69, R96, R89 ;  /* 0x0000006045597223 */ /* 0x000fe20000010059 */
[----:B------:R-:W-:Y:S01]  /*1d90*/  FMUL.FTZ R65, R2, R65 ;  /* 0x0000004102417220 */ /* 0x000fe20000410000 */
[----:B------:R-:W-:Y:S01]  /*1da0*/  SHF.L.U32 R60, R95, 0x10, RZ ;  /* 0x000000105f3c7819 */ /* 0x000fe200000006ff */
[----:B------:R-:W-:Y:S01]  /*1db0*/  FADD.FTZ R82, R82, R96 ;  /* 0x0000006052527221 */ /* 0x000fe20000010000 */
[----:B------:R-:W-:Y:S01]  /*1dc0*/  FADD.FTZ R58, -R10, R58 ;  /* 0x0000003a0a3a7221 */ /* 0x000fe20000010100 */
[----:B------:R-:W-:Y:S01]  /*1dd0*/  SHF.L.U32 R59, R92, 0x10, RZ ;  /* 0x000000105c3b7819 */ /* 0x000fe200000006ff */
[----:B------:R-:W-:Y:S01]  /*1de0*/  FADD.FTZ R81, R81, R64 ;  /* 0x0000004051517221 */ /* 0x000fe20000010000 */
[----:B------:R-:W-:Y:S01]  /*1df0*/  FFMA.FTZ R93, R66, R64, R93 ;  /* 0x00000040425d7223 */ /* 0x000fe2000001005d */
[----:B------:R-:W-:Y:S01]  /*1e00*/  FMUL.FTZ R62, R2, R62 ;  /* 0x0000003e023e7220 */ /* 0x000fe20000410000 */
[C---:B------:R-:W-:Y:S01]  /*1e10*/  FADD.FTZ R57, -R10.reuse, R57 ;  /* 0x000000390a397221 */ /* 0x040fe20000010100 */
[----:B------:R-:W-:Y:S01]  /*1e20*/  FADD.FTZ R146, -R10, R146 ;  /* 0x000000920a927221 */ /* 0x000fe20000010100 */
[----:B------:R-:W-:Y:S01]  /*1e30*/  FFMA.FTZ R89, R65, R63, R89 ;  /* 0x0000003f41597223 */ /* 0x000fe20000010059 */
[----:B------:R-:W-:Y:S01]  /*1e40*/  FMUL.FTZ R61, R2, R61 ;  /* 0x0000003d023d7220 */ /* 0x000fe20000410000 */
[----:B------:R-:W-:Y:S01]  /*1e50*/  FADD.FTZ R82, R82, R63 ;  /* 0x0000003f52527221 */ /* 0x000fe20000010000 */
[----:B------:R-:W-:Y:S01]  /*1e60*/  FADD.FTZ R54, -R10, R54 ;  /* 0x000000360a367221 */ /* 0x000fe20000010100 */
[----:B------:R-:W-:Y:S01]  /*1e70*/  SHF.L.U32 R55, R76, 0x10, RZ ;  /* 0x000000104c377819 */ /* 0x000fe200000006ff */
[----:B------:R-:W-:Y:S01]  /*1e80*/  FADD.FTZ R81, R81, R60 ;  /* 0x0000003c51517221 */ /* 0x000fe20000010000 */
[----:B------:R-:W-:Y:S01]  /*1e90*/  FFMA.FTZ R93, R62, R60, R93 ;  /* 0x0000003c3e5d7223 */ /* 0x000fe2000001005d */
[----:B------:R-:W-:Y:S01]  /*1ea0*/  FMUL.FTZ R58, R2, R58 ;  /* 0x0000003a023a7220 */ /* 0x000fe20000410000 */
[----:B------:R-:W-:Y:S01]  /*1eb0*/  FADD.FTZ R53, -R10, R53 ;  /* 0x000000350a357221 */ /* 0x000fe20000010100 */
[C---:B------:R-:W-:Y:S01]  /*1ec0*/  FMUL.FTZ R146, R2.reuse, R146 ;  /* 0x0000009202927220 */ /* 0x040fe20000410000 */
[----:B------:R-:W-:Y:S01]  /*1ed0*/  FFMA.FTZ R89, R61, R59, R89 ;  /* 0x0000003b3d597223 */ /* 0x000fe20000010059 */
[----:B------:R-:W-:Y:S01]  /*1ee0*/  FMUL.FTZ R57, R2, R57 ;  /* 0x0000003902397220 */ /* 0x000fe20000410000 */
[----:B------:R-:W-:Y:S01]  /*1ef0*/  PRMT R134, R141, 0x7632, R134 ;  /* 0x000076328d867816 */ /* 0x000fe20000000086 */
[----:B------:R-:W-:Y:S01]  /*1f00*/  FADD.FTZ R82, R82, R59 ;  /* 0x0000003b52527221 */ /* 0x000fe20000010000 */
[----:B------:R-:W-:Y:S01]  /*1f10*/  FADD.FTZ R50, -R10, R50 ;  /* 0x000000320a327221 */ /* 0x000fe20000010100 */
[----:B------:R-:W-:Y:S01]  /*1f20*/  PRMT R141, R9, 0x7632, R141 ;  /* 0x00007632098d7816 */ /* 0x000fe2000000008d */
[----:B------:R-:W-:Y:S01]  /*1f30*/  FADD.FTZ R81, R81, R56 ;  /* 0x0000003851517221 */ /* 0x000fe20000010000 */
[----:B------:R-:W-:Y:S01]  /*1f40*/  FFMA.FTZ R93, R58, R56, R93 ;  /* 0x000000383a5d7223 */ /* 0x000fe2000001005d */
[----:B------:R-:W-:Y:S01]  /*1f50*/  FMUL.FTZ R54, R2, R54 ;  /* 0x0000003602367220 */ /* 0x000fe20000410000 */
[----:B------:R-:W-:Y:S01]  /*1f60*/  FADD.FTZ R49, -R10, R49 ;  /* 0x000000310a317221 */ /* 0x000fe20000010100 */
[--C-:B------:R-:W-:Y:S01]  /*1f70*/  FFMA.FTZ R9, R146, R143, R80.reuse ;  /* 0x0000008f92097223 */ /* 0x100fe20000010050 */
[----:B------:R-:W-:Y:S01]  /*1f80*/  FFMA.FTZ R89, R57, R55, R89 ;  /* 0x0000003739597223 */ /* 0x000fe20000010059 */
[----:B------:R-:W-:Y:S01]  /*1f90*/  FMUL.FTZ R53, R2, R53 ;  /* 0x0000003502357220 */ /* 0x000fe20000410000 */
[----:B------:R-:W-:Y:S01]  /*1fa0*/  PRMT R80, R97, 0x7632, R80 ;  /* 0x0000763261507816 */ /* 0x000fe20000000050 */
[----:B------:R-:W-:Y:S01]  /*1fb0*/  FADD.FTZ R82, R82, R55 ;  /* 0x0000003752527221 */ /* 0x000fe20000010000 */
[----:B------:R-:W-:Y:S01]  /*1fc0*/  SHF.L.U32 R144, R144, 0x10, RZ ;  /* 0x0000001090907819 */ /* 0x000fe200000006ff */
[----:B------:R-:W-:Y:S01]  /*1fd0*/  FADD.FTZ R81, R81, R52 ;  /* 0x0000003451517221 */ /* 0x000fe20000010000 */
[----:B------:R-:W-:Y:S01]  /*1fe0*/  FFMA.FTZ R93, R54, R52, R93 ;  /* 0x00000034365d7223 */ /* 0x000fe2000001005d */
[----:B------:R-:W-:Y:S01]  /*1ff0*/  FMUL.FTZ R50, R2, R50 ;  /* 0x0000003202327220 */ /* 0x000fe20000410000 */
[----:B------:R-:W-:Y:S01]  /*2000*/  FMUL.FTZ R91, R6, R91 ;  /* 0x0000005b065b7220 */ /* 0x000fe20000410000 */
[----:B------:R-:W-:Y:S01]  /*2010*/  FFMA.FTZ R89, R53, R51, R89 ;  /* 0x0000003335597223 */ /* 0x000fe20000010059 */
[----:B------:R-:W-:Y:S01]  /*2020*/  FMUL.FTZ R49, R2, R49 ;  /* 0x0000003102317220 */ /* 0x000fe20000410000 */
[----:B------:R-:W-:Y:S01]  /*2030*/  SHF.L.U32 R30, R80, 0x10, RZ ;  /* 0x00000010501e7819 */ /* 0x000fe200000006ff */
[----:B------:R-:W-:Y:S01]  /*2040*/  FMUL.FTZ R71, R6, R83 ;  /* 0x0000005306477220 */ /* 0x000fe20000410000 */
[----:B------:R-:W-:Y:S01]  /*2050*/  FADD.FTZ R80, R82, R51 ;  /* 0x0000003352507221 */ /* 0x000fe20000010000 */
[----:B------:R-:W-:Y:S01]  /*2060*/  FADD.FTZ R144, -R10, R144 ;  /* 0x000000900a907221 */ /* 0x000fe20000010100 */
[----:B------:R-:W-:Y:S01]  /*2070*/  FADD.FTZ R82, R81, R48 ;  /* 0x0000003051527221 */ /* 0x000fe20000010000 */
[----:B------:R-:W-:Y:S01]  /*2080*/  FFMA.FTZ R83, R50, R48, R93 ;  /* 0x0000003032537223 */ /* 0x000fe2000001005d */
[----:B------:R-:W-:Y:S01]  /*2090*/  FFMA.FTZ R81, R49, R47, R89 ;  /* 0x0000002f31517223 */ /* 0x000fe20000010059 */
[----:B------:R-:W-:Y:S01]  /*20a0*/  FMUL.FTZ R143, R4, R143 ;  /* 0x0000008f048f7220 */ /* 0x000fe20000410000 */
[----:B------:R-:W-:Y:S01]  /*20b0*/  FFMA.FTZ R93, R0, R91, RZ ;  /* 0x0000005b005d7223 */ /* 0x000fe200000100ff */
[----:B------:R-:W-:Y:S01]  /*20c0*/  FADD.FTZ R89, RZ, R91 ;  /* 0x0000005bff597221 */ /* 0x000fe20000010000 */
[----:B------:R-:W-:Y:S01]  /*20d0*/  SHF.L.U32 R138, R138, 0x10, RZ ;  /* 0x000000108a8a7819 */ /* 0x000fe200000006ff */
[----:B------:R-:W-:Y:S01]  /*20e0*/  FMUL.FTZ R144, R2, R144 ;  /* 0x0000009002907220 */ /* 0x000fe20000410000 */
[----:B------:R-:W-:Y:S01]  /*20f0*/  SHF.L.U32 R141, R141, 0x10, RZ ;  /* 0x000000108d8d7819 */ /* 0x000fe200000006ff */
[----:B------:R-:W-:Y:S01]  /*2100*/  FMUL.FTZ R142, R5, R142 ;  /* 0x0000008e058e7220 */ /* 0x000fe20000410000 */
[----:B------:R-:W-:Y:S01]  /*2110*/  FFMA.FTZ R93, R146, R143, R93 ;  /* 0x0000008f925d7223 */ /* 0x000fe2000001005d */
[----:B------:R-:W-:Y:S01]  /*2120*/  FADD.FTZ R89, R89, R143 ;  /* 0x0000008f59597221 */ /* 0x000fe20000010000 */
[----:B------:R-:W-:Y:S01]  /*2130*/  PRMT R137, R98, 0x7632, R137 ;  /* 0x0000763262897816 */ /* 0x000fe20000000089 */
[----:B------:R-:W-:Y:S01]  /*2140*/  FADD.FTZ R138, -R10, R138 ;  /* 0x0000008a0a8a7221 */ /* 0x000fe20000010100 */
[----:B------:R-:W-:Y:S01]  /*2150*/  FADD.FTZ R85, R141, R85 ;  /* 0x000000558d557221 */ /* 0x000fe20000010000 */
[-C--:B------:R-:W-:Y:S01]  /*2160*/  FFMA.FTZ R84, R144, R141.reuse, R84 ;  /* 0x0000008d90547223 */ /* 0x080fe20000010054 */
[----:B------:R-:W-:Y:S01]  /*2170*/  FMUL.FTZ R141, R3, R141 ;  /* 0x0000008d038d7220 */ /* 0x000fe20000410000 */
[----:B------:R-:W-:Y:S01]  /*2180*/  FFMA.FTZ R93, R145, R142, R93 ;  /* 0x0000008e915d7223 */ /* 0x000fe2000001005d */
[----:B------:R-:W-:Y:S01]  /*2190*/  FADD.FTZ R89, R89, R142 ;  /* 0x0000008e59597221 */ /* 0x000fe20000010000 */
[----:B------:R-:W-:Y:S01]  /*21a0*/  SHF.L.U32 R134, R134, 0x10, RZ ;  /* 0x0000001086867819 */ /* 0x000fe200000006ff */
[----:B------:R-:W-:Y:S01]  /*21b0*/  FMUL.FTZ R138, R2, R138 ;  /* 0x0000008a028a7220 */ /* 0x000fe20000410000 */
[----:B------:R-:W-:Y:S01]  /*21c0*/  SHF.L.U32 R137, R137, 0x10, RZ ;  /* 0x0000001089897819 */ /* 0x000fe200000006ff */
[----:B------:R-:W-:Y:S01]  /*21d0*/  FMUL.FTZ R139, R6, R139 ;  /* 0x0000008b068b7220 */ /* 0x000fe20000410000 */
[----:B------:R-:W-:Y:S01]  /*21e0*/  FFMA.FTZ R93, R144, R141, R93 ;  /* 0x0000008d905d7223 */ /* 0x000fe2000001005d */
[----:B------:R-:W-:Y:S01]  /*21f0*/  FADD.FTZ R89, R89, R141 ;  /* 0x0000008d59597221 */ /* 0x000fe20000010000 */
        /* <DEDUP_REMOVED lines=53> */
[----:B------:R-:W-:Y:S01]  /*2550*/  PRMT R98, R117, 0x7632, R98 ;  /* 0x0000763275627816 */ /* 0x000fe20000000062 */
[----:B------:R-:W-:Y:S01]  /*2560*/  FADD.FTZ R89, R89, R123 ;  /* 0x0000007b59597221 */ /* 0x000fe20000010000 */
        /* <DEDUP_REMOVED lines=53> */
[----:B------:R-:W-:Y:S01]  /*28c0*/  FFMA.FTZ R93, R106, R44, R93 ;  /* 0x0000002c6a5d7223 */ /* 0x000fe2000001005d */
[----:B------:R-:W-:Y:S01]  /*28d0*/  PRMT R20, R76, 0x7632, R20 ;  /* 0x000076324c147816 */ /* 0x000fe20000000014 */
[----:B------:R-:W-:Y:S01]  /*28e0*/  FMUL.FTZ R76, R5, R100 ;  /* 0x00000064054c7220 */ /* 0x000fe20000410000 */
        /* <DEDUP_REMOVED lines=167> */
[----:B------:R-:W-:Y:S01]  /*3360*/  PRMT R152, R156, 0x7632, R152 ;  /* 0x000076329c987816 */ /* 0x000fe20000000098 */
[----:B------:R-:W-:Y:S01]  /*3370*/  FFMA.FTZ R93, R17, R16, R93 ;  /* 0x00000010115d7223 */ /* 0x000fe2000001005d */
[----:B------:R-:W-:-:S02]  /*3380*/  PRMT R153, R157, 0x7632, R153 ;  /* 0x000076329d997816 */ /* 0x000fc40000000099 */
[----:B------:R-:W-:Y:S02]  /*3390*/  PRMT R154, R158, 0x7632, R154 ;  /* 0x000076329e9a7816 */ /* 0x000fe4000000009a */
[----:B------:R-:W-:Y:S01]  /*33a0*/  PRMT R155, R159, 0x7632, R155 ;  /* 0x000076329f9b7816 */ /* 0x000fe2000000009b */
[----:B------:R-:W-:Y:S01]  /*33b0*/  FADD.FTZ R94, R94, R16 ;  /* 0x000000105e5e7221 */ /* 0x000fe20000010000 */
[----:B------:R-:W-:Y:S01]  /*33c0*/  SHF.L.U32 R156, R156, 0x10, RZ ;  /* 0x000000109c9c7819 */ /* 0x000fe200000006ff */
[----:B------:R-:W-:Y:S01]  /*33d0*/  FADD.FTZ R13, -R10, R13 ;  /* 0x0000000d0a0d7221 */ /* 0x000fe20000010100 */
[----:B------:R-:W-:Y:S01]  /*33e0*/  SHF.L.U32 R157, R157, 0x10, RZ ;  /* 0x000000109d9d7819 */ /* 0x000fe200000006ff */
[----:B------:R-:W-:Y:S01]  /*33f0*/  FADD.FTZ R89, R85, R14 ;  /* 0x0000000e55597221 */ /* 0x000fe20000010000 */
[----:B------:R-:W-:Y:S01]  /*3400*/  SHF.L.U32 R158, R158, 0x10, RZ ;  /* 0x000000109e9e7819 */ /* 0x000fe200000006ff */
[-C--:B------:R-:W-:Y:S01]  /*3410*/  FFMA.FTZ R149, R15, R14.reuse, R84 ;  /* 0x0000000e0f957223 */ /* 0x080fe20000010054 */
[----:B------:R-:W-:Y:S01]  /*3420*/  SHF.L.U32 R159, R159, 0x10, RZ ;  /* 0x000000109f9f7819 */ /* 0x000fe200000006ff */
[----:B------:R-:W-:Y:S01]  /*3430*/  FMUL.FTZ R14, R3, R14 ;  /* 0x0000000e030e7220 */ /* 0x000fe20000410000 */
[----:B------:R-:W-:Y:S01]  /*3440*/  SHF.L.U32 R152, R152, 0x10, RZ ;  /* 0x0000001098987819 */ /* 0x000fe200000006ff */
[----:B------:R-:W-:Y:S01]  /*3450*/  FFMA.FTZ R93, R50, R48, R93 ;  /* 0x00000030325d7223 */ /* 0x000fe2000001005d */
[----:B------:R-:W-:-:S02]  /*3460*/  SHF.L.U32 R153, R153, 0x10, RZ ;  /* 0x0000001099997819 */ /* 0x000fc400000006ff */
[----:B------:R-:W-:Y:S02]  /*3470*/  SHF.L.U32 R154, R154, 0x10, RZ ;  /* 0x000000109a9a7819 */ /* 0x000fe400000006ff */
[----:B------:R-:W-:Y:S01]  /*3480*/  SHF.L.U32 R155, R155, 0x10, RZ ;  /* 0x000000109b9b7819 */ /* 0x000fe200000006ff */
[----:B------:R-:W-:Y:S01]  /*3490*/  FADD.FTZ R94, R94, R48 ;  /* 0x000000305e5e7221 */ /* 0x000fe20000010000 */
[----:B------:R-:W-:Y:S01]  /*34a0*/  SHF.L.U32 R12, R12, 0x10, RZ ;  /* 0x000000100c0c7819 */ /* 0x000fe200000006ff */
[----:B------:R-:W-:Y:S01]  /*34b0*/  FADD.FTZ R46, -R10, R46 ;  /* 0x0000002e0a2e7221 */ /* 0x000fe20000010100 */
[----:B------:R-:W-:Y:S01]  /*34c0*/  FADD.FTZ R80, R80, R47 ;  /* 0x0000002f50507221 */ /* 0x000fe20000010000 */
[----:B------:R-:W-:Y:S01]  /*34d0*/  FMUL.FTZ R13, R2, R13 ;  /* 0x0000000d020d7220 */ /* 0x000fe20000410000 */
        /* <DEDUP_REMOVED lines=10> */
[----:B------:R-:W-:Y:S01]  /*3580*/  FFMA.FTZ R93, R15, R14, R93 ;  /* 0x0000000e0f5d7223 */ /* 0x000fe2000001005d */
[C---:B------:R-:W-:Y:S01]  /*3590*/  PRMT R10, R45.reuse, 0x7632, R10 ;  /* 0x000076322d0a7816 */ /* 0x040fe2000000000a */
[----:B------:R-:W-:Y:S01]  /*35a0*/  FADD.FTZ R94, R94, R14 ;  /* 0x0000000e5e5e7221 */ /* 0x000fe20000010000 */
[----:B------:R-:W-:Y:S01]  /*35b0*/  SHF.L.U32 R45, R45, 0x10, RZ ;  /* 0x000000102d2d7819 */ /* 0x000fe200000006ff */
[----:B------:R-:W-:Y:S01]  /*35c0*/  FMUL.FTZ R46, R2, R46 ;  /* 0x0000002e022e7220 */ /* 0x000fe20000410000 */
[----:B------:R-:W-:Y:S01]  /*35d0*/  FADD.FTZ R84, R8, R12 ;  /* 0x0000000c08547221 */ /* 0x000fe20000010000 */
[-C--:B------:R-:W-:Y:S01]  /*35e0*/  FFMA.FTZ R85, R13, R12.reuse, R9 ;  /* 0x0000000c0d557223 */ /* 0x080fe20000010009 */
[----:B------:R-:W-:Y:S01]  /*35f0*/  FMUL.FTZ R12, R4, R12 ;  /* 0x0000000c040c7220 */ /* 0x000fe20000410000 */
[----:B------:R-:W-:Y:S01]  /*3600*/  FFMA.FTZ R93, R49, R47, R93 ;  /* 0x0000002f315d7223 */ /* 0x000fe2000001005d */
[----:B------:R-:W-:Y:S01]  /*3610*/  FADD.FTZ R94, R94, R47 ;  /* 0x0000002f5e5e7221 */ /* 0x000fe20000010000 */
[----:B------:R-:W-:Y:S01]  /*3620*/  SHF.L.U32 R10, R10, 0x10, RZ ;  /* 0x000000100a0a7819 */ /* 0x000fe200000006ff */
[----:B------:R-:W-:Y:S01]  /*3630*/  FADD.FTZ R82, R82, R45 ;  /* 0x0000002d52527221 */ /* 0x000fe20000010000 */
[----:B------:R-:W-:Y:S01]  /*3640*/  FFMA.FTZ R83, R46, R45, R83 ;  /* 0x0000002d2e537223 */ /* 0x000fe20000010053 */
[----:B------:R-:W-:Y:S01]  /*3650*/  FMUL.FTZ R11, R2, R11 ;  /* 0x0000000b020b7220 */ /* 0x000fe20000410000 */
[----:B------:R-:W-:Y:S01]  /*3660*/  FMUL.FTZ R45, R5, R45 ;  /* 0x0000002d052d7220 */ /* 0x000fe20000410000 */
[----:B------:R-:W-:Y:S01]  /*3670*/  FFMA.FTZ R93, R13, R12, R93 ;  /* 0x0000000c0d5d7223 */ /* 0x000fe2000001005d */
[----:B------:R-:W-:Y:S01]  /*3680*/  FADD.FTZ R94, R94, R12 ;  /* 0x0000000c5e5e7221 */ /* 0x000fe20000010000 */
[C---:B------:R-:W-:Y:S01]  /*3690*/  PRMT R92, R86.reuse, 0x7632, R92 ;  /* 0x00007632565c7816 */ /* 0x040fe2000000005c */
[----:B------:R-:W-:Y:S01]  /*36a0*/  FADD.FTZ R89, R89, R10 ;  /* 0x0000000a59597221 */ /* 0x000fe20000010000 */
[----:B------:R-:W-:Y:S01]  /*36b0*/  SHF.L.U32 R86, R86, 0x10, RZ ;  /* 0x0000001056567819 */ /* 0x000fe200000006ff */
[-C--:B------:R-:W-:Y:S01]  /*36c0*/  FFMA.FTZ R149, R11, R10.reuse, R149 ;  /* 0x0000000a0b957223 */ /* 0x080fe20000010095 */
[----:B------:R-:W-:Y:S01]  /*36d0*/  FMUL.FTZ R10, R3, R10 ;  /* 0x0000000a030a7220 */ /* 0x000fe20000410000 */
[----:B------:R-:W-:Y:S01]  /*36e0*/  FFMA.FTZ R93, R46, R45, R93 ;  /* 0x0000002d2e5d7223 */ /* 0x000fe2000001005d */
[----:B------:R-:W-:Y:S01]  /*36f0*/  FADD.FTZ R94, R94, R45 ;  /* 0x0000002d5e5e7221 */ /* 0x000fe20000010000 */
[----:B------:R-:W-:Y:S01]  /*3700*/  SHF.L.U32 R150, R92, 0x10, RZ ;  /* 0x000000105c967819 */ /* 0x000fe200000006ff */
[----:B------:R-:W-:Y:S01]  /*3710*/  FMUL.FTZ R9, R2, R156 ;  /* 0x0000009c02097220 */ /* 0x000fe20000410000 */
[----:B------:R-:W-:Y:S01]  /*3720*/  FFMA.FTZ R101, R11, R10, R93 ;  /* 0x0000000a0b657223 */ /* 0x000fe2000001005d */
[----:B------:R-:W-:Y:S01]  /*3730*/  FMUL.FTZ R8, R6, R86 ;  /* 0x0000005606087220 */ /* 0x000fe20000410000 */
[----:B------:R-:W-:Y:S01]  /*3740*/  FADD.FTZ R96, R94, R10 ;  /* 0x0000000a5e607221 */ /* 0x000fe20000010000 */
[C---:B------:R-:W-:Y:S01]  /*3750*/  PRMT R156, R87.reuse, 0x7632, R156 ;  /* 0x00007632579c7816 */ /* 0x040fe2000000009c */
[----:B------:R-:W-:Y:S01]  /*3760*/  FMUL.FTZ R95, R2, R152 ;  /* 0x00000098025f7220 */ /* 0x000fe20000410000 */
[----:B------:R-:W-:Y:S01]  /*3770*/  SHF.L.U32 R151, R87, 0x10, RZ ;  /* 0x0000001057977819 */ /* 0x000fe200000006ff */
[----:B------:R-:W-:Y:S01]  /*3780*/  FFMA.FTZ R101, R9, R8, R101 ;  /* 0x0000000809657223 */ /* 0x000fe20000010065 */
[----:B------:R-:W-:Y:S01]  /*3790*/  FMUL.FTZ R94, R4, R150 ;  /* 0x00000096045e7220 */ /* 0x000fe20000410000 */
[----:B------:R-:W-:Y:S01]  /*37a0*/  FADD.FTZ R96, R96, R8 ;  /* 0x0000000860607221 */ /* 0x000fe20000010000 */
[----:B------:R-:W-:Y:S01]  /*37b0*/  SHF.L.U32 R156, R156, 0x10, RZ ;  /* 0x000000109c9c7819 */ /* 0x000fe200000006ff */
[----:B------:R-:W-:Y:S01]  /*37c0*/  FMUL.FTZ R93, R2, R157 ;  /* 0x0000009d025d7220 */ /* 0x000fe20000410000 */
[----:B------:R-:W-:Y:S01]  /*37d0*/  FFMA.FTZ R101, R95, R94, R101 ;  /* 0x0000005e5f657223 */ /* 0x000fe20000010065 */
[----:B------:R-:W-:Y:S01]  /*37e0*/  FMUL.FTZ R92, R5, R151 ;  /* 0x00000097055c7220 */ /* 0x000fe20000410000 */
[----:B------:R-:W-:Y:S01]  /*37f0*/  FADD.FTZ R96, R96, R94 ;  /* 0x0000005e60607221 */ /* 0x000fe20000010000 */
[----:B--2---:R-:W-:Y:S01]  /*3800*/  SHF.L.U32 R157, R78, 0x10, RZ ;  /* 0x000000104e9d7819 */ /* 0x004fe200000006ff */
[----:B------:R-:W-:Y:S01]  /*3810*/  FMUL.FTZ R99, R2, R153 ;  /* 0x0000009902637220 */ /* 0x000fe20000410000 */
[----:B------:R-:W-:Y:S01]  /*3820*/  PRMT R87, R78, 0x7632, R87 ;  /* 0x000076324e577816 */ /* 0x000fe20000000057 */
        /* <DEDUP_REMOVED lines=8> */
[----:B------:R-:W-:-:S02]  /*38b0*/  PRMT R152, R79, 0x7632, R152 ;  /* 0x000076324f987816 */ /* 0x000fc40000000098 */
[----:B------:R-:W-:Y:S01]  /*38c0*/  SHF.L.U32 R153, R79, 0x10, RZ ;  /* 0x000000104f997819 */ /* 0x000fe200000006ff */
[----:B------:R-:W-:Y:S01]  /*38d0*/  FFMA.FTZ R79, R97, R96, R101 ;  /* 0x00000060614f7223 */ /* 0x000fe20000010065 */
[----:B------:R-:W-:Y:S01]  /*38e0*/  FMUL.FTZ R100, R2, R154 ;  /* 0x0000009a02647220 */ /* 0x000fe20000410000 */
[----:B------:R-:W-:Y:S01]  /*38f0*/  FADD.FTZ R78, R78, R96 ;  /* 0x000000604e4e7221 */ /* 0x000fe20000010000 */
[----:B------:R-:W-:Y:S01]  /*3900*/  FMUL.FTZ R101, R4, R87 ;  /* 0x0000005704657220 */ /* 0x000fe20000410000 */
[----:B------:R-:W-:Y:S01]  /*3910*/  SHF.L.U32 R152, R152, 0x10, RZ ;  /* 0x0000001098987819 */ /* 0x000fe200000006ff */
[----:B------:R-:W-:Y:S01]  /*3920*/  FMUL.FTZ R102, R2, R159 ;  /* 0x0000009f02667220 */ /* 0x000fe20000410000 */
[----:B------:R-:W-:Y:S01]  /*3930*/  FMUL.FTZ R103, R5, R153 ;  /* 0x0000009905677220 */ /* 0x000fe20000410000 */
[----:B------:R-:W-:Y:S01]  /*3940*/  FADD.FTZ R78, R78, R101 ;  /* 0x000000654e4e7221 */ /* 0x000fe20000010000 */
[----:B------:R-:W-:Y:S01]  /*3950*/  FFMA.FTZ R79, R100, R101, R79 ;  /* 0x00000065644f7223 */ /* 0x000fe2000001004f */
[----:B------:R-:W0:Y:S01]  /*3960*/  S2R R158, SR_TID.X ;  /* 0x00000000009e7919 */ /* 0x000e220000002100 */
[----:B------:R-:W-:Y:S01]  /*3970*/  FMUL.FTZ R104, R2, R155 ;  /* 0x0000009b02687220 */ /* 0x000fe20000410000 */
[----:B------:R-:W-:Y:S01]  /*3980*/  FADD.FTZ R78, R78, R103 ;  /* 0x000000674e4e7221 */ /* 0x000fe20000010000 */
[----:B------:R-:W-:Y:S01]  /*3990*/  FFMA.FTZ R79, R102, R103, R79 ;  /* 0x00000067664f7223 */ /* 0x000fe2000001004f */
[----:B------:R-:W-:-:S04]  /*39a0*/  FMUL.FTZ R105, R3, R152 ;  /* 0x0000009803697220 */ /* 0x000fc80000410000 */
[----:B------:R-:W-:Y:S01]  /*39b0*/  FADD.FTZ R78, R78, R105 ;  /* 0x000000694e4e7221 */ /* 0x000fe20000010000 */
[----:B------:R-:W-:Y:S01]  /*39c0*/  FFMA.FTZ R79, R104, R105, R79 ;  /* 0x00000069684f7223 */ /* 0x000fe2000001004f */
[----:B------:R-:W-:-:S04]  /*39d0*/  UIADD3 UR13, UP0, UPT, UR13, 0x20, URZ ;  /* 0x000000200d0d7890 */ /* 0x000fc8000ff1e0ff */
[----:B------:R1:W-:Y:S01]  /*39e0*/  STS.64 [R88], R78 ;  /* 0x0000004e58007388 */ /* 0x0003e20000000a00 */
[----:B------:R-:W-:Y:S02]  /*39f0*/  UIADD3.X UR5, UPT, UPT, URZ, UR5, URZ, UP0, !UPT ;  /* 0x00000005ff057290 */ /* 0x000fe400087fe4ff */
[----:B------:R-:W-:-:S04]  /*3a00*/  UISETP.GE.U32.AND UP0, UPT, UR13, UR21, UPT ;  /* 0x000000150d00728c */ /* 0x000fc8000bf06070 */
[----:B------:R-:W-:Y:S01]  /*3a10*/  UISETP.GE.AND.EX UP0, UPT, UR5, UR14, UPT, UP0 ;  /* 0x0000000e0500728c */ /* 0x000fe2000bf06300 */
        /* <DEDUP_REMOVED lines=8> */
[----:B-1----:R-:W-:Y:S01]  /*3aa0*/  FADD.FTZ R79, R80, R157 ;  /* 0x0000009d504f7221 */ /* 0x002fe20000010000 */
[----:B------:R-:W-:Y:S01]  /*3ab0*/  FFMA.FTZ R78, R97, R157, R81 ;  /* 0x0000009d614e7223 */ /* 0x000fe20000010051 */
[----:B------:R-:W-:Y:S01]  /*3ac0*/  FADD.FTZ R83, R82, R153 ;  /* 0x0000009952537221 */ /* 0x000fe20000010000 */
[----:B------:R-:W-:Y:S01]  /*3ad0*/  FADD.FTZ R81, R84, R87 ;  /* 0x0000005754517221 */ /* 0x000fe20000010000 */
[----:B------:R-:W-:Y:S01]  /*3ae0*/  FFMA.FTZ R80, R100, R87, R85 ;  /* 0x0000005764507223 */ /* 0x000fe20000010055 */
[----:B------:R-:W-:Y:S01]  /*3af0*/  FFMA.FTZ R82, R102, R153, R151 ;  /* 0x0000009966527223 */ /* 0x000fe20000010097 */
[----:B------:R-:W-:Y:S01]  /*3b00*/  BAR.SYNC.DEFER_BLOCKING 0x0 ;  /* 0x0000000000007b1d */ /* 0x000fe20000010000 */
[----:B0-----:R-:W-:Y:S01]  /*3b10*/  ISETP.GT.U32.AND P0, PT, R158, 0xf, PT ;  /* 0x0000000f9e00780c */ /* 0x001fe20003f04070 */
[----:B------:R-:W-:Y:S01]  /*3b20*/  FADD.FTZ R85, R89, R152 ;  /* 0x0000009859557221 */ /* 0x000fe20000010000 */
[----:B------:R-:W-:-:S03]  /*3b30*/  FFMA.FTZ R84, R104, R152, R149 ;  /* 0x0000009868547223 */ /* 0x000fc60000010095 */
[----:B------:R-:W-:Y:S08]  /*3b40*/  BRA.U !UP0, `(.L_x_156) ;  /* 0x0000000108707547 */ /* 0x000ff0000b800000 */
[----:B------:R-:W2:Y:S04]  /*3b50*/  LDL R155, [R1+0x4c] ;  /* 0x00004c00019b7983 */ /* 0x000ea80000100800 */
[----:B------:R-:W3:Y:S04]  /*3b60*/  LDL R159, [R1+0x48] ;  /* 0x00004800019f7983 */ /* 0x000ee80000100800 */
[----:B------:R-:W4:Y:S01]  /*3b70*/  LDL R154, [R1+0x44] ;  /* 0x00004400019a7983 */ /* 0x000f220000100800 */
[----:B------:R-:W0:Y:S01]  /*3b80*/  S2UR UR12, SR_CgaCtaId ;  /* 0x00000000000c79c3 */ /* 0x000e220000008800 */
[----:B------:R-:W-:Y:S01]  /*3b90*/  UMOV UR10, 0x400 ;  /* 0x00000400000a7882 */ /* 0x000fe20000000000 */
[----:B------:R-:W-:-:S04]  /*3ba0*/  SHF.L.U32 R87, R158, 0x1, RZ ;  /* 0x000000019e577819 */ /* 0x000fc800000006ff */
[----:B------:R-:W-:Y:S01]  /*3bb0*/  LOP3.LUT R87, R87, 0x18, RZ, 0xc0, !PT ;  /* 0x0000001857577812 */ /* 0x000fe200078ec0ff */
[----:B0-----:R-:W-:-:S06]  /*3bc0*/  ULEA UR10, UR12, UR10, 0x18 ;  /* 0x0000000a0c0a7291 */ /* 0x001fcc000f8ec0ff */
[----:B------:R-:W-:-:S04]  /*3bd0*/  LEA R86, R158, UR10, 0x5 ;  /* 0x0000000a9e567c11 */ /* 0x000fc8000f8e28ff */
[----:B------:R-:W-:-:S05]  /*3be0*/  IADD3 R86, PT, PT, R86, R87, RZ ;  /* 0x0000005756567210 */ /* 0x000fca0007ffe0ff */
[----:B------:R-:W-:Y:S04]  /*3bf0*/  STS.64 [R86], R78 ;  /* 0x0000004e56007388 */ /* 0x000fe80000000a00 */
[----:B--2---:R-:W-:Y:S04]  /*3c00*/  STS.64 [R155], R80 ;  /* 0x000000509b007388 */ /* 0x004fe80000000a00 */
[----:B---3--:R-:W-:Y:S04]  /*3c10*/  STS.64 [R159], R82 ;  /* 0x000000529f007388 */ /* 0x008fe80000000a00 */
[----:B----4-:R-:W-:Y:S01]  /*3c20*/  STS.64 [R154], R84 ;  /* 0x000000549a007388 */ /* 0x010fe20000000a00 */
[----:B------:R-:W-:Y:S06]  /*3c30*/  BAR.SYNC.DEFER_BLOCKING 0x0 ;  /* 0x0000000000007b1d */ /* 0x000fec0000010000 */
[----:B------:R-:W0:Y:S04]  /*3c40*/  LDS.64 R86, [R7] ;  /* 0x0000000007567984 */ /* 0x000e280000000a00 */
[----:B------:R-:W1:Y:S01]  /*3c50*/  LDS.64 R88, [R7+0xa00] ;  /* 0x000a000007587984 */ /* 0x000e620000000a00 */
[----:B0-----:R-:W-:Y:S01]  /*3c60*/  FADD.FTZ R86, RZ, R86 ;  /* 0x00000056ff567221 */ /* 0x001fe20000010000 */
[----:B------:R-:W-:-:S03]  /*3c70*/  FADD.FTZ R87, RZ, R87 ;  /* 0x00000057ff577221 */ /* 0x000fc60000010000 */
[----:B-1----:R-:W-:Y:S01]  /*3c80*/  FADD.FTZ R88, R86, R88 ;  /* 0x0000005856587221 */ /* 0x002fe20000010000 */
[----:B------:R-:W-:Y:S02]  /*3c90*/  FADD.FTZ R89, R87, R89 ;  /* 0x0000005957597221 */ /* 0x000fe40000010000 */
[----:B------:R-:W0:Y:S02]  /*3ca0*/  LDS.64 R86, [R7+0x1400] ;  /* 0x0014000007567984 */ /* 0x000e240000000a00 */
[----:B0-----:R-:W-:Y:S01]  /*3cb0*/  FADD.FTZ R88, R88, R86 ;  /* 0x0000005658587221 */ /* 0x001fe20000010000 */
[----:B------:R-:W-:Y:S02]  /*3cc0*/  FADD.FTZ R89, R89, R87 ;  /* 0x0000005759597221 */ /* 0x000fe40000010000 */
[----:B------:R-:W0:Y:S02]  /*3cd0*/  LDS.64 R86, [R7+0x1e00] ;  /* 0x001e000007567984 */ /* 0x000e240000000a00 */
[----:B0-----:R-:W-:Y:S01]  /*3ce0*/  FADD.FTZ R86, R88, R86 ;  /* 0x0000005658567221 */ /* 0x001fe20000010000 */
[----:B------:R-:W-:-:S05]  /*3cf0*/  FADD.FTZ R87, R89, R87 ;  /* 0x0000005759577221 */ /* 0x000fca0000010000 */
[----:B------:R0:W-:Y:S02]  /*3d00*/  STG.E.64 desc[UR16][R160.64+0x2000], R86 ;  /* 0x00200056a0007986 */ /* 0x0001e4000c101b10 */
.L_x_156:
[----:B------:R-:W-:Y:S01]  /*3d10*/  BSSY.RECONVERGENT B0, `(.L_x_157) ;  /* 0x0000051000007945 */ /* 0x000fe20003800200 */
[----:B------:R-:W-:Y:S02]  /*3d20*/  MOV R89, RZ ;  /* 0x000000ff00597202 */ /* 0x000fe40000000f00 */
[----:B0-----:R-:W-:Y:S01]  /*3d30*/  MOV R86, RZ ;  /* 0x000000ff00567202 */ /* 0x001fe20000000f00 */
[----:B------:R-:W-:Y:S06]  /*3d40*/  @P0 BRA `(.L_x_158) ;  /* 0x0000000400340947 */ /* 0x000fec0003800000 */
[----:B------:R-:W2:Y:S04]  /*3d50*/  LDL R87, [R1+0x40] ;  /* 0x0000400001577983 */ /* 0x000ea80000100800 */
[----:B------:R-:W3:Y:S04]  /*3d60*/  LDL R88, [R1+0x3c] ;  /* 0x00003c0001587983 */ /* 0x000ee80000100800 */
[----:B------:R-:W4:Y:S04]  /*3d70*/  LDL R153, [R1+0x38] ;  /* 0x0000380001997983 */ /* 0x000f280000100800 */
[----:B------:R-:W5:Y:S04]  /*3d80*/  LDL R152, [R1+0x34] ;  /* 0x0000340001987983 */ /* 0x000f680000100800 */
        /* <DEDUP_REMOVED lines=8> */
[----:B--2---:R-:W0:Y:S04]  /*3e10*/  LDS.64 R86, [R87] ;  /* 0x0000000057567984 */ /* 0x004e280000000a00 */
[----:B---3--:R-:W1:Y:S01]  /*3e20*/  LDS.64 R88, [R88] ;  /* 0x0000000058587984 */ /* 0x008e620000000a00 */
[----:B0-----:R-:W-:Y:S01]  /*3e30*/  FADD.FTZ R86, RZ, R86 ;  /* 0x00000056ff567221 */ /* 0x001fe20000010000 */
[----:B------:R-:W-:-:S03]  /*3e40*/  FADD.FTZ R87, RZ, R87 ;  /* 0x00000057ff577221 */ /* 0x000fc60000010000 */
[----:B-1----:R-:W-:Y:S01]  /*3e50*/  FADD.FTZ R88, R86, R88 ;  /* 0x0000005856587221 */ /* 0x002fe20000010000 */
[----:B------:R-:W-:Y:S02]  /*3e60*/  FADD.FTZ R89, R87, R89 ;  /* 0x0000005957597221 */ /* 0x000fe40000010000 */
[----:B----4-:R0:W1:Y:S04]  /*3e70*/  LDS.64 R86, [R153] ;  /* 0x0000000099567984 */ /* 0x0100680000000a00 */
[----:B0-----:R-:W2:Y:S01]  /*3e80*/  LDL R153, [R1+0x10] ;  /* 0x0000100001997983 */ /* 0x001ea20000100800 */
[----:B-1----:R-:W-:Y:S01]  /*3e90*/  FADD.FTZ R88, R88, R86 ;  /* 0x0000005658587221 */ /* 0x002fe20000010000 */
[----:B------:R-:W-:Y:S02]  /*3ea0*/  FADD.FTZ R89, R89, R87 ;  /* 0x0000005759597221 */ /* 0x000fe40000010000 */
[----:B-----5:R0:W1:Y:S04]  /*3eb0*/  LDS.64 R86, [R152] ;  /* 0x0000000098567984 */ /* 0x0200680000000a00 */
[----:B0-----:R-:W3:Y:S01]  /*3ec0*/  LDL R152, [R1+0xc] ;  /* 0x00000c0001987983 */ /* 0x001ee20000100800 */
[----:B-1----:R-:W-:Y:S01]  /*3ed0*/  FADD.FTZ R88, R88, R86 ;  /* 0x0000005658587221 */ /* 0x002fe20000010000 */
[----:B------:R-:W-:-:S02]  /*3ee0*/  FADD.FTZ R89, R89, R87 ;  /* 0x0000005759597221 */ /* 0x000fc40000010000 */
[----:B------:R0:W1:Y:S04]  /*3ef0*/  LDS.64 R86, [R151] ;  /* 0x0000000097567984 */ /* 0x0000680000000a00 */
[----:B0-----:R-:W4:Y:S01]  /*3f00*/  LDL R151, [R1+0x8] ;  /* 0x0000080001977983 */ /* 0x001f220000100800 */
[----:B-1----:R-:W-:Y:S01]  /*3f10*/  FADD.FTZ R88, R88, R86 ;  /* 0x0000005658587221 */ /* 0x002fe20000010000 */
[----:B------:R-:W-:Y:S02]  /*3f20*/  FADD.FTZ R89, R89, R87 ;  /* 0x0000005759597221 */ /* 0x000fe40000010000 */
[----:B------:R0:W1:Y:S04]  /*3f30*/  LDS.64 R86, [R150] ;  /* 0x0000000096567984 */ /* 0x0000680000000a00 */
[----:B0-----:R-:W5:Y:S01]  /*3f40*/  LDL R150, [R1+0x4] ;  /* 0x0000040001967983 */ /* 0x001f620000100800 */
[----:B-1----:R-:W-:Y:S01]  /*3f50*/  FADD.FTZ R88, R88, R86 ;  /* 0x0000005658587221 */ /* 0x002fe20000010000 */
[----:B------:R-:W-:-:S02]  /*3f60*/  FADD.FTZ R89, R89, R87 ;  /* 0x0000005759597221 */ /* 0x000fc40000010000 */
[----:B------:R0:W1:Y:S04]  /*3f70*/  LDS.64 R86, [R149] ;  /* 0x0000000095567984 */ /* 0x0000680000000a00 */
[----:B0-----:R-:W5:Y:S01]  /*3f80*/  LDL R149, [R1] ;  /* 0x0000000001957983 */ /* 0x001f620000100800 */
[----:B-1----:R-:W-:Y:S01]  /*3f90*/  FADD.FTZ R88, R88, R86 ;  /* 0x0000005658587221 */ /* 0x002fe20000010000 */
[----:B------:R-:W-:Y:S02]  /*3fa0*/  FADD.FTZ R89, R89, R87 ;  /* 0x0000005759597221 */ /* 0x000fe40000010000 */
[----:B------:R-:W0:Y:S02]  /*3fb0*/  LDS.64 R86, [R159] ;  /* 0x000000009f567984 */ /* 0x000e240000000a00 */
[----:B0-----:R-:W-:Y:S01]  /*3fc0*/  FADD.FTZ R88, R88, R86 ;  /* 0x0000005658587221 */ /* 0x001fe20000010000 */
[----:B------:R-:W-:-:S02]  /*3fd0*/  FADD.FTZ R89, R89, R87 ;  /* 0x0000005759597221 */ /* 0x000fc40000010000 */
[----:B------:R-:W0:Y:S02]  /*3fe0*/  LDS.64 R86, [R157] ;  /* 0x000000009d567984 */ /* 0x000e240000000a00 */
[----:B0-----:R-:W-:Y:S01]  /*3ff0*/  FADD.FTZ R88, R88, R86 ;  /* 0x0000005658587221 */ /* 0x001fe20000010000 */
[----:B------:R-:W-:Y:S02]  /*4000*/  FADD.FTZ R89, R89, R87 ;  /* 0x0000005759597221 */ /* 0x000fe40000010000 */
[----:B------:R-:W0:Y:S02]  /*4010*/  LDS.64 R86, [R156] ;  /* 0x000000009c567984 */ /* 0x000e240000000a00 */
[----:B0-----:R-:W-:Y:S01]  /*4020*/  FADD.FTZ R88, R88, R86 ;  /* 0x0000005658587221 */ /* 0x001fe20000010000 */
[----:B------:R-:W-:Y:S02]  /*4030*/  FADD.FTZ R89, R89, R87 ;  /* 0x0000005759597221 */ /* 0x000fe40000010000 */
[----:B------:R-:W0:Y:S02]  /*4040*/  LDS.64 R86, [R155] ;  /* 0x000000009b567984 */ /* 0x000e240000000a00 */
[----:B0-----:R-:W-:Y:S01]  /*4050*/  FADD.FTZ R88, R88, R86 ;  /* 0x0000005658587221 */ /* 0x001fe20000010000 */
[----:B------:R-:W-:-:S02]  /*4060*/  FADD.FTZ R89, R89, R87 ;  /* 0x0000005759597221 */ /* 0x000fc40000010000 */
[----:B------:R-:W0:Y:S02]  /*4070*/  LDS.64 R86, [R154] ;  /* 0x000000009a567984 */ /* 0x000e240000000a00 */
[----:B0-----:R-:W-:Y:S01]  /*4080*/  FADD.FTZ R88, R88, R86 ;  /* 0x0000005658587221 */ /* 0x001fe20000010000 */
[----:B------:R-:W-:Y:S02]  /*4090*/  FADD.FTZ R89, R89, R87 ;  /* 0x0000005759597221 */ /* 0x000fe40000010000 */
[----:B--2---:R-:W0:Y:S02]  /*40a0*/  LDS.64 R86, [R153] ;  /* 0x0000000099567984 */ /* 0x004e240000000a00 */
[----:B0-----:R-:W-:Y:S01]  /*40b0*/  FADD.FTZ R88, R88, R86 ;  /* 0x0000005658587221 */ /* 0x001fe20000010000 */
[----:B------:R-:W-:Y:S02]  /*40c0*/  FADD.FTZ R89, R89, R87 ;  /* 0x0000005759597221 */ /* 0x000fe40000010000 */
[----:B---3--:R-:W0:Y:S02]  /*40d0*/  LDS.64 R86, [R152] ;  /* 0x0000000098567984 */ /* 0x008e240000000a00 */
[----:B0-----:R-:W-:Y:S01]  /*40e0*/  FADD.FTZ R88, R88, R86 ;  /* 0x0000005658587221 */ /* 0x001fe20000010000 */
[----:B------:R-:W-:-:S02]  /*40f0*/  FADD.FTZ R89, R89, R87 ;  /* 0x0000005759597221 */ /* 0x000fc40000010000 */
[----:B----4-:R-:W0:Y:S02]  /*4100*/  LDS.64 R86, [R151] ;  /* 0x0000000097567984 */ /* 0x010e240000000a00 */
[----:B0-----:R-:W-:Y:S01]  /*4110*/  FADD.FTZ R88, R88, R86 ;  /* 0x0000005658587221 */ /* 0x001fe20000010000 */
[----:B------:R-:W-:Y:S02]  /*4120*/  FADD.FTZ R89, R89, R87 ;  /* 0x0000005759597221 */ /* 0x000fe40000010000 */
[----:B-----5:R-:W0:Y:S02]  /*4130*/  LDS.64 R86, [R150] ;  /* 0x0000000096567984 */ /* 0x020e240000000a00 */
        /* <DEDUP_REMOVED lines=13> */
[----:B------:R-:W-:-:S07]  /*4210*/  FADD.FTZ R89, R89, R87 ;  /* 0x0000005759597221 */ /* 0x000fce0000010000 */
.L_x_158:
[----:B------:R-:W-:Y:S05]  /*4220*/  BSYNC.RECONVERGENT B0 ;  /* 0x0000000000007941 */ /* 0x000fea0003800200 */
.L_x_157:
[----:B------:R-:W0:Y:S01]  /*4230*/  SHFL.BFLY PT, R87, R89, 0x2, 0x1f ;  /* 0x0c401f0059577f89 */ /* 0x000e2200000e0000 */
[----:B------:R-:W-:-:S03]  /*4240*/  LOP3.LUT P1, RZ, R158, 0x3f3, RZ, 0xc0, !PT ;  /* 0x000003f39eff7812 */ /* 0x000fc6000782c0ff */
[----:B------:R-:W1:Y:S10]  /*4250*/  SHFL.BFLY PT, R149, R86, 0x2, 0x1f ;  /* 0x0c401f0056957f89 */ /* 0x000e7400000e0000 */
[----:B------:R-:W-:Y:S01]  /*4260*/  VOTEU.ALL UP1, P1 ;  /* 0x0000000000ff7886 */ /* 0x000fe20000820000 */
[----:B------:R-:W2:Y:S04]  /*4270*/  @!P1 LDC.64 R152, c[0x0][0x3d0] ;  /* 0x0000f400ff989b82 */ /* 0x000ea80000000a00 */
[----:B------:R-:W-:-:S02]  /*4280*/  @!UP1 ULOP3.LUT UR12, UR19, 0x3, URZ, 0xc0, !UPT ;  /* 0x00000003130c9892 */ /* 0x000fc4000f8ec0ff */
[----:B------:R-:W-:Y:S01]  /*4290*/  @!UP1 UIMAD UR10, UR20, UR4, UR11 ;  /* 0x00000004140a92a4 */ /* 0x000fe2000f8e020b */
[----:B0-----:R-:W-:-:S03]  /*42a0*/  FADD.FTZ R89, R87, R89 ;  /* 0x0000005957597221 */ /* 0x001fc60000010000 */
[----:B------:R-:W-:Y:S02]  /*42b0*/  @!P1 IADD3 R88, PT, PT, R158, UR12, RZ ;  /* 0x0000000c9e589c10 */ /* 0x000fe4000fffe0ff */
[----:B------:R-:W-:Y:S01]  /*42c0*/  MOV R150, UR10 ;  /* 0x0000000a00967c02 */ /* 0x000fe20008000f00 */
[----:B-1----:R-:W-:Y:S01]  /*42d0*/  FADD.FTZ R149, R149, R86 ;  /* 0x0000005695957221 */ /* 0x002fe20000010000 */
[----:B------:R-:W0:Y:S02]  /*42e0*/  SHFL.BFLY PT, R87, R89, 0x1, 0x1f ;  /* 0x0c201f0059577f89 */ /* 0x000e2400000e0000 */
[----:B------:R-:W-:Y:S02]  /*42f0*/  @!P1 LEA R88, R150, R88, 0x4 ;  /* 0x0000005896589211 */ /* 0x000fe400078e20ff */
[----:B------:R-:W1:Y:S02]  /*4300*/  SHFL.BFLY PT, R86, R149, 0x1, 0x1f ;  /* 0x0c201f0095567f89 */ /* 0x000e6400000e0000 */
[----:B------:R-:W-:Y:S01]  /*4310*/  @!P1 SHF.L.U32 R88, R88, 0x1, RZ ;  /* 0x0000000158589819 */ /* 0x000fe200000006ff */
[----:B0-----:R-:W-:-:S04]  /*4320*/  FADD.FTZ R87, R89, R87 ;  /* 0x0000005759577221 */ /* 0x001fc80000010000 */
[----:B--2---:R-:W-:-:S04]  /*4330*/  @!P1 IMAD.WIDE.U32 R88, R88, 0x4, R152 ;  /* 0x0000000458589825 */ /* 0x004fc800078e0098 */
[----:B-1----:R-:W-:-:S05]  /*4340*/  FADD.FTZ R86, R149, R86 ;  /* 0x0000005695567221 */ /* 0x002fca0000010000 */
[----:B------:R0:W-:Y:S01]  /*4350*/  @!P1 STG.E.64 desc[UR16][R88.64], R86 ;  /* 0x0000005658009986 */ /* 0x0001e2000c101b10 */
[----:B------:R-:W-:Y:S05]  /*4360*/  BRA.U !UP0, `(.L_x_159) ;  /* 0x0000000108647547 */ /* 0x000fea000b800000 */
[----:B------:R-:W-:Y:S01]  /*4370*/  BAR.SYNC.DEFER_BLOCKING 0x0 ;  /* 0x0000000000007b1d */ /* 0x000fe20000010000 */
[----:B------:R-:W-:-:S13]  /*4380*/  ISETP.NE.AND P2, PT, R158, RZ, PT ;  /* 0x000000ff9e00720c */ /* 0x000fda0003f45270 */
[----:B------:R-:W-:Y:S05]  /*4390*/  @P2 BRA `(.L_x_160) ;  /* 0x00000000004c2947 */ /* 0x000fea0003800000 */
[----:B------:R-:W-:Y:S01]  /*43a0*/  USHF.R.U32.HI UR10, URZ, 0x3, UR11 ;  /* 0x00000003ff0a7899 */ /* 0x000fe2000801160b */
[----:B0-----:R-:W-:Y:S02]  /*43b0*/  MOV R86, UR8 ;  /* 0x0000000800567c02 */ /* 0x001fe40008000f00 */
[----:B------:R-:W-:Y:S01]  /*43c0*/  MOV R87, UR9 ;  /* 0x0000000900577c02 */ /* 0x000fe20008000f00 */
[----:B------:R-:W-:-:S03]  /*43d0*/  ULOP3.LUT UP0, URZ, UR10, UR19, URZ, 0xfc, !UPT ;  /* 0x000000130aff7292 */ /* 0x000fc6000f80fcff */
[----:B------:R-:W-:Y:S02]  /*43e0*/  UMOV UR10, 0x7ffffff1 ;  /* 0x7ffffff1000a7882 */ /* 0x000fe40000000000 */
[----:B------:R-:W-:-:S06]  /*43f0*/  USEL UR10, UR10, 0x1, !UP0 ;  /* 0x000000010a0a7887 */ /* 0x000fcc000c000000 */
[----:B------:R-:W-:Y:S01]  /*4400*/  MOV R88, UR10 ;  /* 0x0000000a00587c02 */ /* 0x000fe20008000f00 */
[----:B------:R-:W-:Y:S06]  /*4410*/  MEMBAR.ALL.GPU ;  /* 0x0000000000007992 */ /* 0x000fec000000a000 */
[----:B------:R-:W-:-:S00]  /*4420*/  ERRBAR ;  /* 0x00000000000079ab */ /* 0x000fc00000000000 */
[----:B------:R-:W-:Y:S06]  /*4430*/  CGAERRBAR ;  /* 0x00000000000075ab */ /* 0x000fec0000000000 */
[----:B------:R0:W5:Y:S02]  /*4440*/  ATOM.E.ADD.STRONG.GPU PT, R88, desc[UR16][R86.64+0x80], R88 ;  /* 0x800080585658798a */ /* 0x00016400081ef110 */
.L_x_161:
[----:B0-----:R-:W-:Y:S02]  /*4450*/  MOV R86, UR8 ;  /* 0x0000000800567c02 */ /* 0x001fe40008000f00 */
[----:B------:R-:W-:-:S05]  /*4460*/  MOV R87, UR9 ;  /* 0x0000000900577c02 */ /* 0x000fca0008000f00 */
[----:B------:R-:W2:Y:S04]  /*4470*/  LD.E.STRONG.GPU R86, desc[UR16][R86.64+0x80] ;  /* 0x0000801056567980 */ /* 0x000ea8000c10f900 */
[----:B--2---:R-:W-:Y:S01]  /*4480*/  CCTL.IVALL ;  /* 0x00000000ff00798f */ /* 0x004fe20002000000 */
[----:B------:R-:W-:Y:S05]  /*4490*/  YIELD ;  /* 0x0000000000007946 */ /* 0x000fea0003800000 */
[----:B-----5:R-:W-:-:S04]  /*44a0*/  LOP3.LUT R86, R86, R88, RZ, 0x3c, !PT ;  /* 0x0000005856567212 */ /* 0x020fc800078e3cff */
[----:B------:R-:W-:-:S13]  /*44b0*/  ISETP.GT.AND P2, PT, R86, -0x1, PT ;  /* 0xffffffff5600780c */ /* 0x000fda0003f44270 */
[----:B------:R-:W-:Y:S05]  /*44c0*/  @P2 BRA `(.L_x_161) ;  /* 0xfffffffc00e02947 */ /* 0x000fea000383ffff */
.L_x_160:
[----:B------:R-:W-:Y:S05]  /*44d0*/  WARPSYNC.ALL ;  /* 0x0000000000007948 */ /* 0x000fea0003800000 */
[----:B------:R-:W-:Y:S06]  /*44e0*/  BAR.SYNC.DEFER_BLOCKING 0x0 ;  /* 0x0000000000007b1d */ /* 0x000fec0000010000 */
[----:B------:R-:W-:Y:S05]  /*44f0*/  BRA `(.L_x_162) ;  /* 0x00000000005c7947 */ /* 0x000fea0003800000 */
.L_x_159:
[----:B0-----:R-:W0:Y:S01]  /*4500*/  S2R R86, SR_TID.X ;  /* 0x0000000000567919 */ /* 0x001e220000002100 */
[----:B------:R-:W-:Y:S01]  /*4510*/  BAR.SYNC.DEFER_BLOCKING 0x0 ;  /* 0x0000000000007b1d */ /* 0x000fe20000010000 */
[----:B0-----:R-:W-:-:S13]  /*4520*/  ISETP.NE.AND P2, PT, R86, RZ, PT ;  /* 0x000000ff5600720c */ /* 0x001fda0003f45270 */
[----:B------:R-:W-:Y:S05]  /*4530*/  @P2 BRA `(.L_x_163) ;  /* 0x0000000000442947 */ /* 0x000fea0003800000 */
[----:B------:R-:W-:Y:S02]  /*4540*/  ISETP.NE.AND P2, PT, RZ, UR19, PT ;  /* 0x00000013ff007c0c */ /* 0x000fe4000bf45270 */
[----:B------:R-:W-:Y:S02]  /*4550*/  MOV R88, 0x7ffffffd ;  /* 0x7ffffffd00587802 */ /* 0x000fe40000000f00 */
[----:B------:R-:W-:Y:S02]  /*4560*/  MOV R86, UR6 ;  /* 0x0000000600567c02 */ /* 0x000fe40008000f00 */
[----:B------:R-:W-:Y:S02]  /*4570*/  SEL R88, R88, 0x1, !P2 ;  /* 0x0000000158587807 */ /* 0x000fe40005000000 */
[----:B------:R-:W-:Y:S01]  /*4580*/  MOV R87, UR7 ;  /* 0x0000000700577c02 */ /* 0x000fe20008000f00 */
[----:B------:R-:W-:Y:S06]  /*4590*/  MEMBAR.ALL.GPU ;  /* 0x0000000000007992 */ /* 0x000fec000000a000 */
[----:B------:R-:W-:-:S00]  /*45a0*/  ERRBAR ;  /* 0x00000000000079ab */ /* 0x000fc00000000000 */
[----:B------:R-:W-:Y:S06]  /*45b0*/  CGAERRBAR ;  /* 0x00000000000075ab */ /* 0x000fec0000000000 */
[----:B------:R0:W5:Y:S02]  /*45c0*/  ATOM.E.ADD.STRONG.GPU PT, R88, desc[UR16][R86.64], R88 ;  /* 0x800000585658798a */ /* 0x00016400081ef110 */
.L_x_164:
        /* <DEDUP_REMOVED lines=8> */
.L_x_163:
[----:B------:R-:W-:Y:S05]  /*4650*/  WARPSYNC.ALL ;  /* 0x0000000000007948 */ /* 0x000fea0003800000 */
[----:B------:R-:W-:Y:S06]  /*4660*/  BAR.SYNC.DEFER_BLOCKING 0x0 ;  /* 0x0000000000007b1d */ /* 0x000fec0000010000 */
.L_x_162:
[----:B------:R-:W1:Y:S01]  /*4670*/  S2R R149, SR_TID.X ;  /* 0x0000000000957919 */ /* 0x000e620000002100 */
[----:B0-----:R-:W0:Y:S01]  /*4680*/  @!P0 LDC.64 R88, c[0x0][0x3d0] ;  /* 0x0000f400ff588b82 */ /* 0x001e220000000a00 */
[----:B------:R-:W-:Y:S01]  /*4690*/  VOTEU.ALL UP0, P0 ;  /* 0x0000000000ff7886 */ /* 0x000fe20000000000 */
[----:B------:R-:W2:Y:S04]  /*46a0*/  LDCU.64 UR22, c[0x0][0x380] ;  /* 0x00007000ff1677ac */ /* 0x000ea80008000a00 */
[----:B------:R-:W-:-:S06]  /*46b0*/  @!UP0 UIMAD UR10, UR20, UR4, UR11 ;  /* 0x00000004140a82a4 */ /* 0x000fcc000f8e020b */
[----:B------:R-:W-:Y:S02]  /*46c0*/  MOV R87, UR10 ;  /* 0x0000000a00577c02 */ /* 0x000fe40008000f00 */
[----:B-1----:R-:W-:-:S04]  /*46d0*/  @!P0 SHF.L.U32 R86, R149, 0x1, RZ ;  /* 0x0000000195568819 */ /* 0x002fc800000006ff */
[----:B------:R-:W-:-:S04]  /*46e0*/  @!P0 LOP3.LUT R86, R86, 0x1e, RZ, 0xc0, !PT ;  /* 0x0000001e56568812 */ /* 0x000fc800078ec0ff */
[----:B------:R-:W-:-:S05]  /*46f0*/  @!P0 LEA R86, R87, R86, 0x5 ;  /* 0x0000005657568211 */ /* 0x000fca00078e28ff */
[----:B0-----:R-:W-:-:S06]  /*4700*/  @!P0 IMAD.WIDE.U32 R86, R86, 0x4, R88 ;  /* 0x0000000456568825 */ /* 0x001fcc00078e0058 */
[----:B------:R-:W3:Y:S01]  /*4710*/  @!P0 LDG.E.64 R86, desc[UR16][R86.64] ;  /* 0x0000001056568981 */ /* 0x000ee2000c1e1b00 */
[----:B------:R-:W-:Y:S01]  /*4720*/  HFMA2 R88, -RZ, RZ, 0, 0 ;  /* 0x00000000ff587431 */ /* 0x000fe200000001ff */
[----:B------:R-:W-:Y:S01]  /*4730*/  UISETP.GE.U32.AND UP0, UPT, UR13, UR21, UPT ;  /* 0x000000150d00728c */ /* 0x000fe2000bf06070 */
[----:B------:R-:W0:Y:S01]  /*4740*/  @!P1 S2R R89, SR_CgaCtaId ;  /* 0x0000000000599919 */ /* 0x000e220000008800 */
[----:B------:R-:W-:Y:S02]  /*4750*/  ULOP3.LUT UR4, UR4, 0x1, URZ, 0x3c, !UPT ;  /* 0x0000000104047892 */ /* 0x000fe4000f8e3cff */
[----:B------:R-:W-:Y:S01]  /*4760*/  UISETP.GE.AND.EX UP0, UPT, UR5, UR14, UPT, UP0 ;  /* 0x0000000e0500728c */ /* 0x000fe2000bf06300 */
[----:B---3--:R-:W-:Y:S01]  /*4770*/  @!P0 FADD.FTZ R88, RZ, R86 ;  /* 0x00000056ff588221 */ /* 0x008fe20000010000 */
[----:B------:R-:W-:Y:S01]  /*4780*/  MOV R86, RZ ;  /* 0x000000ff00567202 */ /* 0x000fe20000000f00 */
[----:B------:R-:W-:-:S03]  /*4790*/  @!P0 FADD.FTZ R86, RZ, R87 ;  /* 0x00000057ff568221 */ /* 0x000fc60000010000 */
[----:B------:R-:W1:Y:S02]  /*47a0*/  SHFL.BFLY PT, R87, R88, 0x2, 0x1f ;  /* 0x0c401f0058577f89 */ /* 0x000e6400000e0000 */
[----:B-1----:R-:W-:Y:S02]  /*47b0*/  FADD.FTZ R88, R87, R88 ;  /* 0x0000005857587221 */ /* 0x002fe40000010000 */
[----:B------:R-:W1:Y:S02]  /*47c0*/  SHFL.BFLY PT, R87, R86, 0x2, 0x1f ;  /* 0x0c401f0056577f89 */ /* 0x000e6400000e0000 */
[----:B-1----:R-:W-:Y:S02]  /*47d0*/  FADD.FTZ R87, R87, R86 ;  /* 0x0000005657577221 */ /* 0x002fe40000010000 */
[----:B------:R-:W1:Y:S02]  /*47e0*/  SHFL.BFLY PT, R86, R88, 0x1, 0x1f ;  /* 0x0c201f0058567f89 */ /* 0x000e6400000e0000 */
[----:B-1----:R-:W-:-:S02]  /*47f0*/  FADD.FTZ R86, R88, R86 ;  /* 0x0000005658567221 */ /* 0x002fc40000010000 */
[----:B------:R-:W1:Y:S02]  /*4800*/  SHFL.BFLY PT, R88, R87, 0x1, 0x1f ;  /* 0x0c201f0057587f89 */ /* 0x000e6400000e0000 */
[----:B------:R-:W-:Y:S01]  /*4810*/  @!P1 FMUL.FTZ R86, R86, 4.8828125727595761418e-05 ;  /* 0x384ccccd56569820 */ /* 0x000fe20000410000 */
[----:B-1----:R-:W-:Y:S01]  /*4820*/  FADD.FTZ R87, R87, R88 ;  /* 0x0000005857577221 */ /* 0x002fe20000010000 */
[----:B------:R-:W-:-:S03]  /*4830*/  @!P1 MOV R88, 0x400 ;  /* 0x0000040000589802 */ /* 0x000fc60000000f00 */
[----:B------:R-:W-:Y:S01]  /*4840*/  @!P1 FMUL.FTZ R87, R87, 4.8828125727595761418e-05 ;  /* 0x384ccccd57579820 */ /* 0x000fe20000410000 */
[----:B------:R-:W-:-:S04]  /*4850*/  @!P1 IADD3 R88, PT, PT, R88, 0x3480, RZ ;  /* 0x0000348058589810 */ /* 0x000fc80007ffe0ff */
[----:B0-----:R-:W-:Y:S02]  /*4860*/  @!P1 LEA R88, R89, R88, 0x18 ;  /* 0x0000005859589211 */ /* 0x001fe400078ec0ff */
[----:B------:R-:W-:-:S04]  /*4870*/  @!P1 SHF.L.U32 R89, R149, 0x1, RZ ;  /* 0x0000000195599819 */ /* 0x000fc800000006ff */
[----:B------:R-:W-:-:S04]  /*4880*/  @!P1 LOP3.LUT R89, R89, 0x7f8, RZ, 0xc0, !PT ;  /* 0x000007f859599812 */ /* 0x000fc800078ec0ff */
[----:B------:R-:W-:-:S05]  /*4890*/  @!P1 IADD3 R88, PT, PT, R88, R89, RZ ;  /* 0x0000005958589210 */ /* 0x000fca0007ffe0ff */
[----:B------:R-:W-:Y:S01]  /*48a0*/  @!P1 STS.64 [R88], R86 ;  /* 0x0000005658009388 */ /* 0x000fe20000000a00 */
[----:B------:R-:W-:Y:S06]  /*48b0*/  BAR.SYNC.DEFER_BLOCKING 0x0 ;  /* 0x0000000000007b1d */ /* 0x000fec0000010000 */
[----:B------:R-:W0:Y:S02]  /*48c0*/  LDS.64 R88, [R162] ;  /* 0x00000000a2587984 */ /* 0x000e240000000a00 */
[--C-:B0-----:R-:W-:Y:S01]  /*48d0*/  FADD.FTZ R142, R142, -R88.reuse ;  /* 0x800000588e8e7221 */ /* 0x101fe20000010000 */
[--C-:B------:R-:W-:Y:S01]  /*48e0*/  FADD.FTZ R141, R141, -R88.reuse ;  /* 0x800000588d8d7221 */ /* 0x100fe20000010000 */
[--C-:B------:R-:W-:Y:S01]  /*48f0*/  FADD.FTZ R47, R47, -R88.reuse ;  /* 0x800000582f2f7221 */ /* 0x100fe20000010000 */
[--C-:B------:R-:W-:Y:S01]  /*4900*/  FADD.FTZ R91, R91, -R88.reuse ;  /* 0x800000585b5b7221 */ /* 0x100fe20000010000 */
[----:B------:R-:W-:Y:S01]  /*4910*/  FADD.FTZ R10, R10, -R88 ;  /* 0x800000580a0a7221 */ /* 0x000fe20000010000 */
[-C--:B------:R-:W-:Y:S01]  /*4920*/  FFMA.FTZ R142, R145, -R89.reuse, R142 ;  /* 0x80000059918e7223 */ /* 0x080fe2000001008e */
[-C--:B------:R-:W-:Y:S01]  /*4930*/  FFMA.FTZ R141, R144, -R89.reuse, R141 ;  /* 0x80000059908d7223 */ /* 0x080fe2000001008d */
[--C-:B------:R-:W-:Y:S01]  /*4940*/  FADD.FTZ R139, R139, -R88.reuse ;  /* 0x800000588b8b7221 */ /* 0x100fe20000010000 */
[--C-:B------:R-:W-:Y:S01]  /*4950*/  FADD.FTZ R137, R137, -R88.reuse ;  /* 0x8000005889897221 */ /* 0x100fe20000010000 */
[--C-:B------:R-:W-:Y:S01]  /*4960*/  FADD.FTZ R135, R135, -R88.reuse ;  /* 0x8000005887877221 */ /* 0x100fe20000010000 */
[--C-:B------:R-:W-:Y:S01]  /*4970*/  FADD.FTZ R133, R133, -R88.reuse ;  /* 0x8000005885857221 */ /* 0x100fe20000010000 */
[-C--:B------:R-:W-:Y:S01]  /*4980*/  FFMA.FTZ R47, R49, -R89.reuse, R47 ;  /* 0x80000059312f7223 */ /* 0x080fe2000001002f */
[----:B------:R-:W-:Y:S01]  /*4990*/  FADD.FTZ R143, R143, -R88 ;  /* 0x800000588f8f7221 */ /* 0x000fe20000010000 */
[-C--:B------:R-:W-:Y:S01]  /*49a0*/  FFMA.FTZ R91, R0, -R89.reuse, R91 ;  /* 0x80000059005b7223 */ /* 0x080fe2000001005b */
[----:B------:R-:W-:Y:S01]  /*49b0*/  FFMA.FTZ R49, R11, -R89, R10 ;  /* 0x800000590b317223 */ /* 0x000fe2000001000a */
[C---:B------:R-:W-:Y:S01]  /*49c0*/  FMUL.FTZ R11, R2.reuse, R142 ;  /* 0x0000008e020b7220 */ /* 0x040fe20000410000 */
[----:B------:R-:W-:Y:S01]  /*49d0*/  FMUL.FTZ R0, R2, R141 ;  /* 0x0000008d02007220 */ /* 0x000fe20000410000 */
[--C-:B------:R-:W-:Y:S01]  /*49e0*/  FADD.FTZ R12, R12, -R88.reuse ;  /* 0x800000580c0c7221 */ /* 0x100fe20000010000 */
[--C-:B------:R-:W-:Y:S01]  /*49f0*/  FADD.FTZ R8, R8, -R88.reuse ;  /* 0x8000005808087221 */ /* 0x100fe20000010000 */
[-C--:B------:R-:W-:Y:S01]  /*4a00*/  FFMA.FTZ R139, R140, -R89.reuse, R139 ;  /* 0x800000598c8b7223 */ /* 0x080fe2000001008b */
[-C--:B------:R-:W-:Y:S01]  /*4a10*/  FFMA.FTZ R137, R138, -R89.reuse, R137 ;  /* 0x800000598a897223 */ /* 0x080fe20000010089 */
[-C--:B------:R-:W-:Y:S01]  /*4a20*/  FFMA.FTZ R135, R136, -R89.reuse, R135 ;  /* 0x8000005988877223 */ /* 0x080fe20000010087 */
[-C--:B------:R-:W-:Y:S01]  /*4a30*/  FFMA.FTZ R133, R134, -R89.reuse, R133 ;  /* 0x8000005986857223 */ /* 0x080fe20000010085 */
        /* <DEDUP_REMOVED lines=53> */
[----:B------:R-:W-:Y:S01]  /*4d90*/  FFMA.FTZ R13, R13, -R89, R12 ;  /* 0x800000590d0d7223 */ /* 0x000fe2000001000c */
[----:B------:R-:W-:Y:S01]  /*4da0*/  F2FP.BF16.F32.PACK_AB R11, R0, R11 ;  /* 0x0000000b000b723e */ /* 0x000fe200000010ff */
[----:B------:R-:W-:Y:S01]  /*4db0*/  FFMA.FTZ R145, R9, -R89, R8 ;  /* 0x8000005909917223 */ /* 0x000fe20000010008 */
[C---:B------:R-:W-:Y:S01]  /*4dc0*/  FMUL.FTZ R12, R2.reuse, R139 ;  /* 0x0000008b020c7220 */ /* 0x040fe20000410000 */
[C---:B------:R-:W-:Y:S01]  /*4dd0*/  FMUL.FTZ R137, R2.reuse, R137 ;  /* 0x0000008902897220 */ /* 0x040fe20000410000 */
[C---:B------:R-:W-:Y:S01]  /*4de0*/  FMUL.FTZ R135, R2.reuse, R135 ;  /* 0x0000008702877220 */ /* 0x040fe20000410000 */
        /* <DEDUP_REMOVED lines=10> */
[----:B--2---:R-:W-:Y:S01]  /*4e90*/  IADD3 R8, P0, PT, R147, UR22, RZ ;  /* 0x0000001693087c10 */ /* 0x004fe2000ff1e0ff */
        /* <DEDUP_REMOVED lines=45> */
[----:B------:R-:W-:Y:S01]  /*5170*/  FMUL.FTZ R58, R2, R13 ;  /* 0x0000000d023a7220 */ /* 0x000fe20000410000 */
[----:B------:R-:W-:Y:S01]  /*5180*/  IADD3.X R9, PT, PT, R148, UR23, RZ, P0, !PT ;  /* 0x0000001794097c10 */ /* 0x000fe200087fe4ff */
[C---:B------:R-:W-:Y:S01]  /*5190*/  FMUL.FTZ R127, R2.reuse, R127 ;  /* 0x0000007f027f7220 */ /* 0x040fe20000410000 */
[C---:B------:R-:W-:Y:S01]  /*51a0*/  FMUL.FTZ R16, R2.reuse, R125 ;  /* 0x0000007d02107220 */ /* 0x040fe20000410000 */
[----:B------:R-:W-:Y:S01]  /*51b0*/  F2FP.BF16.F32.PACK_AB R12, R137, R12 ;  /* 0x0000000c890c723e */ /* 0x000fe200000010ff */
[----:B------:R-:W-:Y:S01]  /*51c0*/  FMUL.FTZ R14, R2, R131 ;  /* 0x00000083020e7220 */ /* 0x000fe20000410000 */
[----:B------:R-:W-:Y:S01]  /*51d0*/  F2FP.BF16.F32.PACK_AB R13, R0, R135 ;  /* 0x00000087000d723e */ /* 0x000fe200000010ff */
[C---:B------:R-:W-:Y:S01]  /*51e0*/  FMUL.FTZ R129, R2.reuse, R129 ;  /* 0x0000008102817220 */ /* 0x040fe20000410000 */
        /* <DEDUP_REMOVED lines=58> */
[----:B------:R-:W-:Y:S01]  /*5590*/  F2FP.BF16.F32.PACK_AB R42, R42, R63 ;  /* 0x0000003f2a2a723e */ /* 0x000fe200000010ff */
[----:B------:R2:W-:Y:S01]  /*55a0*/  STG.E.64 desc[UR16][R8.64+0xf000], R16 ;  /* 0x00f0001008007986 */ /* 0x0005e2000c101b10 */
[----:B------:R-:W-:Y:S02]  /*55b0*/  F2FP.BF16.F32.PACK_AB R43, R44, R65 ;  /* 0x000000412c2b723e */ /* 0x000fe400000010ff */
[----:B------:R-:W-:Y:S02]  /*55c0*/  F2FP.BF16.F32.PACK_AB R14, R129, R14 ;  /* 0x0000000e810e723e */ /* 0x000fe400000010ff */
[----:B------:R-:W-:Y:S01]  /*55d0*/  F2FP.BF16.F32.PACK_AB R18, R22, R115 ;  /* 0x000000731612723e */ /* 0x000fe200000010ff */
[----:B------:R2:W-:Y:S01]  /*55e0*/  STG.E.64 desc[UR16][R8.64+0x2d000], R42 ;  /* 0x02d0002a08007986 */ /* 0x0005e2000c101b10 */
[----:B0-----:R-:W-:-:S02]  /*55f0*/  F2FP.BF16.F32.PACK_AB R13, R52, R57 ;  /* 0x00000039340d723e */ /* 0x001fc400000010ff */
[----:B------:R-:W-:Y:S01]  /*5600*/  F2FP.BF16.F32.PACK_AB R19, R24, R111 ;  /* 0x0000006f1813723e */ /* 0x000fe200000010ff */
[----:B------:R2:W-:Y:S01]  /*5610*/  STG.E.64 desc[UR16][R8.64+0xa000], R14 ;  /* 0x00a0000e08007986 */ /* 0x0005e2000c101b10 */
        /* <DEDUP_REMOVED lines=9> */
[----:B------:R-:W-:Y:S02]  /*56b0*/  F2FP.BF16.F32.PACK_AB R39, R40, R69 ;  /* 0x000000452827723e */ /* 0x000fe400000010ff */
[----:B-1----:R-:W-:Y:S01]  /*56c0*/  F2FP.BF16.F32.PACK_AB R10, R46, R59 ;  /* 0x0000003b2e0a723e */ /* 0x002fe200000010ff */
        /* <DEDUP_REMOVED lines=16> */
[----:B------:R2:W-:Y:S04]  /*57d0*/  STG.E.64 desc[UR16][R8.64+0x46000], R62 ;  /* 0x0460003e08007986 */ /* 0x0005e8000c101b10 */
[----:B------:R2:W-:Y:S01]  /*57e0*/  STG.E.64 desc[UR16][R8.64+0x4b000], R66 ;  /* 0x04b0004208007986 */ /* 0x0005e2000c101b10 */
[----:B------:R-:W-:Y:S05]  /*57f0*/  BRA.U !UP0, `(.L_x_165) ;  /* 0xffffffb508587547 */ /* 0x000fea000b83ffff */
.L_x_155:
[----:B------:R-:W-:Y:S02]  /*5800*/  USHF.R.U32.HI UR10, URZ, 0x1, UR11 ;  /* 0x00000001ff0a7899 */ /* 0x000fe4000801160b */
[----:B------:R-:W-:Y:S02]  /*5810*/  ULOP3.LUT UR12, UR11, 0x7, URZ, 0xc0, !UPT ;  /* 0x000000070b0c7892 */ /* 0x000fe4000f8ec0ff */
[----:B------:R-:W-:Y:S02]  /*5820*/  ULOP3.LUT UR10, UR10, 0x7ffc, URZ, 0xc0, !UPT ;  /* 0x00007ffc0a0a7892 */ /* 0x000fe4000f8ec0ff */
[----:B------:R-:W-:Y:S02]  /*5830*/  UIMAD UR12, UR12, 0x140, URZ ;  /* 0x000001400c0c78a4 */ /* 0x000fe4000f8e02ff */
[----:B---3--:R-:W-:Y:S02]  /*5840*/  UIADD3 UR10, UPT, UPT, UR10, UR19, URZ ;  /* 0x000000130a0a7290 */ /* 0x008fe4000fffe0ff */
[----:B------:R-:W-:-:S02]  /*5850*/  UIADD3 UR18, UPT, UPT, UR12, 0x140, URZ ;  /* 0x000001400c127890 */ /* 0x000fc4000fffe0ff */
[----:B------:R-:W-:-:S04]  /*5860*/  ULEA UR10, UR10, UR12, 0x5 ;  /* 0x0000000c0a0a7291 */ /* 0x000fc8000f8e28ff */
[----:B------:R-:W-:-:S06]  /*5870*/  UISETP.GE.AND UP0, UPT, UR10, UR18, UPT ;  /* 0x000000120a00728c */ /* 0x000fcc000bf06270 */
[----:B------:R-:W-:-:S13]  /*5880*/  PLOP3.LUT P0, PT, PT, PT, UP0, 0x80, 0x8 ;  /* 0x000000000008781c */ /* 0x000fda0003f0f008 */
[----:B------:R-:W-:Y:S05]  /*5890*/  @P0 EXIT ;  /* 0x000000000000094d */ /* 0x000fea0003800000 */
[----:B--2---:R-:W0:Y:S01]  /*58a0*/  S2R R39, SR_TID.X ;  /* 0x0000000000277919 */ /* 0x004e220000002100 */
[----:B------:R-:W1:Y:S01]  /*58b0*/  LDC.64 R2, c[0x0][0x3c8] ;  /* 0x0000f200ff027b82 */ /* 0x000e620000000a00 */
[----:B------:R-:W-:Y:S01]  /*58c0*/  UMOV UR6, 0x400 ;  /* 0x0000040000067882 */ /* 0x000fe20000000000 */
[----:B------:R-:W2:Y:S01]  /*58d0*/  LDCU.64 UR4, c[0x0][0x3d0] ;  /* 0x00007a00ff0477ac */ /* 0x000ea20008000a00 */
[----:B------:R-:W-:-:S05]  /*58e0*/  MOV R18, UR10 ;  /* 0x0000000a00127c02 */ /* 0x000fca0008000f00 */
[----:B------:R-:W3:Y:S01]  /*58f0*/  S2UR UR7, SR_CgaCtaId ;  /* 0x00000000000779c3 */ /* 0x000ee20000008800 */
[----:B--2---:R-:W-:Y:S01]  /*5900*/  UIADD3 UR4, UP0, UPT, UR4, 0xca000, URZ ;  /* 0x000ca00004047890 */ /* 0x004fe2000ff1e0ff */
[----:B-1----:R-:W-:-:S03]  /*5910*/  ISETP.LT.U32.AND P0, PT, R2, 0x4, PT ;  /* 0x000000040200780c */ /* 0x002fc60003f01070 */
[----:B------:R-:W-:Y:S01]  /*5920*/  UIADD3.X UR5, UPT, UPT, URZ, UR5, URZ, UP0, !UPT ;  /* 0x00000005ff057290 */ /* 0x000fe200087fe4ff */
[C---:B------:R-:W-:Y:S02]  /*5930*/  ISETP.LT.AND.EX P0, PT, R3.reuse, RZ, PT, P0 ;  /* 0x000000ff0300720c */ /* 0x040fe40003f01300 */
[----:B0-----:R-:W-:Y:S01]  /*5940*/  SHF.R.U32.HI R0, RZ, 0x5, R39 ;  /* 0x00000005ff007819 */ /* 0x001fe20000011627 */
[----:B---3--:R-:W-:Y:S01]  /*5950*/  ULEA UR6, UR7, UR6, 0x18 ;  /* 0x0000000607067291 */ /* 0x008fe2000f8ec0ff */
[----:B------:R-:W-:Y:S02]  /*5960*/  SEL R4, R2, 0x4, P0 ;  /* 0x0000000402047807 */ /* 0x000fe40000000000 */
[----:B------:R-:W-:Y:S02]  /*5970*/  LOP3.LUT R6, RZ, R0, RZ, 0x33, !PT ;  /* 0x00000000ff067212 */ /* 0x000fe400078e33ff */
[----:B------:R-:W-:Y:S02]  /*5980*/  SEL R3, R3, RZ, P0 ;  /* 0x000000ff03037207 */ /* 0x000fe40000000000 */
[----:B------:R-:W-:-:S02]  /*5990*/  SHF.L.U32 R5, R4, 0x2, RZ ;  /* 0x0000000204057819 */ /* 0x000fc400000006ff */
[----:B------:R-:W-:Y:S02]  /*59a0*/  SHF.L.U64.HI R4, R4, 0x2, R3 ;  /* 0x0000000204047819 */ /* 0x000fe40000010203 */
[----:B------:R-:W-:Y:S02]  /*59b0*/  IADD3 R6, P0, PT, R6, R5, RZ ;  /* 0x0000000506067210 */ /* 0x000fe40007f1e0ff */
[C---:B------:R-:W-:Y:S02]  /*59c0*/  LOP3.LUT R19, R39.reuse, 0x1f, RZ, 0xc0, !PT ;  /* 0x0000001f27137812 */ /* 0x040fe400078ec0ff */
[----:B------:R-:W-:Y:S02]  /*59d0*/  IADD3.X R7, PT, PT, R4, -0x1, RZ, P0, !PT ;  /* 0xffffffff04077810 */ /* 0x000fe400007fe4ff */
[C---:B------:R-:W-:Y:S02]  /*59e0*/  LOP3.LUT R47, R39.reuse, 0xf, RZ, 0xc0, !PT ;  /* 0x0000000f272f7812 */ /* 0x040fe400078ec0ff */
[----:B------:R-:W-:Y:S01]  /*59f0*/  SHF.L.U32 R42, R39, 0x1, RZ ;  /* 0x00000001272a7819 */ /* 0x000fe200000006ff */
[----:B------:R-:W-:-:S04]  /*5a00*/  IMAD.WIDE.U32 R2, R7, -0x33333333, RZ ;  /* 0xcccccccd07027825 */ /* 0x000fc800078e00ff */
[----:B------:R-:W-:-:S04]  /*5a10*/  IMAD.WIDE.U32 R8, P0, R6, -0x33333334, R2 ;  /* 0xcccccccc06087825 */ /* 0x000fc80007800002 */
[----:B------:R-:W-:Y:S01]  /*5a20*/  IMAD.WIDE.U32 R2, R6, -0x33333333, RZ ;  /* 0xcccccccd06027825 */ /* 0x000fe200078e00ff */
[----:B------:R-:W-:Y:S02]  /*5a30*/  IADD3.X R11, PT, PT, RZ, RZ, RZ, P0, !PT ;  /* 0x000000ffff0b7210 */ /* 0x000fe400007fe4ff */
[----:B------:R-:W-:Y:S02]  /*5a40*/  MOV R10, R9 ;  /* 0x00000009000a7202 */ /* 0x000fe40000000f00 */
        /* <DEDUP_REMOVED lines=12> */
[----:B------:R-:W-:Y:S02]  /*5b10*/  ISETP.GE.U32.AND P0, PT, R10, 0x3, PT ;  /* 0x000000030a00780c */ /* 0x000fe40003f06070 */
[----:B------:R-:W-:Y:S02]  /*5b20*/  IADD3.X R10, PT, PT, RZ, -0x1, RZ, P2, !PT ;  /* 0xffffffffff0a7810 */ /* 0x000fe400017fe4ff */
[----:B------:R-:W-:Y:S02]  /*5b30*/  LEA.HI.X R41, R3, RZ, RZ, 0x1d, P1 ;  /* 0x000000ff03297211 */ /* 0x000fe400008fecff */
[----:B------:R-:W-:-:S02]  /*5b40*/  ISETP.GE.U32.AND.EX P0, PT, R10, RZ, PT, P0 ;  /* 0x000000ff0a00720c */ /* 0x000fc40003f06100 */
[----:B------:R-:W-:Y:S01]  /*5b50*/  LOP3.LUT R10, R2, 0x780, RZ, 0xc0, !PT ;  /* 0x00000780020a7812 */ /* 0x000fe200078ec0ff */
[----:B------:R-:W-:Y:S01]  /*5b60*/  IMAD.WIDE.U32 R2, R0, 0xa00, RZ ;  /* 0x00000a0000027825 */ /* 0x000fe200078e00ff */
[----:B------:R-:W-:Y:S02]  /*5b70*/  LOP3.LUT R40, R45, 0xfffffff8, RZ, 0xc0, !PT ;  /* 0xfffffff82d287812 */ /* 0x000fe400078ec0ff */
[----:B------:R-:W-:Y:S02]  /*5b80*/  IADD3 R20, PT, PT, R10, UR6, RZ ;  /* 0x000000060a147c10 */ /* 0x000fe4000fffe0ff */
[----:B------:R-:W-:Y:S02]  /*5b90*/  LOP3.LUT R39, R2, 0x1f, R39, 0xf8, !PT ;  /* 0x0000001f02277812 */ /* 0x000fe400078ef827 */
[----:B------:R-:W-:-:S07]  /*5ba0*/  LOP3.LUT R41, R41, 0x3fffffff, RZ, 0xc0, !PT ;  /* 0x3fffffff29297812 */ /* 0x000fce00078ec0ff */
.L_x_177:
        /* <DEDUP_REMOVED lines=8> */
[----:B------:R-:W-:Y:S02]  /*5c30*/  ISETP.NE.U32.AND P1, PT, R44, RZ, PT ;  /* 0x000000ff2c00720c */ /* 0x000fe40003f25070 */
[----:B------:R-:W-:Y:S02]  /*5c40*/  ISETP.GE.U32.AND.EX P2, PT, R7, RZ, PT, P2 ;  /* 0x000000ff0700720c */ /* 0x000fe40003f46120 */
[----:B------:R-:W-:Y:S02]  /*5c50*/  IADD3 R14, P3, PT, R19, R18, RZ ;  /* 0x00000012130e7210 */ /* 0x000fe40007f7e0ff */
[----:B------:R-:W-:Y:S02]  /*5c60*/  ISETP.NE.AND.EX P1, PT, RZ, RZ, PT, P1 ;  /* 0x000000ffff00720c */ /* 0x000fe40003f25310 */
[----:B------:R-:W-:-:S02]  /*5c70*/  SHF.R.S32.HI R43, RZ, 0x1f, R18 ;  /* 0x0000001fff2b7819 */ /* 0x000fc40000011412 */
[----:B------:R-:W-:Y:S02]  /*5c80*/  MOV R22, RZ ;  /* 0x000000ff00167202 */ /* 0x000fe40000000f00 */
[----:B------:R-:W-:Y:S02]  /*5c90*/  MOV R37, R0 ;  /* 0x0000000000257202 */ /* 0x000fe40000000f00 */
[----:B------:R-:W-:Y:S02]  /*5ca0*/  MOV R38, RZ ;  /* 0x000000ff00267202 */ /* 0x000fe40000000f00 */
[----:B------:R-:W-:Y:S01]  /*5cb0*/  MOV R21, RZ ;  /* 0x000000ff00157202 */ /* 0x000fe20000000f00 */
[----:B------:R-:W-:Y:S06]  /*5cc0*/  @!P2 BRA `(.L_x_169) ;  /* 0x0000000000a8a947 */ /* 0x000fec0003800000 */
[----:B------:R-:W-:Y:S01]  /*5cd0*/  IADD3 R11, P2, PT, R18, R39, RZ ;  /* 0x00000027120b7210 */ /* 0x000fe20007f5e0ff */
[----:B------:R-:W-:Y:S01]  /*5ce0*/  HFMA2 R22, -RZ, RZ, 0, 0 ;  /* 0x00000000ff167431 */ /* 0x000fe200000001ff */
[----:B------:R-:W-:Y:S01]  /*5cf0*/  MOV R23, R40 ;  /* 0x0000002800177202 */ /* 0x000fe20000000f00 */
[----:B------:R-:W-:Y:S01]  /*5d00*/  HFMA2 R38, -RZ, RZ, 0, 0 ;  /* 0x00000000ff267431 */ /* 0x000fe200000001ff */
[----:B------:R-:W-:Y:S02]  /*5d10*/  IADD3.X R12, PT, PT, R3, R43, RZ, P2, !PT ;  /* 0x0000002b030c7210 */ /* 0x000fe400017fe4ff */
[C---:B------:R-:W-:Y:S02]  /*5d20*/  LEA R10, P2, R11.reuse, UR4, 0x3 ;  /* 0x000000040b0a7c11 */ /* 0x040fe4000f8418ff */
[----:B------:R-:W-:Y:S02]  /*5d30*/  MOV R36, R41 ;  /* 0x0000002900247202 */ /* 0x000fe40000000f00 */
[----:B------:R-:W-:-:S02]  /*5d40*/  LEA.HI.X R11, R11, UR5, R12, 0x3, P2 ;  /* 0x000000050b0b7c11 */ /* 0x000fc400090f1c0c */
[----:B------:R-:W-:-:S07]  /*5d50*/  MOV R37, R0 ;  /* 0x0000000000257202 */ /* 0x000fce0000000f00 */
.L_x_170:
        /* <DEDUP_REMOVED lines=33> */
.L_x_169:
[----:B------:R-:W-:Y:S05]  /*5f70*/  BSYNC.RECONVERGENT B1 ;  /* 0x0000000000017941 */ /* 0x000fea0003800200 */
.L_x_168:
        /* <DEDUP_REMOVED lines=25> */
.L_x_172:
[----:B------:R-:W-:Y:S05]  /*6110*/  BSYNC.RECONVERGENT B1 ;  /* 0x0000000000017941 */ /* 0x000fea0003800200 */
.L_x_171:
        /* <DEDUP_REMOVED lines=30> */
.L_x_167:
[----:B------:R-:W-:Y:S05]  /*6300*/  BSYNC.RECONVERGENT B0 ;  /* 0x0000000000007941 */ /* 0x000fea0003800200 */
.L_x_166:
[----:B------:R0:W-:Y:S01]  /*6310*/  STS [R9], R21 ;  /* 0x0000001509007388 */ /* 0x0001e20000000800 */
[----:B------:R-:W1:Y:S01]  /*6320*/  LDC.64 R14, c[0x0][0x388] ;  /* 0x0000e200ff0e7b82 */ /* 0x000e620000000a00 */
[----:B------:R-:W-:Y:S02]  /*6330*/  ISETP.GT.U32.AND P1, PT, R47, 0x9, PT ;  /* 0x000000092f00780c */ /* 0x000fe40003f24070 */
[----:B------:R0:W-:Y:S01]  /*6340*/  STS [R9+0x500], R22 ;  /* 0x0005001609007388 */ /* 0x0001e20000000800 */
[----:B------:R-:W-:-:S04]  /*6350*/  MOV R23, R8 ;  /* 0x0000000800177202 */ /* 0x000fc80000000f00 */
[----:B------:R-:W2:Y:S08]  /*6360*/  LDC.64 R16, c[0x0][0x390] ;  /* 0x0000e400ff107b82 */ /* 0x000eb00000000a00 */
[----:B0-----:R-:W-:Y:S06]  /*6370*/  BAR.SYNC.DEFER_BLOCKING 0x0 ;  /* 0x0000000000007b1d */ /* 0x001fec0000010000 */
.L_x_176:
[----:B0-----:R-:W-:Y:S01]  /*6380*/  @!P1 LOP3.LUT R11, R23, 0x1e, R42, 0x78, !PT ;  /* 0x0000001e170b9812 */ /* 0x001fe200078e782a */
[----:B------:R-:W-:Y:S01]  /*6390*/  UMOV UR6, 0xffff ;  /* 0x0000ffff00067882 */ /* 0x000fe20000000000 */
[----:B------:R-:W-:Y:S02]  /*63a0*/  ISETP.NE.AND P2, PT, R47, RZ, PT ;  /* 0x000000ff2f00720c */ /* 0x000fe40003f45270 */
[----:B------:R-:W-:Y:S02]  /*63b0*/  @!P1 LEA R12, R11, R20, 0x2 ;  /* 0x000000140b0c9211 */ /* 0x000fe400078e10ff */
[----:B------:R-:W-:-:S06]  /*63c0*/  CS2R R10, SRZ ;  /* 0x00000000000a7805 */ /* 0x000fcc000001ff00 */
        /* <DEDUP_REMOVED lines=26> */
.L_x_187:
        /* <DEDUP_REMOVED lines=11> */
.L_x_175:
[----:B------:R-:W-:Y:S05]  /*6620*/  BSYNC.RECONVERGENT B0 ;  /* 0x0000000000007941 */ /* 0x000fea0003800200 */
.L_x_174:
        /* <DEDUP_REMOVED lines=9> */
.L_x_173:
        /* <DEDUP_REMOVED lines=8> */
.L_x_179:
[----:B------:R-:W-:Y:S05]  /*6740*/  BSYNC B0 ;  /* 0x0000000000007941 */ /* 0x000fea0003800000 */
.L_x_178:
        /* <DEDUP_REMOVED lines=8> */
.L_x_180:
[----:B------:R-:W-:Y:S01]  /*67d0*/  FADD.FTZ R13, R13, R10 ;  /* 0x0000000a0d0d7221 */ /* 0x000fe20000010000 */
[----:B------:R-:W-:-:S04]  /*67e0*/  HFMA2 R28, -RZ, RZ, 0, 2.384185791015625e-07 ;  /* 0x00000004ff1c7431 */ /* 0x000fc800000001ff */
[----:B------:R-:W-:Y:S02]  /*67f0*/  MOV R29, R13 ;  /* 0x0000000d001d7202 */ /* 0x000fe40000000f00 */
[----:B------:R-:W-:-:S07]  /*6800*/  MOV R12, R27 ;  /* 0x0000001b000c7202 */ /* 0x000fce0000000f00 */
[----:B------:R-:W-:Y:S05]  /*6810*/  WARPSYNC.COLLECTIVE R26, `(.L_x_181) ;  /* 0x000000001a087348 */ /* 0x000fea0003c00000 */
[----:B------:R0:W1:Y:S02]  /*6820*/  SHFL.BFLY P3, R27, R29, R28, R31 ;  /* 0x0c00001c1d1b7389 */ /* 0x000064000006001f */
[----:B01----:R-:W-:Y:S05]  /*6830*/  ENDCOLLECTIVE ;  /* 0x000000000000791b */ /* 0x003fea0003800000 */
.L_x_181:
[----:B------:R-:W-:-:S05]  /*6840*/  FADD.FTZ R12, R12, R11 ;  /* 0x0000000b0c0c7221 */ /* 0x000fca0000010000 */
[----:B------:R-:W-:Y:S02]  /*6850*/  MOV R29, R12 ;  /* 0x0000000c001d7202 */ /* 0x000fe40000000f00 */
[----:B------:R-:W-:-:S07]  /*6860*/  MOV R22, R27 ;  /* 0x0000001b00167202 */ /* 0x000fce0000000f00 */
[----:B------:R-:W-:Y:S05]  /*6870*/  WARPSYNC.COLLECTIVE R26, `(.L_x_182) ;  /* 0x000000001a087348 */ /* 0x000fea0003c00000 */
[----:B------:R0:W1:Y:S02]  /*6880*/  SHFL.BFLY P3, R27, R29, R28, R31 ;  /* 0x0c00001c1d1b7389 */ /* 0x000064000006001f */
[----:B01----:R-:W-:Y:S05]  /*6890*/  ENDCOLLECTIVE ;  /* 0x000000000000791b */ /* 0x003fea0003800000 */
.L_x_182:
[----:B------:R-:W-:Y:S01]  /*68a0*/  FADD.FTZ R22, R13, R22 ;  /* 0x000000160d167221 */ /* 0x000fe20000010000 */
[----:B------:R-:W-:-:S04]  /*68b0*/  HFMA2 R28, -RZ, RZ, 0, 1.1920928955078125e-07 ;  /* 0x00000002ff1c7431 */ /* 0x000fc800000001ff */
[----:B------:R-:W-:Y:S02]  /*68c0*/  MOV R29, R22 ;  /* 0x00000016001d7202 */ /* 0x000fe40000000f00 */
[----:B------:R-:W-:-:S07]  /*68d0*/  MOV R21, R27 ;  /* 0x0000001b00157202 */ /* 0x000fce0000000f00 */
[----:B------:R-:W-:Y:S05]  /*68e0*/  WARPSYNC.COLLECTIVE R26, `(.L_x_183) ;  /* 0x000000001a087348 */ /* 0x000fea0003c00000 */
[----:B------:R0:W1:Y:S02]  /*68f0*/  SHFL.BFLY P3, R27, R29, R28, R31 ;  /* 0x0c00001c1d1b7389 */ /* 0x000064000006001f */
[----:B01----:R-:W-:Y:S05]  /*6900*/  ENDCOLLECTIVE ;  /* 0x000000000000791b */ /* 0x003fea0003800000 */
.L_x_183:
[----:B------:R-:W-:-:S05]  /*6910*/  FADD.FTZ R21, R12, R21 ;  /* 0x000000150c157221 */ /* 0x000fca0000010000 */
[----:B------:R-:W-:Y:S02]  /*6920*/  MOV R29, R21 ;  /* 0x00000015001d7202 */ /* 0x000fe40000000f00 */
[----:B------:R-:W-:-:S07]  /*6930*/  MOV R25, R27 ;  /* 0x0000001b00197202 */ /* 0x000fce0000000f00 */
[----:B------:R-:W-:Y:S05]  /*6940*/  WARPSYNC.COLLECTIVE R26, `(.L_x_184) ;  /* 0x000000001a087348 */ /* 0x000fea0003c00000 */
[----:B------:R0:W1:Y:S02]  /*6950*/  SHFL.BFLY P3, R27, R29, R28, R31 ;  /* 0x0c00001c1d1b7389 */ /* 0x000064000006001f */
[----:B01----:R-:W-:Y:S05]  /*6960*/  ENDCOLLECTIVE ;  /* 0x000000000000791b */ /* 0x003fea0003800000 */
.L_x_184:
[----:B------:R-:W-:Y:S01]  /*6970*/  FADD.FTZ R25, R22, R25 ;  /* 0x0000001916197221 */ /* 0x000fe20000010000 */
[----:B------:R-:W-:-:S04]  /*6980*/  HFMA2 R28, -RZ, RZ, 0, 5.9604644775390625e-08 ;  /* 0x00000001ff1c7431 */ /* 0x000fc800000001ff */
[----:B------:R-:W-:Y:S02]  /*6990*/  MOV R29, R25 ;  /* 0x00000019001d7202 */ /* 0x000fe40000000f00 */
[----:B------:R-:W-:-:S07]  /*69a0*/  MOV R10, R27 ;  /* 0x0000001b000a7202 */ /* 0x000fce0000000f00 */
[----:B------:R-:W-:Y:S05]  /*69b0*/  WARPSYNC.COLLECTIVE R26, `(.L_x_185) ;  /* 0x000000001a087348 */ /* 0x000fea0003c00000 */
[----:B------:R0:W1:Y:S02]  /*69c0*/  SHFL.BFLY P3, R27, R29, R28, R31 ;  /* 0x0c00001c1d1b7389 */ /* 0x000064000006001f */
[----:B01----:R-:W-:Y:S05]  /*69d0*/  ENDCOLLECTIVE ;  /* 0x000000000000791b */ /* 0x003fea0003800000 */
.L_x_185:
[----:B------:R-:W-:-:S05]  /*69e0*/  FADD.FTZ R10, R21, R10 ;  /* 0x0000000a150a7221 */ /* 0x000fca0000010000 */
[----:B------:R-:W-:Y:S02]  /*69f0*/  MOV R29, R10 ;  /* 0x0000000a001d7202 */ /* 0x000fe40000000f00 */
[----:B------:R-:W-:-:S07]  /*6a00*/  MOV R24, R27 ;  /* 0x0000001b00187202 */ /* 0x000fce0000000f00 */
[----:B------:R-:W-:Y:S05]  /*6a10*/  WARPSYNC.COLLECTIVE R26, `(.L_x_186) ;  /* 0x000000001a087348 */ /* 0x000fea0003c00000 */
[----:B------:R0:W1:Y:S02]  /*6a20*/  SHFL.BFLY P3, R27, R29, R28, R31 ;  /* 0x0c00001c1d1b7389 */ /* 0x000064000006001f */
[----:B01----:R-:W-:Y:S05]  /*6a30*/  ENDCOLLECTIVE ;  /* 0x000000000000791b */ /* 0x003fea0003800000 */
.L_x_186:
[----:B------:R-:W-:Y:S01]  /*6a40*/  FADD.FTZ R24, R25, R24 ;  /* 0x0000001819187221 */ /* 0x000fe20000010000 */
[----:B------:R-:W-:Y:S01]  /*6a50*/  MOV R11, R27 ;  /* 0x0000001b000b7202 */ /* 0x000fe20000000f00 */
[----:B------:R-:W-:Y:S06]  /*6a60*/  BRA `(.L_x_187) ;  /* 0xfffffff800c07947 */ /* 0x000fec000383ffff */
.L_x_188:
        /* <DEDUP_REMOVED lines=9> */
.L_x_1644:


//--------------------- .text._ZN13group_norm_v218gn_bwd_cuda_kernelI13__nv_bfloat16Li320ELi2ELi32ELi80ELi256ELb0ELb1ELi32ELi320ELi320ELi4ELb1ELi32ELb0ELb0ELNS_15WgradSyncMethodE3ENS_16CompileConditionILi1000EEEEEvPT_S6_S6_PKS5_S8_S8_S8_PKfflPfPj --------------------------
	.section	.text._ZN13group_norm_v218gn_bwd_cuda_kernelI13__nv_bfloat16Li320ELi2ELi32ELi80ELi256ELb0ELb1ELi32ELi320ELi320ELi4ELb1ELi32ELb0ELb0ELNS_15WgradSyncMethodE3ENS_16CompileConditionILi1000EEEEEvPT_S6_S6_PKS5_S8_S8_S8_PKfflPfPj,"ax",@progbits
	.align	128
        .global         _ZN13group_norm_v218gn_bwd_cuda_kernelI13__nv_bfloat16Li320ELi2ELi32ELi80ELi256ELb0ELb1ELi32ELi320ELi320ELi4ELb1ELi32ELb0ELb0ELNS_15WgradSyncMethodE3ENS_16CompileConditionILi1000EEEEEvPT_S6_S6_PKS5_S8_S8_S8_PKfflPfPj
        .type           _ZN13group_norm_v218gn_bwd_cuda_kernelI13__nv_bfloat16Li320ELi2ELi32ELi80ELi256ELb0ELb1ELi32ELi320ELi320ELi4ELb1ELi32ELb0ELb0ELNS_15WgradSyncMethodE3ENS_16CompileConditionILi1000EEEEEvPT_S6_S6_PKS5_S8_S8_S8_PKfflPfPj,@function
        .size           _ZN13group_norm_v218gn_bwd_cuda_kernelI13__nv_bfloat16Li320ELi2ELi32ELi80ELi256ELb0ELb1ELi32ELi320ELi320ELi4ELb1ELi32ELb0ELb0ELNS_15WgradSyncMethodE3ENS_16CompileConditionILi1000EEEEEvPT_S6_S6_PKS5_S8_S8_S8_PKfflPfPj,(.L_x_1645 - _ZN13group_norm_v218gn_bwd_cuda_kernelI13__nv_bfloat16Li320ELi2ELi32ELi80ELi256ELb0ELb1ELi32ELi320ELi320ELi4ELb1ELi32ELb0ELb0ELNS_15WgradSyncMethodE3ENS_16CompileConditionILi1000EEEEEvPT_S6_S6_PKS5_S8_S8_S8_PKfflPfPj)
        .other          _ZN13group_norm_v218gn_bwd_cuda_kernelI13__nv_bfloat16Li320ELi2ELi32ELi80ELi256ELb0ELb1ELi32ELi320ELi320ELi4ELb1ELi32ELb0ELb0ELNS_15WgradSyncMethodE3ENS_16CompileConditionILi1000EEEEEvPT_S6_S6_PKS5_S8_S8_S8_PKfflPfPj,@"STO_CUDA_ENTRY STV_DEFAULT"
_ZN13group_norm_v218gn_bwd_cuda_kernelI13__nv_bfloat16Li320ELi2ELi32ELi80ELi256ELb0ELb1ELi32ELi320ELi320ELi4ELb1ELi32ELb0ELb0ELNS_15WgradSyncMethodE3ENS_16CompileConditionILi1000EEEEEvPT_S6_S6_PKS5_S8_S8_S8_PKfflPfPj:
.text._ZN13group_norm_v218gn_bwd_cuda_kernelI13__nv_bfloat16Li320ELi2ELi32ELi80ELi256ELb0ELb1ELi32ELi320ELi320ELi4ELb1ELi32ELb0ELb0ELNS_15WgradSyncMethodE3ENS_16CompileConditionILi1000EEEEEvPT_S6_S6_PKS5_S8_S8_S8_PKfflPfPj:
        /* <DEDUP_REMOVED lines=27> */
.L_x_191:
[----:B0-----:R-:W2:Y:S04]  /*01b0*/  LD.E.STRONG.GPU R5, desc[UR12][R2.64+0x80] ;  /* 0x0000800c02057980 */ /* 0x001ea8000c10f900 */
[----:B--2---:R-:W-:Y:S01]  /*01c0*/  CCTL.IVALL ;  /* 0x00000000ff00798f */ /* 0x004fe20002000000 */
[----:B------:R-:W-:Y:S05]  /*01d0*/  YIELD ;  /* 0x0000000000007946 */ /* 0x000fea0003800000 */
[----:B-----5:R-:W-:-:S04]  /*01e0*/  LOP3.LUT R5, R5, R0, RZ, 0x3c, !PT ;  /* 0x0000000005057212 */ /* 0x020fc800078e3cff */
[----:B------:R-:W-:-:S13]  /*01f0*/  ISETP.GT.AND P0, PT, R5, -0x1, PT ;  /* 0xffffffff0500780c */ /* 0x000fda0003f04270 */
[----:B------:R-:W-:Y:S05]  /*0200*/  @P0 BRA `(.L_x_191) ;  /* 0xfffffffc00e80947 */ /* 0x000fea000383ffff */
.L_x_190:
[----:B------:R-:W-:Y:S05]  /*0210*/  WARPSYNC.ALL ;  /* 0x0000000000007948 */ /* 0x000fea0003800000 */
[----:B------:R-:W-:Y:S06]  /*0220*/  BAR.SYNC.DEFER_BLOCKING 0x0 ;  /* 0x0000000000007b1d */ /* 0x000fec0000010000 */
[----:B------:R-:W-:Y:S05]  /*0230*/  BRA `(.L_x_192) ;  /* 0x0000003400ac7947 */ /* 0x000fea0003800000 */
.L_x_189:
        /* <DEDUP_REMOVED lines=29> */
[----:B------:R-:W-:Y:S02]  /*0410*/  SHF.L.U32 R72, R3, 0x10, RZ ;  /* 0x0000001003487819 */ /* 0x000fe400000006ff */
[----:B------:R-:W-:-:S02]  /*0420*/  SHF.L.U32 R74, R74, 0x10, RZ ;  /* 0x000000104a4a7819 */ /* 0x000fc400000006ff */
[----:B------:R-:W-:-:S07]  /*0430*/  SHF.L.U32 R70, R70, 0x10, RZ ;  /* 0x0000001046467819 */ /* 0x000fce00000006ff */
.L_x_204:
[----:B------:R-:W-:Y:S01]  /*0440*/  LOP3.LUT R0, R18, 0xffff, RZ, 0xc0, !PT ;  /* 0x0000ffff12007812 */ /* 0x000fe200078ec0ff */
[----:B0-----:R-:W0:Y:S01]  /*0450*/  S2UR UR8, SR_CTAID.Y ;  /* 0x00000000000879c3 */ /* 0x001e220000002600 */
[----:B------:R-:W-:Y:S01]  /*0460*/  USHF.R.U64 UR6, UR10, 0x3, UR5 ;  /* 0x000000030a067899 */ /* 0x000fe20008001205 */
[----:B------:R-:W1:Y:S02]  /*0470*/  LDCU.64 UR14, c[0x0][0x3a0] ;  /* 0x00007400ff0e77ac */ /* 0x000e640008000a00 */
[----:B------:R-:W-:-:S03]  /*0480*/  IMAD R0, R0, 0x334, RZ ;  /* 0x0000033400007824 */ /* 0x000fc600078e02ff */
[----:B------:R-:W-:Y:S01]  /*0490*/  MOV R5, UR6 ;  /* 0x0000000600057c02 */ /* 0x000fe20008000f00 */
[----:B------:R-:W2:Y:S01]  /*04a0*/  S2UR UR17, SR_CTAID.X ;  /* 0x00000000001179c3 */ /* 0x000ea20000002500 */
[----:B------:R-:W-:-:S04]  /*04b0*/  SHF.R.U32.HI R50, RZ, 0x10, R0 ;  /* 0x00000010ff327819 */ /* 0x000fc80000011600 */
[----:B------:R-:W-:-:S05]  /*04c0*/  PRMT R0, R50, 0x9910, RZ ;  /* 0x0000991032007816 */ /* 0x000fca00000000ff */
[----:B------:R-:W-:-:S05]  /*04d0*/  IMAD R0, R0, 0x50, RZ ;  /* 0x0000005000007824 */ /* 0x000fca00078e02ff */
[----:B------:R-:W-:Y:S01]  /*04e0*/  IADD3 R0, PT, PT, RZ, -R0, RZ ;  /* 0x80000000ff007210 */ /* 0x000fe20007ffe0ff */
[----:B0-----:R-:W-:-:S03]  /*04f0*/  ULOP3.LUT UR11, UR8, 0x7, URZ, 0xc0, !UPT ;  /* 0x00000007080b7892 */ /* 0x001fc6000f8ec0ff */
[----:B------:R-:W-:-:S04]  /*0500*/  PRMT R3, R0, 0x7710, RZ ;  /* 0x0000771000037816 */ /* 0x000fc800000000ff */
[----:B------:R-:W-:Y:S01]  /*0510*/  IADD3 R19, PT, PT, R3, R18, RZ ;  /* 0x0000001203137210 */ /* 0x000fe20007ffe0ff */
[----:B--2---:R-:W-:Y:S01]  /*0520*/  USHF.L.U32 UR7, UR17, 0x5, URZ ;  /* 0x0000000511077899 */ /* 0x004fe200080006ff */
[----:B------:R-:W-:Y:S02]  /*0530*/  MOV R3, UR11 ;  /* 0x0000000b00037c02 */ /* 0x000fe40008000f00 */
[----:B------:R-:W-:-:S05]  /*0540*/  LOP3.LUT R0, R19, 0xffff, RZ, 0xc0, !PT ;  /* 0x0000ffff13007812 */ /* 0x000fca00078ec0ff */
[----:B------:R-:W-:Y:S01]  /*0550*/  IMAD R0, R3, 0x50, R0 ;  /* 0x0000005003007824 */ /* 0x000fe200078e0200 */
[----:B------:R-:W-:Y:S01]  /*0560*/  MOV R3, UR7 ;  /* 0x0000000700037c02 */ /* 0x000fe20008000f00 */
[----:B------:R-:W-:-:S03]  /*0570*/  USHF.R.U32.HI UR7, URZ, 0x3, UR5 ;  /* 0x00000003ff077899 */ /* 0x000fc60008011605 */
[----:B------:R-:W-:Y:S01]  /*0580*/  SHF.L.U32 R2, R0, 0x2, RZ ;  /* 0x0000000200027819 */ /* 0x000fe200000006ff */
[----:B------:R-:W-:Y:S01]  /*0590*/  UIMAD UR9, UR7, 0xa0000, URZ ;  /* 0x000a0000070978a4 */ /* 0x000fe2000f8e02ff */
[----:B------:R-:W-:Y:S01]  /*05a0*/  LOP3.LUT R0, R50, 0xe0, R3, 0xf8, !PT ;  /* 0x000000e032007812 */ /* 0x000fe200078ef803 */
[----:B------:R-:W-:-:S03]  /*05b0*/  HFMA2 R3, -RZ, RZ, 0, 0 ;  /* 0x00000000ff037431 */ /* 0x000fc600000001ff */
[----:B------:R-:W-:-:S04]  /*05c0*/  IMAD.WIDE.U32 R2, R5, 0xa0000, R2 ;  /* 0x000a000005027825 */ /* 0x000fc800078e0002 */
[----:B------:R-:W-:-:S05]  /*05d0*/  IMAD R5, R0, 0xa00, RZ ;  /* 0x00000a0000057824 */ /* 0x000fca00078e02ff */
[----:B------:R-:W-:-:S04]  /*05e0*/  IADD3 R68, P0, PT, R5, R2, RZ ;  /* 0x0000000205447210 */ /* 0x000fc80007f1e0ff */
[----:B------:R-:W-:Y:S01]  /*05f0*/  IADD3.X R3, PT, PT, R3, UR9, RZ, P0, !PT ;  /* 0x0000000903037c10 */ /* 0x000fe200087fe4ff */
[----:B------:R-:W-:Y:S01]  /*0600*/  USHF.L.U32 UR9, UR6, 0x6, URZ ;  /* 0x0000000606097899 */ /* 0x000fe200080006ff */
[C---:B------:R-:W-:Y:S02]  /*0610*/  SHF.L.U32 R66, R68.reuse, 0x1, RZ ;  /* 0x0000000144427819 */ /* 0x040fe400000006ff */
[----:B------:R-:W-:Y:S02]  /*0620*/  SHF.L.U64.HI R68, R68, 0x1, R3 ;  /* 0x0000000144447819 */ /* 0x000fe40000010203 */
[----:B-1----:R-:W-:Y:S01]  /*0630*/  IADD3 R34, P0, PT, R66, UR14, RZ ;  /* 0x0000000e42227c10 */ /* 0x002fe2000ff1e0ff */
[----:B------:R-:W-:-:S03]  /*0640*/  USHF.L.U64.HI UR6, UR6, 0x6, UR7 ;  /* 0x0000000606067899 */ /* 0x000fc60008010207 */
[----:B------:R-:W-:Y:S01]  /*0650*/  IADD3.X R35, PT, PT, R68, UR15, RZ, P0, !PT ;  /* 0x0000000f44237c10 */ /* 0x000fe200087fe4ff */
[----:B------:R-:W0:Y:S01]  /*0660*/  LDCU.64 UR14, c[0x0][0x3b8] ;  /* 0x00007700ff0e77ac */ /* 0x000e220008000a00 */
[----:B------:R-:W-:Y:S02]  /*0670*/  MOV R2, UR9 ;  /* 0x0000000900027c02 */ /* 0x000fe40008000f00 */
[----:B------:R-:W-:Y:S01]  /*0680*/  MOV R3, UR6 ;  /* 0x0000000600037c02 */ /* 0x000fe20008000f00 */
[----:B------:R-:W2:Y:S03]  /*0690*/  LDG.E.64.CONSTANT R28, desc[UR12][R34.64+0xf000] ;  /* 0x00f0000c221c7981 */ /* 0x000ea6000c1e9b00 */
[----:B------:R-:W1:Y:S01]  /*06a0*/  LDCU.64 UR6, c[0x0][0x398] ;  /* 0x00007300ff0677ac */ /* 0x000e620008000a00 */
        /* <DEDUP_REMOVED lines=9> */
[----:B------:R-:W5:Y:S01]  /*0740*/  LDG.E.64.CONSTANT R14, desc[UR12][R14.64] ;  /* 0x0000000c0e0e7981 */ /* 0x000f62000c1e9b00 */
[----:B-1----:R-:W-:Y:S01]  /*0750*/  IADD3 R36, P0, PT, R66, UR6, RZ ;  /* 0x0000000642247c10 */ /* 0x002fe2000ff1e0ff */
[----:B------:R-:W1:Y:S02]  /*0760*/  LDCU UR6, c[0x0][0x3c0] ;  /* 0x00007800ff0677ac */ /* 0x000e640008000800 */
[----:B------:R-:W5:Y:S01]  /*0770*/  LDG.E.64.CONSTANT R22, desc[UR12][R34.64+0x1e000] ;  /* 0x01e0000c22167981 */ /* 0x000f62000c1e9b00 */
[----:B------:R-:W-:-:S03]  /*0780*/  IADD3.X R37, PT, PT, R68, UR7, RZ, P0, !PT ;  /* 0x0000000744257c10 */ /* 0x000fc600087fe4ff */
[----:B------:R0:W5:Y:S04]  /*0790*/  LDG.E.64.CONSTANT R20, desc[UR12][R34.64+0x23000] ;  /* 0x0230000c22147981 */ /* 0x000168000c1e9b00 */
        /* <DEDUP_REMOVED lines=8> */
[----:B0-----:R-:W0:Y:S01]  /*0820*/  S2R R35, SR_CgaCtaId ;  /* 0x0000000000237919 */ /* 0x001e220000008800 */
[----:B------:R-:W-:-:S04]  /*0830*/  MOV R0, 0x400 ;  /* 0x0000040000007802 */ /* 0x000fc80000000f00 */
[----:B------:R-:W-:Y:S02]  /*0840*/  IADD3 R0, PT, PT, R0, 0x2800, RZ ;  /* 0x0000280000007810 */ /* 0x000fe40007ffe0ff */
[----:B------:R-:W-:Y:S02]  /*0850*/  LOP3.LUT R19, R19, 0xffff, RZ, 0xc0, !PT ;  /* 0x0000ffff13137812 */ /* 0x000fe400078ec0ff */
[----:B0-----:R-:W-:-:S05]  /*0860*/  LEA R0, R35, R0, 0x18 ;  /* 0x0000000023007211 */ /* 0x001fca00078ec0ff */
[----:B------:R-:W-:-:S05]  /*0870*/  IMAD R19, R19, 0x28, R0 ;  /* 0x0000002813137824 */ /* 0x000fca00078e0200 */
[----:B------:R-:W-:Y:S01]  /*0880*/  LEA R50, R50, R19, 0x3 ;  /* 0x0000001332327211 */ /* 0x000fe200078e18ff */
[----:B------:R-:W-:Y:S02]  /*0890*/  UIADD3 UR10, UP0, UPT, UR10, 0x20, URZ ;  /* 0x000000200a0a7890 */ /* 0x000fe4000ff1e0ff */
[----:B------:R-:W-:Y:S02]  /*08a0*/  USHF.L.U32 UR18, UR14, 0x3, URZ ;  /* 0x000000030e127899 */ /* 0x000fe400080006ff */
[----:B------:R-:W-:Y:S02]  /*08b0*/  UIADD3.X UR5, UPT, UPT, URZ, UR5, URZ, UP0, !UPT ;  /* 0x00000005ff057290 */ /* 0x000fe400087fe4ff */
[----:B------:R-:W-:Y:S02]  /*08c0*/  USHF.L.U64.HI UR16, UR14, 0x3, UR15 ;  /* 0x000000030e107899 */ /* 0x000fe4000801020f */
[----:B------:R-:W-:Y:S01]  /*08d0*/  UISETP.GE.U32.AND UP0, UPT, UR10, UR18, UPT ;  /* 0x000000120a00728c */ /* 0x000fe2000bf06070 */
[----:B--2---:R-:W-:-:S02]  /*08e0*/  PRMT R35, R29, 0x7632, R35 ;  /* 0x000076321d237816 */ /* 0x004fc40000000023 */
[----:B------:R-:W-:Y:S02]  /*08f0*/  SHF.L.U32 R65, R29, 0x10, RZ ;  /* 0x000000101d417819 */ /* 0x000fe400000006ff */
[C---:B---3--:R-:W-:Y:S02]  /*0900*/  PRMT R29, R27.reuse, 0x7632, R29 ;  /* 0x000076321b1d7816 */ /* 0x048fe4000000001d */
[----:B------:R-:W-:Y:S02]  /*0910*/  SHF.L.U32 R93, R27, 0x10, RZ ;  /* 0x000000101b5d7819 */ /* 0x000fe400000006ff */
[C---:B----4-:R-:W-:Y:S02]  /*0920*/  PRMT R57, R33.reuse, 0x7632, R57 ;  /* 0x0000763221397816 */ /* 0x050fe40000000039 */
[----:B------:R-:W-:Y:S02]  /*0930*/  SHF.L.U32 R59, R33, 0x10, RZ ;  /* 0x00000010213b7819 */ /* 0x000fe400000006ff */
[----:B-----5:R-:W-:-:S02]  /*0940*/  PRMT R27, R24, 0x7632, R27 ;  /* 0x00007632181b7816 */ /* 0x020fc4000000001b */
[----:B------:R-:W-:Y:S02]  /*0950*/  SHF.L.U32 R83, R24, 0x10, RZ ;  /* 0x0000001018537819 */ /* 0x000fe400000006ff */
[----:B------:R-:W-:Y:S01]  /*0960*/  PRMT R19, R39, 0x7632, R19 ;  /* 0x0000763227137816 */ /* 0x000fe20000000013 */
[----:B-1----:R-:W-:-:S04]  /*0970*/  FADD.FTZ R15, R15, UR6 ;  /* 0x000000060f0f7e21 */ /* 0x002fc80008010000 */
[----:B------:R0:W1:Y:S01]  /*0980*/  MUFU.RSQ R64, R15 ;  /* 0x0000000f00407308 */ /* 0x0000620000001400 */
[----:B------:R-:W-:Y:S02]  /*0990*/  SHF.L.U32 R71, R39, 0x10, RZ ;  /* 0x0000001027477819 */ /* 0x000fe400000006ff */
[----:B------:R-:W-:Y:S02]  /*09a0*/  PRMT R33, R31, 0x7632, R33 ;  /* 0x000076321f217816 */ /* 0x000fe40000000021 */
[C---:B------:R-:W-:Y:S02]  /*09b0*/  PRMT R24, R25.reuse, 0x7632, R24 ;  /* 0x0000763219187816 */ /* 0x040fe40000000018 */
[----:B------:R-:W-:Y:S02]  /*09c0*/  SHF.L.U32 R39, R30, 0x10, RZ ;  /* 0x000000101e277819 */ /* 0x000fe400000006ff */
[----:B------:R-:W-:Y:S02]  /*09d0*/  SHF.L.U32 R91, R25, 0x10, RZ ;  /* 0x00000010195b7819 */ /* 0x000fe400000006ff */
[----:B------:R-:W-:-:S02]  /*09e0*/  PRMT R0, R38, 0x7632, R0 ;  /* 0x0000763226007816 */ /* 0x000fc40000000000 */
[C---:B------:R-:W-:Y:S02]  /*09f0*/  PRMT R61, R32.reuse, 0x7632, R61 ;  /* 0x00007632203d7816 */ /* 0x040fe4000000003d */
[----:B------:R-:W-:Y:S02]  /*0a00*/  SHF.L.U32 R63, R32, 0x10, RZ ;  /* 0x00000010203f7819 */ /* 0x000fe400000006ff */
[----:B------:R-:W-:Y:S02]  /*0a10*/  SHF.L.U32 R51, R31, 0x10, RZ ;  /* 0x000000101f337819 */ /* 0x000fe400000006ff */
[----:B------:R-:W-:Y:S02]  /*0a20*/  SHF.L.U32 R53, R28, 0x10, RZ ;  /* 0x000000101c357819 */ /* 0x000fe400000006ff */
[C---:B------:R-:W-:Y:S02]  /*0a30*/  PRMT R25, R22.reuse, 0x7632, R25 ;  /* 0x0000763216197816 */ /* 0x040fe40000000019 */
[----:B------:R-:W-:-:S02]  /*0a40*/  SHF.L.U32 R73, R22, 0x10, RZ ;  /* 0x0000001016497819 */ /* 0x000fc400000006ff */
[----:B------:R-:W-:Y:S02]  /*0a50*/  PRMT R32, R30, 0x7632, R32 ;  /* 0x000076321e207816 */ /* 0x000fe40000000020 */
[C---:B------:R-:W-:Y:S02]  /*0a60*/  PRMT R22, R23.reuse, 0x7632, R22 ;  /* 0x0000763217167816 */ /* 0x040fe40000000016 */
[----:B------:R-:W-:Y:S02]  /*0a70*/  SHF.L.U32 R37, R23, 0x10, RZ ;  /* 0x0000001017257819 */ /* 0x000fe400000006ff */
[----:B------:R-:W-:Y:S01]  /*0a80*/  SHF.L.U32 R35, R35, 0x10, RZ ;  /* 0x0000001023237819 */ /* 0x000fe200000006ff */
[----:B0-----:R-:W-:Y:S01]  /*0a90*/  FADD.FTZ R15, -R14, R65 ;  /* 0x000000410e0f7221 */ /* 0x001fe20000010100 */
[----:B------:R-:W-:Y:S02]  /*0aa0*/  SHF.L.U32 R79, R38, 0x10, RZ ;  /* 0x00000010264f7819 */ /* 0x000fe400000006ff */
[----:B------:R-:W-:-:S02]  /*0ab0*/  PRMT R34, R28, 0x7632, R34 ;  /* 0x000076321c227816 */ /* 0x000fc40000000022 */
[C---:B------:R-:W-:Y:S02]  /*0ac0*/  PRMT R30, R26.reuse, 0x7632, R30 ;  /* 0x000076321a1e7816 */ /* 0x040fe4000000001e */
[----:B------:R-:W-:Y:S02]  /*0ad0*/  SHF.L.U32 R67, R26, 0x10, RZ ;  /* 0x000000101a437819 */ /* 0x000fe400000006ff */
[C---:B------:R-:W-:Y:S02]  /*0ae0*/  PRMT R23, R20.reuse, 0x7632, R23 ;  /* 0x0000763214177816 */ /* 0x040fe40000000017 */
[----:B------:R-:W-:Y:S02]  /*0af0*/  SHF.L.U32 R81, R20, 0x10, RZ ;  /* 0x0000001014517819 */ /* 0x000fe400000006ff */
[----:B------:R-:W-:Y:S02]  /*0b00*/  SHF.L.U32 R33, R33, 0x10, RZ ;  /* 0x0000001021217819 */ /* 0x000fe400000006ff */
[----:B------:R-:W-:Y:S01]  /*0b10*/  SHF.L.U32 R77, R24, 0x10, RZ ;  /* 0x00000010184d7819 */ /* 0x000fe200000006ff */
[----:B------:R-:W-:Y:S01]  /*0b20*/  FADD.FTZ R28, -R14, R39 ;  /* 0x000000270e1c7221 */ /* 0x000fe20000010100 */
[----:B------:R-:W-:-:S02]  /*0b30*/  PRMT R20, R21, 0x7632, R20 ;  /* 0x0000763215147816 */ /* 0x000fc40000000014 */
[----:B------:R-:W-:Y:S02]  /*0b40*/  SHF.L.U32 R55, R21, 0x10, RZ ;  /* 0x0000001015377819 */ /* 0x000fe400000006ff */
[----:B------:R-:W-:Y:S02]  /*0b50*/  SHF.L.U32 R31, R19, 0x10, RZ ;  /* 0x00000010131f7819 */ /* 0x000fe400000006ff */
[----:B------:R-:W-:Y:S01]  /*0b60*/  SHF.L.U32 R69, R27, 0x10, RZ ;  /* 0x000000101b457819 */ /* 0x000fe200000006ff */
[----:B------:R-:W-:Y:S01]  /*0b70*/  FADD.FTZ R19, -R14, R51 ;  /* 0x000000330e137221 */ /* 0x000fe20000010100 */
[----:B------:R-:W-:Y:S01]  /*0b80*/  SHF.L.U32 R21, R0, 0x10, RZ ;  /* 0x0000001000157819 */ /* 0x000fe200000006ff */
[C---:B------:R-:W-:Y:S01]  /*0b90*/  FADD.FTZ R26, -R14.reuse, R53 ;  /* 0x000000350e1a7221 */ /* 0x040fe20000010100 */
[----:B------:R-:W-:Y:S01]  /*0ba0*/  SHF.L.U32 R65, R29, 0x10, RZ ;  /* 0x000000101d417819 */ /* 0x000fe200000006ff */
[----:B------:R-:W-:Y:S01]  /*0bb0*/  FADD.FTZ R27, -R14, R35 ;  /* 0x000000230e1b7221 */ /* 0x000fe20000010100 */
[----:B------:R-:W-:Y:S01]  /*0bc0*/  SHF.L.U32 R39, R32, 0x10, RZ ;  /* 0x0000001020277819 */ /* 0x000fe200000006ff */
[----:B------:R-:W-:Y:S01]  /*0bd0*/  FADD.FTZ R79, -R14, R79 ;  /* 0x0000004f0e4f7221 */ /* 0x000fe20000010100 */
[----:B------:R-:W-:Y:S01]  /*0be0*/  SHF.L.U32 R51, R34, 0x10, RZ ;  /* 0x0000001022337819 */ /* 0x000fe200000006ff */
[----:B------:R-:W-:Y:S01]  /*0bf0*/  FADD.FTZ R0, -R14, R67 ;  /* 0x000000430e007221 */ /* 0x000fe20000010100 */
[----:B------:R-:W-:Y:S01]  /*0c00*/  SHF.L.U32 R53, R30, 0x10, RZ ;  /* 0x000000101e357819 */ /* 0x000fe200000006ff */
[----:B------:R-:W-:Y:S01]  /*0c10*/  FADD.FTZ R35, -R14, R77 ;  /* 0x0000004d0e237221 */ /* 0x000fe20000010100 */
[----:B------:R-:W-:-:S02]  /*0c20*/  SHF.L.U32 R85, R25, 0x10, RZ ;  /* 0x0000001019557819 */ /* 0x000fc400000006ff */
[----:B------:R-:W-:Y:S01]  /*0c30*/  SHF.L.U32 R89, R23, 0x10, RZ ;  /* 0x0000001017597819 */ /* 0x000fe200000006ff */
[C---:B------:R-:W-:Y:S01]  /*0c40*/  FADD.FTZ R23, -R14.reuse, R33 ;  /* 0x000000210e177221 */ /* 0x040fe20000010100 */
[----:B------:R-:W-:Y:S01]  /*0c50*/  SHF.L.U32 R61, R61, 0x10, RZ ;  /* 0x000000103d3d7819 */ /* 0x000fe200000006ff */
[C---:B------:R-:W-:Y:S01]  /*0c60*/  FADD.FTZ R67, -R14.reuse, R31 ;  /* 0x0000001f0e437221 */ /* 0x040fe20000010100 */
[----:B------:R-:W-:Y:S01]  /*0c70*/  SHF.L.U32 R57, R57, 0x10, RZ ;  /* 0x0000001039397819 */ /* 0x000fe200000006ff */
[----:B------:R-:W-:Y:S01]  /*0c80*/  FADD.FTZ R33, -R14, R69 ;  /* 0x000000450e217221 */ /* 0x000fe20000010100 */
[----:B------:R-:W-:Y:S02]  /*0c90*/  SHF.L.U32 R87, R22, 0x10, RZ ;  /* 0x0000001016577819 */ /* 0x000fe400000006ff */
[----:B------:R-:W-:Y:S02]  /*0ca0*/  SHF.L.U32 R20, R20, 0x10, RZ ;  /* 0x0000001014147819 */ /* 0x000fe400000006ff */
[----:B------:R-:W-:Y:S01]  /*0cb0*/  PRMT R24, R16, 0x7632, R24 ;  /* 0x0000763210187816 */ /* 0x000fe20000000018 */
[----:B------:R-:W-:Y:S01]  /*0cc0*/  FADD.FTZ R71, -R14, R71 ;  /* 0x000000470e477221 */ /* 0x000fe20000010100 */
[----:B------:R-:W-:Y:S01]  /*0cd0*/  SHF.L.U32 R77, R16, 0x10, RZ ;  /* 0x00000010104d7819 */ /* 0x000fe200000006ff */
[C---:B------:R-:W-:Y:S01]  /*0ce0*/  FADD.FTZ R75, -R14.reuse, R21 ;  /* 0x000000150e4b7221 */ /* 0x040fe20000010100 */
[C---:B------:R-:W-:Y:S01]  /*0cf0*/  FADD.FTZ R31, -R14.reuse, R65 ;  /* 0x000000410e1f7221 */ /* 0x040fe20000010100 */
[C---:B------:R-:W-:Y:S01]  /*0d00*/  SHF.L.U32 R69, R17.reuse, 0x10, RZ ;  /* 0x0000001011457819 */ /* 0x040fe200000006ff */
[C---:B------:R-:W-:Y:S01]  /*0d10*/  FADD.FTZ R21, -R14.reuse, R39 ;  /* 0x000000270e157221 */ /* 0x040fe20000010100 */
[----:B------:R-:W-:Y:S01]  /*0d20*/  PRMT R65, R17, 0x7632, R65 ;  /* 0x0000763211417816 */ /* 0x000fe20000000041 */
[C---:B------:R-:W-:Y:S01]  /*0d30*/  FADD.FTZ R63, -R14.reuse, R63 ;  /* 0x0000003f0e3f7221 */ /* 0x040fe20000010100 */
[C---:B------:R-:W-:Y:S01]  /*0d40*/  FADD.FTZ R25, -R14.reuse, R51 ;  /* 0x000000330e197221 */ /* 0x040fe20000010100 */
[C---:B------:R-:W-:Y:S01]  /*0d50*/  FADD.FTZ R29, -R14.reuse, R53 ;  /* 0x000000350e1d7221 */ /* 0x040fe20000010100 */
[----:B------:R-:W-:Y:S01]  /*0d60*/  FADD.FTZ R39, -R14, R85 ;  /* 0x000000550e277221 */ /* 0x000fe20000010100 */
[----:B-1----:R-:W-:Y:S01]  /*0d70*/  FMUL.FTZ R79, R64, R79 ;  /* 0x0000004f404f7220 */ /* 0x002fe20000410000 */
[----:B------:R-:W-:Y:S01]  /*0d80*/  SHF.L.U32 R24, R24, 0x10, RZ ;  /* 0x0000001018187819 */ /* 0x000fe200000006ff */
        /* <DEDUP_REMOVED lines=14> */
[----:B------:R-:W-:Y:S01]  /*0e70*/  FADD.FTZ R14, R77, R47 ;  /* 0x0000002f4d0e7221 */ /* 0x000fe20000010000 */
[C---:B------:R-:W-:Y:S01]  /*0e80*/  FMUL.FTZ R71, R64.reuse, R71 ;  /* 0x0000004740477220 */ /* 0x040fe20000410000 */
[----:B------:R-:W-:Y:S01]  /*0e90*/  SHF.L.U32 R80, R3, 0x10, RZ ;  /* 0x0000001003507819 */ /* 0x000fe200000006ff */
[----:B------:R-:W-:Y:S01]  /*0ea0*/  FADD.FTZ R16, R69, R43 ;  /* 0x0000002b45107221 */ /* 0x000fe20000010000 */
[----:B------:R-:W-:Y:S01]  /*0eb0*/  SHF.L.U32 R65, R65, 0x10, RZ ;  /* 0x0000001041417819 */ /* 0x000fe200000006ff */
[----:B------:R-:W-:Y:S01]  /*0ec0*/  FFMA.FTZ R17, R79, R77, R46 ;  /* 0x0000004d4f117223 */ /* 0x000fe2000001002e */
[C---:B------:R-:W-:Y:S01]  /*0ed0*/  FMUL.FTZ R75, R64.reuse, R75 ;  /* 0x0000004b404b7220 */ /* 0x040fe20000410000 */
[C---:B------:R-:W-:Y:S01]  /*0ee0*/  PRMT R56, R5.reuse, 0x7632, R56 ;  /* 0x0000763205387816 */ /* 0x040fe20000000038 */
[----:B------:R-:W-:Y:S01]  /*0ef0*/  FMUL.FTZ R62, R64, R63 ;  /* 0x0000003f403e7220 */ /* 0x000fe20000410000 */
[----:B------:R-:W-:Y:S01]  /*0f00*/  SHF.L.U32 R54, R5, 0x10, RZ ;  /* 0x0000001005367819 */ /* 0x000fe200000006ff */
[----:B------:R-:W-:Y:S01]  /*0f10*/  FADD.FTZ R20, R24, R45 ;  /* 0x0000002d18147221 */ /* 0x000fe20000010000 */
[----:B------:R-:W-:Y:S01]  /*0f20*/  SHF.L.U32 R60, R4, 0x10, RZ ;  /* 0x00000010043c7819 */ /* 0x000fe200000006ff */
[----:B------:R-:W-:Y:S01]  /*0f30*/  FFMA.FTZ R34, R71, R69, R42 ;  /* 0x0000004547227223 */ /* 0x000fe2000001002a */
[C---:B------:R-:W-:Y:S01]  /*0f40*/  PRMT R43, R11.reuse, 0x7632, R43 ;  /* 0x000076320b2b7816 */ /* 0x040fe2000000002b */
[----:B------:R-:W-:Y:S01]  /*0f50*/  FMUL.FTZ R58, R64, R59 ;  /* 0x0000003b403a7220 */ /* 0x000fe20000410000 */
[----:B------:R-:W-:Y:S01]  /*0f60*/  SHF.L.U32 R5, R11, 0x10, RZ ;  /* 0x000000100b057819 */ /* 0x000fe200000006ff */
[----:B------:R-:W-:Y:S01]  /*0f70*/  FADD.FTZ R11, R14, R82 ;  /* 0x000000520e0b7221 */ /* 0x000fe20000010000 */
[----:B------:R-:W-:-:S02]  /*0f80*/  PRMT R30, R8, 0x7632, R30 ;  /* 0x00007632081e7816 */ /* 0x000fc4000000001e */
[----:B------:R-:W-:Y:S01]  /*0f90*/  SHF.L.U32 R45, R8, 0x10, RZ ;  /* 0x00000010082d7819 */ /* 0x000fe200000006ff */
[----:B------:R-:W-:Y:S01]  /*0fa0*/  FADD.FTZ R8, R16, R80 ;  /* 0x0000005010087221 */ /* 0x000fe20000010000 */
[----:B------:R-:W-:Y:S01]  /*0fb0*/  FFMA.FTZ R87, R75, R24, R44 ;  /* 0x000000184b577223 */ /* 0x000fe2000001002c */
[----:B------:R-:W-:Y:S01]  /*0fc0*/  FADD.FTZ R22, R65, R41 ;  /* 0x0000002941167221 */ /* 0x000fe20000010000 */
[----:B------:R-:W-:Y:S01]  /*0fd0*/  FFMA.FTZ R17, R62, R82, R17 ;  /* 0x000000523e117223 */ /* 0x000fe20000010011 */
[----:B------:R-:W-:Y:S01]  /*0fe0*/  FMUL.FTZ R16, R64, R28 ;  /* 0x0000001c40107220 */ /* 0x000fe20000410000 */
[----:B------:R-:W-:Y:S01]  /*0ff0*/  PRMT R52, R6, 0x7632, R52 ;  /* 0x0000763206347816 */ /* 0x000fe20000000034 */
[----:B------:R-:W-:Y:S01]  /*1000*/  FMUL.FTZ R14, R64, R19 ;  /* 0x00000013400e7220 */ /* 0x000fe20000410000 */
[----:B------:R-:W-:Y:S01]  /*1010*/  SHF.L.U32 R42, R6, 0x10, RZ ;  /* 0x00000010062a7819 */ /* 0x000fe200000006ff */
[----:B------:R-:W-:Y:S01]  /*1020*/  FADD.FTZ R28, R11, R60 ;  /* 0x0000003c0b1c7221 */ /* 0x000fe20000010000 */
[----:B------:R-:W-:-:S02]  /*1030*/  PRMT R44, R13, 0x7632, R44 ;  /* 0x000076320d2c7816 */ /* 0x000fc4000000002c */
[----:B------:R-:W-:Y:S01]  /*1040*/  SHF.L.U32 R41, R13, 0x10, RZ ;  /* 0x000000100d297819 */ /* 0x000fe200000006ff */
[----:B------:R-:W-:Y:S01]  /*1050*/  FFMA.FTZ R13, R58, R80, R34 ;  /* 0x000000503a0d7223 */ /* 0x000fe20000010022 */
[----:B------:R-:W-:Y:S01]  /*1060*/  PRMT R38, R3, 0x7632, R38 ;  /* 0x0000763203267816 */ /* 0x000fe20000000026 */
[----:B------:R-:W-:Y:S01]  /*1070*/  FFMA.FTZ R11, R16, R60, R17 ;  /* 0x0000003c100b7223 */ /* 0x000fe20000010011 */
[----:B------:R-:W-:Y:S02]  /*1080*/  PRMT R36, R4, 0x7632, R36 ;  /* 0x0000763204247816 */ /* 0x000fe40000000024 */
[C---:B------:R-:W-:Y:S02]  /*1090*/  PRMT R47, R12.reuse, 0x7632, R47 ;  /* 0x000076320c2f7816 */ /* 0x040fe4000000002f */
[----:B------:R-:W-:Y:S01]  /*10a0*/  SHF.L.U32 R3, R12, 0x10, RZ ;  /* 0x000000100c037819 */ /* 0x000fe200000006ff */
[----:B------:R-:W-:Y:S01]  /*10b0*/  FMUL.FTZ R12, R64, R26 ;  /* 0x0000001a400c7220 */ /* 0x000fe20000410000 */
[----:B------:R-:W-:Y:S01]  /*10c0*/  PRMT R46, R2, 0x7632, R46 ;  /* 0x00007632022e7816 */ /* 0x000fe2000000002e */
[----:B------:R-:W-:Y:S01]  /*10d0*/  FADD.FTZ R8, R8, R54 ;  /* 0x0000003608087221 */ /* 0x000fe20000010000 */
[----:B------:R-:W-:-:S02]  /*10e0*/  PRMT R4, R7, 0x7632, R4 ;  /* 0x0000763207047816 */ /* 0x000fc40000000004 */
[----:B------:R-:W-:Y:S01]  /*10f0*/  SHF.L.U32 R6, R7, 0x10, RZ ;  /* 0x0000001007067819 */ /* 0x000fe200000006ff */
[----:B------:R-:W-:Y:S01]  /*1100*/  FFMA.FTZ R13, R14, R54, R13 ;  /* 0x000000360e0d7223 */ /* 0x000fe2000001000d */
[C---:B------:R-:W-:Y:S02]  /*1110*/  PRMT R2, R10.reuse, 0x7632, R2 ;  /* 0x000076320a027816 */ /* 0x040fe40000000002 */
[----:B------:R-:W-:Y:S01]  /*1120*/  SHF.L.U32 R7, R10, 0x10, RZ ;  /* 0x000000100a077819 */ /* 0x000fe200000006ff */
[----:B------:R-:W-:Y:S01]  /*1130*/  FMUL.FTZ R10, R64, R15 ;  /* 0x0000000f400a7220 */ /* 0x000fe20000410000 */
[----:B------:R-:W-:Y:S01]  /*1140*/  SHF.L.U32 R26, R52, 0x10, RZ ;  /* 0x00000010341a7819 */ /* 0x000fe200000006ff */
[----:B------:R-:W-:Y:S01]  /*1150*/  FADD.FTZ R52, R28, R42 ;  /* 0x0000002a1c347221 */ /* 0x000fe20000010000 */
[-C--:B------:R-:W-:Y:S01]  /*1160*/  FFMA.FTZ R11, R12, R42.reuse, R11 ;  /* 0x0000002a0c0b7223 */ /* 0x080fe2000001000b */
[----:B------:R-:W-:Y:S01]  /*1170*/  FMUL.FTZ R15, R76, R42 ;  /* 0x0000002a4c0f7220 */ /* 0x000fe20000410000 */
[----:B------:R-:W-:Y:S01]  /*1180*/  SHF.L.U32 R28, R4, 0x10, RZ ;  /* 0x00000010041c7819 */ /* 0x000fe200000006ff */
[----:B------:R-:W-:Y:S01]  /*1190*/  FADD.FTZ R42, R8, R6 ;  /* 0x00000006082a7221 */ /* 0x000fe20000010000 */
[C---:B------:R-:W-:Y:S01]  /*11a0*/  PRMT R32, R9.reuse, 0x7632, R32 ;  /* 0x0000763209207816 */ /* 0x040fe20000000020 */
[----:B------:R-:W-:Y:S01]  /*11b0*/  FFMA.FTZ R4, R10, R6, R13 ;  /* 0x000000060a047223 */ /* 0x000fe2000001000d */
[----:B------:R-:W-:Y:S01]  /*11c0*/  FMUL.FTZ R8, R64, R0 ;  /* 0x0000000040087220 */ /* 0x000fe20000410000 */
[----:B------:R-:W-:Y:S01]  /*11d0*/  FADD.FTZ R52, R52, R45 ;  /* 0x0000002d34347221 */ /* 0x000fe20000010000 */
[----:B------:R-:W-:Y:S01]  /*11e0*/  SHF.L.U32 R9, R9, 0x10, RZ ;  /* 0x0000001009097819 */ /* 0x000fe200000006ff */
[----:B------:R-:W-:Y:S01]  /*11f0*/  FMUL.FTZ R77, R76, R77 ;  /* 0x0000004d4c4d7220 */ /* 0x000fe20000410000 */
[----:B------:R-:W-:Y:S01]  /*1200*/  FMUL.FTZ R13, R72, R6 ;  /* 0x00000006480d7220 */ /* 0x000fe20000410000 */
[----:B------:R-:W-:Y:S01]  /*1210*/  FMUL.FTZ R6, R64, R93 ;  /* 0x0000005d40067220 */ /* 0x000fe20000410000 */
[----:B------:R-:W-:Y:S01]  /*1220*/  FMUL.FTZ R17, R72, R54 ;  /* 0x0000003648117220 */ /* 0x000fe20000410000 */
[----:B------:R-:W-:Y:S01]  /*1230*/  FFMA.FTZ R93, R8, R45, R11 ;  /* 0x0000002d085d7223 */ /* 0x000fe2000001000b */
[----:B------:R-:W-:Y:S01]  /*1240*/  FADD.FTZ R54, R52, R7 ;  /* 0x0000000734367221 */ /* 0x000fe20000010000 */
[----:B------:R-:W-:Y:S01]  /*1250*/  FMUL.FTZ R0, R64, R73 ;  /* 0x0000004940007220 */ /* 0x000fe20000410000 */
[----:B------:R-:W-:Y:S01]  /*1260*/  FMUL.FTZ R11, R76, R45 ;  /* 0x0000002d4c0b7220 */ /* 0x000fe20000410000 */
[----:B------:R-:W-:Y:S01]  /*1270*/  FMUL.FTZ R73, R74, R24 ;  /* 0x000000184a497220 */ /* 0x000fe20000410000 */
[----:B------:R-:W-:Y:S01]  /*1280*/  FFMA.FTZ R52, R79, R77, RZ ;  /* 0x0000004d4f347223 */ /* 0x000fe200000100ff */
[----:B------:R-:W-:Y:S01]  /*1290*/  FFMA.FTZ R45, R6, R9, R4 ;  /* 0x00000009062d7223 */ /* 0x000fe20000010004 */
[----:B------:R-:W-:Y:S01]  /*12a0*/  FADD.FTZ R24, RZ, R77 ;  /* 0x0000004dff187221 */ /* 0x000fe20000010000 */
[C---:B------:R-:W-:Y:S01]  /*12b0*/  FMUL.FTZ R4, R64.reuse, R83 ;  /* 0x0000005340047220 */ /* 0x040fe20000410000 */
[----:B------:R-:W-:Y:S01]  /*12c0*/  FMUL.FTZ R67, R64, R67 ;  /* 0x0000004340437220 */ /* 0x000fe20000410000 */
[----:B------:R-:W-:Y:S01]  /*12d0*/  FMUL.FTZ R69, R72, R69 ;  /* 0x0000004548457220 */ /* 0x000fe20000410000 */
[----:B------:R-:W-:Y:S01]  /*12e0*/  SHF.L.U32 R83, R2, 0x10, RZ ;  /* 0x0000001002537819 */ /* 0x000fe200000006ff */
[----:B------:R-:W-:Y:S01]  /*12f0*/  FFMA.FTZ R52, R75, R73, R52 ;  /* 0x000000494b347223 */ /* 0x000fe20000010034 */
[----:B------:R-:W-:Y:S01]  /*1300*/  FMUL.FTZ R2, R64, R91 ;  /* 0x0000005b40027220 */ /* 0x000fe20000410000 */
[----:B------:R-:W-:Y:S01]  /*1310*/  FADD.FTZ R24, R24, R73 ;  /* 0x0000004918187221 */ /* 0x000fe20000010000 */
[----:B------:R-:W-:Y:S01]  /*1320*/  FFMA.FTZ R91, R4, R7, R93 ;  /* 0x00000007045b7223 */ /* 0x000fe2000001005d */
[-C--:B------:R-:W-:Y:S01]  /*1330*/  FFMA.FTZ R89, R67, R65.reuse, R40 ;  /* 0x0000004143597223 */ /* 0x080fe20000010028 */
[----:B------:R-:W-:Y:S01]  /*1340*/  SHF.L.U32 R93, R47, 0x10, RZ ;  /* 0x000000102f5d7819 */ /* 0x000fe200000006ff */
[----:B------:R-:W-:Y:S01]  /*1350*/  FADD.FTZ R47, R54, R3 ;  /* 0x00000003362f7221 */ /* 0x000fe20000010000 */
[----:B------:R-:W-:Y:S01]  /*1360*/  FMUL.FTZ R65, R70, R65 ;  /* 0x0000004146417220 */ /* 0x000fe20000410000 */
[----:B------:R-:W-:Y:S01]  /*1370*/  FFMA.FTZ R52, R71, R69, R52 ;  /* 0x0000004547347223 */ /* 0x000fe20000010034 */
[----:B------:R-:W-:Y:S01]  /*1380*/  FADD.FTZ R54, R24, R69 ;  /* 0x0000004518367221 */ /* 0x000fe20000010000 */
[----:B------:R-:W-:Y:S01]  /*1390*/  SHF.L.U32 R46, R46, 0x10, RZ ;  /* 0x000000102e2e7819 */ /* 0x000fe200000006ff */
[C---:B------:R-:W-:Y:S01]  /*13a0*/  FMUL.FTZ R63, R76.reuse, R82 ;  /* 0x000000524c3f7220 */ /* 0x040fe20000410000 */
[----:B------:R-:W-:Y:S01]  /*13b0*/  FFMA.FTZ R52, R67, R65, R52 ;  /* 0x0000004143347223 */ /* 0x000fe20000010034 */
[----:B------:R-:W-:Y:S01]  /*13c0*/  FMUL.FTZ R19, R76, R60 ;  /* 0x0000003c4c137220 */ /* 0x000fe20000410000 */
[----:B------:R-:W-:Y:S01]  /*13d0*/  FADD.FTZ R54, R54, R65 ;  /* 0x0000004136367221 */ /* 0x000fe20000010000 */
[----:B------:R-:W-:Y:S01]  /*13e0*/  SHF.L.U32 R38, R38, 0x10, RZ ;  /* 0x0000001026267819 */ /* 0x000fe200000006ff */
[----:B------:R-:W-:Y:S01]  /*13f0*/  FMUL.FTZ R60, R64, R61 ;  /* 0x0000003d403c7220 */ /* 0x000fe20000410000 */
[----:B------:R-:W-:Y:S01]  /*1400*/  SHF.L.U32 R34, R56, 0x10, RZ ;  /* 0x0000001038227819 */ /* 0x000fe200000006ff */
[----:B------:R-:W-:Y:S01]  /*1410*/  FMUL.FTZ R56, R64, R57 ;  /* 0x0000003940387220 */ /* 0x000fe20000410000 */
[-C--:B------:R-:W-:Y:S01]  /*1420*/  FMUL.FTZ R61, R74, R46.reuse ;  /* 0x0000002e4a3d7220 */ /* 0x080fe20000410000 */
[----:B------:R-:W-:Y:S01]  /*1430*/  FFMA.FTZ R57, R62, R63, R52 ;  /* 0x0000003f3e397223 */ /* 0x000fe20000010034 */
[----:B------:R-:W-:Y:S01]  /*1440*/  FADD.FTZ R54, R54, R63 ;  /* 0x0000003f36367221 */ /* 0x000fe20000010000 */
[----:B------:R-:W-:Y:S01]  /*1450*/  FADD.FTZ R24, R20, R46 ;  /* 0x0000002e14187221 */ /* 0x000fe20000010000 */
[----:B------:R-:W-:Y:S01]  /*1460*/  FFMA.FTZ R87, R60, R46, R87 ;  /* 0x0000002e3c577223 */ /* 0x000fe20000010057 */
[----:B------:R-:W-:Y:S01]  /*1470*/  FADD.FTZ R46, R22, R38 ;  /* 0x00000026162e7221 */ /* 0x000fe20000010000 */
[----:B------:R-:W-:Y:S01]  /*1480*/  FMUL.FTZ R59, R72, R80 ;  /* 0x00000050483b7220 */ /* 0x000fe20000410000 */
[----:B------:R-:W-:Y:S01]  /*1490*/  FFMA.FTZ R22, R60, R61, R57 ;  /* 0x0000003d3c167223 */ /* 0x000fe20000010039 */
[----:B------:R-:W-:Y:S01]  /*14a0*/  FADD.FTZ R54, R54, R61 ;  /* 0x0000003d36367221 */ /* 0x000fe20000010000 */
[----:B------:R-:W-:Y:S01]  /*14b0*/  SHF.L.U32 R36, R36, 0x10, RZ ;  /* 0x0000001024247819 */ /* 0x000fe200000006ff */
[----:B------:R-:W-:Y:S01]  /*14c0*/  FMUL.FTZ R20, R64, R21 ;  /* 0x0000001540147220 */ /* 0x000fe20000410000 */
[-C--:B------:R-:W-:Y:S01]  /*14d0*/  FMUL.FTZ R57, R70, R38.reuse ;  /* 0x0000002646397220 */ /* 0x080fe20000410000 */
[----:B------:R-:W-:Y:S01]  /*14e0*/  FFMA.FTZ R21, R58, R59, R22 ;  /* 0x0000003b3a157223 */ /* 0x000fe20000010016 */
[----:B------:R-:W-:Y:S01]  /*14f0*/  FADD.FTZ R54, R54, R59 ;  /* 0x0000003b36367221 */ /* 0x000fe20000010000 */
[----:B------:R-:W-:Y:S01]  /*1500*/  FFMA.FTZ R89, R56, R38, R89 ;  /* 0x0000002638597223 */ /* 0x000fe20000010059 */
[----:B------:R-:W-:Y:S01]  /*1510*/  FADD.FTZ R38, R24, R36 ;  /* 0x0000002418267221 */ /* 0x000fe20000010000 */
[----:B------:R-:W-:Y:S01]  /*1520*/  FFMA.FTZ R24, R56, R57, R21 ;  /* 0x0000003938187223 */ /* 0x000fe20000010015 */
[----:B------:R-:W-:Y:S01]  /*1530*/  FADD.FTZ R54, R54, R57 ;  /* 0x0000003936367221 */ /* 0x000fe20000010000 */
[----:B------:R-:W-:Y:S01]  /*1540*/  FMUL.FTZ R22, R64, R23 ;  /* 0x0000001740167220 */ /* 0x000fe20000410000 */
[-C--:B------:R-:W-:Y:S01]  /*1550*/  FMUL.FTZ R21, R74, R36.reuse ;  /* 0x000000244a157220 */ /* 0x080fe20000410000 */
[----:B------:R-:W-:Y:S01]  /*1560*/  FFMA.FTZ R23, R16, R19, R24 ;  /* 0x0000001310177223 */ /* 0x000fe20000010018 */
[----:B------:R-:W-:Y:S01]  /*1570*/  FADD.FTZ R54, R54, R19 ;  /* 0x0000001336367221 */ /* 0x000fe20000010000 */
[----:B------:R-:W-:-:S02]  /*1580*/  FFMA.FTZ R87, R20, R36, R87 ;  /* 0x0000002414577223 */ /* 0x000fc40000010057 */
[----:B------:R-:W-:Y:S01]  /*1590*/  FFMA.FTZ R36, R20, R21, R23 ;  /* 0x0000001514247223 */ /* 0x000fe20000010017 */
[----:B------:R-:W-:Y:S01]  /*15a0*/  FADD.FTZ R54, R54, R21 ;  /* 0x0000001536367221 */ /* 0x000fe20000010000 */
[----:B------:R-:W-:Y:S01]  /*15b0*/  FMUL.FTZ R24, R64, R25 ;  /* 0x0000001940187220 */ /* 0x000fe20000410000 */
[-C--:B------:R-:W-:Y:S01]  /*15c0*/  FMUL.FTZ R23, R70, R34.reuse ;  /* 0x0000002246177220 */ /* 0x080fe20000410000 */
[----:B------:R-:W-:Y:S01]  /*15d0*/  FFMA.FTZ R25, R14, R17, R36 ;  /* 0x000000110e197223 */ /* 0x000fe20000010024 */
[----:B------:R-:W-:Y:S01]  /*15e0*/  FADD.FTZ R54, R54, R17 ;  /* 0x0000001136367221 */ /* 0x000fe20000010000 */
[----:B------:R-:W-:Y:S01]  /*15f0*/  FADD.FTZ R46, R46, R34 ;  /* 0x000000222e2e7221 */ /* 0x000fe20000010000 */
[C---:B------:R-:W-:Y:S01]  /*1600*/  FFMA.FTZ R89, R22.reuse, R34, R89 ;  /* 0x0000002216597223 */ /* 0x040fe20000010059 */
[----:B------:R-:W-:Y:S01]  /*1610*/  FFMA.FTZ R34, R22, R23, R25 ;  /* 0x0000001716227223 */ /* 0x000fe20000010019 */
[----:B------:R-:W-:Y:S01]  /*1620*/  FADD.FTZ R54, R54, R23 ;  /* 0x0000001736367221 */ /* 0x000fe20000010000 */
[----:B------:R-:W-:Y:S01]  /*1630*/  FADD.FTZ R38, R38, R26 ;  /* 0x0000001a26267221 */ /* 0x000fe20000010000 */
[-C--:B------:R-:W-:Y:S01]  /*1640*/  FFMA.FTZ R87, R24, R26.reuse, R87 ;  /* 0x0000001a18577223 */ /* 0x080fe20000010057 */
[----:B------:R-:W-:Y:S01]  /*1650*/  FMUL.FTZ R25, R74, R26 ;  /* 0x0000001a4a197220 */ /* 0x000fe20000410000 */
[----:B------:R-:W-:Y:S01]  /*1660*/  FMUL.FTZ R26, R64, R27 ;  /* 0x0000001b401a7220 */ /* 0x000fe20000410000 */
[----:B------:R-:W-:Y:S01]  /*1670*/  FFMA.FTZ R27, R12, R15, R34 ;  /* 0x0000000f0c1b7223 */ /* 0x000fe20000010022 */
[----:B------:R-:W-:Y:S01]  /*1680*/  FADD.FTZ R54, R54, R15 ;  /* 0x0000000f36367221 */ /* 0x000fe20000010000 */
[----:B------:R-:W-:-:S02]  /*1690*/  FADD.FTZ R46, R46, R28 ;  /* 0x0000001c2e2e7221 */ /* 0x000fc40000010000 */
[----:B------:R-:W-:Y:S01]  /*16a0*/  FFMA.FTZ R34, R24, R25, R27 ;  /* 0x0000001918227223 */ /* 0x000fe2000001001b */
[----:B------:R-:W-:Y:S01]  /*16b0*/  FADD.FTZ R54, R54, R25 ;  /* 0x0000001936367221 */ /* 0x000fe20000010000 */
[-C--:B------:R-:W-:Y:S01]  /*16c0*/  FFMA.FTZ R89, R26, R28.reuse, R89 ;  /* 0x0000001c1a597223 */ /* 0x080fe20000010059 */
[----:B------:R-:W-:Y:S01]  /*16d0*/  FMUL.FTZ R27, R70, R28 ;  /* 0x0000001c461b7220 */ /* 0x000fe20000410000 */
[----:B------:R-:W-:Y:S01]  /*16e0*/  FMUL.FTZ R28, R64, R29 ;  /* 0x0000001d401c7220 */ /* 0x000fe20000410000 */
[----:B------:R-:W-:Y:S01]  /*16f0*/  FFMA.FTZ R29, R10, R13, R34 ;  /* 0x0000000d0a1d7223 */ /* 0x000fe20000010022 */
[----:B------:R-:W-:Y:S01]  /*1700*/  SHF.L.U32 R30, R30, 0x10, RZ ;  /* 0x000000101e1e7819 */ /* 0x000fe200000006ff */
[----:B------:R-:W-:Y:S02]  /*1710*/  FADD.FTZ R54, R54, R13 ;  /* 0x0000000d36367221 */ /* 0x000fe40000010000 */
[----:B------:R-:W-:Y:S02]  /*1720*/  FFMA.FTZ R34, R26, R27, R29 ;  /* 0x0000001b1a227223 */ /* 0x000fe4000001001d */
[----:B------:R-:W-:Y:S01]  /*1730*/  FADD.FTZ R54, R54, R27 ;  /* 0x0000001b36367221 */ /* 0x000fe20000010000 */
[----:B------:R-:W-:Y:S01]  /*1740*/  FADD.FTZ R38, R38, R30 ;  /* 0x0000001e26267221 */ /* 0x000fe20000010000 */
[-C--:B------:R-:W-:Y:S01]  /*1750*/  FFMA.FTZ R87, R28, R30.reuse, R87 ;  /* 0x0000001e1c577223 */ /* 0x080fe20000010057 */
[----:B------:R-:W-:Y:S01]  /*1760*/  FMUL.FTZ R29, R74, R30 ;  /* 0x0000001e4a1d7220 */ /* 0x000fe20000410000 */
[----:B------:R-:W-:Y:S01]  /*1770*/  FMUL.FTZ R30, R64, R31 ;  /* 0x0000001f401e7220 */ /* 0x000fe20000410000 */
[----:B------:R-:W-:Y:S01]  /*1780*/  FFMA.FTZ R31, R8, R11, R34 ;  /* 0x0000000b081f7223 */ /* 0x000fe20000010022 */
[----:B------:R-:W-:Y:S01]  /*1790*/  SHF.L.U32 R32, R32, 0x10, RZ ;  /* 0x0000001020207819 */ /* 0x000fe200000006ff */
[----:B------:R-:W-:Y:S01]  /*17a0*/  FADD.FTZ R54, R54, R11 ;  /* 0x0000000b36367221 */ /* 0x000fe20000010000 */
[----:B------:R-:W-:Y:S01]  /*17b0*/  FADD.FTZ R42, R42, R9 ;  /* 0x000000092a2a7221 */ /* 0x000fe20000010000 */
[----:B------:R-:W-:Y:S01]  /*17c0*/  FMUL.FTZ R9, R72, R9 ;  /* 0x0000000948097220 */ /* 0x000fe20000410000 */
        /* <DEDUP_REMOVED lines=8> */
[----:B------:R-:W-:Y:S01]  /*1850*/  FMUL.FTZ R7, R76, R7 ;  /* 0x000000074c077220 */ /* 0x000fe20000410000 */
[----:B------:R-:W-:Y:S01]  /*1860*/  FFMA.FTZ R90, R32, R83, R87 ;  /* 0x00000053205a7223 */ /* 0x000fe20000010057 */
[----:B------:R-:W-:Y:S01]  /*1870*/  FFMA.FTZ R87, R30, R31, R33 ;  /* 0x0000001f1e577223 */ /* 0x000fe20000010021 */
[----:B------:R-:W-:Y:S01]  /*1880*/  FADD.FTZ R54, R54, R31 ;  /* 0x0000001f36367221 */ /* 0x000fe20000010000 */
[----:B------:R-:W-:-:S02]  /*1890*/  FMUL.FTZ R33, R74, R83 ;  /* 0x000000534a217220 */ /* 0x000fc40000410000 */
[----:B------:R-:W-:Y:S01]  /*18a0*/  FFMA.FTZ R87, R4, R7, R87 ;  /* 0x0000000704577223 */ /* 0x000fe20000010057 */
[----:B------:R-:W-:Y:S01]  /*18b0*/  FADD.FTZ R54, R54, R7 ;  /* 0x0000000736367221 */ /* 0x000fe20000010000 */
[----:B------:R-:W-:Y:S01]  /*18c0*/  SHF.L.U32 R43, R43, 0x10, RZ ;  /* 0x000000102b2b7819 */ /* 0x000fe200000006ff */
[----:B------:R-:W-:Y:S01]  /*18d0*/  FADD.FTZ R42, R42, R5 ;  /* 0x000000052a2a7221 */ /* 0x000fe20000010000 */
[-C--:B------:R-:W-:Y:S01]  /*18e0*/  FFMA.FTZ R45, R2, R5.reuse, R45 ;  /* 0x00000005022d7223 */ /* 0x080fe2000001002d */
[----:B------:R-:W-:Y:S01]  /*18f0*/  FMUL.FTZ R5, R72, R5 ;  /* 0x0000000548057220 */ /* 0x000fe20000410000 */
[----:B------:R-:W-:Y:S01]  /*1900*/  FFMA.FTZ R87, R32, R33, R87 ;  /* 0x0000002120577223 */ /* 0x000fe20000010057 */
[----:B------:R-:W-:Y:S01]  /*1910*/  FADD.FTZ R36, R54, R33 ;  /* 0x0000002136247221 */ /* 0x000fe20000010000 */
[----:B------:R-:W-:Y:S01]  /*1920*/  FMUL.FTZ R34, R64, R35 ;  /* 0x0000002340227220 */ /* 0x000fe20000410000 */
[----:B------:R-:W-:Y:S01]  /*1930*/  FADD.FTZ R46, R38, R83 ;  /* 0x00000053262e7221 */ /* 0x000fe20000010000 */
[----:B------:R-:W-:Y:S01]  /*1940*/  FMUL.FTZ R35, R70, R43 ;  /* 0x0000002b46237220 */ /* 0x000fe20000410000 */
[----:B------:R-:W-:Y:S01]  /*1950*/  FFMA.FTZ R87, R2, R5, R87 ;  /* 0x0000000502577223 */ /* 0x000fe20000010057 */
[----:B------:R-:W-:Y:S01]  /*1960*/  FADD.FTZ R38, R36, R5 ;  /* 0x0000000524267221 */ /* 0x000fe20000010000 */
[-C--:B------:R-:W-:Y:S01]  /*1970*/  FFMA.FTZ R91, R0, R3.reuse, R91 ;  /* 0x00000003005b7223 */ /* 0x080fe2000001005b */
[----:B------:R-:W-:Y:S01]  /*1980*/  FMUL.FTZ R3, R76, R3 ;  /* 0x000000034c037220 */ /* 0x000fe20000410000 */
[----:B------:R-:W-:Y:S01]  /*1990*/  FFMA.FTZ R87, R34, R35, R87 ;  /* 0x0000002322577223 */ /* 0x000fe20000010057 */
[----:B------:R-:W-:Y:S01]  /*19a0*/  FADD.FTZ R80, R38, R35 ;  /* 0x0000002326507221 */ /* 0x000fe20000010000 */
[----:B------:R-:W-:Y:S01]  /*19b0*/  FMUL.FTZ R36, R64, R37 ;  /* 0x0000002540247220 */ /* 0x000fe20000410000 */
[----:B------:R-:W-:Y:S01]  /*19c0*/  FMUL.FTZ R37, R74, R93 ;  /* 0x0000005d4a257220 */ /* 0x000fe20000410000 */
        /* <DEDUP_REMOVED lines=8> */
[----:B------:R-:W-:Y:S01]  /*1a50*/  FADD.FTZ R52, R52, R43 ;  /* 0x0000002b34347221 */ /* 0x000fe20000010000 */
[----:B------:R-:W-:Y:S01]  /*1a60*/  FFMA.FTZ R54, R34, R43, R89 ;  /* 0x0000002b22367223 */ /* 0x000fe20000010059 */
[----:B------:R-:W-:Y:S01]  /*1a70*/  SHF.L.U32 R48, R48, 0x10, RZ ;  /* 0x0000001030307819 */ /* 0x000fe200000006ff */
[----:B------:R-:W-:Y:S01]  /*1a80*/  FADD.FTZ R43, R42, R41 ;  /* 0x000000292a2b7221 */ /* 0x000fe20000010000 */
[----:B------:R-:W-:Y:S01]  /*1a90*/  FMUL.FTZ R82, R64, R53 ;  /* 0x0000003540527220 */ /* 0x000fe20000410000 */
        /* <DEDUP_REMOVED lines=14> */
[----:B------:R-:W-:Y:S01]  /*1b80*/  FFMA.FTZ R45, R36, R41, R45 ;  /* 0x00000029242d7223 */ /* 0x000fe2000001002d */
[----:B------:R-:W-:Y:S01]  /*1b90*/  SHF.L.U32 R49, R40, 0x10, RZ ;  /* 0x0000001028317819 */ /* 0x000fe200000006ff */
[----:B------:R-:W-:Y:S01]  /*1ba0*/  FFMA.FTZ R41, R88, R89, R87 ;  /* 0x0000005958297223 */ /* 0x000fe20000010057 */
[----:B------:R-:W-:Y:S01]  /*1bb0*/  FMUL.FTZ R86, R64, R55 ;  /* 0x0000003740567220 */ /* 0x000fe20000410000 */
[----:B------:R-:W-:Y:S01]  /*1bc0*/  FADD.FTZ R40, R84, R89 ;  /* 0x0000005954287221 */ /* 0x000fe20000010000 */
[----:B------:R-:W-:Y:S01]  /*1bd0*/  FMUL.FTZ R87, R72, R42 ;  /* 0x0000002a48577220 */ /* 0x000fe20000410000 */
[----:B------:R-:W-:Y:S01]  /*1be0*/  FMUL.FTZ R84, R64, R51 ;  /* 0x0000003340547220 */ /* 0x000fe20000410000 */
[----:B------:R-:W-:-:S02]  /*1bf0*/  FMUL.FTZ R85, R70, R49 ;  /* 0x0000003146557220 */ /* 0x000fc40000410000 */
[----:B------:R-:W-:Y:S01]  /*1c00*/  FADD.FTZ R40, R40, R87 ;  /* 0x0000005728287221 */ /* 0x000fe20000010000 */
[----:B------:R-:W-:-:S03]  /*1c10*/  FFMA.FTZ R41, R86, R87, R41 ;  /* 0x0000005756297223 */ /* 0x000fc60000010029 */
[----:B------:R-:W-:Y:S01]  /*1c20*/  FADD.FTZ R40, R40, R85 ;  /* 0x0000005528287221 */ /* 0x000fe20000010000 */
[----:B------:R-:W-:-:S05]  /*1c30*/  FFMA.FTZ R41, R84, R85, R41 ;  /* 0x0000005554297223 */ /* 0x000fca0000010029 */
[----:B------:R0:W-:Y:S01]  /*1c40*/  STS.64 [R50], R40 ;  /* 0x0000002832007388 */ /* 0x0001e20000000a00 */
[----:B------:R-:W-:Y:S01]  /*1c50*/  UISETP.GE.AND.EX UP0, UPT, UR5, UR16, UPT, UP0 ;  /* 0x000000100500728c */ /* 0x000fe2000bf06300 */
        /* <DEDUP_REMOVED lines=8> */
[----:B------:R-:W-:Y:S01]  /*1ce0*/  BAR.SYNC.DEFER_BLOCKING 0x0 ;  /* 0x0000000000007b1d */ /* 0x000fe20000010000 */
[----:B------:R-:W-:Y:S01]  /*1cf0*/  ISETP.GT.U32.AND P0, PT, R18, 0xf, PT ;  /* 0x0000000f1200780c */ /* 0x000fe20003f04070 */
[----:B------:R-:W-:Y:S01]  /*1d00*/  FADD.FTZ R45, R92, R53 ;  /* 0x000000355c2d7221 */ /* 0x000fe20000010000 */
[----:B------:R-:W-:Y:S01]  /*1d10*/  FFMA.FTZ R44, R88, R53, R93 ;  /* 0x00000035582c7223 */ /* 0x000fe2000001005d */
[----:B0-----:R-:W-:Y:S01]  /*1d20*/  FADD.FTZ R41, R52, R49 ;  /* 0x0000003134297221 */ /* 0x001fe20000010000 */
[----:B------:R-:W-:Y:S01]  /*1d30*/  FFMA.FTZ R40, R84, R49, R51 ;  /* 0x0000003154287223 */ /* 0x000fe20000010033 */
[----:B------:R-:W-:Y:S08]  /*1d40*/  BRA.U !UP0, `(.L_x_193) ;  /* 0x0000000108bc7547 */ /* 0x000ff0000b800000 */
        /* <DEDUP_REMOVED lines=17> */
[----:B------:R-:W-:Y:S02]  /*1e60*/  IADD3 R90, PT, PT, R48, R55, RZ ;  /* 0x00000037305a7210 */ /* 0x000fe40007ffe0ff */
[----:B------:R-:W-:Y:S01]  /*1e70*/  SHF.L.U32 R48, R18, 0x3, RZ ;  /* 0x0000000312307819 */ /* 0x000fe200000006ff */
[----:B------:R-:W-:Y:S03]  /*1e80*/  STS.64 [R53], R44 ;  /* 0x0000002c35007388 */ /* 0x000fe60000000a00 */
[----:B------:R-:W-:Y:S01]  /*1e90*/  LOP3.LUT R49, R48, 0x1fe0, RZ, 0xc0, !PT ;  /* 0x00001fe030317812 */ /* 0x000fe200078ec0ff */
[----:B------:R-:W-:Y:S03]  /*1ea0*/  STS.64 [R54], R42 ;  /* 0x0000002a36007388 */ /* 0x000fe60000000a00 */
[----:B------:R-:W-:Y:S01]  /*1eb0*/  IADD3 R91, PT, PT, R49, UR6, R50 ;  /* 0x00000006315b7c10 */ /* 0x000fe2000fffe032 */
[----:B------:R-:W-:Y:S01]  /*1ec0*/  STS.64 [R90], R40 ;  /* 0x000000285a007388 */ /* 0x000fe20000000a00 */
[----:B------:R-:W-:Y:S01]  /*1ed0*/  ULOP3.LUT UR6, UR8, 0xfff8, URZ, 0xc0, !UPT ;  /* 0x0000fff808067892 */ /* 0x000fe2000f8ec0ff */
[----:B------:R-:W-:Y:S03]  /*1ee0*/  BAR.SYNC.DEFER_BLOCKING 0x0 ;  /* 0x0000000000007b1d */ /* 0x000fe60000010000 */
[----:B------:R-:W-:-:S03]  /*1ef0*/  ULOP3.LUT UR6, UR6, 0x7, UR17, 0xf8, !UPT ;  /* 0x0000000706067892 */ /* 0x000fc6000f8ef811 */
[----:B------:R-:W0:Y:S04]  /*1f00*/  LDS.64 R50, [R91] ;  /* 0x000000005b327984 */ /* 0x000e280000000a00 */
[----:B------:R-:W1:Y:S04]  /*1f10*/  LDS.64 R48, [R91+0xa00] ;  /* 0x000a00005b307984 */ /* 0x000e680000000a00 */
[----:B------:R-:W-:Y:S01]  /*1f20*/  LDS.64 R52, [R91+0x1e00] ;  /* 0x001e00005b347984 */ /* 0x000fe20000000a00 */
[----:B0-----:R-:W-:Y:S01]  /*1f30*/  FADD.FTZ R55, RZ, R50 ;  /* 0x00000032ff377221 */ /* 0x001fe20000010000 */
[----:B------:R-:W-:-:S02]  /*1f40*/  FADD.FTZ R92, RZ, R51 ;  /* 0x00000033ff5c7221 */ /* 0x000fc40000010000 */
[----:B------:R-:W0:Y:S01]  /*1f50*/  LDS.64 R50, [R91+0x1400] ;  /* 0x001400005b327984 */ /* 0x000e220000000a00 */
[----:B-1----:R-:W-:Y:S01]  /*1f60*/  FADD.FTZ R55, R55, R48 ;  /* 0x0000003037377221 */ /* 0x002fe20000010000 */
[----:B------:R-:W-:Y:S01]  /*1f70*/  FADD.FTZ R54, R92, R49 ;  /* 0x000000315c367221 */ /* 0x000fe20000010000 */
[----:B------:R-:W-:-:S05]  /*1f80*/  MOV R49, UR6 ;  /* 0x0000000600317c02 */ /* 0x000fca0008000f00 */
[----:B------:R-:W-:Y:S01]  /*1f90*/  IMAD R48, R49, 0xa00, R18 ;  /* 0x00000a0031307824 */ /* 0x000fe200078e0212 */
[----:B------:R-:W-:-:S05]  /*1fa0*/  MOV R49, UR11 ;  /* 0x0000000b00317c02 */ /* 0x000fca0008000f00 */
[----:B------:R-:W-:Y:S02]  /*1fb0*/  IMAD R90, R49, 0x140, R48 ;  /* 0x00000140315a7824 */ /* 0x000fe400078e0230 */
[----:B------:R-:W1:Y:S01]  /*1fc0*/  LDC.64 R48, c[0x0][0x3d0] ;  /* 0x0000f400ff307b82 */ /* 0x000e620000000a00 */
[----:B0-----:R-:W-:Y:S02]  /*1fd0*/  FADD.FTZ R54, R54, R51 ;  /* 0x0000003336367221 */ /* 0x001fe40000010000 */
[----:B------:R-:W-:Y:S01]  /*1fe0*/  SHF.L.U32 R51, R90, 0x1, RZ ;  /* 0x000000015a337819 */ /* 0x000fe200000006ff */
[----:B------:R-:W-:Y:S01]  /*1ff0*/  FADD.FTZ R55, R55, R50 ;  /* 0x0000003237377221 */ /* 0x000fe20000010000 */
[----:B------:R-:W-:-:S03]  /*2000*/  FADD.FTZ R53, R54, R53 ;  /* 0x0000003536357221 */ /* 0x000fc60000010000 */
[----:B------:R-:W-:Y:S01]  /*2010*/  FADD.FTZ R52, R55, R52 ;  /* 0x0000003437347221 */ /* 0x000fe20000010000 */
[----:B-1----:R-:W-:-:S05]  /*2020*/  IMAD.WIDE.U32 R48, R51, 0x4, R48 ;  /* 0x0000000433307825 */ /* 0x002fca00078e0030 */
[----:B------:R0:W-:Y:S02]  /*2030*/  STG.E.64 desc[UR12][R48.64+0x4000], R52 ;  /* 0x0040003430007986 */ /* 0x0001e4000c101b0c */
.L_x_193:
        /* <DEDUP_REMOVED lines=26> */
[----:B------:R-:W-:-:S05]  /*21e0*/  IMAD R48, R49, 0x28, R54 ;  /* 0x0000002831307824 */ /* 0x000fca00078e0236 */
[----:B------:R-:W-:-:S06]  /*21f0*/  IADD3 R48, PT, PT, R55, R48, RZ ;  /* 0x0000003037307210 */ /* 0x000fcc0007ffe0ff */
        /* <DEDUP_REMOVED lines=103> */
[C---:B------:R-:W-:Y:S02]  /*2870*/  IADD3 R52, PT, PT, R90.reuse, 0x48, RZ ;  /* 0x000000485a347810 */ /* 0x040fe40007ffe0ff */
[----:B------:R-:W-:Y:S01]  /*2880*/  SHF.R.U32.HI R51, RZ, 0x2, R50 ;  /* 0x00000002ff337819 */ /* 0x000fe20000011632 */
[----:B------:R-:W0:Y:S01]  /*2890*/  LDS.64 R48, [R48] ;  /* 0x0000000030307984 */ /* 0x000e220000000a00 */
[----:B------:R-:W-:Y:S02]  /*28a0*/  SHF.R.U32.HI R53, RZ, 0x2, R52 ;  /* 0x00000002ff357819 */ /* 0x000fe40000011634 */
[----:B------:R-:W-:Y:S01]  /*28b0*/  IADD3 R90, PT, PT, R90, 0x4c, RZ ;  /* 0x0000004c5a5a7810 */ /* 0x000fe20007ffe0ff */
[----:B------:R-:W-:-:S02]  /*28c0*/  IMAD R50, R51, 0x28, R54 ;  /* 0x0000002833327824 */ /* 0x000fc400078e0236 */
[----:B------:R-:W-:Y:S01]  /*28d0*/  IMAD R52, R53, 0x28, R54 ;  /* 0x0000002835347824 */ /* 0x000fe200078e0236 */
[----:B------:R-:W-:Y:S02]  /*28e0*/  SHF.R.U32.HI R93, RZ, 0x2, R90 ;  /* 0x00000002ff5d7819 */ /* 0x000fe4000001165a */
[C---:B------:R-:W-:Y:S02]  /*28f0*/  IADD3 R50, PT, PT, R55.reuse, R50, RZ ;  /* 0x0000003237327210 */ /* 0x040fe40007ffe0ff */
[----:B------:R-:W-:Y:S01]  /*2900*/  IADD3 R52, PT, PT, R55, R52, RZ ;  /* 0x0000003437347210 */ /* 0x000fe20007ffe0ff */
[----:B------:R-:W-:-:S03]  /*2910*/  IMAD R54, R93, 0x28, R54 ;  /* 0x000000285d367824 */ /* 0x000fc600078e0236 */
[----:B------:R-:W1:Y:S02]  /*2920*/  LDS.64 R50, [R50] ;  /* 0x0000000032327984 */ /* 0x000e640000000a00 */
[----:B------:R-:W-:Y:S02]  /*2930*/  IADD3 R90, PT, PT, R55, R54, RZ ;  /* 0x00000036375a7210 */ /* 0x000fe40007ffe0ff */
        /* <DEDUP_REMOVED lines=10> */
.L_x_195:
[----:B------:R-:W-:Y:S05]  /*29e0*/  BSYNC.RECONVERGENT B0 ;  /* 0x0000000000007941 */ /* 0x000fea0003800200 */
.L_x_194:
        /* <DEDUP_REMOVED lines=21> */
.L_x_197:
[----:B------:R-:W-:Y:S05]  /*2b40*/  BSYNC.RECONVERGENT B0 ;  /* 0x0000000000007941 */ /* 0x000fea0003800200 */
.L_x_196:
        /* <DEDUP_REMOVED lines=22> */
.L_x_200:
[----:B0-----:R-:W2:Y:S04]  /*2cb0*/  LD.E.STRONG.GPU R51, desc[UR12][R48.64+0x80] ;  /* 0x0000800c30337980 */ /* 0x001ea8000c10f900 */
[----:B--2---:R-:W-:Y:S01]  /*2cc0*/  CCTL.IVALL ;  /* 0x00000000ff00798f */ /* 0x004fe20002000000 */
[----:B------:R-:W-:Y:S05]  /*2cd0*/  YIELD ;  /* 0x0000000000007946 */ /* 0x000fea0003800000 */
[----:B-----5:R-:W-:-:S04]  /*2ce0*/  LOP3.LUT R51, R51, R50, RZ, 0x3c, !PT ;  /* 0x0000003233337212 */ /* 0x020fc800078e3cff */
[----:B------:R-:W-:-:S13]  /*2cf0*/  ISETP.GT.AND P0, PT, R51, -0x1, PT ;  /* 0xffffffff3300780c */ /* 0x000fda0003f04270 */
[----:B------:R-:W-:Y:S05]  /*2d00*/  @P0 BRA `(.L_x_200) ;  /* 0xfffffffc00e80947 */ /* 0x000fea000383ffff */
.L_x_199:
[----:B------:R-:W-:Y:S05]  /*2d10*/  WARPSYNC.ALL ;  /* 0x0000000000007948 */ /* 0x000fea0003800000 */
[----:B------:R-:W-:Y:S06]  /*2d20*/  BAR.SYNC.DEFER_BLOCKING 0x0 ;  /* 0x0000000000007b1d */ /* 0x000fec0000010000 */
[----:B------:R-:W-:Y:S05]  /*2d30*/  BRA `(.L_x_201) ;  /* 0x00000000005c7947 */ /* 0x000fea0003800000 */
.L_x_198:
        /* <DEDUP_REMOVED lines=9> */
[----:B------:R-:W-:-:S04]  /*2dd0*/  MOV R48, UR6 ;  /* 0x0000000600307c02 */ /* 0x000fc80008000f00 */
[----:B------:R-:W-:Y:S01]  /*2de0*/  MOV R49, UR7 ;  /* 0x0000000700317c02 */ /* 0x000fe20008000f00 */
[----:B------:R-:W-:Y:S06]  /*2df0*/  MEMBAR.ALL.GPU ;  /* 0x0000000000007992 */ /* 0x000fec000000a000 */
[----:B------:R-:W-:-:S00]  /*2e00*/  ERRBAR ;  /* 0x00000000000079ab */ /* 0x000fc00000000000 */
[----:B------:R-:W-:Y:S06]  /*2e10*/  CGAERRBAR ;  /* 0x00000000000075ab */ /* 0x000fec0000000000 */
[----:B------:R0:W5:Y:S02]  /*2e20*/  ATOM.E.ADD.STRONG.GPU PT, R51, desc[UR12][R48.64], R51 ;  /* 0x800000333033798a */ /* 0x00016400081ef10c */
.L_x_203:
[----:B------:R-:W2:Y:S04]  /*2e30*/  LD.E.STRONG.GPU R50, desc[UR12][R48.64] ;  /* 0x0000000c30327980 */ /* 0x000ea8000c10f900 */
[----:B--2---:R-:W-:Y:S01]  /*2e40*/  CCTL.IVALL ;  /* 0x00000000ff00798f */ /* 0x004fe20002000000 */
[----:B------:R-:W-:Y:S05]  /*2e50*/  YIELD ;  /* 0x0000000000007946 */ /* 0x000fea0003800000 */
[----:B-----5:R-:W-:-:S04]  /*2e60*/  LOP3.LUT R50, R50, R51, RZ, 0x3c, !PT ;  /* 0x0000003332327212 */ /* 0x020fc800078e3cff */
[----:B------:R-:W-:-:S13]  /*2e70*/  ISETP.GT.AND P0, PT, R50, -0x1, PT ;  /* 0xffffffff3200780c */ /* 0x000fda0003f04270 */
[----:B------:R-:W-:Y:S05]  /*2e80*/  @P0 BRA `(.L_x_203) ;  /* 0xfffffffc00e80947 */ /* 0x000fea000383ffff */
.L_x_202:
[----:B------:R-:W-:Y:S05]  /*2e90*/  WARPSYNC.ALL ;  /* 0x0000000000007948 */ /* 0x000fea0003800000 */
[----:B------:R-:W-:Y:S06]  /*2ea0*/  BAR.SYNC.DEFER_BLOCKING 0x0 ;  /* 0x0000000000007b1d */ /* 0x000fec0000010000 */
.L_x_201:
        /* <DEDUP_REMOVED lines=25> */
[----:B------:R-:W0:Y:S01]  /*3040*/  SHFL.BFLY PT, R55, R52, 0x2, 0x1f ;  /* 0x0c401f0034377f89 */ /* 0x000e2200000e0000 */
[----:B------:R-:W-:-:S03]  /*3050*/  IADD3 R50, PT, PT, R78, -UR9, RZ ;  /* 0x800000094e327c10 */ /* 0x000fc6000fffe0ff */
[----:B------:R-:W1:Y:S01]  /*3060*/  SHFL.BFLY PT, R54, R53, 0x2, 0x1f ;  /* 0x0c401f0035367f89 */ /* 0x000e6200000e0000 */
[----:B------:R-:W-:Y:S01]  /*3070*/  LEA R50, R50, UR6, 0x3 ;  /* 0x0000000632327c11 */ /* 0x000fe2000f8e18ff */
[----:B0-----:R-:W-:Y:S01]  /*3080*/  FADD.FTZ R55, R52, R55 ;  /* 0x0000003734377221 */ /* 0x001fe20000010000 */
[----:B-1----:R-:W-:-:S04]  /*3090*/  FADD.FTZ R54, R53, R54 ;  /* 0x0000003635367221 */ /* 0x002fc80000010000 */
[----:B------:R-:W0:Y:S04]  /*30a0*/  SHFL.BFLY PT, R48, R55, 0x1, 0x1f ;  /* 0x0c201f0037307f89 */ /* 0x000e2800000e0000 */
[----:B------:R-:W1:Y:S01]  /*30b0*/  SHFL.BFLY PT, R49, R54, 0x1, 0x1f ;  /* 0x0c201f0036317f89 */ /* 0x000e6200000e0000 */
[----:B0-----:R-:W-:Y:S01]  /*30c0*/  FADD.FTZ R48, R55, R48 ;  /* 0x0000003037307221 */ /* 0x001fe20000010000 */
[----:B-1----:R-:W-:-:S03]  /*30d0*/  FADD.FTZ R49, R54, R49 ;  /* 0x0000003136317221 */ /* 0x002fc60000010000 */
[----:B------:R-:W-:Y:S01]  /*30e0*/  @!P0 FMUL.FTZ R48, R48, 4.8828125727595761418e-05 ;  /* 0x384ccccd30308820 */ /* 0x000fe20000410000 */
[----:B------:R-:W-:-:S05]  /*30f0*/  @!P0 FMUL.FTZ R49, R49, 4.8828125727595761418e-05 ;  /* 0x384ccccd31318820 */ /* 0x000fca0000410000 */
[----:B------:R-:W-:Y:S01]  /*3100*/  @!P0 STS.64 [R18+UR6], R48 ;  /* 0x0000003012008988 */ /* 0x000fe20008000a06 */
[----:B------:R-:W0:Y:S01]  /*3110*/  LDCU.64 UR6, c[0x0][0x380] ;  /* 0x00007000ff0677ac */ /* 0x000e220008000a00 */
[----:B------:R-:W-:Y:S06]  /*3120*/  BAR.SYNC.DEFER_BLOCKING 0x0 ;  /* 0x0000000000007b1d */ /* 0x000fec0000010000 */
        /* <DEDUP_REMOVED lines=100> */
[----:B0-----:R-:W-:-:S02]  /*3770*/  IADD3 R2, P0, PT, R66, UR6, RZ ;  /* 0x0000000642027c10 */ /* 0x001fc4000ff1e0ff */
[----:B------:R-:W-:Y:S02]  /*3780*/  F2FP.BF16.F32.PACK_AB R29, R6, R13 ;  /* 0x0000000d061d723e */ /* 0x000fe400000010ff */
[----:B------:R-:W-:Y:S02]  /*3790*/  IADD3.X R3, PT, PT, R68, UR7, RZ, P0, !PT ;  /* 0x0000000744037c10 */ /* 0x000fe400087fe4ff */
[----:B------:R-:W-:Y:S02]  /*37a0*/  F2FP.BF16.F32.PACK_AB R4, R75, R4 ;  /* 0x000000044b04723e */ /* 0x000fe400000010ff */
        /* <DEDUP_REMOVED lines=19> */
[----:B------:R-:W-:Y:S05]  /*38e0*/  BRA.U !UP0, `(.L_x_204) ;  /* 0xffffffc908d47547 */ /* 0x000fea000b83ffff */
.L_x_192:
[----:B------:R-:W-:Y:S02]  /*38f0*/  ULOP3.LUT UR6, UR8, 0xfff8, URZ, 0xc0, !UPT ;  /* 0x0000fff808067892 */ /* 0x000fe4000f8ec0ff */
[----:B------:R-:W-:Y:S02]  /*3900*/  UIMAD UR7, UR11, 0x140, URZ ;  /* 0x000001400b0778a4 */ /* 0x000fe4000f8e02ff */
[----:B------:R-:W-:Y:S02]  /*3910*/  UIADD3 UR6, UPT, UPT, UR6, UR17, URZ ;  /* 0x0000001106067290 */ /* 0x000fe4000fffe0ff */
[----:B------:R-:W-:Y:S02]  /*3920*/  UIADD3 UR16, UPT, UPT, UR7, 0x140, URZ ;  /* 0x0000014007107890 */ /* 0x000fe4000fffe0ff */
        /* <DEDUP_REMOVED lines=14> */
[----:B0-----:R-:W-:Y:S01]  /*3a10*/  MOV R5, UR7 ;  /* 0x0000000700057c02 */ /* 0x001fe20008000f00 */
[----:B------:R-:W0:Y:S01]  /*3a20*/  LDCU.64 UR4, c[0x0][0x3d0] ;  /* 0x00007a00ff0477ac */ /* 0x000e220008000a00 */
[----:B--2---:R-:W-:Y:S01]  /*3a30*/  ULEA UR8, UR9, UR8, 0x18 ;  /* 0x0000000809087291 */ /* 0x004fe2000f8ec0ff */
[----:B-1----:R-:W-:Y:S02]  /*3a40*/  SHF.R.U32.HI R0, RZ, 0x5, R15 ;  /* 0x00000005ff007819 */ /* 0x002fe4000001160f */
[C---:B------:R-:W-:Y:S02]  /*3a50*/  LOP3.LUT R11, R15.reuse, 0x1f, RZ, 0xc0, !PT ;  /* 0x0000001f0f0b7812 */ /* 0x040fe400078ec0ff */
[----:B------:R-:W-:Y:S02]  /*3a60*/  LOP3.LUT R4, RZ, R0, RZ, 0x33, !PT ;  /* 0x00000000ff047212 */ /* 0x000fe400078e33ff */
[C---:B------:R-:W-:Y:S02]  /*3a70*/  LOP3.LUT R42, R15.reuse, 0xf, RZ, 0xc0, !PT ;  /* 0x0000000f0f2a7812 */ /* 0x040fe400078ec0ff */
[----:B------:R-:W-:Y:S01]  /*3a80*/  IADD3 R4, P0, PT, R4, UR10, RZ ;  /* 0x0000000a04047c10 */ /* 0x000fe2000ff1e0ff */
[----:B0-----:R-:W-:Y:S01]  /*3a90*/  UIADD3 UR4, UP0, UPT, UR4, 0xcc000, URZ ;  /* 0x000cc00004047890 */ /* 0x001fe2000ff1e0ff */
[----:B------:R-:W-:-:S02]  /*3aa0*/  SHF.L.U32 R12, R15, 0x1, RZ ;  /* 0x000000010f0c7819 */ /* 0x000fc400000006ff */
[----:B------:R-:W-:Y:S01]  /*3ab0*/  IADD3.X R5, PT, PT, R5, -0x1, RZ, P0, !PT ;  /* 0xffffffff05057810 */ /* 0x000fe200007fe4ff */
[----:B------:R-:W-:-:S04]  /*3ac0*/  UIADD3.X UR5, UPT, UPT, URZ, UR5, URZ, UP0, !UPT ;  /* 0x00000005ff057290 */ /* 0x000fc800087fe4ff */
[----:B------:R-:W-:-:S04]  /*3ad0*/  IMAD.WIDE.U32 R2, R5, -0x33333333, RZ ;  /* 0xcccccccd05027825 */ /* 0x000fc800078e00ff */
[----:B------:R-:W-:-:S04]  /*3ae0*/  IMAD.WIDE.U32 R6, P0, R4, -0x33333334, R2 ;  /* 0xcccccccc04067825 */ /* 0x000fc80007800002 */
[----:B------:R-:W-:Y:S01]  /*3af0*/  IMAD.WIDE.U32 R2, R4, -0x33333333, RZ ;  /* 0xcccccccd04027825 */ /* 0x000fe200078e00ff */
[----:B------:R-:W-:Y:S02]  /*3b00*/  IADD3.X R9, PT, PT, RZ, RZ, RZ, P0, !PT ;  /* 0x000000ffff097210 */ /* 0x000fe400007fe4ff */
[----:B------:R-:W-:Y:S02]  /*3b10*/  MOV R8, R7 ;  /* 0x0000000700087202 */ /* 0x000fe40000000f00 */
[----:B------:R-:W-:-:S05]  /*3b20*/  IADD3 RZ, P0, PT, R3, R6, RZ ;  /* 0x0000000603ff7210 */ /* 0x000fca0007f1e0ff */
[----:B------:R-:W-:Y:S01]  /*3b30*/  IMAD.WIDE.U32.X R2, R5, -0x33333334, R8, P0 ;  /* 0xcccccccc05027825 */ /* 0x000fe200000e0408 */
[----:B------:R-:W-:Y:S02]  /*3b40*/  SHF.R.U32.HI R8, RZ, 0x4, R15 ;  /* 0x00000004ff087819 */ /* 0x000fe4000001160f */
[----:B------:R-:W-:Y:S02]  /*3b50*/  LEA R9, R0, UR8, 0x7 ;  /* 0x0000000800097c11 */ /* 0x000fe4000f8e38ff */
[----:B------:R-:W-:Y:S02]  /*3b60*/  SHF.R.U64 R26, R2, 0x3, R3 ;  /* 0x00000003021a7819 */ /* 0x000fe40000001203 */
[----:B------:R-:W-:Y:S02]  /*3b70*/  LOP3.LUT R2, R8, 0x1e, RZ, 0xc0, !PT ;  /* 0x0000001e08027812 */ /* 0x000fe400078ec0ff */
[----:B------:R-:W-:Y:S02]  /*3b80*/  IADD3 R40, P1, PT, R26, 0x1, RZ ;  /* 0x000000011a287810 */ /* 0x000fe40007f3e0ff */
[----:B------:R-:W-:-:S02]  /*3b90*/  LOP3.LUT R2, R2, 0x1f, R15, 0x78, !PT ;  /* 0x0000001f02027812 */ /* 0x000fc400078e780f */
[----:B------:R-:W-:Y:S02]  /*3ba0*/  LOP3.LUT R41, R40, 0x7, RZ, 0xc0, !PT ;  /* 0x0000000728297812 */ /* 0x000fe400078ec0ff */
[----:B------:R-:W-:Y:S02]  /*3bb0*/  LEA R9, R2, R9, 0x2 ;  /* 0x0000000902097211 */ /* 0x000fe400078e10ff */
[----:B------:R-:W-:Y:S02]  /*3bc0*/  SHF.L.U32 R2, R15, 0x7, RZ ;  /* 0x000000070f027819 */ /* 0x000fe400000006ff */
[----:B------:R-:W-:Y:S02]  /*3bd0*/  IADD3 R6, P2, PT, R41, -0x1, RZ ;  /* 0xffffffff29067810 */ /* 0x000fe40007f5e0ff */
[----:B------:R-:W-:Y:S02]  /*3be0*/  LEA.HI.X R16, R3, RZ, RZ, 0x1d, P1 ;  /* 0x000000ff03107211 */ /* 0x000fe400008fecff */
[----:B------:R-:W-:Y:S01]  /*3bf0*/  LOP3.LUT R13, R2, 0x780, RZ, 0xc0, !PT ;  /* 0x00000780020d7812 */ /* 0x000fe200078ec0ff */
[----:B------:R-:W-:Y:S01]  /*3c00*/  IMAD.WIDE.U32 R2, R0, 0xa00, RZ ;  /* 0x00000a0000027825 */ /* 0x000fe200078e00ff */
[----:B------:R-:W-:-:S02]  /*3c10*/  ISETP.GE.U32.AND P0, PT, R6, 0x3, PT ;  /* 0x000000030600780c */ /* 0x000fc40003f06070 */
[----:B------:R-:W-:Y:S02]  /*3c20*/  IADD3.X R6, PT, PT, RZ, -0x1, RZ, P2, !PT ;  /* 0xffffffffff067810 */ /* 0x000fe400017fe4ff */
[----:B------:R-:W-:Y:S02]  /*3c30*/  IADD3 R13, PT, PT, R13, UR8, RZ ;  /* 0x000000080d0d7c10 */ /* 0x000fe4000fffe0ff */
[----:B------:R-:W-:Y:S02]  /*3c40*/  ISETP.GE.U32.AND.EX P0, PT, R6, RZ, PT, P0 ;  /* 0x000000ff0600720c */ /* 0x000fe40003f06100 */
[----:B------:R-:W-:Y:S02]  /*3c50*/  LOP3.LUT R15, R2, 0x1f, R15, 0xf8, !PT ;  /* 0x0000001f020f7812 */ /* 0x000fe400078ef80f */
[----:B------:R-:W-:Y:S02]  /*3c60*/  LOP3.LUT R14, R40, 0xfffffff8, RZ, 0xc0, !PT ;  /* 0xfffffff8280e7812 */ /* 0x000fe400078ec0ff */
[----:B------:R-:W-:-:S07]  /*3c70*/  LOP3.LUT R16, R16, 0x3fffffff, RZ, 0xc0, !PT ;  /* 0x3fffffff10107812 */ /* 0x000fce00078ec0ff */
.L_x_216:
[----:B------:R-:W-:Y:S01]  /*3c80*/  ISETP.LT.U32.AND P1, PT, R0, UR10, PT ;  /* 0x0000000a00007c0c */ /* 0x000fe2000bf21070 */
[----:B------:R-:W-:Y:S01]  /*3c90*/  BSSY.RECONVERGENT B0, `(.L_x_205) ;  /* 0x0000071000007945 */ /* 0x000fe20003800200 */
[----:B-1----:R-:W-:Y:S01]  /*3ca0*/  MOV R6, UR7 ;  /* 0x0000000700067c02 */ /* 0x002fe20008000f00 */
[----:B------:R-:W-:Y:S01]  /*3cb0*/  HFMA2 R27, -RZ, RZ, 0, 0 ;  /* 0x00000000ff1b7431 */ /* 0x000fe200000001ff */
[----:B0-----:R-:W-:Y:S02]  /*3cc0*/  MOV R24, RZ ;  /* 0x000000ff00187202 */ /* 0x001fe40000000f00 */
[----:B------:R-:W-:-:S13]  /*3cd0*/  ISETP.GT.AND.EX P1, PT, R6, RZ, PT, P1 ;  /* 0x000000ff0600720c */ /* 0x000fda0003f24310 */
[----:B--2---:R-:W-:Y:S05]  /*3ce0*/  @!P1 BRA `(.L_x_206) ;  /* 0x0000000400ac9947 */ /* 0x004fea0003800000 */
        /* <DEDUP_REMOVED lines=21> */
.L_x_209:
        /* <DEDUP_REMOVED lines=33> */
.L_x_208:
[----:B------:R-:W-:Y:S05]  /*4050*/  BSYNC.RECONVERGENT B1 ;  /* 0x0000000000017941 */ /* 0x000fea0003800200 */
.L_x_207:
        /* <DEDUP_REMOVED lines=25> */
.L_x_211:
[----:B------:R-:W-:Y:S05]  /*41f0*/  BSYNC.RECONVERGENT B1 ;  /* 0x0000000000017941 */ /* 0x000fea0003800200 */
.L_x_210:
        /* <DEDUP_REMOVED lines=9> */
[----:B------:R-:W1:Y:S02]  /*4290*/  @!P1 LDC.64 R28, c[0x0][0x3d0] ;  /* 0x0000f400ff1c9b82 */ /* 0x000e640000000a00 */
[----:B------:R-:W-:Y:S01]  /*42a0*/  @P2 IADD3 R21, PT, PT, R19, R21, RZ ;  /* 0x0000001513152210 */ /* 0x000fe20007ffe0ff */
        /* <DEDUP_REMOVED lines=15> */
.L_x_206:
[----:B------:R-:W-:Y:S05]  /*43a0*/  BSYNC.RECONVERGENT B0 ;  /* 0x0000000000007941 */ /* 0x000fea0003800200 */
.L_x_205:
[----:B------:R0:W-:Y:S01]  /*43b0*/  STS [R9], R27 ;  /* 0x0000001b09007388 */ /* 0x0001e20000000800 */
[----:B------:R-:W1:Y:S01]  /*43c0*/  LDC.64 R6, c[0x0][0x388] ;  /* 0x0000e200ff067b82 */ /* 0x000e620000000a00 */
[----:B------:R-:W-:Y:S02]  /*43d0*/  ISETP.GT.U32.AND P1, PT, R42, 0x9, PT ;  /* 0x000000092a00780c */ /* 0x000fe40003f24070 */
[----:B------:R0:W-:Y:S01]  /*43e0*/  STS [R9+0x500], R24 ;  /* 0x0005001809007388 */ /* 0x0001e20000000800 */
[----:B------:R-:W-:-:S04]  /*43f0*/  MOV R17, R8 ;  /* 0x0000000800117202 */ /* 0x000fc80000000f00 */
[----:B------:R-:W2:Y:S08]  /*4400*/  LDC.64 R18, c[0x0][0x390] ;  /* 0x0000e400ff127b82 */ /* 0x000eb00000000a00 */
[----:B0-----:R-:W-:Y:S06]  /*4410*/  BAR.SYNC.DEFER_BLOCKING 0x0 ;  /* 0x0000000000007b1d */ /* 0x001fec0000010000 */
.L_x_215:
        /* <DEDUP_REMOVED lines=31> */
.L_x_226:
        /* <DEDUP_REMOVED lines=11> */
.L_x_214:
[----:B------:R-:W-:Y:S05]  /*46c0*/  BSYNC.RECONVERGENT B0 ;  /* 0x0000000000007941 */ /* 0x000fea0003800200 */
.L_x_213:
        /* <DEDUP_REMOVED lines=9> */
.L_x_212:
        /* <DEDUP_REMOVED lines=8> */
.L_x_218:
[----:B------:R-:W-:Y:S05]  /*47e0*/  BSYNC B0 ;  /* 0x0000000000007941 */ /* 0x000fea0003800000 */
.L_x_217:
        /* <DEDUP_REMOVED lines=8> */
.L_x_219:
[----:B------:R-:W-:Y:S01]  /*4870*/  FADD.FTZ R23, R23, R20 ;  /* 0x0000001417177221 */ /* 0x000fe20000010000 */
[----:B------:R-:W-:-:S04]  /*4880*/  HFMA2 R31, -RZ, RZ, 0, 2.384185791015625e-07 ;  /* 0x00000004ff1f7431 */ /* 0x000fc800000001ff */
[----:B------:R-:W-:Y:S02]  /*4890*/  MOV R32, R23 ;  /* 0x0000001700207202 */ /* 0x000fe40000000f00 */
[----:B------:R-:W-:-:S07]  /*48a0*/  MOV R22, R30 ;  /* 0x0000001e00167202 */ /* 0x000fce0000000f00 */
[----:B------:R-:W-:Y:S05]  /*48b0*/  WARPSYNC.COLLECTIVE R29, `(.L_x_220) ;  /* 0x000000001d087348 */ /* 0x000fea0003c00000 */
[----:B------:R0:W1:Y:S02]  /*48c0*/  SHFL.BFLY P3, R30, R32, R31, R34 ;  /* 0x0c00001f201e7389 */ /* 0x0000640000060022 */
[----:B01----:R-:W-:Y:S05]  /*48d0*/  ENDCOLLECTIVE ;  /* 0x000000000000791b */ /* 0x003fea0003800000 */
.L_x_220:
[----:B------:R-:W-:-:S05]  /*48e0*/  FADD.FTZ R22, R22, R21 ;  /* 0x0000001516167221 */ /* 0x000fca0000010000 */
[----:B------:R-:W-:Y:S02]  /*48f0*/  MOV R32, R22 ;  /* 0x0000001600207202 */ /* 0x000fe40000000f00 */
[----:B------:R-:W-:-:S07]  /*4900*/  MOV R24, R30 ;  /* 0x0000001e00187202 */ /* 0x000fce0000000f00 */
[----:B------:R-:W-:Y:S05]  /*4910*/  WARPSYNC.COLLECTIVE R29, `(.L_x_221) ;  /* 0x000000001d087348 */ /* 0x000fea0003c00000 */
[----:B------:R0:W1:Y:S02]  /*4920*/  SHFL.BFLY P3, R30, R32, R31, R34 ;  /* 0x0c00001f201e7389 */ /* 0x0000640000060022 */
[----:B01----:R-:W-:Y:S05]  /*4930*/  ENDCOLLECTIVE ;  /* 0x000000000000791b */ /* 0x003fea0003800000 */
.L_x_221:
[----:B------:R-:W-:Y:S01]  /*4940*/  FADD.FTZ R24, R23, R24 ;  /* 0x0000001817187221 */ /* 0x000fe20000010000 */
[----:B------:R-:W-:-:S04]  /*4950*/  HFMA2 R31, -RZ, RZ, 0, 1.1920928955078125e-07 ;  /* 0x00000002ff1f7431 */ /* 0x000fc800000001ff */
[----:B------:R-:W-:Y:S02]  /*4960*/  MOV R32, R24 ;  /* 0x0000001800207202 */ /* 0x000fe40000000f00 */
[----:B------:R-:W-:-:S07]  /*4970*/  MOV R25, R30 ;  /* 0x0000001e00197202 */ /* 0x000fce0000000f00 */
[----:B------:R-:W-:Y:S05]  /*4980*/  WARPSYNC.COLLECTIVE R29, `(.L_x_222) ;  /* 0x000000001d087348 */ /* 0x000fea0003c00000 */
[----:B------:R0:W1:Y:S02]  /*4990*/  SHFL.BFLY P3, R30, R32, R31, R34 ;  /* 0x0c00001f201e7389 */ /* 0x0000640000060022 */
[----:B01----:R-:W-:Y:S05]  /*49a0*/  ENDCOLLECTIVE ;  /* 0x000000000000791b */ /* 0x003fea0003800000 */
.L_x_222:
[----:B------:R-:W-:-:S05]  /*49b0*/  FADD.FTZ R25, R22, R25 ;  /* 0x0000001916197221 */ /* 0x000fca0000010000 */
[----:B------:R-:W-:Y:S02]  /*49c0*/  MOV R32, R25 ;  /* 0x0000001900207202 */ /* 0x000fe40000000f00 */
[----:B------:R-:W-:-:S07]  /*49d0*/  MOV R27, R30 ;  /* 0x0000001e001b7202 */ /* 0x000fce0000000f00 */
[----:B------:R-:W-:Y:S05]  /*49e0*/  WARPSYNC.COLLECTIVE R29, `(.L_x_223) ;  /* 0x000000001d087348 */ /* 0x000fea0003c00000 */
[----:B------:R0:W1:Y:S02]  /*49f0*/  SHFL.BFLY P3, R30, R32, R31, R34 ;  /* 0x0c00001f201e7389 */ /* 0x0000640000060022 */
[----:B01----:R-:W-:Y:S05]  /*4a00*/  ENDCOLLECTIVE ;  /* 0x000000000000791b */ /* 0x003fea0003800000 */
.L_x_223:
[----:B------:R-:W-:Y:S01]  /*4a10*/  FADD.FTZ R27, R24, R27 ;  /* 0x0000001b181b7221 */ /* 0x000fe20000010000 */
[----:B------:R-:W-:-:S04]  /*4a20*/  HFMA2 R31, -RZ, RZ, 0, 5.9604644775390625e-08 ;  /* 0x00000001ff1f7431 */ /* 0x000fc800000001ff */
[----:B------:R-:W-:Y:S02]  /*4a30*/  MOV R32, R27 ;  /* 0x0000001b00207202 */ /* 0x000fe40000000f00 */
[----:B------:R-:W-:-:S07]  /*4a40*/  MOV R20, R30 ;  /* 0x0000001e00147202 */ /* 0x000fce0000000f00 */
[----:B------:R-:W-:Y:S05]  /*4a50*/  WARPSYNC.COLLECTIVE R29, `(.L_x_224) ;  /* 0x000000001d087348 */ /* 0x000fea0003c00000 */
[----:B------:R0:W1:Y:S02]  /*4a60*/  SHFL.BFLY P3, R30, R32, R31, R34 ;  /* 0x0c00001f201e7389 */ /* 0x0000640000060022 */
[----:B01----:R-:W-:Y:S05]  /*4a70*/  ENDCOLLECTIVE ;  /* 0x000000000000791b */ /* 0x003fea0003800000 */
.L_x_224:
[----:B------:R-:W-:-:S05]  /*4a80*/  FADD.FTZ R20, R25, R20 ;  /* 0x0000001419147221 */ /* 0x000fca0000010000 */
[----:B------:R-:W-:Y:S02]  /*4a90*/  MOV R32, R20 ;  /* 0x0000001400207202 */ /* 0x000fe40000000f00 */
[----:B------:R-:W-:-:S07]  /*4aa0*/  MOV R28, R30 ;  /* 0x0000001e001c7202 */ /* 0x000fce0000000f00 */
[----:B------:R-:W-:Y:S05]  /*4ab0*/  WARPSYNC.COLLECTIVE R29, `(.L_x_225) ;  /* 0x000000001d087348 */ /* 0x000fea0003c00000 */
[----:B------:R0:W1:Y:S02]  /*4ac0*/  SHFL.BFLY P3, R30, R32, R31, R34 ;  /* 0x0c00001f201e7389 */ /* 0x0000640000060022 */
[----:B01----:R-:W-:Y:S05]  /*4ad0*/  ENDCOLLECTIVE ;  /* 0x000000000000791b */ /* 0x003fea0003800000 */
.L_x_225:
[----:B------:R-:W-:Y:S01]  /*4ae0*/  FADD.FTZ R28, R27, R28 ;  /* 0x0000001c1b1c7221 */ /* 0x000fe20000010000 */
[----:B------:R-:W-:Y:S01]  /*4af0*/  MOV R21, R30 ;  /* 0x0000001e00157202 */ /* 0x000fe20000000f00 */
[----:B------:R-:W-:Y:S06]  /*4b00*/  BRA `(.L_x_226) ;  /* 0xfffffff800c07947 */ /* 0x000fec000383ffff */
.L_x_227:
        /* <DEDUP_REMOVED lines=15> */
.L_x_1645:


//--------------------- .text._ZN13group_norm_v218gn_bwd_cuda_kernelI13__nv_bfloat16Li320ELi3ELi32ELi80ELi256ELb0ELb1ELi32ELi320ELi320ELi4ELb1ELi40ELb0ELb0ELNS_15WgradSyncMethodE3ENS_16CompileConditionILi1000EEEEEvPT_S6_S6_PKS5_S8_S8_S8_PKfflPfPj --------------------------
	.section	.text._ZN13group_norm_v218gn_bwd_cuda_kernelI13__nv_bfloat16Li320ELi3ELi32ELi80ELi256ELb0ELb1ELi32ELi320ELi320ELi4ELb1ELi40ELb0ELb0ELNS_15WgradSyncMethodE3ENS_16CompileConditionILi1000EEEEEvPT_S6_S6_PKS5_S8_S8_S8_PKfflPfPj,"ax",@progbits
	.align	128
        .global         _ZN13group_norm_v218gn_bwd_cuda_kernelI13__nv_bfloat16Li320ELi3ELi32ELi80ELi256ELb0ELb1ELi32ELi320ELi320ELi4ELb1ELi40ELb0ELb0ELNS_15WgradSyncMethodE3ENS_16CompileConditionILi1000EEEEEvPT_S6_S6_PKS5_S8_S8_S8_PKfflPfPj
        .type           _ZN13group_norm_v218gn_bwd_cuda_kernelI13__nv_bfloat16Li320ELi3ELi32ELi80ELi256ELb0ELb1ELi32ELi320ELi320ELi4ELb1ELi40ELb0ELb0ELNS_15WgradSyncMethodE3ENS_16CompileConditionILi1000EEEEEvPT_S6_S6_PKS5_S8_S8_S8_PKfflPfPj,@function
        .size           _ZN13group_norm_v218gn_bwd_cuda_kernelI13__nv_bfloat16Li320ELi3ELi32ELi80ELi256ELb0ELb1ELi32ELi320ELi320ELi4ELb1ELi40ELb0ELb0ELNS_15WgradSyncMethodE3ENS_16CompileConditionILi1000EEEEEvPT_S6_S6_PKS5_S8_S8_S8_PKfflPfPj,(.L_x_1646 - _ZN13group_norm_v218gn_bwd_cuda_kernelI13__nv_bfloat16Li320ELi3ELi32ELi80ELi256ELb0ELb1ELi32ELi320ELi320ELi4ELb1ELi40ELb0ELb0ELNS_15WgradSyncMethodE3ENS_16CompileConditionILi1000EEEEEvPT_S6_S6_PKS5_S8_S8_S8_PKfflPfPj)
        .other          _ZN13group_norm_v218gn_bwd_cuda_kernelI13__nv_bfloat16Li320ELi3ELi32ELi80ELi256ELb0ELb1ELi32ELi320ELi320ELi4ELb1ELi40ELb0ELb0ELNS_15WgradSyncMethodE3ENS_16CompileConditionILi1000EEEEEvPT_S6_S6_PKS5_S8_S8_S8_PKfflPfPj,@"STO_CUDA_ENTRY STV_DEFAULT"
_ZN13group_norm_v218gn_bwd_cuda_kernelI13__nv_bfloat16Li320ELi3ELi32ELi80ELi256ELb0ELb1ELi32ELi320ELi320ELi4ELb1ELi40ELb0ELb0ELNS_15WgradSyncMethodE3ENS_16CompileConditionILi1000EEEEEvPT_S6_S6_PKS5_S8_S8_S8_PKfflPfPj:
.text._ZN13group_norm_v218gn_bwd_cuda_kernelI13__nv_bfloat16Li320ELi3ELi32ELi80ELi256ELb0ELb1ELi32ELi320ELi320ELi4ELb1ELi40ELb0ELb0ELNS_15WgradSyncMethodE3ENS_16CompileConditionILi1000EEEEEvPT_S6_S6_PKS5_S8_S8_S8_PKfflPfPj:
[----:B------:R-:W0:Y:S08]  /*0000*/  LDC R1, c[0x0][0x37c] ;  /* 0x0000df00ff017b82 */ /* 0x000e300000000800 */
[----:B------:R-:W1:Y:S01]  /*0010*/  S2UR UR8, SR_CTAID.Y ;  /* 0x00000000000879c3 */ /* 0x000e620000002600 */
[----:B------:R-:W2:Y:S01]  /*0020*/  LDCU.64 UR16, c[0x0][0x3c8] ;  /* 0x00007900ff1077ac */ /* 0x000ea20008000a00 */
[----:B0-----:R-:W-:Y:S01]  /*0030*/  IADD3 R1, PT, PT, R1, -0xe8, RZ ;  /* 0xffffff1801017810 */ /* 0x001fe20007ffe0ff */
[----:B------:R-:W0:Y:S01]  /*0040*/  LDCU.64 UR14, c[0x0][0x358] ;  /* 0x00006b00ff0e77ac */ /* 0x000e220008000a00 */
[----:B--2---:R-:W-:-:S02]  /*0050*/  USHF.L.U32 UR4, UR16, 0x3, URZ ;  /* 0x0000000310047899 */ /* 0x004fc400080006ff */
[----:B------:R-:W-:Y:S02]  /*0060*/  USHF.L.U64.HI UR5, UR16, 0x3, UR17 ;  /* 0x0000000310057899 */ /* 0x000fe40008010211 */
[----:B-1----:R-:W-:Y:S02]  /*0070*/  UISETP.GT.U32.AND UP0, UPT, UR4, UR8, UPT ;  /* 0x000000080400728c */ /* 0x002fe4000bf04070 */
[----:B------:R-:W-:Y:S02]  /*0080*/  ULOP3.LUT UR11, UR8, 0x7, URZ, 0xc0, !UPT ;  /* 0x00000007080b7892 */ /* 0x000fe4000f8ec0ff */
[----:B------:R-:W-:Y:S01]  /*0090*/  UISETP.GT.AND.EX UP0, UPT, UR5, URZ, UPT, UP0 ;  /* 0x000000ff0500728c */ /* 0x000fe2000bf04300 */
[----:B------:R-:W-:Y:S02]  /*00a0*/  UMOV UR10, UR8 ;  /* 0x00000008000a7c82 */ /* 0x000fe40008000000 */
[----:B------:R-:W-:-:S06]  /*00b0*/  UMOV UR5, URZ ;  /* 0x000000ff00057c82 */ /* 0x000fcc0008000000 */
[----:B0-----:R-:W-:Y:S05]  /*00c0*/  BRA.U UP0, `(.L_x_228) ;  /* 0x0000000100687547 */ /* 0x001fea000b800000 */
        /* <DEDUP_REMOVED lines=17> */
.L_x_230:
[----:B0-----:R-:W2:Y:S04]  /*01e0*/  LD.E.STRONG.GPU R5, desc[UR14][R2.64+0xa0] ;  /* 0x0000a00e02057980 */ /* 0x001ea8000c10f900 */
[----:B--2---:R-:W-:Y:S01]  /*01f0*/  CCTL.IVALL ;  /* 0x00000000ff00798f */ /* 0x004fe20002000000 */
[----:B------:R-:W-:Y:S05]  /*0200*/  YIELD ;  /* 0x0000000000007946 */ /* 0x000fea0003800000 */
[----:B-----5:R-:W-:-:S04]  /*0210*/  LOP3.LUT R5, R5, R0, RZ, 0x3c, !PT ;  /* 0x0000000005057212 */ /* 0x020fc800078e3cff */
[----:B------:R-:W-:-:S13]  /*0220*/  ISETP.GT.AND P0, PT, R5, -0x1, PT ;  /* 0xffffffff0500780c */ /* 0x000fda0003f04270 */
[----:B------:R-:W-:Y:S05]  /*0230*/  @P0 BRA `(.L_x_230) ;  /* 0xfffffffc00e80947 */ /* 0x000fea000383ffff */
.L_x_229:
[----:B------:R-:W-:Y:S05]  /*0240*/  WARPSYNC.ALL ;  /* 0x0000000000007948 */ /* 0x000fea0003800000 */
[----:B------:R-:W-:Y:S06]  /*0250*/  BAR.SYNC.DEFER_BLOCKING 0x0 ;  /* 0x0000000000007b1d */ /* 0x000fec0000010000 */
[----:B------:R-:W-:Y:S05]  /*0260*/  BRA `(.L_x_231) ;  /* 0x0000004000cc7947 */ /* 0x000fea0003800000 */
.L_x_228:
        /* <DEDUP_REMOVED lines=23> */
[----:B--2---:R-:W-:-:S02]  /*03e0*/  PRMT R7, R5, 0x7632, R7 ;  /* 0x0000763205077816 */ /* 0x004fc40000000007 */
[----:B------:R-:W-:Y:S02]  /*03f0*/  SHF.L.U32 R2, R5, 0x10, RZ ;  /* 0x0000001005027819 */ /* 0x000fe400000006ff */
[----:B------:R-:W-:Y:S02]  /*0400*/  SHF.R.U32.HI R5, RZ, 0x12, R3 ;  /* 0x00000012ff057819 */ /* 0x000fe40000011603 */
[C---:B------:R-:W-:Y:S02]  /*0410*/  PRMT R6, R4.reuse, 0x7632, R6 ;  /* 0x0000763204067816 */ /* 0x040fe40000000006 */
[----:B------:R-:W-:Y:S01]  /*0420*/  SHF.L.U32 R0, R4, 0x10, RZ ;  /* 0x0000001004007819 */ /* 0x000fe200000006ff */
[----:B------:R0:W-:Y:S01]  /*0430*/  STL [R1+0x9c], R5 ;  /* 0x00009c0501007387 */ /* 0x0001e20000100800 */
[----:B------:R-:W-:Y:S02]  /*0440*/  SHF.L.U32 R3, R6, 0x10, RZ ;  /* 0x0000001006037819 */ /* 0x000fe400000006ff */
[----:B------:R-:W-:-:S07]  /*0450*/  SHF.L.U32 R4, R7, 0x10, RZ ;  /* 0x0000001007047819 */ /* 0x000fce00000006ff */
.L_x_243:
[----:B------:R-:W2:Y:S01]  /*0460*/  LDL R12, [R1+0x9c] ;  /* 0x00009c00010c7983 */ /* 0x000ea20000100800 */
[----:B-1----:R-:W1:Y:S01]  /*0470*/  S2UR UR8, SR_CTAID.Y ;  /* 0x00000000000879c3 */ /* 0x002e620000002600 */
[----:B------:R-:W-:Y:S01]  /*0480*/  USHF.R.U64 UR6, UR10, 0x3, UR5 ;  /* 0x000000030a067899 */ /* 0x000fe20008001205 */
[----:B0-----:R-:W0:Y:S01]  /*0490*/  S2R R5, SR_TID.X ;  /* 0x0000000000057919 */ /* 0x001e220000002100 */
[----:B------:R-:W3:Y:S04]  /*04a0*/  LDCU.64 UR12, c[0x0][0x3a0] ;  /* 0x00007400ff0c77ac */ /* 0x000ee80008000a00 */
[----:B------:R-:W-:Y:S01]  /*04b0*/  MOV R11, UR6 ;  /* 0x00000006000b7c02 */ /* 0x000fe20008000f00 */
[----:B------:R-:W4:Y:S01]  /*04c0*/  S2UR UR18, SR_CTAID.X ;  /* 0x00000000001279c3 */ /* 0x000f220000002500 */
[----:B-----5:R-:W-:Y:S01]  /*04d0*/  STL [R1+0xe0], R3 ;  /* 0x0000e00301007387 */ /* 0x020fe20000100800 */
[----:B------:R-:W2:Y:S03]  /*04e0*/  LDCU.64 UR16, c[0x0][0x3c8] ;  /* 0x00007900ff1077ac */ /* 0x000ea60008000a00 */
[----:B------:R-:W-:Y:S01]  /*04f0*/  STL [R1+0xdc], R4 ;  /* 0x0000dc0401007387 */ /* 0x000fe20000100800 */
[----:B-1----:R-:W-:-:S06]  /*0500*/  ULOP3.LUT UR11, UR8, 0x7, URZ, 0xc0, !UPT ;  /* 0x00000007080b7892 */ /* 0x002fcc000f8ec0ff */
[----:B------:R-:W-:Y:S01]  /*0510*/  MOV R7, UR11 ;  /* 0x0000000b00077c02 */ /* 0x000fe20008000f00 */
[----:B----4-:R-:W-:Y:S01]  /*0520*/  USHF.L.U32 UR7, UR18, 0x5, URZ ;  /* 0x0000000512077899 */ /* 0x010fe200080006ff */
[----:B0-----:R-:W-:-:S05]  /*0530*/  LOP3.LUT R6, R5, 0xffff, RZ, 0xc0, !PT ;  /* 0x0000ffff05067812 */ /* 0x001fca00078ec0ff */
[----:B------:R-:W-:Y:S01]  /*0540*/  MOV R9, UR7 ;  /* 0x0000000700097c02 */ /* 0x000fe20008000f00 */
[----:B------:R-:W-:Y:S01]  /*0550*/  USHF.R.U32.HI UR7, URZ, 0x3, UR5 ;  /* 0x00000003ff077899 */ /* 0x000fe20008011605 */
[----:B------:R-:W-:-:S03]  /*0560*/  IMAD R6, R6, 0x334, RZ ;  /* 0x0000033406067824 */ /* 0x000fc600078e02ff */
[----:B------:R-:W-:Y:S02]  /*0570*/  UIMAD UR9, UR7, 0xa0000, URZ ;  /* 0x000a0000070978a4 */ /* 0x000fe4000f8e02ff */
[----:B------:R-:W-:-:S04]  /*0580*/  SHF.R.U32.HI R8, RZ, 0x10, R6 ;  /* 0x00000010ff087819 */ /* 0x000fc80000011606 */
[C---:B------:R-:W-:Y:S02]  /*0590*/  PRMT R6, R8.reuse, 0x9910, RZ ;  /* 0x0000991008067816 */ /* 0x040fe400000000ff */
[----:B------:R-:W-:-:S03]  /*05a0*/  LOP3.LUT R9, R8, 0xe0, R9, 0xf8, !PT ;  /* 0x000000e008097812 */ /* 0x000fc600078ef809 */
[----:B------:R-:W-:Y:S02]  /*05b0*/  IMAD R6, R6, 0x50, RZ ;  /* 0x0000005006067824 */ /* 0x000fe400078e02ff */
[----:B------:R-:W-:-:S03]  /*05c0*/  IMAD R9, R9, 0xa00, RZ ;  /* 0x00000a0009097824 */ /* 0x000fc600078e02ff */
[----:B------:R-:W-:-:S04]  /*05d0*/  IADD3 R6, PT, PT, RZ, -R6, RZ ;  /* 0x80000006ff067210 */ /* 0x000fc80007ffe0ff */
[----:B------:R-:W-:-:S04]  /*05e0*/  PRMT R6, R6, 0x7710, RZ ;  /* 0x0000771006067816 */ /* 0x000fc800000000ff */
[----:B------:R-:W-:-:S04]  /*05f0*/  IADD3 R5, PT, PT, R6, R5, RZ ;  /* 0x0000000506057210 */ /* 0x000fc80007ffe0ff */
[----:B------:R-:W-:-:S05]  /*0600*/  LOP3.LUT R6, R5, 0xffff, RZ, 0xc0, !PT ;  /* 0x0000ffff05067812 */ /* 0x000fca00078ec0ff */
[----:B------:R-:W-:Y:S02]  /*0610*/  IMAD R6, R7, 0x50, R6 ;  /* 0x0000005007067824 */ /* 0x000fe400078e0206 */
[----:B------:R-:W-:-:S03]  /*0620*/  HFMA2 R7, -RZ, RZ, 0, 0 ;  /* 0x00000000ff077431 */ /* 0x000fc600000001ff */
[----:B------:R-:W-:-:S05]  /*0630*/  SHF.L.U32 R6, R6, 0x2, RZ ;  /* 0x0000000206067819 */ /* 0x000fca00000006ff */
[----:B------:R-:W-:-:S03]  /*0640*/  IMAD.WIDE.U32 R6, R11, 0xa0000, R6 ;  /* 0x000a00000b067825 */ /* 0x000fc600078e0006 */
[----:B------:R-:W-:-:S04]  /*0650*/  IADD3 R6, P0, PT, R9, R6, RZ ;  /* 0x0000000609067210 */ /* 0x000fc80007f1e0ff */
[----:B------:R-:W-:Y:S01]  /*0660*/  IADD3.X R7, PT, PT, R7, UR9, RZ, P0, !PT ;  /* 0x0000000907077c10 */ /* 0x000fe200087fe4ff */
[----:B------:R-:W-:Y:S01]  /*0670*/  USHF.L.U32 UR9, UR6, 0x6, URZ ;  /* 0x0000000606097899 */ /* 0x000fe200080006ff */
[C---:B------:R-:W-:Y:S01]  /*0680*/  SHF.L.U32 R15, R6.reuse, 0x1, RZ ;  /* 0x00000001060f7819 */ /* 0x040fe200000006ff */
[----:B------:R-:W-:Y:S01]  /*0690*/  USHF.L.U64.HI UR6, UR6, 0x6, UR7 ;  /* 0x0000000606067899 */ /* 0x000fe20008010207 */
[----:B------:R-:W-:Y:S02]  /*06a0*/  SHF.L.U64.HI R14, R6, 0x1, R7 ;  /* 0x00000001060e7819 */ /* 0x000fe40000010207 */
[----:B---3--:R-:W-:Y:S01]  /*06b0*/  IADD3 R18, P0, PT, R15, UR12, RZ ;  /* 0x0000000c0f127c10 */ /* 0x008fe2000ff1e0ff */
[----:B------:R-:W-:Y:S03]  /*06c0*/  STL [R1+0x60], R15 ;  /* 0x0000600f01007387 */ /* 0x000fe60000100800 */
[----:B------:R-:W-:Y:S01]  /*06d0*/  IADD3.X R19, PT, PT, R14, UR13, RZ, P0, !PT ;  /* 0x0000000d0e137c10 */ /* 0x000fe200087fe4ff */
[----:B------:R-:W0:Y:S01]  /*06e0*/  LDCU.64 UR12, c[0x0][0x3b8] ;  /* 0x00007700ff0c77ac */ /* 0x000e220008000a00 */
[----:B------:R-:W-:Y:S01]  /*06f0*/  MOV R11, UR6 ;  /* 0x00000006000b7c02 */ /* 0x000fe20008000f00 */
[----:B------:R1:W-:Y:S01]  /*0700*/  STL [R1+0x64], R14 ;  /* 0x0000640e01007387 */ /* 0x0003e20000100800 */
[----:B------:R-:W3:Y:S01]  /*0710*/  LDCU.64 UR6, c[0x0][0x398] ;  /* 0x00007300ff0677ac */ /* 0x000ee20008000a00 */
[----:B------:R-:W-:-:S02]  /*0720*/  MOV R10, UR9 ;  /* 0x00000009000a7c02 */ /* 0x000fc40008000f00 */
[----:B------:R-:W4:Y:S04]  /*0730*/  LDG.E.64.CONSTANT R40, desc[UR14][R18.64+0x5000] ;  /* 0x0050000e12287981 */ /* 0x000f28000c1e9b00 */
[----:B------:R-:W4:Y:S04]  /*0740*/  LDG.E.64.CONSTANT R6, desc[UR14][R18.64] ;  /* 0x0000000e12067981 */ /* 0x000f28000c1e9b00 */
[----:B------:R-:W4:Y:S04]  /*0750*/  LDG.E.64.CONSTANT R48, desc[UR14][R18.64+0xa000] ;  /* 0x00a0000e12307981 */ /* 0x000f28000c1e9b00 */
[----:B------:R-:W4:Y:S04]  /*0760*/  LDG.E.64.CONSTANT R50, desc[UR14][R18.64+0xf000] ;  /* 0x00f0000e12327981 */ /* 0x000f28000c1e9b00 */
[----:B------:R-:W4:Y:S04]  /*0770*/  LDG.E.64.CONSTANT R42, desc[UR14][R18.64+0x14000] ;  /* 0x0140000e122a7981 */ /* 0x000f28000c1e9b00 */
[----:B------:R-:W4:Y:S04]  /*0780*/  LDG.E.64.CONSTANT R38, desc[UR14][R18.64+0x19000] ;  /* 0x0190000e12267981 */ /* 0x000f28000c1e9b00 */
[----:B------:R-:W4:Y:S04]  /*0790*/  LDG.E.64.CONSTANT R46, desc[UR14][R18.64+0x1e000] ;  /* 0x01e0000e122e7981 */ /* 0x000f28000c1e9b00 */
[----:B------:R-:W4:Y:S01]  /*07a0*/  LDG.E.64.CONSTANT R44, desc[UR14][R18.64+0x23000] ;  /* 0x0230000e122c7981 */ /* 0x000f22000c1e9b00 */
[----:B--2---:R-:W-:-:S03]  /*07b0*/  IMAD.WIDE.U32 R10, R12, 0x2, R10 ;  /* 0x000000020c0a7825 */ /* 0x004fc600078e000a */
[----:B0-----:R-:W-:-:S04]  /*07c0*/  LEA R12, P0, R10, UR12, 0x2 ;  /* 0x0000000c0a0c7c11 */ /* 0x001fc8000f8010ff */
[----:B------:R-:W-:Y:S02]  /*07d0*/  LEA.HI.X R13, R10, UR13, R11, 0x2, P0 ;  /* 0x0000000d0a0d7c11 */ /* 0x000fe400080f140b */
[----:B---3--:R-:W-:Y:S01]  /*07e0*/  IADD3 R52, P0, PT, R15, UR6, RZ ;  /* 0x000000060f347c10 */ /* 0x008fe2000ff1e0ff */
[----:B------:R-:W0:Y:S01]  /*07f0*/  S2R R10, SR_CgaCtaId ;  /* 0x00000000000a7919 */ /* 0x000e220000008800 */
[----:B------:R-:W-:Y:S01]  /*0800*/  MOV R9, 0x400 ;  /* 0x0000040000097802 */ /* 0x000fe20000000f00 */
[----:B------:R-:W2:Y:S01]  /*0810*/  LDCU UR6, c[0x0][0x3c0] ;  /* 0x00007800ff0677ac */ /* 0x000ea20008000800 */
[----:B------:R-:W-:Y:S01]  /*0820*/  IADD3.X R53, PT, PT, R14, UR7, RZ, P0, !PT ;  /* 0x000000070e357c10 */ /* 0x000fe200087fe4ff */
[----:B------:R-:W3:Y:S04]  /*0830*/  LDG.E.64.CONSTANT R12, desc[UR14][R12.64] ;  /* 0x0000000e0c0c7981 */ /* 0x000ee8000c1e9b00 */
[----:B------:R-:W2:Y:S01]  /*0840*/  LDG.E.64.CONSTANT R18, desc[UR14][R52.64+0x23000] ;  /* 0x0230000e34127981 */ /* 0x000ea2000c1e9b00 */
[----:B------:R-:W-:-:S02]  /*0850*/  IADD3 R9, PT, PT, R9, 0x2800, RZ ;  /* 0x0000280009097810 */ /* 0x000fc40007ffe0ff */
[----:B------:R-:W-:Y:S01]  /*0860*/  LOP3.LUT R5, R5, 0xffff, RZ, 0xc0, !PT ;  /* 0x0000ffff05057812 */ /* 0x000fe200078ec0ff */
[----:B-1----:R-:W3:Y:S04]  /*0870*/  LDG.E.64.CONSTANT R14, desc[UR14][R52.64] ;  /* 0x0000000e340e7981 */ /* 0x002ee8000c1e9b00 */
[----:B------:R-:W3:Y:S04]  /*0880*/  LDG.E.64.CONSTANT R16, desc[UR14][R52.64+0x5000] ;  /* 0x0050000e34107981 */ /* 0x000ee8000c1e9b00 */
[----:B------:R-:W3:Y:S04]  /*0890*/  LDG.E.64.CONSTANT R20, desc[UR14][R52.64+0xa000] ;  /* 0x00a0000e34147981 */ /* 0x000ee8000c1e9b00 */
[----:B------:R-:W3:Y:S04]  /*08a0*/  LDG.E.64.CONSTANT R22, desc[UR14][R52.64+0xf000] ;  /* 0x00f0000e34167981 */ /* 0x000ee8000c1e9b00 */
[----:B------:R-:W3:Y:S01]  /*08b0*/  LDG.E.64.CONSTANT R24, desc[UR14][R52.64+0x14000] ;  /* 0x0140000e34187981 */ /* 0x000ee2000c1e9b00 */
[----:B0-----:R-:W-:-:S03]  /*08c0*/  LEA R10, R10, R9, 0x18 ;  /* 0x000000090a0a7211 */ /* 0x001fc600078ec0ff */
[----:B------:R-:W3:Y:S02]  /*08d0*/  LDG.E.64.CONSTANT R34, desc[UR14][R52.64+0x19000] ;  /* 0x0190000e34227981 */ /* 0x000ee4000c1e9b00 */
[----:B------:R-:W-:Y:S02]  /*08e0*/  IMAD R5, R5, 0x28, R10 ;  /* 0x0000002805057824 */ /* 0x000fe400078e020a */
[----:B------:R0:W3:Y:S03]  /*08f0*/  LDG.E.64.CONSTANT R36, desc[UR14][R52.64+0x1e000] ;  /* 0x01e0000e34247981 */ /* 0x0000e6000c1e9b00 */
[----:B------:R-:W-:Y:S02]  /*0900*/  LEA R3, R8, R5, 0x3 ;  /* 0x0000000508037211 */ /* 0x000fe400078e18ff */
[C---:B----4-:R-:W-:Y:S02]  /*0910*/  PRMT R8, R40.reuse, 0x7632, R8 ;  /* 0x0000763228087816 */ /* 0x050fe40000000008 */
[----:B------:R-:W-:-:S02]  /*0920*/  SHF.L.U32 R40, R40, 0x10, RZ ;  /* 0x0000001028287819 */ /* 0x000fc400000006ff */
[C---:B------:R-:W-:Y:S02]  /*0930*/  PRMT R11, R41.reuse, 0x7632, R11 ;  /* 0x00007632290b7816 */ /* 0x040fe4000000000b */
[----:B------:R-:W-:Y:S02]  /*0940*/  SHF.L.U32 R41, R41, 0x10, RZ ;  /* 0x0000001029297819 */ /* 0x000fe400000006ff */
[----:B------:R-:W-:Y:S02]  /*0950*/  PRMT R9, R7, 0x7632, R9 ;  /* 0x0000763207097816 */ /* 0x000fe40000000009 */
[C---:B0-----:R-:W-:Y:S02]  /*0960*/  PRMT R52, R48.reuse, 0x7632, R52 ;  /* 0x0000763230347816 */ /* 0x041fe40000000034 */
[----:B------:R-:W-:Y:S02]  /*0970*/  SHF.L.U32 R53, R48, 0x10, RZ ;  /* 0x0000001030357819 */ /* 0x000fe400000006ff */
[----:B------:R-:W-:-:S02]  /*0980*/  PRMT R57, R39, 0x7632, R57 ;  /* 0x0000763227397816 */ /* 0x000fc40000000039 */
[----:B------:R-:W-:Y:S02]  /*0990*/  SHF.L.U32 R39, R39, 0x10, RZ ;  /* 0x0000001027277819 */ /* 0x000fe400000006ff */
[----:B------:R-:W-:Y:S02]  /*09a0*/  PRMT R58, R46, 0x7632, R58 ;  /* 0x000076322e3a7816 */ /* 0x000fe4000000003a */
[----:B------:R-:W-:Y:S02]  /*09b0*/  PRMT R4, R38, 0x7632, R4 ;  /* 0x0000763226047816 */ /* 0x000fe40000000004 */
[----:B------:R-:W-:Y:S02]  /*09c0*/  SHF.L.U32 R46, R46, 0x10, RZ ;  /* 0x000000102e2e7819 */ /* 0x000fe400000006ff */
[C---:B------:R-:W-:Y:S02]  /*09d0*/  PRMT R59, R47.reuse, 0x7632, R59 ;  /* 0x000076322f3b7816 */ /* 0x040fe4000000003b */
[----:B------:R-:W-:-:S02]  /*09e0*/  SHF.L.U32 R47, R47, 0x10, RZ ;  /* 0x000000102f2f7819 */ /* 0x000fc400000006ff */
[----:B------:R-:W-:Y:S02]  /*09f0*/  PRMT R48, R49, 0x7632, R48 ;  /* 0x0000763231307816 */ /* 0x000fe40000000030 */
[C---:B------:R-:W-:Y:S02]  /*0a00*/  PRMT R60, R45.reuse, 0x7632, R60 ;  /* 0x000076322d3c7816 */ /* 0x040fe4000000003c */
[----:B------:R-:W-:Y:S02]  /*0a10*/  SHF.L.U32 R45, R45, 0x10, RZ ;  /* 0x000000102d2d7819 */ /* 0x000fe400000006ff */
[----:B------:R-:W-:Y:S02]  /*0a20*/  SHF.L.U32 R11, R11, 0x10, RZ ;  /* 0x000000100b0b7819 */ /* 0x000fe400000006ff */
[----:B------:R-:W-:Y:S02]  /*0a30*/  SHF.L.U32 R54, R49, 0x10, RZ ;  /* 0x0000001031367819 */ /* 0x000fe400000006ff */
[----:B------:R-:W-:-:S02]  /*0a40*/  SHF.L.U32 R9, R9, 0x10, RZ ;  /* 0x0000001009097819 */ /* 0x000fc400000006ff */
[----:B------:R-:W-:Y:S02]  /*0a50*/  SHF.L.U32 R52, R52, 0x10, RZ ;  /* 0x0000001034347819 */ /* 0x000fe400000006ff */
[C---:B------:R-:W-:Y:S02]  /*0a60*/  PRMT R49, R50.reuse, 0x7632, R49 ;  /* 0x0000763232317816 */ /* 0x040fe40000000031 */
[----:B------:R-:W-:Y:S02]  /*0a70*/  SHF.L.U32 R55, R50, 0x10, RZ ;  /* 0x0000001032377819 */ /* 0x000fe400000006ff */
[----:B------:R-:W-:Y:S02]  /*0a80*/  SHF.L.U32 R48, R48, 0x10, RZ ;  /* 0x0000001030307819 */ /* 0x000fe400000006ff */
[C---:B------:R-:W-:Y:S02]  /*0a90*/  PRMT R50, R51.reuse, 0x7632, R50 ;  /* 0x0000763233327816 */ /* 0x040fe40000000032 */
[----:B------:R-:W-:-:S02]  /*0aa0*/  SHF.L.U32 R56, R51, 0x10, RZ ;  /* 0x0000001033387819 */ /* 0x000fc400000006ff */
[----:B------:R-:W-:Y:S02]  /*0ab0*/  PRMT R51, R42, 0x7632, R51 ;  /* 0x000076322a337816 */ /* 0x000fe40000000033 */
[----:B------:R-:W-:Y:S02]  /*0ac0*/  PRMT R61, R43, 0x7632, R61 ;  /* 0x000076322b3d7816 */ /* 0x000fe4000000003d */
[----:B------:R-:W-:Y:S02]  /*0ad0*/  SHF.L.U32 R49, R49, 0x10, RZ ;  /* 0x0000001031317819 */ /* 0x000fe400000006ff */
[----:B------:R-:W-:Y:S02]  /*0ae0*/  SHF.L.U32 R50, R50, 0x10, RZ ;  /* 0x0000001032327819 */ /* 0x000fe400000006ff */
[----:B------:R-:W-:Y:S02]  /*0af0*/  SHF.L.U32 R51, R51, 0x10, RZ ;  /* 0x0000001033337819 */ /* 0x000fe400000006ff */
[----:B------:R-:W-:-:S02]  /*0b00*/  SHF.L.U32 R61, R61, 0x10, RZ ;  /* 0x000000103d3d7819 */ /* 0x000fc400000006ff */
[----:B------:R-:W-:Y:S02]  /*0b10*/  SHF.L.U32 R57, R57, 0x10, RZ ;  /* 0x0000001039397819 */ /* 0x000fe400000006ff */
[----:B------:R-:W-:Y:S02]  /*0b20*/  SHF.L.U32 R58, R58, 0x10, RZ ;  /* 0x000000103a3a7819 */ /* 0x000fe400000006ff */
[----:B------:R-:W-:Y:S02]  /*0b30*/  SHF.L.U32 R59, R59, 0x10, RZ ;  /* 0x000000103b3b7819 */ /* 0x000fe400000006ff */
[----:B------:R-:W-:Y:S02]  /*0b40*/  SHF.L.U32 R60, R60, 0x10, RZ ;  /* 0x000000103c3c7819 */ /* 0x000fe400000006ff */
[C---:B------:R-:W-:Y:S02]  /*0b50*/  PRMT R10, R6.reuse, 0x7632, R10 ;  /* 0x00007632060a7816 */ /* 0x040fe4000000000a */
[----:B------:R-:W-:-:S02]  /*0b60*/  SHF.L.U32 R6, R6, 0x10, RZ ;  /* 0x0000001006067819 */ /* 0x000fc400000006ff */
[----:B------:R-:W-:Y:S01]  /*0b70*/  SHF.L.U32 R7, R7, 0x10, RZ ;  /* 0x0000001007077819 */ /* 0x000fe200000006ff */
[----:B--2---:R3:W-:Y:S04]  /*0b80*/  STL [R1+0xb4], R19 ;  /* 0x0000b41301007387 */ /* 0x0047e80000100800 */
[----:B------:R0:W-:Y:S01]  /*0b90*/  STL [R1+0x6c], R3 ;  /* 0x00006c0301007387 */ /* 0x0001e20000100800 */
[C---:B---3--:R-:W-:Y:S01]  /*0ba0*/  FADD.FTZ R19, -R12.reuse, R41 ;  /* 0x000000290c137221 */ /* 0x048fe20000010100 */
[----:B0-----:R-:W-:Y:S01]  /*0bb0*/  FADD.FTZ R3, -R12, R40 ;  /* 0x000000280c037221 */ /* 0x001fe20000010100 */
[----:B------:R-:W-:Y:S01]  /*0bc0*/  FADD.FTZ R5, R13, UR6 ;  /* 0x000000060d057e21 */ /* 0x000fe20008010000 */
[----:B------:R-:W-:-:S03]  /*0bd0*/  PRMT R13, R44, 0x7632, R13 ;  /* 0x000076322c0d7816 */ /* 0x000fc6000000000d */
[----:B------:R-:W-:Y:S01]  /*0be0*/  STL [R1+0x8], R3 ;  /* 0x0000080301007387 */ /* 0x000fe20000100800 */
[----:B------:R-:W-:-:S03]  /*0bf0*/  SHF.L.U32 R40, R4, 0x10, RZ ;  /* 0x0000001004287819 */ /* 0x000fc600000006ff */
[----:B------:R0:W-:Y:S01]  /*0c00*/  STL [R1+0x4], R19 ;  /* 0x0000041301007387 */ /* 0x0001e20000100800 */
[----:B------:R-:W-:Y:S01]  /*0c10*/  SHF.L.U32 R44, R44, 0x10, RZ ;  /* 0x000000102c2c7819 */ /* 0x000fe200000006ff */
[C---:B------:R-:W-:Y:S01]  /*0c20*/  FADD.FTZ R4, -R12.reuse, R46 ;  /* 0x0000002e0c047221 */ /* 0x040fe20000010100 */
[----:B0-----:R-:W-:-:S03]  /*0c30*/  FADD.FTZ R19, -R12, R39 ;  /* 0x000000270c137221 */ /* 0x001fc60000010100 */
[C---:B------:R-:W-:Y:S02]  /*0c40*/  FADD.FTZ R41, -R12.reuse, R44 ;  /* 0x0000002c0c297221 */ /* 0x040fe40000010100 */
[----:B------:R0:W-:Y:S01]  /*0c50*/  STL [R1], R19 ;  /* 0x0000001301007387 */ /* 0x0001e20000100800 */
[----:B------:R-:W-:Y:S01]  /*0c60*/  SHF.L.U32 R39, R13, 0x10, RZ ;  /* 0x000000100d277819 */ /* 0x000fe200000006ff */
[C---:B------:R-:W-:Y:S02]  /*0c70*/  FADD.FTZ R11, -R12.reuse, R11 ;  /* 0x0000000b0c0b7221 */ /* 0x040fe40000010100 */
[----:B------:R1:W-:Y:S01]  /*0c80*/  STL [R1+0x90], R4 ;  /* 0x0000900401007387 */ /* 0x0003e20000100800 */
[C---:B------:R-:W-:Y:S01]  /*0c90*/  FADD.FTZ R13, -R12.reuse, R9 ;  /* 0x000000090c0d7221 */ /* 0x040fe20000010100 */
[C---:B------:R-:W-:Y:S01]  /*0ca0*/  FADD.FTZ R52, -R12.reuse, R52 ;  /* 0x000000340c347221 */ /* 0x040fe20000010100 */
[C---:B0-----:R-:W-:Y:S01]  /*0cb0*/  FADD.FTZ R19, -R12.reuse, R47 ;  /* 0x0000002f0c137221 */ /* 0x041fe20000010100 */
[C---:B------:R-:W-:Y:S01]  /*0cc0*/  FADD.FTZ R9, -R12.reuse, R48 ;  /* 0x000000300c097221 */ /* 0x040fe20000010100 */
[----:B-1----:R-:W-:-:S03]  /*0cd0*/  FADD.FTZ R4, -R12, R45 ;  /* 0x0000002d0c047221 */ /* 0x002fc60000010100 */
[----:B------:R-:W-:Y:S01]  /*0ce0*/  STL [R1+0xb8], R19 ;  /* 0x0000b81301007387 */ /* 0x000fe20000100800 */
[----:B------:R-:W-:-:S03]  /*0cf0*/  FADD.FTZ R47, -R12, R49 ;  /* 0x000000310c2f7221 */ /* 0x000fc60000010100 */
[----:B------:R-:W-:Y:S01]  /*0d00*/  STL [R1+0x94], R41 ;  /* 0x0000942901007387 */ /* 0x000fe20000100800 */
[----:B------:R-:W-:-:S03]  /*0d10*/  FADD.FTZ R50, -R12, R50 ;  /* 0x000000320c327221 */ /* 0x000fc60000010100 */
[----:B------:R0:W-:Y:S04]  /*0d20*/  STL [R1+0x98], R4 ;  /* 0x0000980401007387 */ /* 0x0001e80000100800 */
[----:B------:R1:W-:Y:S04]  /*0d30*/  STL [R1+0xd8], R11 ;  /* 0x0000d80b01007387 */ /* 0x0003e80000100800 */
[----:B------:R-:W-:Y:S01]  /*0d40*/  STL [R1+0xd0], R52 ;  /* 0x0000d03401007387 */ /* 0x000fe20000100800 */
[----:B------:R-:W2:Y:S01]  /*0d50*/  MUFU.RSQ R5, R5 ;  /* 0x0000000500057308 */ /* 0x000ea20000001400 */
[----:B0-----:R-:W-:-:S02]  /*0d60*/  FADD.FTZ R4, -R12, R61 ;  /* 0x0000003d0c047221 */ /* 0x001fc40000010100 */
[----:B------:R0:W-:Y:S01]  /*0d70*/  STL [R1+0xcc], R9 ;  /* 0x0000cc0901007387 */ /* 0x0001e20000100800 */
[----:B-1----:R-:W-:-:S03]  /*0d80*/  FADD.FTZ R11, -R12, R40 ;  /* 0x000000280c0b7221 */ /* 0x002fc60000010100 */
[----:B------:R-:W-:Y:S01]  /*0d90*/  STL [R1+0xc8], R47 ;  /* 0x0000c82f01007387 */ /* 0x000fe20000100800 */
[----:B0-----:R-:W-:-:S03]  /*0da0*/  FADD.FTZ R9, -R12, R51 ;  /* 0x000000330c097221 */ /* 0x001fc60000010100 */
[----:B------:R-:W-:Y:S04]  /*0db0*/  STL [R1+0xc4], R50 ;  /* 0x0000c43201007387 */ /* 0x000fe80000100800 */
[----:B------:R0:W-:Y:S04]  /*0dc0*/  STL [R1+0x58], R9 ;  /* 0x0000580901007387 */ /* 0x0001e80000100800 */
[----:B------:R1:W-:Y:S01]  /*0dd0*/  STL [R1+0x5c], R4 ;  /* 0x00005c0401007387 */ /* 0x0003e20000100800 */
[----:B0-----:R-:W-:-:S03]  /*0de0*/  FADD.FTZ R9, -R12, R57 ;  /* 0x000000390c097221 */ /* 0x001fc60000010100 */
[----:B------:R0:W-:Y:S01]  /*0df0*/  STL [R1+0x68], R11 ;  /* 0x0000680b01007387 */ /* 0x0001e20000100800 */
[----:B-1----:R-:W-:-:S03]  /*0e00*/  FADD.FTZ R4, -R12, R58 ;  /* 0x0000003a0c047221 */ /* 0x002fc60000010100 */
[----:B------:R1:W-:Y:S01]  /*0e10*/  STL [R1+0x70], R9 ;  /* 0x0000700901007387 */ /* 0x0003e20000100800 */
[----:B------:R-:W-:-:S03]  /*0e20*/  FADD.FTZ R6, -R12, R6 ;  /* 0x000000060c067221 */ /* 0x000fc60000010100 */
[----:B------:R3:W-:Y:S01]  /*0e30*/  STL [R1+0x80], R4 ;  /* 0x0000800401007387 */ /* 0x0007e20000100800 */
[C---:B0-----:R-:W-:Y:S01]  /*0e40*/  FADD.FTZ R11, -R12.reuse, R59 ;  /* 0x0000003b0c0b7221 */ /* 0x041fe20000010100 */
[C---:B-1----:R-:W-:Y:S01]  /*0e50*/  FADD.FTZ R9, -R12.reuse, R39 ;  /* 0x000000270c097221 */ /* 0x042fe20000010100 */
[C---:B------:R-:W-:Y:S01]  /*0e60*/  FADD.FTZ R7, -R12.reuse, R7 ;  /* 0x000000070c077221 */ /* 0x040fe20000010100 */
[----:B---3--:R-:W-:Y:S02]  /*0e70*/  FADD.FTZ R4, -R12, R60 ;  /* 0x0000003c0c047221 */ /* 0x008fe40000010100 */
[----:B------:R-:W-:Y:S04]  /*0e80*/  STL [R1+0x84], R11 ;  /* 0x0000840b01007387 */ /* 0x000fe80000100800 */
[----:B------:R2:W-:Y:S04]  /*0e90*/  STL [R1+0x88], R9 ;  /* 0x0000880901007387 */ /* 0x0005e80000100800 */
[----:B------:R0:W-:Y:S01]  /*0ea0*/  STL [R1+0x8c], R4 ;  /* 0x00008c0401007387 */ /* 0x0001e20000100800 */
[C---:B--2---:R-:W-:Y:S01]  /*0eb0*/  FMUL.FTZ R9, R5.reuse, R7 ;  /* 0x0000000705097220 */ /* 0x044fe20000410000 */
[----:B0-----:R-:W-:-:S05]  /*0ec0*/  FMUL.FTZ R4, R5, R6 ;  /* 0x0000000605047220 */ /* 0x001fca0000410000 */
[----:B------:R-:W-:Y:S04]  /*0ed0*/  STL [R1+0x20], R4 ;  /* 0x0000200401007387 */ /* 0x000fe80000100800 */
[----:B------:R-:W-:Y:S04]  /*0ee0*/  STL [R1+0x54], R9 ;  /* 0x0000540901007387 */ /* 0x000fe80000100800 */
[----:B------:R-:W2:Y:S01]  /*0ef0*/  LDL.LU R45, [R1+0x8] ;  /* 0x00000800012d7983 */ /* 0x000ea20000300800 */
[----:B------:R-:W-:Y:S02]  /*0f00*/  SHF.L.U32 R10, R10, 0x10, RZ ;  /* 0x000000100a0a7819 */ /* 0x000fe400000006ff */
[----:B------:R-:W-:-:S03]  /*0f10*/  PRMT R61, R15, 0x7632, R61 ;  /* 0x000076320f3d7816 */ /* 0x000fc6000000003d */
[C---:B------:R-:W-:Y:S01]  /*0f20*/  FADD.FTZ R10, -R12.reuse, R10 ;  /* 0x0000000a0c0a7221 */ /* 0x040fe20000010100 */
[----:B------:R-:W-:Y:S01]  /*0f30*/  SHF.L.U32 R61, R61, 0x10, RZ ;  /* 0x000000103d3d7819 */ /* 0x000fe200000006ff */
[C---:B------:R-:W-:Y:S02]  /*0f40*/  FADD.FTZ R3, -R12.reuse, R53 ;  /* 0x000000350c037221 */ /* 0x040fe40000010100 */
[C---:B------:R-:W-:Y:S01]  /*0f50*/  FMUL.FTZ R11, R5.reuse, R10 ;  /* 0x0000000a050b7220 */ /* 0x040fe20000410000 */
[----:B------:R-:W-:Y:S01]  /*0f60*/  FMUL.FTZ R52, R5, R13 ;  /* 0x0000000d05347220 */ /* 0x000fe20000410000 */
[----:B------:R-:W-:Y:S01]  /*0f70*/  FADD.FTZ R33, R61, R33 ;  /* 0x000000213d217221 */ /* 0x000fe20000010000 */
[----:B------:R-:W-:Y:S01]  /*0f80*/  FADD.FTZ R53, -R12, R56 ;  /* 0x000000380c357221 */ /* 0x000fe20000010100 */
[----:B------:R-:W-:Y:S01]  /*0f90*/  PRMT R19, R37, 0x7632, R19 ;  /* 0x0000763225137816 */ /* 0x000fe20000000013 */
[----:B------:R-:W3:Y:S01]  /*0fa0*/  LDL.LU R56, [R1+0x4] ;  /* 0x0000040001387983 */ /* 0x000ee20000300800 */
[----:B------:R-:W-:-:S03]  /*0fb0*/  SHF.L.U32 R6, R36, 0x10, RZ ;  /* 0x0000001024067819 */ /* 0x000fc600000006ff */
[----:B------:R-:W-:Y:S01]  /*0fc0*/  STL [R1+0x4c], R11 ;  /* 0x00004c0b01007387 */ /* 0x000fe20000100800 */
[----:B------:R-:W-:-:S03]  /*0fd0*/  SHF.L.U32 R15, R15, 0x10, RZ ;  /* 0x000000100f0f7819 */ /* 0x000fc600000006ff */
[----:B------:R0:W-:Y:S04]  /*0fe0*/  STL [R1+0xd4], R33 ;  /* 0x0000d42101007387 */ /* 0x0001e80000100800 */
[----:B------:R-:W-:Y:S01]  /*0ff0*/  STL [R1+0x50], R52 ;  /* 0x0000503401007387 */ /* 0x000fe20000100800 */
[----:B------:R-:W-:-:S03]  /*1000*/  SHF.L.U32 R41, R16, 0x10, RZ ;  /* 0x0000001010297819 */ /* 0x000fc600000006ff */
[----:B------:R-:W-:Y:S04]  /*1010*/  STL [R1+0xbc], R19 ;  /* 0x0000bc1301007387 */ /* 0x000fe80000100800 */
[----:B------:R1:W-:Y:S01]  /*1020*/  STL [R1+0x74], R6 ;  /* 0x0000740601007387 */ /* 0x0003e20000100800 */
[-C--:B------:R-:W-:Y:S01]  /*1030*/  FFMA.FTZ R30, R9, R15.reuse, R30 ;  /* 0x0000000f091e7223 */ /* 0x080fe2000001001e */
[----:B------:R-:W-:Y:S01]  /*1040*/  FADD.FTZ R31, R15, R31 ;  /* 0x0000001f0f1f7221 */ /* 0x000fe20000010000 */
[----:B0-----:R-:W-:Y:S01]  /*1050*/  FMUL.FTZ R33, R2, R15 ;  /* 0x0000000f02217220 */ /* 0x001fe20000410000 */
[----:B------:R-:W-:Y:S01]  /*1060*/  FMUL.FTZ R15, R0, R41 ;  /* 0x00000029000f7220 */ /* 0x000fe20000410000 */
[----:B-1----:R-:W-:Y:S02]  /*1070*/  SHF.L.U32 R6, R37, 0x10, RZ ;  /* 0x0000001025067819 */ /* 0x002fe400000006ff */
[----:B------:R-:W-:-:S02]  /*1080*/  PRMT R37, R18, 0x7632, R37 ;  /* 0x0000763212257816 */ /* 0x000fc40000000025 */
[----:B------:R-:W-:-:S03]  /*1090*/  SHF.L.U32 R18, R18, 0x10, RZ ;  /* 0x0000001012127819 */ /* 0x000fc600000006ff */
[----:B------:R-:W-:Y:S04]  /*10a0*/  STL [R1+0xc0], R37 ;  /* 0x0000c02501007387 */ /* 0x000fe80000100800 */
[----:B------:R0:W-:Y:S01]  /*10b0*/  STL [R1+0x78], R6 ;  /* 0x0000780601007387 */ /* 0x0001e20000100800 */
[----:B------:R-:W-:-:S03]  /*10c0*/  FMUL.FTZ R50, R5, R3 ;  /* 0x0000000305327220 */ /* 0x000fc60000410000 */
[----:B------:R-:W-:Y:S01]  /*10d0*/  STL [R1+0x7c], R18 ;  /* 0x00007c1201007387 */ /* 0x000fe20000100800 */
[----:B------:R-:W-:Y:S02]  /*10e0*/  SHF.L.U32 R42, R42, 0x10, RZ ;  /* 0x000000102a2a7819 */ /* 0x000fe400000006ff */
[----:B------:R-:W-:Y:S02]  /*10f0*/  SHF.L.U32 R43, R43, 0x10, RZ ;  /* 0x000000102b2b7819 */ /* 0x000fe400000006ff */
[----:B------:R-:W-:Y:S02]  /*1100*/  SHF.L.U32 R38, R38, 0x10, RZ ;  /* 0x0000001026267819 */ /* 0x000fe400000006ff */
[----:B------:R-:W-:Y:S02]  /*1110*/  SHF.L.U32 R8, R8, 0x10, RZ ;  /* 0x0000001008087819 */ /* 0x000fe400000006ff */
[----:B------:R-:W-:Y:S01]  /*1120*/  SHF.L.U32 R39, R14, 0x10, RZ ;  /* 0x000000100e277819 */ /* 0x000fe200000006ff */
[C---:B------:R-:W-:Y:S01]  /*1130*/  FADD.FTZ R54, -R12.reuse, R54 ;  /* 0x000000360c367221 */ /* 0x040fe20000010100 */
[C---:B------:R-:W-:Y:S01]  /*1140*/  FADD.FTZ R55, -R12.reuse, R55 ;  /* 0x000000370c377221 */ /* 0x040fe20000010100 */
[C---:B------:R-:W-:Y:S01]  /*1150*/  FADD.FTZ R42, -R12.reuse, R42 ;  /* 0x0000002a0c2a7221 */ /* 0x040fe20000010100 */
[C---:B------:R-:W-:Y:S01]  /*1160*/  FADD.FTZ R43, -R12.reuse, R43 ;  /* 0x0000002b0c2b7221 */ /* 0x040fe20000010100 */
[C---:B------:R-:W-:Y:S01]  /*1170*/  FADD.FTZ R38, -R12.reuse, R38 ;  /* 0x000000260c267221 */ /* 0x040fe20000010100 */
[----:B------:R-:W-:Y:S01]  /*1180*/  FADD.FTZ R8, -R12, R8 ;  /* 0x000000080c087221 */ /* 0x000fe20000010100 */
[----:B------:R-:W-:Y:S01]  /*1190*/  PRMT R12, R14, 0x7632, R12 ;  /* 0x000076320e0c7816 */ /* 0x000fe2000000000c */
[----:B------:R-:W-:Y:S01]  /*11a0*/  FADD.FTZ R14, R39, R27 ;  /* 0x0000001b270e7221 */ /* 0x000fe20000010000 */
[-C--:B------:R-:W-:Y:S01]  /*11b0*/  FFMA.FTZ R26, R4, R39.reuse, R26 ;  /* 0x00000027041a7223 */ /* 0x080fe2000001001a */
[----:B0-----:R-:W-:Y:S01]  /*11c0*/  FMUL.FTZ R6, R0, R39 ;  /* 0x0000002700067220 */ /* 0x001fe20000410000 */
[----:B--2---:R-:W-:-:S05]  /*11d0*/  FMUL.FTZ R9, R5, R45 ;  /* 0x0000002d05097220 */ /* 0x004fca0000410000 */
[----:B------:R-:W-:Y:S04]  /*11e0*/  STL [R1+0x48], R9 ;  /* 0x0000480901007387 */ /* 0x000fe80000100800 */
[----:B------:R-:W-:Y:S04]  /*11f0*/  STL [R1+0x1c], R33 ;  /* 0x00001c2101007387 */ /* 0x000fe80000100800 */
[----:B------:R0:W-:Y:S04]  /*1200*/  STL [R1+0x18], R15 ;  /* 0x0000180f01007387 */ /* 0x0001e80000100800 */
[----:B------:R-:W2:Y:S04]  /*1210*/  LDL.LU R3, [R1+0xe0] ;  /* 0x0000e00001037983 */ /* 0x000ea80000300800 */
[----:B------:R-:W4:Y:S01]  /*1220*/  LDL.LU R39, [R1] ;  /* 0x0000000001277983 */ /* 0x000f220000300800 */
[----:B------:R-:W-:Y:S01]  /*1230*/  PRMT R57, R20, 0x7632, R57 ;  /* 0x0000763214397816 */ /* 0x000fe20000000039 */
[----:B------:R-:W-:Y:S01]  /*1240*/  FADD.FTZ R14, R14, R41 ;  /* 0x000000290e0e7221 */ /* 0x000fe20000010000 */
[----:B------:R-:W-:Y:S01]  /*1250*/  SHF.L.U32 R20, R20, 0x10, RZ ;  /* 0x0000001014147819 */ /* 0x000fe200000006ff */
[----:B---3--:R-:W-:Y:S01]  /*1260*/  FMUL.FTZ R47, R5, R56 ;  /* 0x00000038052f7220 */ /* 0x008fe20000410000 */
[----:B------:R-:W-:-:S02]  /*1270*/  SHF.L.U32 R44, R17, 0x10, RZ ;  /* 0x00000010112c7819 */ /* 0x000fc400000006ff */
[C---:B------:R-:W-:Y:S01]  /*1280*/  PRMT R10, R22.reuse, 0x7632, R10 ;  /* 0x00007632160a7816 */ /* 0x040fe2000000000a */
[----:B------:R-:W-:Y:S01]  /*1290*/  FFMA.FTZ R26, R9, R41, R26 ;  /* 0x00000029091a7223 */ /* 0x000fe2000001001a */
[----:B------:R-:W-:Y:S01]  /*12a0*/  SHF.L.U32 R22, R22, 0x10, RZ ;  /* 0x0000001016167819 */ /* 0x000fe200000006ff */
[----:B------:R-:W-:Y:S01]  /*12b0*/  FADD.FTZ R14, R14, R20 ;  /* 0x000000140e0e7221 */ /* 0x000fe20000010000 */
[C---:B------:R-:W-:Y:S01]  /*12c0*/  PRMT R46, R24.reuse, 0x7632, R46 ;  /* 0x00007632182e7816 */ /* 0x040fe2000000002e */
[----:B------:R-:W-:Y:S01]  /*12d0*/  FADD.FTZ R31, R31, R44 ;  /* 0x0000002c1f1f7221 */ /* 0x000fe20000010000 */
[-C--:B------:R-:W-:Y:S01]  /*12e0*/  FFMA.FTZ R30, R47, R44.reuse, R30 ;  /* 0x0000002c2f1e7223 */ /* 0x080fe2000001001e */
[----:B------:R-:W-:Y:S01]  /*12f0*/  SHF.L.U32 R24, R24, 0x10, RZ ;  /* 0x0000001018187819 */ /* 0x000fe200000006ff */
[----:B------:R-:W-:Y:S01]  /*1300*/  FMUL.FTZ R44, R2, R44 ;  /* 0x0000002c022c7220 */ /* 0x000fe20000410000 */
[----:B------:R-:W-:Y:S01]  /*1310*/  PRMT R13, R21, 0x7632, R13 ;  /* 0x00007632150d7816 */ /* 0x000fe2000000000d */
[----:B------:R-:W-:Y:S01]  /*1320*/  FFMA.FTZ R26, R50, R20, R26 ;  /* 0x00000014321a7223 */ /* 0x000fe2000001001a */
[----:B------:R-:W-:Y:S01]  /*1330*/  FMUL.FTZ R37, R5, R55 ;  /* 0x0000003705257220 */ /* 0x000fe20000410000 */
[----:B------:R-:W-:Y:S01]  /*1340*/  FADD.FTZ R14, R14, R22 ;  /* 0x000000160e0e7221 */ /* 0x000fe20000010000 */
[----:B------:R-:W-:Y:S01]  /*1350*/  SHF.L.U32 R21, R21, 0x10, RZ ;  /* 0x0000001015157819 */ /* 0x000fe200000006ff */
[----:B------:R-:W-:Y:S01]  /*1360*/  FMUL.FTZ R41, R5, R54 ;  /* 0x0000003605297220 */ /* 0x000fe20000410000 */
[C---:B------:R-:W-:Y:S01]  /*1370*/  PRMT R40, R34.reuse, 0x7632, R40 ;  /* 0x0000763222287816 */ /* 0x040fe20000000028 */
[----:B------:R-:W-:Y:S01]  /*1380*/  STL [R1+0x44], R47 ;  /* 0x0000442f01007387 */ /* 0x000fe20000100800 */
[----:B------:R-:W-:Y:S01]  /*1390*/  SHF.L.U32 R34, R34, 0x10, RZ ;  /* 0x0000001022227819 */ /* 0x000fe200000006ff */
[-C--:B------:R-:W-:Y:S01]  /*13a0*/  FFMA.FTZ R26, R37, R22.reuse, R26 ;  /* 0x00000016251a7223 */ /* 0x080fe2000001001a */
[----:B------:R-:W-:Y:S01]  /*13b0*/  FMUL.FTZ R54, R0, R22 ;  /* 0x0000001600367220 */ /* 0x000fe20000410000 */
[----:B------:R-:W-:Y:S01]  /*13c0*/  STL [R1+0x40], R50 ;  /* 0x0000403201007387 */ /* 0x000fe20000100800 */
[C---:B------:R-:W-:Y:S01]  /*13d0*/  FMUL.FTZ R19, R5.reuse, R53 ;  /* 0x0000003505137220 */ /* 0x040fe20000410000 */
[----:B------:R-:W-:Y:S01]  /*13e0*/  FADD.FTZ R14, R14, R24 ;  /* 0x000000180e0e7221 */ /* 0x000fe20000010000 */
[----:B------:R-:W-:Y:S01]  /*13f0*/  FMUL.FTZ R22, R5, R42 ;  /* 0x0000002a05167220 */ /* 0x000fe20000410000 */
[----:B------:R-:W-:Y:S01]  /*1400*/  STL [R1+0xc], R44 ;  /* 0x00000c2c01007387 */ /* 0x000fe20000100800 */
[----:B------:R-:W-:Y:S01]  /*1410*/  PRMT R60, R16, 0x7632, R60 ;  /* 0x00007632103c7816 */ /* 0x000fe2000000003c */
[----:B------:R-:W-:Y:S01]  /*1420*/  FADD.FTZ R31, R31, R21 ;  /* 0x000000151f1f7221 */ /* 0x000fe20000010000 */
[----:B------:R-:W-:Y:S01]  /*1430*/  PRMT R59, R17, 0x7632, R59 ;  /* 0x00007632113b7816 */ /* 0x000fe2000000003b */
[----:B------:R-:W3:Y:S01]  /*1440*/  LDL R55, [R1+0x18] ;  /* 0x0000180001377983 */ /* 0x000ee20000100800 */
[-C--:B------:R-:W-:Y:S01]  /*1450*/  FFMA.FTZ R30, R41, R21.reuse, R30 ;  /* 0x00000015291e7223 */ /* 0x080fe2000001001e */
[----:B------:R-:W-:Y:S01]  /*1460*/  FMUL.FTZ R56, R2, R21 ;  /* 0x0000001502387220 */ /* 0x000fe20000410000 */
[C---:B0-----:R-:W-:Y:S01]  /*1470*/  FMUL.FTZ R15, R5.reuse, R43 ;  /* 0x0000002b050f7220 */ /* 0x041fe20000410000 */
[----:B------:R-:W-:Y:S01]  /*1480*/  STL [R1+0x3c], R41 ;  /* 0x00003c2901007387 */ /* 0x000fe20000100800 */
[----:B------:R-:W-:Y:S01]  /*1490*/  SHF.L.U32 R12, R12, 0x10, RZ ;  /* 0x000000100c0c7819 */ /* 0x000fe200000006ff */
[----:B------:R-:W-:Y:S01]  /*14a0*/  FMUL.FTZ R18, R5, R38 ;  /* 0x0000002605127220 */ /* 0x000fe20000410000 */
[----:B------:R-:W-:Y:S01]  /*14b0*/  PRMT R17, R25, 0x7632, R17 ;  /* 0x0000763219117816 */ /* 0x000fe20000000011 */
[----:B------:R-:W3:Y:S01]  /*14c0*/  LDL R21, [R1+0x54] ;  /* 0x0000540001157983 */ /* 0x000ee20000100800 */
[----:B------:R-:W-:-:S02]  /*14d0*/  PRMT R7, R35, 0x7632, R7 ;  /* 0x0000763223077816 */ /* 0x000fc40000000007 */
[----:B------:R-:W-:Y:S01]  /*14e0*/  SHF.L.U32 R16, R35, 0x10, RZ ;  /* 0x0000001023107819 */ /* 0x000fe200000006ff */
[----:B------:R-:W-:Y:S01]  /*14f0*/  STL [R1+0x38], R37 ;  /* 0x0000382501007387 */ /* 0x000fe20000100800 */
[----:B------:R-:W-:Y:S01]  /*1500*/  FADD.FTZ R35, R14, R34 ;  /* 0x000000220e237221 */ /* 0x000fe20000010000 */
[----:B------:R-:W-:Y:S02]  /*1510*/  SHF.L.U32 R43, R17, 0x10, RZ ;  /* 0x00000010112b7819 */ /* 0x000fe400000006ff */
[----:B------:R-:W-:Y:S01]  /*1520*/  STL [R1+0x34], R19 ;  /* 0x0000341301007387 */ /* 0x000fe20000100800 */
[----:B------:R-:W-:Y:S01]  /*1530*/  FADD.FTZ R29, R12, R29 ;  /* 0x0000001d0c1d7221 */ /* 0x000fe20000010000 */
[----:B------:R-:W-:Y:S02]  /*1540*/  FFMA.FTZ R28, R11, R12, R28 ;  /* 0x0000000c0b1c7223 */ /* 0x000fe4000001001c */
[----:B------:R-:W-:Y:S04]  /*1550*/  STL [R1+0x30], R22 ;  /* 0x0000301601007387 */ /* 0x000fe80000100800 */
[----:B------:R-:W-:Y:S04]  /*1560*/  STL [R1+0x2c], R15 ;  /* 0x00002c0f01007387 */ /* 0x000fe80000100800 */
[----:B------:R-:W-:Y:S04]  /*1570*/  STL [R1+0x28], R18 ;  /* 0x0000281201007387 */ /* 0x000fe80000100800 */
[----:B------:R-:W-:Y:S01]  /*1580*/  STL [R1+0xb0], R35 ;  /* 0x0000b02301007387 */ /* 0x000fe20000100800 */
[----:B------:R-:W-:Y:S01]  /*1590*/  FMUL.FTZ R58, R0, R20 ;  /* 0x00000014003a7220 */ /* 0x000fe20000410000 */
[----:B--2---:R-:W-:Y:S01]  /*15a0*/  FMUL.FTZ R17, R3, R12 ;  /* 0x0000000c03117220 */ /* 0x004fe20000410000 */
[----:B------:R-:W-:-:S02]  /*15b0*/  FFMA.FTZ R12, R4, R6, RZ ;  /* 0x00000006040c7223 */ /* 0x000fc400000100ff */
[----:B------:R-:W2:Y:S01]  /*15c0*/  LDL.LU R4, [R1+0xdc] ;  /* 0x0000dc0001047983 */ /* 0x000ea20000300800 */
[----:B----4-:R-:W-:Y:S01]  /*15d0*/  FMUL.FTZ R20, R5, R39 ;  /* 0x0000002705147220 */ /* 0x010fe20000410000 */
[----:B------:R-:W-:-:S04]  /*15e0*/  FFMA.FTZ R12, R11, R17, R12 ;  /* 0x000000110b0c7223 */ /* 0x000fc8000001000c */
[----:B------:R-:W-:Y:S04]  /*15f0*/  STL [R1+0x24], R20 ;  /* 0x0000241401007387 */ /* 0x000fe80000100800 */
[----:B------:R-:W-:Y:S04]  /*1600*/  STL [R1], R17 ;  /* 0x0000001101007387 */ /* 0x000fe80000100800 */
[----:B------:R0:W-:Y:S04]  /*1610*/  STL [R1+0xa0], R6 ;  /* 0x0000a00601007387 */ /* 0x0001e80000100800 */
[----:B------:R-:W0:Y:S01]  /*1620*/  LDL.LU R11, [R1+0xd8] ;  /* 0x0000d800010b7983 */ /* 0x000e220000300800 */
[----:B------:R-:W-:Y:S01]  /*1630*/  FADD.FTZ R14, RZ, R6 ;  /* 0x00000006ff0e7221 */ /* 0x000fe20000010000 */
[----:B------:R-:W-:Y:S01]  /*1640*/  FFMA.FTZ R32, R52, R61, R32 ;  /* 0x0000003d34207223 */ /* 0x000fe20000010020 */
[----:B------:R-:W-:-:S02]  /*1650*/  FMUL.FTZ R8, R5, R8 ;  /* 0x0000000805087220 */ /* 0x000fc40000410000 */
[----:B------:R-:W-:-:S04]  /*1660*/  FADD.FTZ R14, R14, R17 ;  /* 0x000000110e0e7221 */ /* 0x000fc80000010000 */
[----:B------:R-:W-:Y:S01]  /*1670*/  FADD.FTZ R14, R14, R33 ;  /* 0x000000210e0e7221 */ /* 0x000fe20000010000 */
[----:B---3--:R-:W-:Y:S02]  /*1680*/  FFMA.FTZ R12, R21, R33, R12 ;  /* 0x00000021150c7223 */ /* 0x008fe4000001000c */
[----:B------:R-:W3:Y:S04]  /*1690*/  LDL.LU R33, [R1+0xd4] ;  /* 0x0000d40001217983 */ /* 0x000ee80000300800 */
[----:B------:R1:W-:Y:S01]  /*16a0*/  STL [R1+0x14], R8 ;  /* 0x0000140801007387 */ /* 0x0003e20000100800 */
[----:B------:R-:W-:-:S05]  /*16b0*/  SHF.L.U32 R60, R60, 0x10, RZ ;  /* 0x000000103c3c7819 */ /* 0x000fca00000006ff */
[----:B------:R-:W-:Y:S01]  /*16c0*/  FADD.FTZ R29, R29, R60 ;  /* 0x0000003c1d1d7221 */ /* 0x000fe20000010000 */
[-C--:B------:R-:W-:Y:S01]  /*16d0*/  FFMA.FTZ R28, R8, R60.reuse, R28 ;  /* 0x0000003c081c7223 */ /* 0x080fe2000001001c */
[----:B------:R-:W-:Y:S01]  /*16e0*/  FMUL.FTZ R60, R3, R60 ;  /* 0x0000003c033c7220 */ /* 0x000fe20000410000 */
[----:B--2---:R-:W-:-:S04]  /*16f0*/  FMUL.FTZ R61, R4, R61 ;  /* 0x0000003d043d7220 */ /* 0x004fc80000410000 */
[----:B------:R-:W-:Y:S02]  /*1700*/  FFMA.FTZ R12, R52, R61, R12 ;  /* 0x0000003d340c7223 */ /* 0x000fe4000001000c */
[----:B------:R-:W1:Y:S02]  /*1710*/  LDL.LU R52, [R1+0xd0] ;  /* 0x0000d00001347983 */ /* 0x000e640000300800 */
[----:B------:R-:W-:Y:S02]  /*1720*/  FFMA.FTZ R12, R9, R55, R12 ;  /* 0x00000037090c7223 */ /* 0x000fe4000001000c */
[----:B------:R-:W-:Y:S04]  /*1730*/  STL [R1+0xa4], R61 ;  /* 0x0000a43d01007387 */ /* 0x000fe80000100800 */
[----:B------:R-:W2:Y:S01]  /*1740*/  LDL.LU R9, [R1+0xcc] ;  /* 0x0000cc0001097983 */ /* 0x000ea20000300800 */
[----:B------:R-:W-:Y:S01]  /*1750*/  FFMA.FTZ R12, R8, R60, R12 ;  /* 0x0000003c080c7223 */ /* 0x000fe2000001000c */
[----:B0-----:R-:W-:-:S03]  /*1760*/  FMUL.FTZ R6, R5, R11 ;  /* 0x0000000b05067220 */ /* 0x001fc60000410000 */
[----:B------:R-:W-:Y:S02]  /*1770*/  FFMA.FTZ R12, R47, R44, R12 ;  /* 0x0000002c2f0c7223 */ /* 0x000fe4000001000c */
[----:B------:R2:W-:Y:S04]  /*1780*/  STL [R1+0x10], R6 ;  /* 0x0000100601007387 */ /* 0x0005e80000100800 */
[----:B------:R-:W-:Y:S04]  /*1790*/  STL [R1+0xa8], R60 ;  /* 0x0000a83c01007387 */ /* 0x000fe80000100800 */
[----:B------:R-:W4:Y:S01]  /*17a0*/  LDL.LU R47, [R1+0xc8] ;  /* 0x0000c800012f7983 */ /* 0x000f220000300800 */
[----:B------:R-:W-:-:S02]  /*17b0*/  SHF.L.U32 R59, R59, 0x10, RZ ;  /* 0x000000103b3b7819 */ /* 0x000fc400000006ff */
[----:B------:R-:W-:-:S03]  /*17c0*/  PRMT R49, R23, 0x7632, R49 ;  /* 0x0000763217317816 */ /* 0x000fc60000000031 */
[-C--:B------:R-:W-:Y:S01]  /*17d0*/  FFMA.FTZ R32, R6, R59.reuse, R32 ;  /* 0x0000003b06207223 */ /* 0x080fe20000010020 */
[----:B------:R-:W-:Y:S01]  /*17e0*/  SHF.L.U32 R23, R23, 0x10, RZ ;  /* 0x0000001017177819 */ /* 0x000fe200000006ff */
[----:B---3--:R-:W-:Y:S01]  /*17f0*/  FADD.FTZ R33, R33, R59 ;  /* 0x0000003b21217221 */ /* 0x008fe20000010000 */
[----:B------:R-:W-:-:S03]  /*1800*/  FMUL.FTZ R59, R4, R59 ;  /* 0x0000003b043b7220 */ /* 0x000fc60000410000 */
[----:B------:R-:W-:Y:S01]  /*1810*/  FADD.FTZ R31, R31, R23 ;  /* 0x000000171f1f7221 */ /* 0x000fe20000010000 */
[----:B------:R-:W-:Y:S01]  /*1820*/  FFMA.FTZ R30, R19, R23, R30 ;  /* 0x00000017131e7223 */ /* 0x000fe2000001001e */
[----:B------:R-:W-:Y:S01]  /*1830*/  FFMA.FTZ R12, R6, R59, R12 ;  /* 0x0000003b060c7223 */ /* 0x000fe2000001000c */
[----:B------:R-:W-:Y:S01]  /*1840*/  FMUL.FTZ R51, R2, R23 ;  /* 0x0000001702337220 */ /* 0x000fe20000410000 */
[----:B------:R-:W-:Y:S02]  /*1850*/  SHF.L.U32 R57, R57, 0x10, RZ ;  /* 0x0000001039397819 */ /* 0x000fe400000006ff */
[----:B------:R-:W-:Y:S01]  /*1860*/  FFMA.FTZ R12, R50, R58, R12 ;  /* 0x0000003a320c7223 */ /* 0x000fe2000001000c */
[----:B------:R-:W-:Y:S02]  /*1870*/  FADD.FTZ R14, R14, R61 ;  /* 0x0000003d0e0e7221 */ /* 0x000fe40000010000 */
[----:B------:R-:W-:Y:S01]  /*1880*/  FADD.FTZ R29, R29, R57 ;  /* 0x000000391d1d7221 */ /* 0x000fe20000010000 */
[----:B------:R-:W-:Y:S01]  /*1890*/  SHF.L.U32 R25, R25, 0x10, RZ ;  /* 0x0000001019197819 */ /* 0x000fe200000006ff */
[----:B------:R-:W-:Y:S01]  /*18a0*/  FADD.FTZ R14, R14, R55 ;  /* 0x000000370e0e7221 */ /* 0x000fe20000010000 */
[----:B------:R-:W-:-:S03]  /*18b0*/  SHF.L.U32 R13, R13, 0x10, RZ ;  /* 0x000000100d0d7819 */ /* 0x000fc600000006ff */
[----:B------:R-:W-:Y:S01]  /*18c0*/  FADD.FTZ R14, R14, R60 ;  /* 0x0000003c0e0e7221 */ /* 0x000fe20000010000 */
[----:B------:R-:W-:Y:S01]  /*18d0*/  FADD.FTZ R31, R31, R25 ;  /* 0x000000191f1f7221 */ /* 0x000fe20000010000 */
[-C--:B------:R-:W-:Y:S01]  /*18e0*/  FFMA.FTZ R30, R15, R25.reuse, R30 ;  /* 0x000000190f1e7223 */ /* 0x080fe2000001001e */
[----:B------:R-:W-:Y:S01]  /*18f0*/  FMUL.FTZ R45, R2, R25 ;  /* 0x00000019022d7220 */ /* 0x000fe20000410000 */
[----:B------:R-:W-:Y:S01]  /*1900*/  FMUL.FTZ R55, R4, R13 ;  /* 0x0000000d04377220 */ /* 0x000fe20000410000 */
[----:B------:R-:W-:Y:S01]  /*1910*/  FADD.FTZ R14, R14, R44 ;  /* 0x0000002c0e0e7221 */ /* 0x000fe20000010000 */
[----:B------:R-:W-:Y:S01]  /*1920*/  SHF.L.U32 R10, R10, 0x10, RZ ;  /* 0x000000100a0a7819 */ /* 0x000fe200000006ff */
[----:B-1----:R-:W-:-:S05]  /*1930*/  FMUL.FTZ R8, R5, R52 ;  /* 0x0000003405087220 */ /* 0x002fca0000410000 */
[----:B------:R-:W-:Y:S04]  /*1940*/  STL [R1+0x8], R8 ;  /* 0x0000080801007387 */ /* 0x000fe80000100800 */
[----:B------:R-:W3:Y:S04]  /*1950*/  LDL.LU R23, [R1+0x58] ;  /* 0x0000580001177983 */ /* 0x000ee80000300800 */
[----:B------:R0:W-:Y:S04]  /*1960*/  STL [R1+0xac], R59 ;  /* 0x0000ac3b01007387 */ /* 0x0001e80000100800 */
[----:B------:R-:W3:Y:S01]  /*1970*/  LDL.LU R50, [R1+0xc4] ;  /* 0x0000c40001327983 */ /* 0x000ee20000300800 */
[CC--:B------:R-:W-:Y:S01]  /*1980*/  FFMA.FTZ R28, R8.reuse, R57.reuse, R28 ;  /* 0x00000039081c7223 */ /* 0x0c0fe2000001001c */
[----:B------:R-:W-:Y:S01]  /*1990*/  FMUL.FTZ R57, R3, R57 ;  /* 0x0000003903397220 */ /* 0x000fe20000410000 */
[----:B--2---:R-:W-:Y:S01]  /*19a0*/  FMUL.FTZ R6, R5, R9 ;  /* 0x0000000905067220 */ /* 0x004fe20000410000 */
[----:B------:R-:W2:Y:S02]  /*19b0*/  LDL.LU R44, [R1+0x5c] ;  /* 0x00005c00012c7983 */ /* 0x000ea40000300800 */
[----:B------:R-:W-:-:S04]  /*19c0*/  FFMA.FTZ R12, R8, R57, R12 ;  /* 0x00000039080c7223 */ /* 0x000fc8000001000c */
[----:B------:R-:W-:-:S04]  /*19d0*/  FFMA.FTZ R25, R41, R56, R12 ;  /* 0x0000003829197223 */ /* 0x000fc8000001000c */
[----:B------:R-:W-:Y:S01]  /*19e0*/  FFMA.FTZ R25, R6, R55, R25 ;  /* 0x0000003706197223 */ /* 0x000fe20000010019 */
[----:B----4-:R-:W-:Y:S01]  /*19f0*/  FMUL.FTZ R53, R5, R47 ;  /* 0x0000002f05357220 */ /* 0x010fe20000410000 */
[----:B------:R-:W-:Y:S02]  /*1a00*/  FMUL.FTZ R52, R3, R10 ;  /* 0x0000000a03347220 */ /* 0x000fe40000410000 */
[----:B------:R-:W-:Y:S01]  /*1a10*/  FFMA.FTZ R25, R37, R54, R25 ;  /* 0x0000003625197223 */ /* 0x000fe20000010019 */
[----:B------:R1:W-:Y:S03]  /*1a20*/  STL [R1+0x4], R6 ;  /* 0x0000040601007387 */ /* 0x0003e60000100800 */
[----:B------:R-:W-:Y:S01]  /*1a30*/  FFMA.FTZ R25, R53, R52, R25 ;  /* 0x0000003435197223 */ /* 0x000fe20000010019 */
[----:B------:R-:W4:Y:S04]  /*1a40*/  LDL.LU R41, [R1+0x68] ;  /* 0x0000680001297983 */ /* 0x000f280000300800 */
[----:B------:R-:W4:Y:S01]  /*1a50*/  LDL.LU R37, [R1+0xc0] ;  /* 0x0000c00001257983 */ /* 0x000f220000300800 */
[----:B------:R-:W-:-:S03]  /*1a60*/  FFMA.FTZ R25, R19, R51, R25 ;  /* 0x0000003313197223 */ /* 0x000fc60000010019 */
[----:B------:R-:W4:Y:S04]  /*1a70*/  LDL.LU R21, [R1+0x70] ;  /* 0x0000700001157983 */ /* 0x000f280000300800 */
[----:B------:R-:W4:Y:S01]  /*1a80*/  LDL.LU R19, [R1+0xbc] ;  /* 0x0000bc0001137983 */ /* 0x000f220000300800 */
[----:B------:R-:W-:Y:S01]  /*1a90*/  SHF.L.U32 R49, R49, 0x10, RZ ;  /* 0x0000001031317819 */ /* 0x000fe200000006ff */
[----:B------:R-:W-:Y:S01]  /*1aa0*/  FADD.FTZ R33, R33, R13 ;  /* 0x0000000d21217221 */ /* 0x000fe20000010000 */
[----:B------:R-:W-:Y:S01]  /*1ab0*/  FFMA.FTZ R32, R6, R13, R32 ;  /* 0x0000000d06207223 */ /* 0x000fe20000010020 */
[----:B------:R-:W-:Y:S02]  /*1ac0*/  FFMA.FTZ R26, R22, R24, R26 ;  /* 0x00000018161a7223 */ /* 0x000fe4000001001a */
[----:B------:R-:W-:Y:S01]  /*1ad0*/  FADD.FTZ R33, R33, R49 ;  /* 0x0000003121217221 */ /* 0x000fe20000010000 */
[----:B------:R-:W-:Y:S01]  /*1ae0*/  PRMT R27, R36, 0x7632, R27 ;  /* 0x00007632241b7816 */ /* 0x000fe2000000001b */
[-C--:B------:R-:W-:Y:S01]  /*1af0*/  FFMA.FTZ R36, R18, R34.reuse, R26 ;  /* 0x0000002212247223 */ /* 0x080fe2000001001a */
[----:B------:R-:W-:Y:S01]  /*1b00*/  SHF.L.U32 R46, R46, 0x10, RZ ;  /* 0x000000102e2e7819 */ /* 0x000fe200000006ff */
[C---:B------:R-:W-:Y:S01]  /*1b10*/  FMUL.FTZ R42, R0.reuse, R34 ;  /* 0x00000022002a7220 */ /* 0x040fe20000410000 */
[----:B------:R-:W-:Y:S01]  /*1b20*/  FADD.FTZ R29, R29, R10 ;  /* 0x0000000a1d1d7221 */ /* 0x000fe20000010000 */
[----:B------:R-:W-:Y:S01]  /*1b30*/  FFMA.FTZ R34, R53, R10, R28 ;  /* 0x0000000a35227223 */ /* 0x000fe2000001001c */
[----:B------:R-:W-:-:S02]  /*1b40*/  FMUL.FTZ R48, R0, R24 ;  /* 0x0000001800307220 */ /* 0x000fc40000410000 */
[----:B------:R-:W-:Y:S01]  /*1b50*/  FADD.FTZ R29, R29, R46 ;  /* 0x0000002e1d1d7221 */ /* 0x000fe20000010000 */
[----:B------:R-:W-:Y:S01]  /*1b60*/  FADD.FTZ R33, R33, R43 ;  /* 0x0000002b21217221 */ /* 0x000fe20000010000 */
[----:B------:R-:W-:Y:S02]  /*1b70*/  FADD.FTZ R14, R14, R59 ;  /* 0x0000003b0e0e7221 */ /* 0x000fe40000010000 */
[----:B0-----:R-:W4:Y:S01]  /*1b80*/  LDL.LU R59, [R1+0x74] ;  /* 0x00007400013b7983 */ /* 0x001f220000300800 */
[C---:B---3--:R-:W-:Y:S01]  /*1b90*/  FMUL.FTZ R47, R5.reuse, R23 ;  /* 0x00000017052f7220 */ /* 0x048fe20000410000 */
[----:B------:R-:W-:-:S04]  /*1ba0*/  FMUL.FTZ R50, R5, R50 ;  /* 0x0000003205327220 */ /* 0x000fc80000410000 */
[-C--:B------:R-:W-:Y:S01]  /*1bb0*/  FFMA.FTZ R32, R50, R49.reuse, R32 ;  /* 0x0000003132207223 */ /* 0x080fe20000010020 */
[----:B------:R-:W-:Y:S01]  /*1bc0*/  FMUL.FTZ R49, R4, R49 ;  /* 0x0000003104317220 */ /* 0x000fe20000410000 */
[----:B------:R-:W-:-:S03]  /*1bd0*/  FFMA.FTZ R34, R47, R46, R34 ;  /* 0x0000002e2f227223 */ /* 0x000fc60000010022 */
[----:B------:R-:W-:Y:S01]  /*1be0*/  FFMA.FTZ R25, R50, R49, R25 ;  /* 0x0000003132197223 */ /* 0x000fe20000010019 */
[----:B------:R-:W-:-:S03]  /*1bf0*/  FMUL.FTZ R46, R3, R46 ;  /* 0x0000002e032e7220 */ /* 0x000fc60000410000 */
[----:B------:R-:W-:Y:S01]  /*1c00*/  FFMA.FTZ R25, R22, R48, R25 ;  /* 0x0000003016197223 */ /* 0x000fe20000010019 */
[----:B--2---:R-:W-:Y:S01]  /*1c10*/  FMUL.FTZ R44, R5, R44 ;  /* 0x0000002c052c7220 */ /* 0x004fe20000410000 */
[----:B------:R-:W2:Y:S02]  /*1c20*/  LDL.LU R22, [R1+0x90] ;  /* 0x0000900001167983 */ /* 0x000ea40000300800 */
[----:B------:R-:W-:Y:S01]  /*1c30*/  FFMA.FTZ R25, R47, R46, R25 ;  /* 0x0000002e2f197223 */ /* 0x000fe20000010019 */
[-C--:B------:R-:W-:Y:S01]  /*1c40*/  FFMA.FTZ R32, R44, R43.reuse, R32 ;  /* 0x0000002b2c207223 */ /* 0x080fe20000010020 */
[----:B------:R-:W-:Y:S01]  /*1c50*/  FMUL.FTZ R43, R4, R43 ;  /* 0x0000002b042b7220 */ /* 0x000fe20000410000 */
[----:B------:R-:W3:Y:S01]  /*1c60*/  LDL.LU R23, [R1+0x80] ;  /* 0x0000800001177983 */ /* 0x000ee20000300800 */
[----:B------:R-:W-:-:S03]  /*1c70*/  FFMA.FTZ R25, R15, R45, R25 ;  /* 0x0000002d0f197223 */ /* 0x000fc60000010019 */
[----:B------:R-:W3:Y:S01]  /*1c80*/  LDL.LU R60, [R1+0x78] ;  /* 0x00007800013c7983 */ /* 0x000ee20000300800 */
[----:B------:R-:W-:-:S03]  /*1c90*/  FFMA.FTZ R25, R44, R43, R25 ;  /* 0x0000002b2c197223 */ /* 0x000fc60000010019 */
[----:B------:R-:W3:Y:S01]  /*1ca0*/  LDL.LU R15, [R1+0x84] ;  /* 0x00008400010f7983 */ /* 0x000ee20000300800 */
[----:B------:R-:W-:Y:S01]  /*1cb0*/  FFMA.FTZ R25, R18, R42, R25 ;  /* 0x0000002a12197223 */ /* 0x000fe20000010019 */
[----:B----4-:R-:W-:Y:S02]  /*1cc0*/  FMUL.FTZ R38, R5, R21 ;  /* 0x0000001505267220 */ /* 0x010fe40000410000 */
[----:B------:R-:W4:Y:S01]  /*1cd0*/  LDL.LU R61, [R1+0x7c] ;  /* 0x00007c00013d7983 */ /* 0x000f220000300800 */
[----:B------:R-:W-:-:S03]  /*1ce0*/  SHF.L.U32 R26, R19, 0x10, RZ ;  /* 0x00000010131a7819 */ /* 0x000fc600000006ff */
[----:B------:R-:W4:Y:S04]  /*1cf0*/  LDL.LU R21, [R1+0x94] ;  /* 0x0000940001157983 */ /* 0x000f280000300800 */
[----:B------:R-:W4:Y:S04]  /*1d00*/  LDL.LU R18, [R1+0x88] ;  /* 0x0000880001127983 */ /* 0x000f280000300800 */
[----:B------:R-:W3:Y:S01]  /*1d10*/  LDL.LU R19, [R1+0xb8] ;  /* 0x0000b80001137983 */ /* 0x000ee20000300800 */
[----:B------:R-:W-:Y:S01]  /*1d20*/  SHF.L.U32 R40, R40, 0x10, RZ ;  /* 0x0000001028287819 */ /* 0x000fe200000006ff */
[----:B------:R-:W-:-:S04]  /*1d30*/  FMUL.FTZ R41, R5, R41 ;  /* 0x0000002905297220 */ /* 0x000fc80000410000 */
[----:B------:R-:W-:Y:S01]  /*1d40*/  FADD.FTZ R29, R29, R40 ;  /* 0x000000281d1d7221 */ /* 0x000fe20000010000 */
[-C--:B------:R-:W-:Y:S01]  /*1d50*/  FFMA.FTZ R34, R41, R40.reuse, R34 ;  /* 0x0000002829227223 */ /* 0x080fe20000010022 */
[----:B------:R-:W-:Y:S01]  /*1d60*/  FMUL.FTZ R40, R3, R40 ;  /* 0x0000002803287220 */ /* 0x000fe20000410000 */
[----:B------:R-:W-:-:S03]  /*1d70*/  FMUL.FTZ R39, R2, R16 ;  /* 0x0000001002277220 */ /* 0x000fc60000410000 */
[----:B------:R-:W-:Y:S01]  /*1d80*/  FFMA.FTZ R25, R41, R40, R25 ;  /* 0x0000002829197223 */ /* 0x000fe20000010019 */
[----:B------:R-:W-:-:S03]  /*1d90*/  FFMA.FTZ R30, R20, R16, R30 ;  /* 0x00000010141e7223 */ /* 0x000fc6000001001e */
[----:B------:R-:W-:Y:S02]  /*1da0*/  FFMA.FTZ R25, R20, R39, R25 ;  /* 0x0000002714197223 */ /* 0x000fe40000010019 */
[----:B------:R-:W4:Y:S01]  /*1db0*/  LDL.LU R20, [R1+0x98] ;  /* 0x0000980001147983 */ /* 0x000f220000300800 */
[----:B------:R-:W-:-:S04]  /*1dc0*/  FADD.FTZ R14, R14, R58 ;  /* 0x0000003a0e0e7221 */ /* 0x000fc80000010000 */
[----:B------:R-:W-:-:S04]  /*1dd0*/  FADD.FTZ R14, R14, R57 ;  /* 0x000000390e0e7221 */ /* 0x000fc80000010000 */
[----:B------:R-:W-:-:S04]  /*1de0*/  FADD.FTZ R14, R14, R56 ;  /* 0x000000380e0e7221 */ /* 0x000fc80000010000 */
[----:B------:R-:W-:Y:S01]  /*1df0*/  FADD.FTZ R24, R14, R55 ;  /* 0x000000370e187221 */ /* 0x000fe20000010000 */
[C---:B--2---:R-:W-:Y:S02]  /*1e00*/  FMUL.FTZ R9, R5.reuse, R22 ;  /* 0x0000001605097220 */ /* 0x044fe40000410000 */
[----:B------:R-:W2:Y:S04]  /*1e10*/  LDL.LU R22, [R1+0x8c] ;  /* 0x00008c0001167983 */ /* 0x000ea80000300800 */
[----:B------:R-:W2:Y:S01]  /*1e20*/  LDL.LU R35, [R1+0x6c] ;  /* 0x00006c0001237983 */ /* 0x000ea20000300800 */
[----:B---3--:R-:W-:-:S03]  /*1e30*/  FMUL.FTZ R13, R5, R19 ;  /* 0x00000013050d7220 */ /* 0x008fc60000410000 */
[----:B------:R-:W3:Y:S01]  /*1e40*/  LDL.LU R19, [R1+0xb4] ;  /* 0x0000b40001137983 */ /* 0x000ee20000300800 */
[----:B------:R-:W-:-:S04]  /*1e50*/  FADD.FTZ R24, R24, R54 ;  /* 0x0000003618187221 */ /* 0x000fc80000010000 */
[----:B------:R-:W-:-:S04]  /*1e60*/  FADD.FTZ R24, R24, R52 ;  /* 0x0000003418187221 */ /* 0x000fc80000010000 */
[----:B------:R-:W-:-:S04]  /*1e70*/  FADD.FTZ R24, R24, R51 ;  /* 0x0000003318187221 */ /* 0x000fc80000010000 */
[----:B------:R-:W-:-:S04]  /*1e80*/  FADD.FTZ R24, R24, R49 ;  /* 0x0000003118187221 */ /* 0x000fc80000010000 */
[----:B------:R-:W-:-:S04]  /*1e90*/  FADD.FTZ R24, R24, R48 ;  /* 0x0000003018187221 */ /* 0x000fc80000010000 */
[----:B------:R-:W-:-:S04]  /*1ea0*/  FADD.FTZ R24, R24, R46 ;  /* 0x0000002e18187221 */ /* 0x000fc80000010000 */
[----:B------:R-:W-:-:S04]  /*1eb0*/  FADD.FTZ R24, R24, R45 ;  /* 0x0000002d18187221 */ /* 0x000fc80000010000 */
[----:B------:R-:W-:Y:S01]  /*1ec0*/  FADD.FTZ R24, R24, R43 ;  /* 0x0000002b18187221 */ /* 0x000fe20000010000 */
[----:B------:R-:W-:-:S03]  /*1ed0*/  SHF.L.U32 R7, R7, 0x10, RZ ;  /* 0x0000001007077819 */ /* 0x000fc600000006ff */
[----:B------:R-:W-:-:S04]  /*1ee0*/  FADD.FTZ R24, R24, R42 ;  /* 0x0000002a18187221 */ /* 0x000fc80000010000 */
[----:B------:R-:W-:Y:S01]  /*1ef0*/  FADD.FTZ R24, R24, R40 ;  /* 0x0000002818187221 */ /* 0x000fe20000010000 */
[----:B------:R-:W-:Y:S01]  /*1f00*/  FADD.FTZ R33, R33, R7 ;  /* 0x0000000721217221 */ /* 0x000fe20000010000 */
[-C--:B------:R-:W-:Y:S01]  /*1f10*/  FFMA.FTZ R32, R38, R7.reuse, R32 ;  /* 0x0000000726207223 */ /* 0x080fe20000010020 */
[----:B------:R-:W-:Y:S01]  /*1f20*/  FMUL.FTZ R7, R4, R7 ;  /* 0x0000000704077220 */ /* 0x000fe20000410000 */
[----:B------:R-:W-:Y:S01]  /*1f30*/  FADD.FTZ R24, R24, R39 ;  /* 0x0000002718187221 */ /* 0x000fe20000010000 */
[----:B------:R-:W-:Y:S01]  /*1f40*/  SHF.L.U32 R27, R27, 0x10, RZ ;  /* 0x000000101b1b7819 */ /* 0x000fe200000006ff */
[----:B------:R-:W-:Y:S01]  /*1f50*/  FMUL.FTZ R8, R0, R59 ;  /* 0x0000003b00087220 */ /* 0x000fe20000410000 */
[----:B------:R-:W-:Y:S01]  /*1f60*/  FFMA.FTZ R25, R38, R7, R25 ;  /* 0x0000000726197223 */ /* 0x000fe20000010019 */
[----:B------:R-:W-:Y:S01]  /*1f70*/  FADD.FTZ R24, R24, R7 ;  /* 0x0000000718187221 */ /* 0x000fe20000010000 */
[----:B------:R-:W-:Y:S01]  /*1f80*/  FMUL.FTZ R11, R5, R23 ;  /* 0x00000017050b7220 */ /* 0x000fe20000410000 */
[----:B------:R-:W-:Y:S01]  /*1f90*/  FMUL.FTZ R10, R3, R27 ;  /* 0x0000001b030a7220 */ /* 0x000fe20000410000 */
[----:B------:R-:W-:Y:S01]  /*1fa0*/  FFMA.FTZ R25, R9, R8, R25 ;  /* 0x0000000809197223 */ /* 0x000fe20000010019 */
[----:B------:R-:W-:Y:S01]  /*1fb0*/  FADD.FTZ R24, R24, R8 ;  /* 0x0000000818187221 */ /* 0x000fe20000010000 */
[----:B------:R-:W-:-:S02]  /*1fc0*/  FMUL.FTZ R12, R2, R60 ;  /* 0x0000003c020c7220 */ /* 0x000fc40000410000 */
[----:B------:R-:W-:Y:S01]  /*1fd0*/  FFMA.FTZ R25, R11, R10, R25 ;  /* 0x0000000a0b197223 */ /* 0x000fe20000010019 */
[----:B------:R-:W-:Y:S01]  /*1fe0*/  FADD.FTZ R24, R24, R10 ;  /* 0x0000000a18187221 */ /* 0x000fe20000010000 */
[----:B------:R-:W-:Y:S01]  /*1ff0*/  FMUL.FTZ R14, R5, R15 ;  /* 0x0000000f050e7220 */ /* 0x000fe20000410000 */
[----:B------:R-:W-:Y:S01]  /*2000*/  FMUL.FTZ R15, R4, R26 ;  /* 0x0000001a040f7220 */ /* 0x000fe20000410000 */
[----:B------:R-:W-:Y:S01]  /*2010*/  FFMA.FTZ R25, R13, R12, R25 ;  /* 0x0000000c0d197223 */ /* 0x000fe20000010019 */
[----:B------:R-:W-:Y:S01]  /*2020*/  FADD.FTZ R24, R24, R12 ;  /* 0x0000000c18187221 */ /* 0x000fe20000010000 */
[----:B------:R-:W-:Y:S01]  /*2030*/  FADD.FTZ R31, R31, R16 ;  /* 0x000000101f1f7221 */ /* 0x000fe20000010000 */
[----:B------:R-:W-:Y:S01]  /*2040*/  SHF.L.U32 R28, R37, 0x10, RZ ;  /* 0x00000010251c7819 */ /* 0x000fe200000006ff */
[C---:B----4-:R-:W-:Y:S01]  /*2050*/  FMUL.FTZ R16, R5.reuse, R21 ;  /* 0x0000001505107220 */ /* 0x050fe20000410000 */
[----:B------:R-:W-:Y:S01]  /*2060*/  FADD.FTZ R24, R24, R15 ;  /* 0x0000000f18187221 */ /* 0x000fe20000010000 */
[----:B------:R-:W-:Y:S01]  /*2070*/  FFMA.FTZ R25, R14, R15, R25 ;  /* 0x0000000f0e197223 */ /* 0x000fe20000010019 */
[----:B------:R-:W-:Y:S01]  /*2080*/  FMUL.FTZ R17, R0, R61 ;  /* 0x0000003d00117220 */ /* 0x000fe20000410000 */
[----:B------:R-:W-:-:S03]  /*2090*/  FMUL.FTZ R18, R5, R18 ;  /* 0x0000001205127220 */ /* 0x000fc60000410000 */
[----:B------:R-:W-:Y:S01]  /*20a0*/  FADD.FTZ R24, R24, R17 ;  /* 0x0000001118187221 */ /* 0x000fe20000010000 */
[----:B------:R-:W-:Y:S01]  /*20b0*/  FFMA.FTZ R25, R16, R17, R25 ;  /* 0x0000001110197223 */ /* 0x000fe20000010019 */
[C---:B------:R-:W-:Y:S01]  /*20c0*/  FMUL.FTZ R20, R5.reuse, R20 ;  /* 0x0000001405147220 */ /* 0x040fe20000410000 */
[----:B--2---:R-:W-:Y:S01]  /*20d0*/  FMUL.FTZ R22, R5, R22 ;  /* 0x0000001605167220 */ /* 0x004fe20000410000 */
[C---:B---3--:R-:W-:Y:S02]  /*20e0*/  PRMT R37, R19.reuse, 0x7632, R37 ;  /* 0x0000763213257816 */ /* 0x048fe40000000025 */
[----:B-1----:R-:W-:Y:S01]  /*20f0*/  SHF.L.U32 R6, R19, 0x10, RZ ;  /* 0x0000001013067819 */ /* 0x002fe200000006ff */
[----:B------:R-:W-:Y:S01]  /*2100*/  FMUL.FTZ R19, R3, R28 ;  /* 0x0000001c03137220 */ /* 0x000fe20000410000 */
[----:B------:R-:W-:-:S03]  /*2110*/  SHF.L.U32 R37, R37, 0x10, RZ ;  /* 0x0000001025257819 */ /* 0x000fc600000006ff */
[----:B------:R-:W-:Y:S01]  /*2120*/  FADD.FTZ R24, R24, R19 ;  /* 0x0000001318187221 */ /* 0x000fe20000010000 */
[----:B------:R-:W-:Y:S01]  /*2130*/  FFMA.FTZ R25, R18, R19, R25 ;  /* 0x0000001312197223 */ /* 0x000fe20000010019 */
[----:B------:R-:W-:Y:S01]  /*2140*/  FMUL.FTZ R21, R2, R6 ;  /* 0x0000000602157220 */ /* 0x000fe20000410000 */
[----:B------:R-:W-:-:S03]  /*2150*/  FMUL.FTZ R23, R4, R37 ;  /* 0x0000002504177220 */ /* 0x000fc60000410000 */
[----:B------:R-:W-:Y:S01]  /*2160*/  FADD.FTZ R24, R24, R21 ;  /* 0x0000001518187221 */ /* 0x000fe20000010000 */
[----:B------:R-:W-:-:S03]  /*2170*/  FFMA.FTZ R25, R20, R21, R25 ;  /* 0x0000001514197223 */ /* 0x000fc60000010019 */
[----:B------:R-:W-:Y:S01]  /*2180*/  FADD.FTZ R24, R24, R23 ;  /* 0x0000001718187221 */ /* 0x000fe20000010000 */
[----:B------:R-:W-:-:S05]  /*2190*/  FFMA.FTZ R25, R22, R23, R25 ;  /* 0x0000001716197223 */ /* 0x000fca0000010019 */
[----:B------:R0:W-:Y:S04]  /*21a0*/  STS.64 [R35], R24 ;  /* 0x0000001823007388 */ /* 0x0001e80000000a00 */
[----:B0-----:R-:W2:Y:S01]  /*21b0*/  LDL.LU R35, [R1+0xb0] ;  /* 0x0000b00001237983 */ /* 0x001ea20000300800 */
[----:B------:R-:W-:Y:S01]  /*21c0*/  FFMA.FTZ R25, R9, R59, R36 ;  /* 0x0000003b09197223 */ /* 0x000fe20000010024 */
[----:B------:R-:W-:Y:S01]  /*21d0*/  FADD.FTZ R31, R31, R60 ;  /* 0x0000003c1f1f7221 */ /* 0x000fe20000010000 */
[----:B------:R-:W-:Y:S01]  /*21e0*/  FFMA.FTZ R30, R13, R60, R30 ;  /* 0x0000003c0d1e7223 */ /* 0x000fe2000001001e */
[----:B------:R-:W-:Y:S01]  /*21f0*/  FADD.FTZ R29, R29, R27 ;  /* 0x0000001b1d1d7221 */ /* 0x000fe20000010000 */
[----:B------:R-:W-:Y:S01]  /*2200*/  FFMA.FTZ R24, R11, R27, R34 ;  /* 0x0000001b0b187223 */ /* 0x000fe20000010022 */
[----:B------:R-:W-:Y:S01]  /*2210*/  FADD.FTZ R33, R33, R26 ;  /* 0x0000001a21217221 */ /* 0x000fe20000010000 */
[----:B------:R-:W-:Y:S01]  /*2220*/  FFMA.FTZ R32, R14, R26, R32 ;  /* 0x0000001a0e207223 */ /* 0x000fe20000010020 */
[----:B------:R-:W-:Y:S01]  /*2230*/  FFMA.FTZ R26, R16, R61, R25 ;  /* 0x0000003d101a7223 */ /* 0x000fe20000010019 */
[----:B------:R-:W-:Y:S01]  /*2240*/  FADD.FTZ R31, R31, R6 ;  /* 0x000000061f1f7221 */ /* 0x000fe20000010000 */
[----:B------:R-:W-:Y:S01]  /*2250*/  FFMA.FTZ R30, R20, R6, R30 ;  /* 0x00000006141e7223 */ /* 0x000fe2000001001e */
[----:B------:R-:W-:-:S02]  /*2260*/  UIADD3 UR10, UP0, UPT, UR10, 0x28, URZ ;  /* 0x000000280a0a7890 */ /* 0x000fc4000ff1e0ff */
[----:B------:R-:W-:Y:S02]  /*2270*/  USHF.L.U32 UR13, UR16, 0x3, URZ ;  /* 0x00000003100d7899 */ /* 0x000fe400080006ff */
[----:B------:R-:W-:Y:S01]  /*2280*/  USHF.L.U64.HI UR12, UR16, 0x3, UR17 ;  /* 0x00000003100c7899 */ /* 0x000fe20008010211 */
[----:B------:R-:W-:Y:S01]  /*2290*/  BAR.SYNC.DEFER_BLOCKING 0x0 ;  /* 0x0000000000007b1d */ /* 0x000fe20000010000 */
[----:B--2---:R-:W-:-:S05]  /*22a0*/  FADD.FTZ R35, R35, R59 ;  /* 0x0000003b23237221 */ /* 0x004fca0000010000 */
[----:B------:R0:W5:Y:S01]  /*22b0*/  LDL.LU R59, [R1+0xac] ;  /* 0x0000ac00013b7983 */ /* 0x0001620000300800 */
[----:B------:R-:W-:-:S03]  /*22c0*/  FADD.FTZ R27, R35, R61 ;  /* 0x0000003d231b7221 */ /* 0x000fc60000010000 */
[----:B------:R0:W5:Y:S04]  /*22d0*/  LDL.LU R60, [R1+0xa8] ;  /* 0x0000a800013c7983 */ /* 0x0001680000300800 */
[----:B------:R0:W5:Y:S04]  /*22e0*/  LDL.LU R61, [R1+0xa4] ;  /* 0x0000a400013d7983 */ /* 0x0001680000300800 */
[----:B------:R0:W5:Y:S01]  /*22f0*/  LDL.LU R6, [R1+0xa0] ;  /* 0x0000a00001067983 */ /* 0x0001620000300800 */
[----:B------:R-:W-:Y:S02]  /*2300*/  UIADD3.X UR5, UPT, UPT, URZ, UR5, URZ, UP0, !UPT ;  /* 0x00000005ff057290 */ /* 0x000fe400087fe4ff */
[----:B------:R-:W-:-:S04]  /*2310*/  UISETP.GE.U32.AND UP0, UPT, UR10, UR13, UPT ;  /* 0x0000000d0a00728c */ /* 0x000fc8000bf06070 */
[----:B------:R-:W-:Y:S01]  /*2320*/  UISETP.GE.AND.EX UP0, UPT, UR5, UR12, UPT, UP0 ;  /* 0x0000000c0500728c */ /* 0x000fe2000bf06300 */
[----:B------:R-:W-:Y:S01]  /*2330*/  FADD.FTZ R29, R29, R28 ;  /* 0x0000001c1d1d7221 */ /* 0x000fe20000010000 */
[----:B------:R-:W-:Y:S01]  /*2340*/  FFMA.FTZ R28, R18, R28, R24 ;  /* 0x0000001c121c7223 */ /* 0x000fe20000010018 */
[----:B------:R-:W-:Y:S01]  /*2350*/  FADD.FTZ R33, R33, R37 ;  /* 0x0000002521217221 */ /* 0x000fe20000010000 */
[----:B------:R-:W-:-:S05]  /*2360*/  FFMA.FTZ R32, R22, R37, R32 ;  /* 0x0000002516207223 */ /* 0x000fca0000010020 */
[----:B0-----:R-:W-:Y:S05]  /*2370*/  BRA.U !UP0, `(.L_x_232) ;  /* 0x0000000108c07547 */ /* 0x001fea000b800000 */
[----:B------:R-:W0:Y:S01]  /*2380*/  S2R R37, SR_TID.X ;  /* 0x0000000000257919 */ /* 0x000e220000002100 */
[----:B------:R-:W1:Y:S01]  /*2390*/  S2UR UR7, SR_CgaCtaId ;  /* 0x00000000000779c3 */ /* 0x000e620000008800 */
[----:B------:R-:W-:Y:S02]  /*23a0*/  UMOV UR6, 0x400 ;  /* 0x0000040000067882 */ /* 0x000fe40000000000 */
[----:B-1----:R-:W-:Y:S01]  /*23b0*/  ULEA UR6, UR7, UR6, 0x18 ;  /* 0x0000000607067291 */ /* 0x002fe2000f8ec0ff */
[----:B0-----:R-:W-:-:S05]  /*23c0*/  SHF.L.U32 R25, R37, 0x1, RZ ;  /* 0x0000000125197819 */ /* 0x001fca00000006ff */
[----:B------:R-:W-:Y:S02]  /*23d0*/  LEA R24, R37, UR6, 0x5 ;  /* 0x0000000625187c11 */ /* 0x000fe4000f8e28ff */
[----:B------:R-:W-:Y:S02]  /*23e0*/  LOP3.LUT R25, R25, 0x18, RZ, 0xc0, !PT ;  /* 0x0000001819197812 */ /* 0x000fe400078ec0ff */
[----:B------:R-:W-:Y:S02]  /*23f0*/  SHF.L.U32 R36, R37, 0x3, RZ ;  /* 0x0000000325247819 */ /* 0x000fe400000006ff */
[----:B------:R-:W-:Y:S02]  /*2400*/  IADD3 R34, PT, PT, R24, R25, RZ ;  /* 0x0000001918227210 */ /* 0x000fe40007ffe0ff */
[----:B------:R-:W-:-:S03]  /*2410*/  LOP3.LUT R36, R36, 0x1fe0, RZ, 0xc0, !PT ;  /* 0x00001fe024247812 */ /* 0x000fc600078ec0ff */
[----:B------:R0:W-:Y:S02]  /*2420*/  STS.64 [R34], R26 ;  /* 0x0000001a22007388 */ /* 0x0001e40000000a00 */
[----:B0-----:R-:W-:-:S04]  /*2430*/  LOP3.LUT R34, R25, 0x8, RZ, 0x3c, !PT ;  /* 0x0000000819227812 */ /* 0x001fc800078e3cff */
[----:B------:R-:W-:-:S05]  /*2440*/  IADD3 R34, PT, PT, R24, R34, RZ ;  /* 0x0000002218227210 */ /* 0x000fca0007ffe0ff */
[----:B------:R0:W-:Y:S02]  /*2450*/  STS.64 [R34], R28 ;  /* 0x0000001c22007388 */ /* 0x0001e40000000a00 */
[C---:B0-----:R-:W-:Y:S02]  /*2460*/  LOP3.LUT R34, R25.reuse, 0x10, RZ, 0x3c, !PT ;  /* 0x0000001019227812 */ /* 0x041fe400078e3cff */
[----:B------:R-:W-:Y:S02]  /*2470*/  LOP3.LUT R25, R25, 0x18, RZ, 0x3c, !PT ;  /* 0x0000001819197812 */ /* 0x000fe400078e3cff */
[C---:B------:R-:W-:Y:S02]  /*2480*/  IADD3 R34, PT, PT, R24.reuse, R34, RZ ;  /* 0x0000002218227210 */ /* 0x040fe40007ffe0ff */
[----:B------:R-:W-:Y:S02]  /*2490*/  IADD3 R25, PT, PT, R24, R25, RZ ;  /* 0x0000001918197210 */ /* 0x000fe40007ffe0ff */
[----:B------:R-:W-:Y:S01]  /*24a0*/  SHF.R.U32.HI R24, RZ, 0x4, R37 ;  /* 0x00000004ff187819 */ /* 0x000fe20000011625 */
[----:B------:R-:W-:Y:S03]  /*24b0*/  STS.64 [R34], R30 ;  /* 0x0000001e22007388 */ /* 0x000fe60000000a00 */
[----:B------:R-:W-:Y:S01]  /*24c0*/  LOP3.LUT R24, R24, R37, RZ, 0x3c, !PT ;  /* 0x0000002518187212 */ /* 0x000fe200078e3cff */
[----:B------:R-:W-:Y:S03]  /*24d0*/  STS.64 [R25], R32 ;  /* 0x0000002019007388 */ /* 0x000fe60000000a00 */
[----:B------:R-:W-:-:S04]  /*24e0*/  SHF.L.U32 R24, R24, 0x3, RZ ;  /* 0x0000000318187819 */ /* 0x000fc800000006ff */
[----:B------:R-:W-:-:S04]  /*24f0*/  LOP3.LUT R24, R24, 0x18, RZ, 0xc0, !PT ;  /* 0x0000001818187812 */ /* 0x000fc800078ec0ff */
[----:B------:R-:W-:Y:S01]  /*2500*/  IADD3 R36, PT, PT, R36, UR6, R24 ;  /* 0x0000000624247c10 */ /* 0x000fe2000fffe018 */
[----:B------:R-:W-:Y:S01]  /*2510*/  BAR.SYNC.DEFER_BLOCKING 0x0 ;  /* 0x0000000000007b1d */ /* 0x000fe20000010000 */
[----:B------:R-:W-:-:S04]  /*2520*/  ULOP3.LUT UR6, UR8, 0xfff8, URZ, 0xc0, !UPT ;  /* 0x0000fff808067892 */ /* 0x000fc8000f8ec0ff */
[----:B------:R-:W-:Y:S01]  /*2530*/  ULOP3.LUT UR6, UR6, 0x7, UR18, 0xf8, !UPT ;  /* 0x0000000706067892 */ /* 0x000fe2000f8ef812 */
        /* <DEDUP_REMOVED lines=11> */
[----:B------:R-:W-:Y:S01]  /*25f0*/  MOV R34, UR6 ;  /* 0x0000000600227c02 */ /* 0x000fe20008000f00 */
[----:B------:R-:W-:Y:S01]  /*2600*/  FADD.FTZ R25, R35, R25 ;  /* 0x0000001923197221 */ /* 0x000fe20000010000 */
[----:B------:R-:W-:-:S03]  /*2610*/  MOV R35, UR11 ;  /* 0x0000000b00237c02 */ /* 0x000fc60008000f00 */
[----:B------:R-:W-:Y:S02]  /*2620*/  IMAD R34, R34, 0xa00, R37 ;  /* 0x00000a0022227824 */ /* 0x000fe400078e0225 */
[----:B------:R-:W0:Y:S02]  /*2630*/  LDC.64 R36, c[0x0][0x3d0] ;  /* 0x0000f400ff247b82 */ /* 0x000e240000000a00 */
[----:B------:R-:W-:-:S05]  /*2640*/  IMAD R34, R35, 0x140, R34 ;  /* 0x0000014023227824 */ /* 0x000fca00078e0222 */
[----:B------:R-:W-:-:S05]  /*2650*/  SHF.L.U32 R34, R34, 0x1, RZ ;  /* 0x0000000122227819 */ /* 0x000fca00000006ff */
[----:B0-----:R-:W-:-:S05]  /*2660*/  IMAD.WIDE.U32 R34, R34, 0x4, R36 ;  /* 0x0000000422227825 */ /* 0x001fca00078e0024 */
[----:B------:R0:W-:Y:S02]  /*2670*/  STG.E.64 desc[UR14][R34.64+0x5000], R24 ;  /* 0x0050001822007986 */ /* 0x0001e4000c101b0e */
.L_x_232:
[----:B------:R-:W1:Y:S01]  /*2680*/  S2R R37, SR_TID.X ;  /* 0x0000000000257919 */ /* 0x000e620000002100 */
[----:B------:R-:W-:Y:S01]  /*2690*/  BSSY.RECONVERGENT B0, `(.L_x_233) ;  /* 0x00000ce000007945 */ /* 0x000fe20003800200 */
[----:B0-----:R-:W-:Y:S02]  /*26a0*/  CS2R R24, SRZ ;  /* 0x0000000000187805 */ /* 0x001fe4000001ff00 */
[----:B-1----:R-:W-:-:S13]  /*26b0*/  ISETP.GT.U32.AND P0, PT, R37, 0xf, PT ;  /* 0x0000000f2500780c */ /* 0x002fda0003f04070 */
[----:B------:R-:W-:Y:S05]  /*26c0*/  @P0 BRA `(.L_x_234) ;  /* 0x0000000c00280947 */ /* 0x000fea0003800000 */
[----:B------:R-:W0:Y:S01]  /*26d0*/  S2R R35, SR_CgaCtaId ;  /* 0x0000000000237919 */ /* 0x000e220000008800 */
[----:B------:R-:W-:Y:S01]  /*26e0*/  USHF.L.U32 UR6, UR8, 0x2, URZ ;  /* 0x0000000208067899 */ /* 0x000fe200080006ff */
[----:B------:R-:W-:Y:S01]  /*26f0*/  MOV R24, 0x50 ;  /* 0x0000005000187802 */ /* 0x000fe20000000f00 */
[----:B------:R-:W-:Y:S02]  /*2700*/  UIMAD UR7, UR11, 0x140, URZ ;  /* 0x000001400b0778a4 */ /* 0x000fe4000f8e02ff */
[----:B------:R-:W-:-:S06]  /*2710*/  ULOP3.LUT UR6, UR6, 0x1c, URZ, 0xc0, !UPT ;  /* 0x0000001c06067892 */ /* 0x000fcc000f8ec0ff */
[----:B------:R-:W-:-:S05]  /*2720*/  LEA.HI R25, R37, UR6, RZ, 0x1e ;  /* 0x0000000625197c11 */ /* 0x000fca000f8ff0ff */
[----:B------:R-:W-:Y:S01]  /*2730*/  IMAD R25, R25, R24, -UR7 ;  /* 0x8000000719197e24 */ /* 0x000fe2000f8e0218 */
[----:B------:R-:W-:-:S04]  /*2740*/  MOV R24, 0x400 ;  /* 0x0000040000187802 */ /* 0x000fc80000000f00 */
[----:B------:R-:W-:Y:S02]  /*2750*/  IADD3 R24, PT, PT, R24, 0x2800, RZ ;  /* 0x0000280018187810 */ /* 0x000fe40007ffe0ff */
[----:B------:R-:W-:Y:S02]  /*2760*/  SHF.R.U32.HI R34, RZ, 0x2, R25 ;  /* 0x00000002ff227819 */ /* 0x000fe40000011619 */
[----:B------:R-:W-:-:S04]  /*2770*/  LOP3.LUT R36, R25, 0x4, RZ, 0xfc, !PT ;  /* 0x0000000419247812 */ /* 0x000fc800078efcff */
[----:B------:R-:W-:Y:S02]  /*2780*/  SHF.R.U32.HI R36, RZ, 0x2, R36 ;  /* 0x00000002ff247819 */ /* 0x000fe40000011624 */
[----:B0-----:R-:W-:Y:S02]  /*2790*/  LEA R24, R35, R24, 0x18 ;  /* 0x0000001823187211 */ /* 0x001fe400078ec0ff */
[----:B------:R-:W-:-:S03]  /*27a0*/  SHF.L.U32 R35, R37, 0x3, RZ ;  /* 0x0000000325237819 */ /* 0x000fc600000006ff */
[--C-:B------:R-:W-:Y:S01]  /*27b0*/  IMAD R34, R34, 0x28, R24.reuse ;  /* 0x0000002822227824 */ /* 0x100fe200078e0218 */
[----:B------:R-:W-:Y:S01]  /*27c0*/  LOP3.LUT R37, R35, 0x18, RZ, 0xc0, !PT ;  /* 0x0000001823257812 */ /* 0x000fe200078ec0ff */
[----:B------:R-:W-:-:S03]  /*27d0*/  IMAD R36, R36, 0x28, R24 ;  /* 0x0000002824247824 */ /* 0x000fc600078e0218 */
[----:B------:R-:W-:Y:S02]  /*27e0*/  IADD3 R34, PT, PT, R34, R37, RZ ;  /* 0x0000002522227210 */ /* 0x000fe40007ffe0ff */
[----:B------:R-:W-:-:S04]  /*27f0*/  IADD3 R36, PT, PT, R37, R36, RZ ;  /* 0x0000002425247210 */ /* 0x000fc80007ffe0ff */
[----:B------:R-:W0:Y:S04]  /*2800*/  LDS.64 R34, [R34] ;  /* 0x0000000022227984 */ /* 0x000e280000000a00 */
[----:B------:R-:W1:Y:S01]  /*2810*/  LDS.64 R36, [R36] ;  /* 0x0000000024247984 */ /* 0x000e620000000a00 */
[----:B0-----:R-:W-:Y:S01]  /*2820*/  FADD.FTZ R34, RZ, R34 ;  /* 0x00000022ff227221 */ /* 0x001fe20000010000 */
[----:B------:R-:W-:-:S03]  /*2830*/  FADD.FTZ R35, RZ, R35 ;  /* 0x00000023ff237221 */ /* 0x000fc60000010000 */
[----:B-1----:R-:W-:Y:S01]  /*2840*/  FADD.FTZ R36, R34, R36 ;  /* 0x0000002422247221 */ /* 0x002fe20000010000 */
[----:B------:R-:W-:Y:S01]  /*2850*/  FADD.FTZ R37, R35, R37 ;  /* 0x0000002523257221 */ /* 0x000fe20000010000 */
[----:B------:R-:W0:Y:S02]  /*2860*/  S2R R34, SR_TID.X ;  /* 0x0000000000227919 */ /* 0x000e240000002100 */
[----:B0-----:R-:W-:Y:S02]  /*2870*/  SHF.L.U32 R35, R34, 0x3, RZ ;  /* 0x0000000322237819 */ /* 0x001fe400000006ff */
[----:B------:R-:W-:Y:S02]  /*2880*/  LOP3.LUT R34, R25, 0x8, RZ, 0xfc, !PT ;  /* 0x0000000819227812 */ /* 0x000fe400078efcff */
[----:B------:R-:W-:Y:S02]  /*2890*/  LOP3.LUT R35, R35, 0x18, RZ, 0xc0, !PT ;  /* 0x0000001823237812 */ /* 0x000fe400078ec0ff */
[----:B------:R-:W-:-:S05]  /*28a0*/  SHF.R.U32.HI R34, RZ, 0x2, R34 ;  /* 0x00000002ff227819 */ /* 0x000fca0000011622 */
[----:B------:R-:W-:-:S05]  /*28b0*/  IMAD R34, R34, 0x28, R24 ;  /* 0x0000002822227824 */ /* 0x000fca00078e0218 */
[----:B------:R-:W-:-:S06]  /*28c0*/  IADD3 R34, PT, PT, R35, R34, RZ ;  /* 0x0000002223227210 */ /* 0x000fcc0007ffe0ff */
[----:B------:R-:W0:Y:S02]  /*28d0*/  LDS.64 R34, [R34] ;  /* 0x0000000022227984 */ /* 0x000e240000000a00 */
[----:B0-----:R-:W-:Y:S01]  /*28e0*/  FADD.FTZ R36, R36, R34 ;  /* 0x0000002224247221 */ /* 0x001fe20000010000 */
[----:B------:R-:W-:Y:S01]  /*28f0*/  FADD.FTZ R37, R37, R35 ;  /* 0x0000002325257221 */ /* 0x000fe20000010000 */
[----:B------:R-:W0:Y:S02]  /*2900*/  S2R R34, SR_TID.X ;  /* 0x0000000000227919 */ /* 0x000e240000002100 */
[----:B0-----:R-:W-:Y:S02]  /*2910*/  SHF.L.U32 R35, R34, 0x3, RZ ;  /* 0x0000000322237819 */ /* 0x001fe400000006ff */
[----:B------:R-:W-:Y:S02]  /*2920*/  LOP3.LUT R34, R25, 0xc, RZ, 0xfc, !PT ;  /* 0x0000000c19227812 */ /* 0x000fe400078efcff */
[----:B------:R-:W-:-:S02]  /*2930*/  LOP3.LUT R35, R35, 0x18, RZ, 0xc0, !PT ;  /* 0x0000001823237812 */ /* 0x000fc400078ec0ff */
        /* <DEDUP_REMOVED lines=8> */
[----:B------:R-:W-:Y:S02]  /*29c0*/  IADD3 R34, PT, PT, R25, 0x10, RZ ;  /* 0x0000001019227810 */ /* 0x000fe40007ffe0ff */
        /* <DEDUP_REMOVED lines=137> */
[----:B------:R-:W0:Y:S01]  /*3260*/  S2R R37, SR_TID.X ;  /* 0x0000000000257919 */ /* 0x000e220000002100 */
[C---:B------:R-:W-:Y:S02]  /*3270*/  IADD3 R36, PT, PT, R25.reuse, 0x48, RZ ;  /* 0x0000004819247810 */ /* 0x040fe40007ffe0ff */
[----:B------:R-:W-:Y:S02]  /*3280*/  IADD3 R25, PT, PT, R25, 0x4c, RZ ;  /* 0x0000004c19197810 */ /* 0x000fe40007ffe0ff */
[----:B------:R-:W-:Y:S02]  /*3290*/  SHF.R.U32.HI R36, RZ, 0x2, R36 ;  /* 0x00000002ff247819 */ /* 0x000fe40000011624 */
[----:B------:R-:W-:-:S03]  /*32a0*/  SHF.R.U32.HI R25, RZ, 0x2, R25 ;  /* 0x00000002ff197819 */ /* 0x000fc60000011619 */
[--C-:B------:R-:W-:Y:S02]  /*32b0*/  IMAD R36, R36, 0x28, R24.reuse ;  /* 0x0000002824247824 */ /* 0x100fe400078e0218 */
[----:B------:R-:W-:Y:S01]  /*32c0*/  IMAD R25, R25, 0x28, R24 ;  /* 0x0000002819197824 */ /* 0x000fe200078e0218 */
[----:B0-----:R-:W-:-:S04]  /*32d0*/  SHF.L.U32 R37, R37, 0x3, RZ ;  /* 0x0000000325257819 */ /* 0x001fc800000006ff */
[----:B------:R-:W-:-:S04]  /*32e0*/  LOP3.LUT R37, R37, 0x18, RZ, 0xc0, !PT ;  /* 0x0000001825257812 */ /* 0x000fc800078ec0ff */
[C---:B------:R-:W-:Y:S02]  /*32f0*/  IADD3 R24, PT, PT, R37.reuse, R36, RZ ;  /* 0x0000002425187210 */ /* 0x040fe40007ffe0ff */
[----:B------:R-:W-:-:S04]  /*3300*/  IADD3 R36, PT, PT, R37, R25, RZ ;  /* 0x0000001925247210 */ /* 0x000fc80007ffe0ff */
[----:B------:R-:W0:Y:S02]  /*3310*/  LDS.64 R24, [R24] ;  /* 0x0000000018187984 */ /* 0x000e240000000a00 */
[----:B0-----:R-:W-:Y:S01]  /*3320*/  FADD.FTZ R34, R34, R24 ;  /* 0x0000001822227221 */ /* 0x001fe20000010000 */
[----:B------:R-:W-:Y:S02]  /*3330*/  FADD.FTZ R35, R35, R25 ;  /* 0x0000001923237221 */ /* 0x000fe40000010000 */
[----:B------:R-:W0:Y:S02]  /*3340*/  LDS.64 R24, [R36] ;  /* 0x0000000024187984 */ /* 0x000e240000000a00 */
[----:B0-----:R-:W-:Y:S01]  /*3350*/  FADD.FTZ R24, R34, R24 ;  /* 0x0000001822187221 */ /* 0x001fe20000010000 */
[----:B------:R-:W-:-:S07]  /*3360*/  FADD.FTZ R25, R35, R25 ;  /* 0x0000001923197221 */ /* 0x000fce0000010000 */
.L_x_234:
[----:B------:R-:W-:Y:S05]  /*3370*/  BSYNC.RECONVERGENT B0 ;  /* 0x0000000000007941 */ /* 0x000fea0003800200 */
.L_x_233:
[----:B------:R-:W0:Y:S01]  /*3380*/  SHFL.BFLY PT, R35, R24, 0x2, 0x1f ;  /* 0x0c401f0018237f89 */ /* 0x000e2200000e0000 */
[----:B------:R-:W-:Y:S03]  /*3390*/  BSSY.RECONVERGENT B0, `(.L_x_235) ;  /* 0x0000015000007945 */ /* 0x000fe60003800200 */
[----:B------:R-:W1:Y:S01]  /*33a0*/  SHFL.BFLY PT, R34, R25, 0x2, 0x1f ;  /* 0x0c401f0019227f89 */ /* 0x000e6200000e0000 */
[----:B------:R-:W2:Y:S01]  /*33b0*/  S2R R36, SR_TID.X ;  /* 0x0000000000247919 */ /* 0x000ea20000002100 */
[----:B0-----:R-:W-:Y:S01]  /*33c0*/  FADD.FTZ R24, R35, R24 ;  /* 0x0000001823187221 */ /* 0x001fe20000010000 */
[----:B-1----:R-:W-:-:S04]  /*33d0*/  FADD.FTZ R25, R34, R25 ;  /* 0x0000001922197221 */ /* 0x002fc80000010000 */
[----:B------:R-:W0:Y:S04]  /*33e0*/  SHFL.BFLY PT, R35, R24, 0x1, 0x1f ;  /* 0x0c201f0018237f89 */ /* 0x000e2800000e0000 */
[----:B------:R-:W1:Y:S01]  /*33f0*/  SHFL.BFLY PT, R34, R25, 0x1, 0x1f ;  /* 0x0c201f0019227f89 */ /* 0x000e6200000e0000 */
[----:B--2---:R-:W-:Y:S01]  /*3400*/  LOP3.LUT P0, RZ, R36, 0x3f3, RZ, 0xc0, !PT ;  /* 0x000003f324ff7812 */ /* 0x004fe2000780c0ff */
[----:B0-----:R-:W-:Y:S01]  /*3410*/  FADD.FTZ R24, R24, R35 ;  /* 0x0000002318187221 */ /* 0x001fe20000010000 */
[----:B-1----:R-:W-:-:S11]  /*3420*/  FADD.FTZ R25, R25, R34 ;  /* 0x0000002219197221 */ /* 0x002fd60000010000 */
[----:B------:R-:W-:Y:S05]  /*3430*/  @P0 BRA `(.L_x_236) ;  /* 0x0000000000280947 */ /* 0x000fea0003800000 */
[----:B------:R-:W-:Y:S01]  /*3440*/  USHF.L.U32 UR6, UR18, 0x1, URZ ;  /* 0x0000000112067899 */ /* 0x000fe200080006ff */
[----:B------:R-:W0:Y:S03]  /*3450*/  LDCU UR9, c[0x0][0x374] ;  /* 0x00006e80ff0977ac */ /* 0x000e260008000800 */
[----:B------:R-:W-:-:S06]  /*3460*/  ULOP3.LUT UR7, UR6, 0xe, URZ, 0xc0, !UPT ;  /* 0x0000000e06077892 */ /* 0x000fcc000f8ec0ff */
[----:B------:R-:W-:Y:S02]  /*3470*/  LEA R34, R36, UR7, 0x2 ;  /* 0x0000000724227c11 */ /* 0x000fe4000f8e10ff */
[----:B------:R-:W1:Y:S01]  /*3480*/  LDC.64 R36, c[0x0][0x3d0] ;  /* 0x0000f400ff247b82 */ /* 0x000e620000000a00 */
[----:B0-----:R-:W-:-:S06]  /*3490*/  UIMAD UR6, UR9, UR4, UR8 ;  /* 0x00000004090672a4 */ /* 0x001fcc000f8e0208 */
[----:B------:R-:W-:-:S04]  /*34a0*/  MOV R35, UR6 ;  /* 0x0000000600237c02 */ /* 0x000fc80008000f00 */
[----:B------:R-:W-:-:S05]  /*34b0*/  LEA R34, R35, R34, 0x6 ;  /* 0x0000002223227211 */ /* 0x000fca00078e30ff */
[----:B-1----:R-:W-:-:S05]  /*34c0*/  IMAD.WIDE.U32 R34, R34, 0x4, R36 ;  /* 0x0000000422227825 */ /* 0x002fca00078e0024 */
[----:B------:R0:W-:Y:S02]  /*34d0*/  STG.E.64 desc[UR14][R34.64], R24 ;  /* 0x0000001822007986 */ /* 0x0001e4000c101b0e */
.L_x_236:
[----:B------:R-:W-:Y:S05]  /*34e0*/  BSYNC.RECONVERGENT B0 ;  /* 0x0000000000007941 */ /* 0x000fea0003800200 */
.L_x_235:
[----:B------:R-:W-:-:S04]  /*34f0*/  UISETP.GE.U32.AND UP0, UPT, UR10, UR13, UPT ;  /* 0x0000000d0a00728c */ /* 0x000fc8000bf06070 */
[----:B------:R-:W-:-:S09]  /*3500*/  UISETP.GE.AND.EX UP0, UPT, UR5, UR12, UPT, UP0 ;  /* 0x0000000c0500728c */ /* 0x000fd2000bf06300 */
[----:B------:R-:W-:Y:S05]  /*3510*/  BRA.U !UP0, `(.L_x_237) ;  /* 0x0000000108747547 */ /* 0x000fea000b800000 */
[----:B0-----:R-:W0:Y:S01]  /*3520*/  S2R R24, SR_TID.X ;  /* 0x0000000000187919 */ /* 0x001e220000002100 */
[----:B------:R-:W-:Y:S01]  /*3530*/  BAR.SYNC.DEFER_BLOCKING 0x0 ;  /* 0x0000000000007b1d */ /* 0x000fe20000010000 */
[----:B0-----:R-:W-:-:S13]  /*3540*/  ISETP.NE.AND P0, PT, R24, RZ, PT ;  /* 0x000000ff1800720c */ /* 0x001fda0003f05270 */
[----:B------:R-:W-:Y:S05]  /*3550*/  @P0 BRA `(.L_x_238) ;  /* 0x0000000000580947 */ /* 0x000fea0003800000 */
[----:B------:R-:W0:Y:S01]  /*3560*/  LDCU.64 UR12, c[0x0][0x3d8] ;  /* 0x00007b00ff0c77ac */ /* 0x000e220008000a00 */
[----:B------:R-:W-:Y:S02]  /*3570*/  USHF.L.U32 UR6, UR8, 0x2, URZ ;  /* 0x0000000208067899 */ /* 0x000fe400080006ff */
[----:B------:R-:W-:Y:S02]  /*3580*/  USHF.R.U32.HI UR9, URZ, 0x3, UR8 ;  /* 0x00000003ff097899 */ /* 0x000fe40008011608 */
[----:B------:R-:W-:Y:S02]  /*3590*/  ULOP3.LUT UR6, UR6, 0x1c, URZ, 0xc0, !UPT ;  /* 0x0000001c06067892 */ /* 0x000fe4000f8ec0ff */
[----:B------:R-:W-:Y:S02]  /*35a0*/  ULOP3.LUT UP1, URZ, UR9, UR18, URZ, 0xfc, !UPT ;  /* 0x0000001209ff7292 */ /* 0x000fe4000f82fcff */
[----:B0-----:R-:W-:-:S03]  /*35b0*/  UIADD3 UR7, UP2, UPT, UR6, UR12, URZ ;  /* 0x0000000c06077290 */ /* 0x001fc6000ff5e0ff */
[----:B------:R-:W-:Y:S01]  /*35c0*/  UMOV UR6, 0x7fffffd9 ;  /* 0x7fffffd900067882 */ /* 0x000fe20000000000 */
[----:B------:R-:W-:Y:S02]  /*35d0*/  UIADD3.X UR9, UPT, UPT, URZ, UR13, URZ, UP2, !UPT ;  /* 0x0000000dff097290 */ /* 0x000fe400097fe4ff */
[----:B------:R-:W-:Y:S01]  /*35e0*/  USEL UR6, UR6, 0x1, !UP1 ;  /* 0x0000000106067887 */ /* 0x000fe2000c800000 */
[----:B------:R-:W-:-:S03]  /*35f0*/  MOV R24, UR7 ;  /* 0x0000000700187c02 */ /* 0x000fc60008000f00 */
[----:B------:R-:W-:Y:S02]  /*3600*/  MOV R25, UR9 ;  /* 0x0000000900197c02 */ /* 0x000fe40008000f00 */
[----:B------:R-:W-:Y:S01]  /*3610*/  MOV R34, UR6 ;  /* 0x0000000600227c02 */ /* 0x000fe20008000f00 */
[----:B------:R-:W-:Y:S06]  /*3620*/  MEMBAR.ALL.GPU ;  /* 0x0000000000007992 */ /* 0x000fec000000a000 */
[----:B------:R-:W-:-:S00]  /*3630*/  ERRBAR ;  /* 0x00000000000079ab */ /* 0x000fc00000000000 */
[----:B------:R-:W-:Y:S06]  /*3640*/  CGAERRBAR ;  /* 0x00000000000075ab */ /* 0x000fec0000000000 */
[----:B------:R0:W5:Y:S02]  /*3650*/  ATOM.E.ADD.STRONG.GPU PT, R34, desc[UR14][R24.64+0xa0], R34 ;  /* 0x8000a0221822798a */ /* 0x00016400081ef10e */
.L_x_239:
[----:B------:R-:W2:Y:S04]  /*3660*/  LD.E.STRONG.GPU R35, desc[UR14][R24.64+0xa0] ;  /* 0x0000a00e18237980 */ /* 0x000ea8000c10f900 */
[----:B--2---:R-:W-:Y:S01]  /*3670*/  CCTL.IVALL ;  /* 0x00000000ff00798f */ /* 0x004fe20002000000 */
[----:B------:R-:W-:Y:S05]  /*3680*/  YIELD ;  /* 0x0000000000007946 */ /* 0x000fea0003800000 */
[----:B-----5:R-:W-:-:S04]  /*3690*/  LOP3.LUT R35, R35, R34, RZ, 0x3c, !PT ;  /* 0x0000002223237212 */ /* 0x020fc800078e3cff */
[----:B------:R-:W-:-:S13]  /*36a0*/  ISETP.GT.AND P0, PT, R35, -0x1, PT ;  /* 0xffffffff2300780c */ /* 0x000fda0003f04270 */
[----:B------:R-:W-:Y:S05]  /*36b0*/  @P0 BRA `(.L_x_239) ;  /* 0xfffffffc00e80947 */ /* 0x000fea000383ffff */
.L_x_238:
[----:B------:R-:W-:Y:S05]  /*36c0*/  WARPSYNC.ALL ;  /* 0x0000000000007948 */ /* 0x000fea0003800000 */
[----:B------:R-:W-:Y:S06]  /*36d0*/  BAR.SYNC.DEFER_BLOCKING 0x0 ;  /* 0x0000000000007b1d */ /* 0x000fec0000010000 */
[----:B------:R-:W-:Y:S05]  /*36e0*/  BRA `(.L_x_240) ;  /* 0x0000000000587947 */ /* 0x000fea0003800000 */
.L_x_237:
[----:B0-----:R-:W0:Y:S01]  /*36f0*/  S2R R24, SR_TID.X ;  /* 0x0000000000187919 */ /* 0x001e220000002100 */
[----:B------:R-:W-:Y:S01]  /*3700*/  BAR.SYNC.DEFER_BLOCKING 0x0 ;  /* 0x0000000000007b1d */ /* 0x000fe20000010000 */
[----:B0-----:R-:W-:-:S13]  /*3710*/  ISETP.NE.AND P0, PT, R24, RZ, PT ;  /* 0x000000ff1800720c */ /* 0x001fda0003f05270 */
[----:B------:R-:W-:Y:S05]  /*3720*/  @P0 BRA `(.L_x_241) ;  /* 0x0000000000400947 */ /* 0x000fea0003800000 */
[----:B------:R-:W0:Y:S01]  /*3730*/  LDC.64 R34, c[0x0][0x3d8] ;  /* 0x0000f600ff227b82 */ /* 0x000e220000000a00 */
[----:B------:R-:W-:Y:S02]  /*3740*/  MOV R24, UR8 ;  /* 0x0000000800187c02 */ /* 0x000fe40008000f00 */
[----:B------:R-:W-:-:S03]  /*3750*/  ISETP.NE.AND P0, PT, RZ, UR18, PT ;  /* 0x00000012ff007c0c */ /* 0x000fc6000bf05270 */
[----:B0-----:R-:W-:Y:S01]  /*3760*/  IMAD.WIDE.U32 R24, R24, 0x4, R34 ;  /* 0x0000000418187825 */ /* 0x001fe200078e0022 */
[----:B------:R-:W-:-:S04]  /*3770*/  MOV R34, 0x7ffffff9 ;  /* 0x7ffffff900227802 */ /* 0x000fc80000000f00 */
[----:B------:R-:W-:Y:S01]  /*3780*/  SEL R34, R34, 0x1, !P0 ;  /* 0x0000000122227807 */ /* 0x000fe20004000000 */
[----:B------:R-:W-:Y:S06]  /*3790*/  MEMBAR.ALL.GPU ;  /* 0x0000000000007992 */ /* 0x000fec000000a000 */
[----:B------:R-:W-:-:S00]  /*37a0*/  ERRBAR ;  /* 0x00000000000079ab */ /* 0x000fc00000000000 */
[----:B------:R-:W-:Y:S06]  /*37b0*/  CGAERRBAR ;  /* 0x00000000000075ab */ /* 0x000fec0000000000 */
[----:B------:R0:W5:Y:S02]  /*37c0*/  ATOM.E.ADD.STRONG.GPU PT, R34, desc[UR14][R24.64], R34 ;  /* 0x800000221822798a */ /* 0x00016400081ef10e */
.L_x_242:
[----:B------:R-:W2:Y:S04]  /*37d0*/  LD.E.STRONG.GPU R35, desc[UR14][R24.64] ;  /* 0x0000000e18237980 */ /* 0x000ea8000c10f900 */
[----:B--2---:R-:W-:Y:S01]  /*37e0*/  CCTL.IVALL ;  /* 0x00000000ff00798f */ /* 0x004fe20002000000 */
[----:B------:R-:W-:Y:S05]  /*37f0*/  YIELD ;  /* 0x0000000000007946 */ /* 0x000fea0003800000 */
[----:B-----5:R-:W-:-:S04]  /*3800*/  LOP3.LUT R35, R35, R34, RZ, 0x3c, !PT ;  /* 0x0000002223237212 */ /* 0x020fc800078e3cff */
[----:B------:R-:W-:-:S13]  /*3810*/  ISETP.GT.AND P0, PT, R35, -0x1, PT ;  /* 0xffffffff2300780c */ /* 0x000fda0003f04270 */
[----:B------:R-:W-:Y:S05]  /*3820*/  @P0 BRA `(.L_x_242) ;  /* 0xfffffffc00e80947 */ /* 0x000fea000383ffff */
.L_x_241:
[----:B------:R-:W-:Y:S05]  /*3830*/  WARPSYNC.ALL ;  /* 0x0000000000007948 */ /* 0x000fea0003800000 */
[----:B------:R-:W-:Y:S06]  /*3840*/  BAR.SYNC.DEFER_BLOCKING 0x0 ;  /* 0x0000000000007b1d */ /* 0x000fec0000010000 */
.L_x_240:
[----:B------:R-:W2:Y:S04]  /*3850*/  LDL.LU R36, [R1+0x18] ;  /* 0x0000180001247983 */ /* 0x000ea80000300800 */
[----:B------:R-:W3:Y:S04]  /*3860*/  LDL.LU R37, [R1+0xc] ;  /* 0x00000c0001257983 */ /* 0x000ee80000300800 */
[----:B------:R1:W-:Y:S04]  /*3870*/  STL [R1+0xc8], R32 ;  /* 0x0000c82001007387 */ /* 0x0003e80000100800 */
[----:B-1----:R-:W4:Y:S04]  /*3880*/  LDL.LU R32, [R1+0x1c] ;  /* 0x00001c0001207983 */ /* 0x002f280000300800 */
[----:B------:R1:W-:Y:S04]  /*3890*/  STL [R1+0xc4], R31 ;  /* 0x0000c41f01007387 */ /* 0x0003e80000100800 */
[----:B-1----:R-:W2:Y:S04]  /*38a0*/  LDL.LU R31, [R1] ;  /* 0x00000000011f7983 */ /* 0x002ea80000300800 */
[----:B------:R1:W-:Y:S04]  /*38b0*/  STL [R1+0xc0], R30 ;  /* 0x0000c01e01007387 */ /* 0x0003e80000100800 */
[----:B-1----:R-:W3:Y:S04]  /*38c0*/  LDL.LU R30, [R1+0x20] ;  /* 0x00002000011e7983 */ /* 0x002ee80000300800 */
[----:B------:R1:W-:Y:S04]  /*38d0*/  STL [R1+0xbc], R29 ;  /* 0x0000bc1d01007387 */ /* 0x0003e80000100800 */
[----:B-1----:R-:W4:Y:S01]  /*38e0*/  LDL R29, [R1+0x9c] ;  /* 0x00009c00011d7983 */ /* 0x002f220000100800 */
[----:B0-----:R-:W-:-:S03]  /*38f0*/  MOV R25, UR4 ;  /* 0x0000000400197c02 */ /* 0x001fc60008000f00 */
[----:B------:R0:W-:Y:S01]  /*3900*/  STL [R1+0xb8], R28 ;  /* 0x0000b81c01007387 */ /* 0x0001e20000100800 */
[----:B------:R-:W1:Y:S01]  /*3910*/  S2UR UR7, SR_CgaCtaId ;  /* 0x00000000000779c3 */ /* 0x000e620000008800 */
[----:B------:R-:W-:Y:S01]  /*3920*/  UMOV UR6, 0x400 ;  /* 0x0000040000067882 */ /* 0x000fe20000000000 */
[----:B0-----:R-:W0:Y:S01]  /*3930*/  S2R R28, SR_TID.X ;  /* 0x00000000001c7919 */ /* 0x001e220000002100 */
[----:B------:R-:W-:Y:S01]  /*3940*/  USHF.L.U32 UR9, UR8, 0x2, URZ ;  /* 0x0000000208097899 */ /* 0x000fe200080006ff */
[----:B------:R-:W-:Y:S01]  /*3950*/  STL [R1+0xb4], R27 ;  /* 0x0000b41b01007387 */ /* 0x000fe20000100800 */
[----:B0-----:R-:W-:Y:S01]  /*3960*/  ISETP.GT.U32.AND P0, PT, R28, 0x1f, PT ;  /* 0x0000001f1c00780c */ /* 0x001fe20003f04070 */
[----:B------:R-:W-:Y:S02]  /*3970*/  UIADD3 UR6, UPT, UPT, UR6, 0x3480, URZ ;  /* 0x0000348006067890 */ /* 0x000fe4000fffe0ff */
[----:B------:R-:W-:Y:S10]  /*3980*/  STL [R1+0xb0], R26 ;  /* 0x0000b01a01007387 */ /* 0x000ff40000100800 */
[----:B------:R-:W0:Y:S08]  /*3990*/  @!P0 LDC R24, c[0x0][0x374] ;  /* 0x0000dd00ff188b82 */ /* 0x000e300000000800 */
[----:B------:R-:W0:Y:S01]  /*39a0*/  @!P0 LDC.64 R34, c[0x0][0x3d0] ;  /* 0x0000f400ff228b82 */ /* 0x000e220000000a00 */
[----:B-1----:R-:W-:Y:S01]  /*39b0*/  ULEA UR6, UR7, UR6, 0x18 ;  /* 0x0000000607067291 */ /* 0x002fe2000f8ec0ff */
[----:B------:R-:W-:Y:S01]  /*39c0*/  STL [R1+0xac], R4 ;  /* 0x0000ac0401007387 */ /* 0x000fe20000100800 */
[----:B------:R-:W-:-:S03]  /*39d0*/  ULOP3.LUT UR9, UR9, 0x1c, URZ, 0xc0, !UPT ;  /* 0x0000001c09097892 */ /* 0x000fc6000f8ec0ff */
[----:B------:R-:W-:Y:S04]  /*39e0*/  STL [R1+0xa8], R3 ;  /* 0x0000a80301007387 */ /* 0x000fe80000100800 */
[----:B------:R1:W-:Y:S04]  /*39f0*/  STL [R1+0xa4], R2 ;  /* 0x0000a40201007387 */ /* 0x0003e80000100800 */
[----:B------:R-:W-:Y:S01]  /*3a00*/  STL [R1+0xa0], R0 ;  /* 0x0000a00001007387 */ /* 0x000fe20000100800 */
[----:B0-----:R-:W-:Y:S01]  /*3a10*/  @!P0 IMAD R24, R24, R25, UR8 ;  /* 0x0000000818188e24 */ /* 0x001fe2000f8e0219 */
[----:B------:R-:W-:-:S02]  /*3a20*/  @!P0 SHF.L.U32 R25, R28, 0x1, RZ ;  /* 0x000000011c198819 */ /* 0x000fc400000006ff */
[----:B-1----:R-:W3:Y:S02]  /*3a30*/  LDL.LU R2, [R1+0x4c] ;  /* 0x00004c0001027983 */ /* 0x002ee40000300800 */
[----:B------:R-:W-:-:S04]  /*3a40*/  @!P0 LOP3.LUT R25, R25, 0x3e, RZ, 0xc0, !PT ;  /* 0x0000003e19198812 */ /* 0x000fc800078ec0ff */
[----:B------:R-:W-:-:S05]  /*3a50*/  @!P0 LEA R24, R24, R25, 0x6 ;  /* 0x0000001918188211 */ /* 0x000fca00078e30ff */
[----:B------:R-:W-:-:S06]  /*3a60*/  @!P0 IMAD.WIDE.U32 R24, R24, 0x4, R34 ;  /* 0x0000000418188825 */ /* 0x000fcc00078e0022 */
[----:B------:R-:W2:Y:S01]  /*3a70*/  @!P0 LDG.E.64 R24, desc[UR14][R24.64] ;  /* 0x0000000e18188981 */ /* 0x000ea2000c1e1b00 */
[----:B------:R-:W-:Y:S02]  /*3a80*/  HFMA2 R34, -RZ, RZ, 0, 0 ;  /* 0x00000000ff227431 */ /* 0x000fe400000001ff */
[----:B--2---:R-:W-:Y:S01]  /*3a90*/  @!P0 FADD.FTZ R34, RZ, R24 ;  /* 0x00000018ff228221 */ /* 0x004fe20000010000 */
[----:B------:R-:W-:Y:S01]  /*3aa0*/  MOV R24, RZ ;  /* 0x000000ff00187202 */ /* 0x000fe20000000f00 */
[----:B------:R-:W-:Y:S01]  /*3ab0*/  @!P0 FADD.FTZ R24, RZ, R25 ;  /* 0x00000019ff188221 */ /* 0x000fe20000010000 */
[----:B------:R-:W-:Y:S02]  /*3ac0*/  LOP3.LUT P0, RZ, R28, 0x3e7, RZ, 0xc0, !PT ;  /* 0x000003e71cff7812 */ /* 0x000fe4000780c0ff */
[----:B------:R-:W0:Y:S02]  /*3ad0*/  SHFL.BFLY PT, R25, R34, 0x4, 0x1f ;  /* 0x0c801f0022197f89 */ /* 0x000e2400000e0000 */
[----:B0-----:R-:W-:-:S02]  /*3ae0*/  FADD.FTZ R25, R25, R34 ;  /* 0x0000002219197221 */ /* 0x001fc40000010000 */
[----:B------:R-:W0:Y:S02]  /*3af0*/  SHFL.BFLY PT, R34, R24, 0x4, 0x1f ;  /* 0x0c801f0018227f89 */ /* 0x000e2400000e0000 */
[----:B0-----:R-:W-:Y:S02]  /*3b00*/  FADD.FTZ R34, R34, R24 ;  /* 0x0000001822227221 */ /* 0x001fe40000010000 */
[----:B------:R-:W0:Y:S02]  /*3b10*/  SHFL.BFLY PT, R24, R25, 0x2, 0x1f ;  /* 0x0c401f0019187f89 */ /* 0x000e2400000e0000 */
[----:B0-----:R-:W-:Y:S02]  /*3b20*/  FADD.FTZ R24, R25, R24 ;  /* 0x0000001819187221 */ /* 0x001fe40000010000 */
[----:B------:R-:W0:Y:S02]  /*3b30*/  SHFL.BFLY PT, R25, R34, 0x2, 0x1f ;  /* 0x0c401f0022197f89 */ /* 0x000e2400000e0000 */
[----:B0-----:R-:W-:-:S02]  /*3b40*/  FADD.FTZ R25, R34, R25 ;  /* 0x0000001922197221 */ /* 0x001fc40000010000 */
[----:B------:R-:W0:Y:S02]  /*3b50*/  SHFL.BFLY PT, R34, R24, 0x1, 0x1f ;  /* 0x0c201f0018227f89 */ /* 0x000e2400000e0000 */
[----:B0-----:R-:W-:Y:S02]  /*3b60*/  FADD.FTZ R24, R24, R34 ;  /* 0x0000002218187221 */ /* 0x001fe40000010000 */
[----:B------:R-:W0:Y:S02]  /*3b70*/  SHFL.BFLY PT, R34, R25, 0x1, 0x1f ;  /* 0x0c201f0019227f89 */ /* 0x000e2400000e0000 */
[----:B------:R-:W-:Y:S01]  /*3b80*/  @!P0 FMUL.FTZ R24, R24, 4.8828125727595761418e-05 ;  /* 0x384ccccd18188820 */ /* 0x000fe20000410000 */
[----:B0-----:R-:W-:-:S04]  /*3b90*/  FADD.FTZ R25, R25, R34 ;  /* 0x0000002219197221 */ /* 0x001fc80000010000 */
[----:B------:R-:W-:-:S05]  /*3ba0*/  @!P0 FMUL.FTZ R25, R25, 4.8828125727595761418e-05 ;  /* 0x384ccccd19198820 */ /* 0x000fca0000410000 */
[----:B------:R4:W-:Y:S02]  /*3bb0*/  @!P0 STS.64 [R28+UR6], R24 ;  /* 0x000000181c008988 */ /* 0x0009e40008000a06 */
[----:B----4-:R-:W-:-:S04]  /*3bc0*/  IADD3 R24, PT, PT, R29, -UR9, RZ ;  /* 0x800000091d187c10 */ /* 0x010fc8000fffe0ff */
[----:B------:R-:W-:Y:S01]  /*3bd0*/  LEA R24, R24, UR6, 0x3 ;  /* 0x0000000618187c11 */ /* 0x000fe2000f8e18ff */
[----:B------:R-:W-:Y:S06]  /*3be0*/  BAR.SYNC.DEFER_BLOCKING 0x0 ;  /* 0x0000000000007b1d */ /* 0x000fec0000010000 */
[----:B------:R-:W0:Y:S01]  /*3bf0*/  LDCU.64 UR6, c[0x0][0x380] ;  /* 0x00007000ff0677ac */ /* 0x000e220008000a00 */
[----:B------:R-:W1:Y:S02]  /*3c00*/  LDS.64 R24, [R24] ;  /* 0x0000000018187984 */ /* 0x000e640000000a00 */
[--C-:B-1----:R-:W-:Y:S01]  /*3c10*/  FADD.FTZ R35, R32, -R24.reuse ;  /* 0x8000001820237221 */ /* 0x102fe20000010000 */
[--C-:B-----5:R-:W-:Y:S01]  /*3c20*/  FADD.FTZ R6, R6, -R24.reuse ;  /* 0x8000001806067221 */ /* 0x120fe20000010000 */
[----:B------:R-:W2:Y:S01]  /*3c30*/  LDL.LU R32, [R1+0x54] ;  /* 0x0000540001207983 */ /* 0x000ea20000300800 */
[--C-:B------:R-:W-:Y:S01]  /*3c40*/  FADD.FTZ R34, R31, -R24.reuse ;  /* 0x800000181f227221 */ /* 0x100fe20000010000 */
[----:B------:R-:W-:Y:S01]  /*3c50*/  FADD.FTZ R61, R61, -R24 ;  /* 0x800000183d3d7221 */ /* 0x000fe20000010000 */
[----:B---3--:R-:W-:Y:S01]  /*3c60*/  FFMA.FTZ R6, R30, -R25, R6 ;  /* 0x800000191e067223 */ /* 0x008fe20000010006 */
[----:B------:R-:W3:Y:S01]  /*3c70*/  LDL.LU R0, [R1+0x50] ;  /* 0x0000500001007983 */ /* 0x000ee20000300800 */
[--C-:B------:R-:W-:Y:S01]  /*3c80*/  FADD.FTZ R36, R36, -R24.reuse ;  /* 0x8000001824247221 */ /* 0x100fe20000010000 */
[--C-:B------:R-:W-:Y:S01]  /*3c90*/  FADD.FTZ R60, R60, -R24.reuse ;  /* 0x800000183c3c7221 */ /* 0x100fe20000010000 */
[--C-:B------:R-:W-:Y:S01]  /*3ca0*/  FADD.FTZ R37, R37, -R24.reuse ;  /* 0x8000001825257221 */ /* 0x100fe20000010000 */
[----:B------:R-:W4:Y:S04]  /*3cb0*/  LDL.LU R31, [R1+0x48] ;  /* 0x00004800011f7983 */ /* 0x000f280000300800 */
[----:B------:R-:W4:Y:S04]  /*3cc0*/  LDL.LU R30, [R1+0x14] ;  /* 0x00001400011e7983 */ /* 0x000f280000300800 */
[----:B------:R-:W4:Y:S04]  /*3cd0*/  LDL.LU R29, [R1+0x44] ;  /* 0x00004400011d7983 */ /* 0x000f280000300800 */
[----:B------:R-:W4:Y:S01]  /*3ce0*/  LDL.LU R28, [R1+0x10] ;  /* 0x00001000011c7983 */ /* 0x000f220000300800 */
[----:B------:R-:W-:-:S03]  /*3cf0*/  FADD.FTZ R59, R59, -R24 ;  /* 0x800000183b3b7221 */ /* 0x000fc60000010000 */
[----:B------:R-:W4:Y:S01]  /*3d00*/  LDL.LU R27, [R1+0x8] ;  /* 0x00000800011b7983 */ /* 0x000f220000300800 */
[--C-:B------:R-:W-:Y:S01]  /*3d10*/  FADD.FTZ R58, R58, -R24.reuse ;  /* 0x800000183a3a7221 */ /* 0x100fe20000010000 */
[--C-:B------:R-:W-:Y:S02]  /*3d20*/  FADD.FTZ R57, R57, -R24.reuse ;  /* 0x8000001839397221 */ /* 0x100fe40000010000 */
[----:B------:R-:W4:Y:S01]  /*3d30*/  LDL.LU R26, [R1+0x3c] ;  /* 0x00003c00011a7983 */ /* 0x000f220000300800 */
[--C-:B------:R-:W-:Y:S01]  /*3d40*/  FADD.FTZ R56, R56, -R24.reuse ;  /* 0x8000001838387221 */ /* 0x100fe20000010000 */
[--C-:B------:R-:W-:Y:S01]  /*3d50*/  FADD.FTZ R55, R55, -R24.reuse ;  /* 0x8000001837377221 */ /* 0x100fe20000010000 */
[--C-:B------:R-:W-:Y:S01]  /*3d60*/  FADD.FTZ R54, R54, -R24.reuse ;  /* 0x8000001836367221 */ /* 0x100fe20000010000 */
        /* <DEDUP_REMOVED lines=20> */
[----:B------:R-:W-:-:S02]  /*3eb0*/  FADD.FTZ R23, R23, -R24 ;  /* 0x8000001817177221 */ /* 0x000fc40000010000 */
[----:B------:R-:W4:Y:S01]  /*3ec0*/  LDL.LU R24, [R1+0x40] ;  /* 0x0000400001187983 */ /* 0x000f220000300800 */
[----:B------:R-:W-:-:S03]  /*3ed0*/  FFMA.FTZ R34, R2, -R25, R34 ;  /* 0x8000001902227223 */ /* 0x000fc60000010022 */
[----:B------:R-:W4:Y:S01]  /*3ee0*/  LDL.LU R2, [R1+0x34] ;  /* 0x0000340001027983 */ /* 0x000f220000300800 */
[----:B--2---:R-:W-:-:S03]  /*3ef0*/  FFMA.FTZ R35, R32, -R25, R35 ;  /* 0x8000001920237223 */ /* 0x004fc60000010023 */
[----:B------:R1:W5:Y:S01]  /*3f00*/  LDL.LU R32, [R1+0xc8] ;  /* 0x0000c80001207983 */ /* 0x0003620000300800 */
[----:B---3--:R-:W-:-:S03]  /*3f10*/  FFMA.FTZ R61, R0, -R25, R61 ;  /* 0x80000019003d7223 */ /* 0x008fc6000001003d */
[----:B------:R-:W2:Y:S01]  /*3f20*/  LDL.LU R0, [R1+0x30] ;  /* 0x0000300001007983 */ /* 0x000ea20000300800 */
[----:B----4-:R-:W-:-:S03]  /*3f30*/  FFMA.FTZ R36, R31, -R25, R36 ;  /* 0x800000191f247223 */ /* 0x010fc60000010024 */
[----:B------:R1:W5:Y:S01]  /*3f40*/  LDL.LU R31, [R1+0xc4] ;  /* 0x0000c400011f7983 */ /* 0x0003620000300800 */
[----:B------:R-:W-:-:S03]  /*3f50*/  FFMA.FTZ R60, R30, -R25, R60 ;  /* 0x800000191e3c7223 */ /* 0x000fc6000001003c */
[----:B------:R1:W5:Y:S01]  /*3f60*/  LDL.LU R30, [R1+0xc0] ;  /* 0x0000c000011e7983 */ /* 0x0003620000300800 */
[----:B------:R-:W-:-:S03]  /*3f70*/  FFMA.FTZ R37, R29, -R25, R37 ;  /* 0x800000191d257223 */ /* 0x000fc60000010025 */
[----:B------:R1:W5:Y:S01]  /*3f80*/  LDL.LU R29, [R1+0xbc] ;  /* 0x0000bc00011d7983 */ /* 0x0003620000300800 */
[----:B------:R-:W-:-:S03]  /*3f90*/  FFMA.FTZ R59, R28, -R25, R59 ;  /* 0x800000191c3b7223 */ /* 0x000fc6000001003b */
[----:B------:R1:W5:Y:S01]  /*3fa0*/  LDL.LU R28, [R1+0xb8] ;  /* 0x0000b800011c7983 */ /* 0x0003620000300800 */
[-C--:B------:R-:W-:Y:S01]  /*3fb0*/  FFMA.FTZ R57, R27, -R25.reuse, R57 ;  /* 0x800000191b397223 */ /* 0x080fe20000010039 */
[-C--:B------:R-:W-:Y:S01]  /*3fc0*/  FFMA.FTZ R52, R53, -R25.reuse, R52 ;  /* 0x8000001935347223 */ /* 0x080fe20000010034 */
[-C--:B------:R-:W-:Y:S01]  /*3fd0*/  FFMA.FTZ R56, R26, -R25.reuse, R56 ;  /* 0x800000191a387223 */ /* 0x080fe20000010038 */
[-C--:B------:R-:W-:Y:S01]  /*3fe0*/  FFMA.FTZ R55, R4, -R25.reuse, R55 ;  /* 0x8000001904377223 */ /* 0x080fe20000010037 */
[-C--:B------:R-:W-:Y:S01]  /*3ff0*/  FFMA.FTZ R49, R50, -R25.reuse, R49 ;  /* 0x8000001932317223 */ /* 0x080fe20000010031 */
[-C--:B------:R-:W-:Y:S01]  /*4000*/  FFMA.FTZ R54, R3, -R25.reuse, R54 ;  /* 0x8000001903367223 */ /* 0x080fe20000010036 */
[-C--:B------:R-:W-:Y:S01]  /*4010*/  FFMA.FTZ R46, R47, -R25.reuse, R46 ;  /* 0x800000192f2e7223 */ /* 0x080fe2000001002e */
[-C--:B------:R-:W-:Y:S02]  /*4020*/  FFMA.FTZ R58, R24, -R25.reuse, R58 ;  /* 0x80000019183a7223 */ /* 0x080fe4000001003a */
[----:B------:R-:W3:Y:S04]  /*4030*/  LDL.LU R24, [R1+0x24] ;  /* 0x0000240001187983 */ /* 0x000ee80000300800 */
[----:B------:R1:W5:Y:S01]  /*4040*/  LDL.LU R27, [R1+0xb4] ;  /* 0x0000b400011b7983 */ /* 0x0003620000300800 */
[----:B------:R-:W-:-:S03]  /*4050*/  FFMA.FTZ R51, R2, -R25, R51 ;  /* 0x8000001902337223 */ /* 0x000fc60000010033 */
[----:B------:R1:W5:Y:S04]  /*4060*/  LDL.LU R26, [R1+0xb0] ;  /* 0x0000b000011a7983 */ /* 0x0003680000300800 */
[----:B------:R1:W5:Y:S04]  /*4070*/  LDL.LU R4, [R1+0xac] ;  /* 0x0000ac0001047983 */ /* 0x0003680000300800 */
[----:B------:R1:W5:Y:S04]  /*4080*/  LDL.LU R3, [R1+0xa8] ;  /* 0x0000a80001037983 */ /* 0x0003680000300800 */
[----:B------:R-:W0:Y:S04]  /*4090*/  LDL.LU R53, [R1+0x60] ;  /* 0x0000600001357983 */ /* 0x000e280000300800 */
[----:B------:R1:W5:Y:S04]  /*40a0*/  LDL.LU R2, [R1+0xa4] ;  /* 0x0000a40001027983 */ /* 0x0003680000300800 */
[----:B------:R-:W4:Y:S01]  /*40b0*/  LDL.LU R50, [R1+0x28] ;  /* 0x0000280001327983 */ /* 0x000f220000300800 */
[----:B--2---:R-:W-:-:S03]  /*40c0*/  FFMA.FTZ R48, R0, -R25, R48 ;  /* 0x8000001900307223 */ /* 0x004fc60000010030 */
[----:B------:R1:W5:Y:S04]  /*40d0*/  LDL.LU R0, [R1+0xa0] ;  /* 0x0000a00001007983 */ /* 0x0003680000300800 */
[----:B------:R-:W2:Y:S01]  /*40e0*/  LDL.LU R47, [R1+0x2c] ;  /* 0x00002c00012f7983 */ /* 0x000ea20000300800 */
[-C--:B------:R-:W-:Y:S01]  /*40f0*/  FFMA.FTZ R38, R38, -R25.reuse, R7 ;  /* 0x8000001926267223 */ /* 0x080fe20000010007 */
[C---:B------:R-:W-:Y:S01]  /*4100*/  FMUL.FTZ R6, R5.reuse, R6 ;  /* 0x0000000605067220 */ /* 0x040fe20000410000 */
[----:B------:R-:W-:Y:S01]  /*4110*/  FMUL.FTZ R7, R5, R34 ;  /* 0x0000002205077220 */ /* 0x000fe20000410000 */
[-C--:B------:R-:W-:Y:S01]  /*4120*/  FFMA.FTZ R15, R14, -R25.reuse, R15 ;  /* 0x800000190e0f7223 */ /* 0x080fe2000001000f */
[-C--:B------:R-:W-:Y:S01]  /*4130*/  FFMA.FTZ R14, R16, -R25.reuse, R17 ;  /* 0x80000019100e7223 */ /* 0x080fe20000010011 */
[----:B------:R-:W-:Y:S01]  /*4140*/  FFMA.FTZ R10, R11, -R25, R10 ;  /* 0x800000190b0a7223 */ /* 0x000fe2000001000a */
[----:B------:R-:W-:Y:S01]  /*4150*/  FMUL.FTZ R16, R5, R61 ;  /* 0x0000003d05107220 */ /* 0x000fe20000410000 */
[----:B------:R-:W-:Y:S01]  /*4160*/  F2FP.BF16.F32.PACK_AB R6, R7, R6 ;  /* 0x000000060706723e */ /* 0x000fe200000010ff */
[C---:B------:R-:W-:Y:S01]  /*4170*/  FMUL.FTZ R7, R5.reuse, R35 ;  /* 0x0000002305077220 */ /* 0x040fe20000410000 */
[-C--:B------:R-:W-:Y:S01]  /*4180*/  FFMA.FTZ R43, R44, -R25.reuse, R43 ;  /* 0x800000192c2b7223 */ /* 0x080fe2000001002b */
[-C--:B------:R-:W-:Y:S01]  /*4190*/  FFMA.FTZ R34, R18, -R25.reuse, R19 ;  /* 0x8000001912227223 */ /* 0x080fe20000010013 */
[----:B------:R-:W-:Y:S01]  /*41a0*/  FMUL.FTZ R36, R5, R36 ;  /* 0x0000002405247220 */ /* 0x000fe20000410000 */
[----:B--2---:R-:W-:-:S02]  /*41b0*/  FFMA.FTZ R45, R47, -R25, R45 ;  /* 0x800000192f2d7223 */ /* 0x004fc4000001002d */
[----:B------:R-:W2:Y:S01]  /*41c0*/  LDL.LU R47, [R1+0x64] ;  /* 0x00006400012f7983 */ /* 0x000ea20000300800 */
[C---:B------:R-:W-:Y:S01]  /*41d0*/  FMUL.FTZ R11, R5.reuse, R60 ;  /* 0x0000003c050b7220 */ /* 0x040fe20000410000 */
[C---:B------:R-:W-:Y:S01]  /*41e0*/  FMUL.FTZ R19, R5.reuse, R56 ;  /* 0x0000003805137220 */ /* 0x040fe20000410000 */
[----:B------:R-:W-:Y:S01]  /*41f0*/  FMUL.FTZ R44, R5, R55 ;  /* 0x00000037052c7220 */ /* 0x000fe20000410000 */
[-C--:B---3--:R-:W-:Y:S01]  /*4200*/  FFMA.FTZ R39, R24, -R25.reuse, R39 ;  /* 0x8000001918277223 */ /* 0x088fe20000010027 */
[-C--:B----4-:R-:W-:Y:S01]  /*4210*/  FFMA.FTZ R42, R50, -R25.reuse, R42 ;  /* 0x80000019322a7223 */ /* 0x090fe2000001002a */
        /* <DEDUP_REMOVED lines=34> */
[----:B------:R-:W-:Y:S02]  /*4440*/  F2FP.BF16.F32.PACK_AB R17, R18, R17 ;  /* 0x000000111211723e */ /* 0x000fe400000010ff */
[----:B------:R-:W-:Y:S02]  /*4450*/  F2FP.BF16.F32.PACK_AB R11, R15, R12 ;  /* 0x0000000c0f0b723e */ /* 0x000fe400000010ff */
[----:B------:R-:W-:Y:S02]  /*4460*/  F2FP.BF16.F32.PACK_AB R18, R57, R58 ;  /* 0x0000003a3912723e */ /* 0x000fe400000010ff */
[----:B------:R-:W-:Y:S02]  /*4470*/  F2FP.BF16.F32.PACK_AB R55, R36, R51 ;  /* 0x000000332437723e */ /* 0x000fe400000010ff */
[----:B------:R-:W-:-:S02]  /*4480*/  F2FP.BF16.F32.PACK_AB R48, R13, R48 ;  /* 0x000000300d30723e */ /* 0x000fc400000010ff */
[----:B------:R-:W-:Y:S02]  /*4490*/  F2FP.BF16.F32.PACK_AB R49, R44, R45 ;  /* 0x0000002d2c31723e */ /* 0x000fe400000010ff */
[----:B------:R-:W-:Y:S02]  /*44a0*/  F2FP.BF16.F32.PACK_AB R42, R21, R42 ;  /* 0x0000002a152a723e */ /* 0x000fe400000010ff */
[----:B------:R-:W-:Y:S02]  /*44b0*/  F2FP.BF16.F32.PACK_AB R43, R38, R39 ;  /* 0x00000027262b723e */ /* 0x000fe400000010ff */
[----:B------:R-:W-:Y:S02]  /*44c0*/  F2FP.BF16.F32.PACK_AB R10, R23, R24 ;  /* 0x00000018170a723e */ /* 0x000fe400000010ff */
[----:B------:R-:W-:Y:S02]  /*44d0*/  F2FP.BF16.F32.PACK_AB R14, R25, R14 ;  /* 0x0000000e190e723e */ /* 0x000fe400000010ff */
[----:B------:R-:W-:Y:S01]  /*44e0*/  F2FP.BF16.F32.PACK_AB R15, R5, R20 ;  /* 0x00000014050f723e */ /* 0x000fe200000010ff */
[----:B------:R-:W-:Y:S01]  /*44f0*/  ULOP3.LUT UR4, UR4, 0x1, URZ, 0x3c, !UPT ;  /* 0x0000000104047892 */ /* 0x000fe2000f8e3cff */
[----:B--2---:R-:W-:-:S05]  /*4500*/  IADD3.X R9, PT, PT, R47, UR7, RZ, P0, !PT ;  /* 0x000000072f097c10 */ /* 0x004fca00087fe4ff */
[----:B------:R1:W-:Y:S04]  /*4510*/  STG.E.64 desc[UR14][R8.64], R6 ;  /* 0x0000000608007986 */ /* 0x0003e8000c101b0e */
[----:B------:R1:W-:Y:S04]  /*4520*/  STG.E.64 desc[UR14][R8.64+0x5000], R16 ;  /* 0x0050001008007986 */ /* 0x0003e8000c101b0e */
[----:B------:R1:W-:Y:S04]  /*4530*/  STG.E.64 desc[UR14][R8.64+0xa000], R18 ;  /* 0x00a0001208007986 */ /* 0x0003e8000c101b0e */
[----:B------:R1:W-:Y:S04]  /*4540*/  STG.E.64 desc[UR14][R8.64+0xf000], R54 ;  /* 0x00f0003608007986 */ /* 0x0003e8000c101b0e */
[----:B------:R1:W-:Y:S04]  /*4550*/  STG.E.64 desc[UR14][R8.64+0x14000], R48 ;  /* 0x0140003008007986 */ /* 0x0003e8000c101b0e */
[----:B------:R1:W-:Y:S04]  /*4560*/  STG.E.64 desc[UR14][R8.64+0x19000], R42 ;  /* 0x0190002a08007986 */ /* 0x0003e8000c101b0e */
[----:B------:R1:W-:Y:S04]  /*4570*/  STG.E.64 desc[UR14][R8.64+0x1e000], R10 ;  /* 0x01e0000a08007986 */ /* 0x0003e8000c101b0e */
[----:B------:R1:W-:Y:S01]  /*4580*/  STG.E.64 desc[UR14][R8.64+0x23000], R14 ;  /* 0x0230000e08007986 */ /* 0x0003e2000c101b0e */
[----:B------:R-:W-:Y:S05]  /*4590*/  BRA.U !UP0, `(.L_x_243) ;  /* 0xffffffbd08b07547 */ /* 0x000fea000b83ffff */
.L_x_231:
        /* <DEDUP_REMOVED lines=8> */
[----:B-1----:R-:W0:Y:S01]  /*4620*/  S2R R8, SR_TID.X ;  /* 0x0000000000087919 */ /* 0x002e220000002100 */
[----:B------:R-:W-:Y:S01]  /*4630*/  UISETP.LT.U32.AND UP0, UPT, UR16, 0x5, UPT ;  /* 0x000000051000788c */ /* 0x000fe2000bf01070 */
[----:B------:R-:W1:Y:S01]  /*4640*/  S2UR UR9, SR_CgaCtaId ;  /* 0x00000000000979c3 */ /* 0x000e620000008800 */
[----:B------:R-:W-:Y:S01]  /*4650*/  UMOV UR8, 0x400 ;  /* 0x0000040000087882 */ /* 0x000fe20000000000 */
[----:B------:R-:W-:Y:S01]  /*4660*/  MOV R24, UR6 ;  /* 0x0000000600187c02 */ /* 0x000fe20008000f00 */
[----:B------:R-:W-:-:S04]  /*4670*/  UISETP.LT.AND.EX UP0, UPT, UR17, URZ, UPT, UP0 ;  /* 0x000000ff1100728c */ /* 0x000fc8000bf01300 */
[----:B------:R-:W-:Y:S02]  /*4680*/  USEL UR7, UR16, 0x5, UP0 ;  /* 0x0000000510077887 */ /* 0x000fe40008000000 */
[----:B------:R-:W-:Y:S02]  /*4690*/  USEL UR4, UR17, URZ, UP0 ;  /* 0x000000ff11047287 */ /* 0x000fe40008000000 */
[----:B------:R-:W-:Y:S02]  /*46a0*/  USHF.L.U32 UR10, UR7, 0x3, URZ ;  /* 0x00000003070a7899 */ /* 0x000fe400080006ff */
[----:B------:R-:W-:-:S06]  /*46b0*/  USHF.L.U64.HI UR7, UR7, 0x3, UR4 ;  /* 0x0000000307077899 */ /* 0x000fcc0008010204 */
[----:B-----5:R-:W-:Y:S01]  /*46c0*/  MOV R29, UR7 ;  /* 0x00000007001d7c02 */ /* 0x020fe20008000f00 */
[----:B------:R-:W2:Y:S01]  /*46d0*/  LDCU.64 UR4, c[0x0][0x3d0] ;  /* 0x00007a00ff0477ac */ /* 0x000ea20008000a00 */
[----:B-1----:R-:W-:Y:S01]  /*46e0*/  ULEA UR8, UR9, UR8, 0x18 ;  /* 0x0000000809087291 */ /* 0x002fe2000f8ec0ff */
[--C-:B0-----:R-:W-:Y:S02]  /*46f0*/  SHF.R.U32.HI R31, RZ, 0x5, R8.reuse ;  /* 0x00000005ff1f7819 */ /* 0x101fe40000011608 */
[----:B------:R-:W-:Y:S02]  /*4700*/  SHF.R.U32.HI R28, RZ, 0x4, R8 ;  /* 0x00000004ff1c7819 */ /* 0x000fe40000011608 */
[----:B------:R-:W-:Y:S02]  /*4710*/  LOP3.LUT R30, RZ, R31, RZ, 0x33, !PT ;  /* 0x0000001fff1e7212 */ /* 0x000fe400078e33ff */
[----:B------:R-:W-:Y:S02]  /*4720*/  LOP3.LUT R0, R28, 0x1e, RZ, 0xc0, !PT ;  /* 0x0000001e1c007812 */ /* 0x000fe400078ec0ff */
[----:B------:R-:W-:Y:S01]  /*4730*/  IADD3 R30, P0, PT, R30, UR10, RZ ;  /* 0x0000000a1e1e7c10 */ /* 0x000fe2000ff1e0ff */
[----:B--2---:R-:W-:Y:S01]  /*4740*/  UIADD3 UR4, UP0, UPT, UR4, 0xcd000, URZ ;  /* 0x000cd00004047890 */ /* 0x004fe2000ff1e0ff */
[----:B------:R-:W-:-:S02]  /*4750*/  LEA R26, R31, UR8, 0x7 ;  /* 0x000000081f1a7c11 */ /* 0x000fc4000f8e38ff */
[----:B------:R-:W-:Y:S01]  /*4760*/  IADD3.X R29, PT, PT, R29, -0x1, RZ, P0, !PT ;  /* 0xffffffff1d1d7810 */ /* 0x000fe200007fe4ff */
[----:B------:R-:W-:Y:S01]  /*4770*/  UIADD3.X UR5, UPT, UPT, URZ, UR5, URZ, UP0, !UPT ;  /* 0x00000005ff057290 */ /* 0x000fe200087fe4ff */
        /* <DEDUP_REMOVED lines=23> */
[----:B------:R-:W-:Y:S02]  /*48f0*/  LOP3.LUT R0, R0, 0x780, RZ, 0xc0, !PT ;  /* 0x0000078000007812 */ /* 0x000fe400078ec0ff */
[----:B------:R-:W-:Y:S02]  /*4900*/  LOP3.LUT R34, R34, 0x3fffffff, RZ, 0xc0, !PT ;  /* 0x3fffffff22227812 */ /* 0x000fe400078ec0ff */
[----:B------:R-:W-:Y:S02]  /*4910*/  IADD3 R0, PT, PT, R0, UR8, RZ ;  /* 0x0000000800007c10 */ /* 0x000fe4000fffe0ff */
[----:B------:R-:W-:-:S07]  /*4920*/  LOP3.LUT R33, R2, 0x1f, R8, 0xf8, !PT ;  /* 0x0000001f02217812 */ /* 0x000fce00078ef808 */
.L_x_255:
        /* <DEDUP_REMOVED lines=21> */
[----:B------:R-:W-:Y:S02]  /*4a80*/  IADD3.X R8, PT, PT, R3, R41, RZ, P2, !PT ;  /* 0x0000002903087210 */ /* 0x000fe400017fe4ff */
[----:B------:R-:W-:Y:S02]  /*4a90*/  LEA R6, P2, R7, UR4, 0x3 ;  /* 0x0000000407067c11 */ /* 0x000fe4000f8418ff */
[----:B------:R-:W-:-:S02]  /*4aa0*/  MOV R45, R34 ;  /* 0x00000022002d7202 */ /* 0x000fc40000000f00 */
[----:B------:R-:W-:Y:S02]  /*4ab0*/  LEA.HI.X R7, R7, UR5, R8, 0x3, P2 ;  /* 0x0000000507077c11 */ /* 0x000fe400090f1c08 */
[----:B------:R-:W-:-:S07]  /*4ac0*/  MOV R39, R31 ;  /* 0x0000001f00277202 */ /* 0x000fce0000000f00 */
.L_x_248:
        /* <DEDUP_REMOVED lines=33> */
.L_x_247:
[----:B------:R-:W-:Y:S05]  /*4ce0*/  BSYNC.RECONVERGENT B1 ;  /* 0x0000000000017941 */ /* 0x000fea0003800200 */
.L_x_246:
        /* <DEDUP_REMOVED lines=25> */
.L_x_250:
[----:B------:R-:W-:Y:S05]  /*4e80*/  BSYNC.RECONVERGENT B1 ;  /* 0x0000000000017941 */ /* 0x000fea0003800200 */
.L_x_249:
        /* <DEDUP_REMOVED lines=9> */
[----:B------:R-:W-:-:S04]  /*4f20*/  @P2 IADD3 R39, P3, PT, R39, 0x14, RZ ;  /* 0x0000001427272810 */ /* 0x000fc80007f7e0ff */
[----:B------:R-:W-:Y:S01]  /*4f30*/  @P2 IADD3.X R37, PT, PT, RZ, R37, RZ, P3, !PT ;  /* 0x00000025ff252210 */ /* 0x000fe20001ffe4ff */
[----:B------:R-:W-:Y:S01]  /*4f40*/  @!P1 IMAD.WIDE.U32 R4, R39, 0xa00, R4 ;  /* 0x00000a0027049825 */ /* 0x000fe200078e0004 */
[----:B------:R-:W-:-:S03]  /*4f50*/  @P2 IADD3 R13, PT, PT, R11, R13, RZ ;  /* 0x0000000d0b0d2210 */ /* 0x000fc60007ffe0ff */
[----:B------:R-:W-:Y:S01]  /*4f60*/  @!P1 IMAD R37, R37, 0xa00, RZ ;  /* 0x00000a0025259824 */ /* 0x000fe200078e02ff */
        /* <DEDUP_REMOVED lines=14> */
.L_x_245:
[----:B------:R-:W-:Y:S05]  /*5050*/  BSYNC.RECONVERGENT B0 ;  /* 0x0000000000007941 */ /* 0x000fea0003800200 */
.L_x_244:
[----:B------:R0:W-:Y:S01]  /*5060*/  STS [R26], R35 ;  /* 0x000000231a007388 */ /* 0x0001e20000000800 */
[----:B------:R-:W1:Y:S01]  /*5070*/  LDC.64 R6, c[0x0][0x388] ;  /* 0x0000e200ff067b82 */ /* 0x000e620000000a00 */
[----:B------:R-:W-:Y:S02]  /*5080*/  ISETP.GT.U32.AND P1, PT, R40, 0x9, PT ;  /* 0x000000092800780c */ /* 0x000fe40003f24070 */
[----:B------:R0:W-:Y:S01]  /*5090*/  STS [R26+0x500], R36 ;  /* 0x000500241a007388 */ /* 0x0001e20000000800 */
[----:B------:R-:W-:-:S04]  /*50a0*/  MOV R8, R28 ;  /* 0x0000001c00087202 */ /* 0x000fc80000000f00 */
[----:B------:R-:W2:Y:S08]  /*50b0*/  LDC.64 R4, c[0x0][0x390] ;  /* 0x0000e400ff047b82 */ /* 0x000eb00000000a00 */
[----:B0-----:R-:W-:Y:S06]  /*50c0*/  BAR.SYNC.DEFER_BLOCKING 0x0 ;  /* 0x0000000000007b1d */ /* 0x001fec0000010000 */
.L_x_254:
[----:B0-----:R-:W-:Y:S01]  /*50d0*/  HFMA2 R9, -RZ, RZ, 0, 0 ;  /* 0x00000000ff097431 */ /* 0x001fe200000001ff */
[----:B------:R-:W-:Y:S01]  /*50e0*/  @!P1 LOP3.LUT R11, R8, 0x1e, R25, 0x78, !PT ;  /* 0x0000001e080b9812 */ /* 0x000fe200078e7819 */
[----:B------:R-:W-:Y:S01]  /*50f0*/  UMOV UR6, 0xffff ;  /* 0x0000ffff00067882 */ /* 0x000fe20000000000 */
[----:B------:R-:W-:Y:S02]  /*5100*/  MOV R10, RZ ;  /* 0x000000ff000a7202 */ /* 0x000fe40000000f00 */
[----:B------:R-:W-:Y:S02]  /*5110*/  @!P1 LEA R11, R11, R0, 0x2 ;  /* 0x000000000b0b9211 */ /* 0x000fe400078e10ff */
[----:B------:R-:W-:-:S03]  /*5120*/  ISETP.NE.AND P2, PT, R40, RZ, PT ;  /* 0x000000ff2800720c */ /* 0x000fc60003f45270 */
        /* <DEDUP_REMOVED lines=26> */
.L_x_265:
        /* <DEDUP_REMOVED lines=10> */
.L_x_253:
[----:B------:R-:W-:Y:S05]  /*5370*/  BSYNC.RECONVERGENT B0 ;  /* 0x0000000000007941 */ /* 0x000fea0003800200 */
.L_x_252:
        /* <DEDUP_REMOVED lines=9> */
.L_x_251:
[----:B------:R-:W-:Y:S01]  /*5410*/  BSSY B0, `(.L_x_256) ;  /* 0x0000008000007945 */ /* 0x000fe20003800000 */
[----:B---3--:R-:W-:Y:S02]  /*5420*/  MOV R20, R9 ;  /* 0x0000000900147202 */ /* 0x008fe40000000f00 */
[----:B------:R-:W-:Y:S02]  /*5430*/  MOV R19, 0x8 ;  /* 0x0000000800137802 */ /* 0x000fe40000000f00 */
[----:B------:R-:W-:Y:S02]  /*5440*/  MOV R22, 0x101f ;  /* 0x0000101f00167802 */ /* 0x000fe40000000f00 */
[----:B------:R-:W-:-:S07]  /*5450*/  MOV R17, 0xffff ;  /* 0x0000ffff00117802 */ /* 0x000fce0000000f00 */
[----:B012-4-:R-:W-:Y:S05]  /*5460*/  WARPSYNC.COLLECTIVE R17, `(.L_x_257) ;  /* 0x0000000011087348 */ /* 0x017fea0003c00000 */
[----:B------:R3:W0:Y:S02]  /*5470*/  SHFL.BFLY P3, R18, R20, R19, R22 ;  /* 0x0c00001314127389 */ /* 0x0006240000060016 */
[----:B01234-:R-:W-:Y:S05]  /*5480*/  ENDCOLLECTIVE ;  /* 0x000000000000791b */ /* 0x01ffea0003800000 */
.L_x_257:
[----:B------:R-:W-:Y:S05]  /*5490*/  BSYNC B0 ;  /* 0x0000000000007941 */ /* 0x000fea0003800000 */
.L_x_256:
        /* <DEDUP_REMOVED lines=8> */
.L_x_258:
[----:B------:R-:W-:Y:S01]  /*5520*/  FADD.FTZ R12, R12, R9 ;  /* 0x000000090c0c7221 */ /* 0x000fe20000010000 */
[----:B------:R-:W-:-:S04]  /*5530*/  HFMA2 R19, -RZ, RZ, 0, 2.384185791015625e-07 ;  /* 0x00000004ff137431 */ /* 0x000fc800000001ff */
[----:B------:R-:W-:Y:S02]  /*5540*/  MOV R20, R12 ;  /* 0x0000000c00147202 */ /* 0x000fe40000000f00 */
[----:B------:R-:W-:-:S07]  /*5550*/  MOV R11, R18 ;  /* 0x00000012000b7202 */ /* 0x000fce0000000f00 */
[----:B------:R-:W-:Y:S05]  /*5560*/  WARPSYNC.COLLECTIVE R17, `(.L_x_259) ;  /* 0x0000000011087348 */ /* 0x000fea0003c00000 */
[----:B------:R0:W1:Y:S02]  /*5570*/  SHFL.BFLY P3, R18, R20, R19, R22 ;  /* 0x0c00001314127389 */ /* 0x0000640000060016 */
[----:B01----:R-:W-:Y:S05]  /*5580*/  ENDCOLLECTIVE ;  /* 0x000000000000791b */ /* 0x003fea0003800000 */
.L_x_259:
[----:B------:R-:W-:-:S05]  /*5590*/  FADD.FTZ R11, R11, R10 ;  /* 0x0000000a0b0b7221 */ /* 0x000fca0000010000 */
[----:B------:R-:W-:Y:S02]  /*55a0*/  MOV R20, R11 ;  /* 0x0000000b00147202 */ /* 0x000fe40000000f00 */
[----:B------:R-:W-:-:S07]  /*55b0*/  MOV R13, R18 ;  /* 0x00000012000d7202 */ /* 0x000fce0000000f00 */
[----:B------:R-:W-:Y:S05]  /*55c0*/  WARPSYNC.COLLECTIVE R17, `(.L_x_260) ;  /* 0x0000000011087348 */ /* 0x000fea0003c00000 */
[----:B------:R0:W1:Y:S02]  /*55d0*/  SHFL.BFLY P3, R18, R20, R19, R22 ;  /* 0x0c00001314127389 */ /* 0x0000640000060016 */
[----:B01----:R-:W-:Y:S05]  /*55e0*/  ENDCOLLECTIVE ;  /* 0x000000000000791b */ /* 0x003fea0003800000 */
.L_x_260:
[----:B------:R-:W-:Y:S01]  /*55f0*/  FADD.FTZ R13, R12, R13 ;  /* 0x0000000d0c0d7221 */ /* 0x000fe20000010000 */
[----:B------:R-:W-:-:S04]  /*5600*/  HFMA2 R19, -RZ, RZ, 0, 1.1920928955078125e-07 ;  /* 0x00000002ff137431 */ /* 0x000fc800000001ff */
[----:B------:R-:W-:Y:S02]  /*5610*/  MOV R20, R13 ;  /* 0x0000000d00147202 */ /* 0x000fe40000000f00 */
[----:B------:R-:W-:-:S07]  /*5620*/  MOV R14, R18 ;  /* 0x00000012000e7202 */ /* 0x000fce0000000f00 */
[----:B------:R-:W-:Y:S05]  /*5630*/  WARPSYNC.COLLECTIVE R17, `(.L_x_261) ;  /* 0x0000000011087348 */ /* 0x000fea0003c00000 */
[----:B------:R0:W1:Y:S02]  /*5640*/  SHFL.BFLY P3, R18, R20, R19, R22 ;  /* 0x0c00001314127389 */ /* 0x0000640000060016 */
[----:B01----:R-:W-:Y:S05]  /*5650*/  ENDCOLLECTIVE ;  /* 0x000000000000791b */ /* 0x003fea0003800000 */
.L_x_261:
[----:B------:R-:W-:-:S05]  /*5660*/  FADD.FTZ R14, R11, R14 ;  /* 0x0000000e0b0e7221 */ /* 0x000fca0000010000 */
[----:B------:R-:W-:Y:S02]  /*5670*/  MOV R20, R14 ;  /* 0x0000000e00147202 */ /* 0x000fe40000000f00 */
[----:B------:R-:W-:-:S07]  /*5680*/  MOV R16, R18 ;  /* 0x0000001200107202 */ /* 0x000fce0000000f00 */
[----:B------:R-:W-:Y:S05]  /*5690*/  WARPSYNC.COLLECTIVE R17, `(.L_x_262) ;  /* 0x0000000011087348 */ /* 0x000fea0003c00000 */
[----:B------:R0:W1:Y:S02]  /*56a0*/  SHFL.BFLY P3, R18, R20, R19, R22 ;  /* 0x0c00001314127389 */ /* 0x0000640000060016 */
[----:B01----:R-:W-:Y:S05]  /*56b0*/  ENDCOLLECTIVE ;  /* 0x000000000000791b */ /* 0x003fea0003800000 */
.L_x_262:
[----:B------:R-:W-:Y:S01]  /*56c0*/  FADD.FTZ R16, R13, R16 ;  /* 0x000000100d107221 */ /* 0x000fe20000010000 */
[----:B------:R-:W-:-:S04]  /*56d0*/  HFMA2 R19, -RZ, RZ, 0, 5.9604644775390625e-08 ;  /* 0x00000001ff137431 */ /* 0x000fc800000001ff */
[----:B------:R-:W-:Y:S02]  /*56e0*/  MOV R20, R16 ;  /* 0x0000001000147202 */ /* 0x000fe40000000f00 */
[----:B------:R-:W-:-:S07]  /*56f0*/  MOV R9, R18 ;  /* 0x0000001200097202 */ /* 0x000fce0000000f00 */
[----:B------:R-:W-:Y:S05]  /*5700*/  WARPSYNC.COLLECTIVE R17, `(.L_x_263) ;  /* 0x0000000011087348 */ /* 0x000fea0003c00000 */
[----:B------:R0:W1:Y:S02]  /*5710*/  SHFL.BFLY P3, R18, R20, R19, R22 ;  /* 0x0c00001314127389 */ /* 0x0000640000060016 */
[----:B01----:R-:W-:Y:S05]  /*5720*/  ENDCOLLECTIVE ;  /* 0x000000000000791b */ /* 0x003fea0003800000 */
.L_x_263:
[----:B------:R-:W-:-:S05]  /*5730*/  FADD.FTZ R9, R14, R9 ;  /* 0x000000090e097221 */ /* 0x000fca0000010000 */
[----:B------:R-:W-:Y:S02]  /*5740*/  MOV R20, R9 ;  /* 0x0000000900147202 */ /* 0x000fe40000000f00 */
[----:B------:R-:W-:-:S07]  /*5750*/  MOV R15, R18 ;  /* 0x00000012000f7202 */ /* 0x000fce0000000f00 */
[----:B------:R-:W-:Y:S05]  /*5760*/  WARPSYNC.COLLECTIVE R17, `(.L_x_264) ;  /* 0x0000000011087348 */ /* 0x000fea0003c00000 */
[----:B------:R0:W1:Y:S02]  /*5770*/  SHFL.BFLY P3, R18, R20, R19, R22 ;  /* 0x0c00001314127389 */ /* 0x0000640000060016 */
[----:B01----:R-:W-:Y:S05]  /*5780*/  ENDCOLLECTIVE ;  /* 0x000000000000791b */ /* 0x003fea0003800000 */
.L_x_264:
[----:B------:R-:W-:Y:S01]  /*5790*/  FADD.FTZ R15, R16, R15 ;  /* 0x0000000f100f7221 */ /* 0x000fe20000010000 */
[----:B------:R-:W-:Y:S01]  /*57a0*/  MOV R10, R18 ;  /* 0x00000012000a7202 */ /* 0x000fe20000000f00 */
[----:B------:R-:W-:Y:S06]  /*57b0*/  BRA `(.L_x_265) ;  /* 0xfffffff800c47947 */ /* 0x000fec000383ffff */
.L_x_266:
        /* <DEDUP_REMOVED lines=12> */
.L_x_1646:


//--------------------- .text._ZN13group_norm_v218gn_bwd_cuda_kernelI13__nv_bfloat16Li320ELi3ELi32ELi80ELi256ELb0ELb1ELi32ELi320ELi320ELi4ELb1ELi48ELb0ELb0ELNS_15WgradSyncMethodE3ENS_16CompileConditionILi1000EEEEEvPT_S6_S6_PKS5_S8_S8_S8_PKfflPfPj --------------------------
	.section	.text._ZN13group_norm_v218gn_bwd_cuda_kernelI13__nv_bfloat16Li320ELi3ELi32ELi80ELi256ELb0ELb1ELi32ELi320ELi320ELi4ELb1ELi48ELb0ELb0ELNS_15WgradSyncMethodE3ENS_16CompileConditionILi1000EEEEEvPT_S6_S6_PKS5_S8_S8_S8_PKfflPfPj,"ax",@progbits
	.align	128
        .global         _ZN13group_norm_v218gn_bwd_cuda_kernelI13__nv_bfloat16Li320ELi3ELi32ELi80ELi256ELb0ELb1ELi32ELi320ELi320ELi4ELb1ELi48ELb0ELb0ELNS_15WgradSyncMethodE3ENS_16CompileConditionILi1000EEEEEvPT_S6_S6_PKS5_S8_S8_S8_PKfflPfPj
        .type           _ZN13group_norm_v218gn_bwd_cuda_kernelI13__nv_bfloat16Li320ELi3ELi32ELi80ELi256ELb0ELb1ELi32ELi320ELi320ELi4ELb1ELi48ELb0ELb0ELNS_15WgradSyncMethodE3ENS_16CompileConditionILi1000EEEEEvPT_S6_S6_PKS5_S8_S8_S8_PKfflPfPj,@function
        .size           _ZN13group_norm_v218gn_bwd_cuda_kernelI13__nv_bfloat16Li320ELi3ELi32ELi80ELi256ELb0ELb1ELi32ELi320ELi320ELi4ELb1ELi48ELb0ELb0ELNS_15WgradSyncMethodE3ENS_16CompileConditionILi1000EEEEEvPT_S6_S6_PKS5_S8_S8_S8_PKfflPfPj,(.L_x_1647 - _ZN13group_norm_v218gn_bwd_cuda_kernelI13__nv_bfloat16Li320ELi3ELi32ELi80ELi256ELb0ELb1ELi32ELi320ELi320ELi4ELb1ELi48ELb0ELb0ELNS_15WgradSyncMethodE3ENS_16CompileConditionILi1000EEEEEvPT_S6_S6_PKS5_S8_S8_S8_PKfflPfPj)
        .other          _ZN13group_norm_v218gn_bwd_cuda_kernelI13__nv_bfloat16Li320ELi3ELi32ELi80ELi256ELb0ELb1ELi32ELi320ELi320ELi4ELb1ELi48ELb0ELb0ELNS_15WgradSyncMethodE3ENS_16CompileConditionILi1000EEEEEvPT_S6_S6_PKS5_S8_S8_S8_PKfflPfPj,@"STO_CUDA_ENTRY STV_DEFAULT"
_ZN13group_norm_v218gn_bwd_cuda_kernelI13__nv_bfloat16Li320ELi3ELi32ELi80ELi256ELb0ELb1ELi32ELi320ELi320ELi4ELb1ELi48ELb0ELb0ELNS_15WgradSyncMethodE3ENS_16CompileConditionILi1000EEEEEvPT_S6_S6_PKS5_S8_S8_S8_PKfflPfPj:
.text._ZN13group_norm_v218gn_bwd_cuda_kernelI13__nv_bfloat16Li320ELi3ELi32ELi80ELi256ELb0ELb1ELi32ELi320ELi320ELi4ELb1ELi48ELb0ELb0ELNS_15WgradSyncMethodE3ENS_16CompileConditionILi1000EEEEEvPT_S6_S6_PKS5_S8_S8_S8_PKfflPfPj:
        /* <DEDUP_REMOVED lines=30> */
.L_x_269:
[----:B0-----:R-:W2:Y:S04]  /*01e0*/  LD.E.STRONG.GPU R5, desc[UR14][R2.64+0xc0] ;  /* 0x0000c00e02057980 */ /* 0x001ea8000c10f900 */
[----:B--2---:R-:W-:Y:S01]  /*01f0*/  CCTL.IVALL ;  /* 0x00000000ff00798f */ /* 0x004fe20002000000 */
[----:B------:R-:W-:Y:S05]  /*0200*/  YIELD ;  /* 0x0000000000007946 */ /* 0x000fea0003800000 */
[----:B-----5:R-:W-:-:S04]  /*0210*/  LOP3.LUT R5, R5, R0, RZ, 0x3c, !PT ;  /* 0x0000000005057212 */ /* 0x020fc800078e3cff */
[----:B------:R-:W-:-:S13]  /*0220*/  ISETP.GT.AND P0, PT, R5, -0x1, PT ;  /* 0xffffffff0500780c */ /* 0x000fda0003f04270 */
[----:B------:R-:W-:Y:S05]  /*0230*/  @P0 BRA `(.L_x_269) ;  /* 0xfffffffc00e80947 */ /* 0x000fea000383ffff */
.L_x_268:
[----:B------:R-:W-:Y:S05]  /*0240*/  WARPSYNC.ALL ;  /* 0x0000000000007948 */ /* 0x000fea0003800000 */
[----:B------:R-:W-:Y:S06]  /*0250*/  BAR.SYNC.DEFER_BLOCKING 0x0 ;  /* 0x0000000000007b1d */ /* 0x000fec0000010000 */
[----:B------:R-:W-:Y:S05]  /*0260*/  BRA `(.L_x_270) ;  /* 0x0000004000cc7947 */ /* 0x000fea0003800000 */
.L_x_267:
        /* <DEDUP_REMOVED lines=31> */
.L_x_282:
        /* <DEDUP_REMOVED lines=546> */
.L_x_271:
        /* <DEDUP_REMOVED lines=207> */
.L_x_273:
[----:B------:R-:W-:Y:S05]  /*3370*/  BSYNC.RECONVERGENT B0 ;  /* 0x0000000000007941 */ /* 0x000fea0003800200 */
.L_x_272:
        /* <DEDUP_REMOVED lines=22> */
.L_x_275:
[----:B------:R-:W-:Y:S05]  /*34e0*/  BSYNC.RECONVERGENT B0 ;  /* 0x0000000000007941 */ /* 0x000fea0003800200 */
.L_x_274:
        /* <DEDUP_REMOVED lines=23> */
.L_x_278:
[----:B------:R-:W2:Y:S04]  /*3660*/  LD.E.STRONG.GPU R35, desc[UR14][R24.64+0xc0] ;  /* 0x0000c00e18237980 */ /* 0x000ea8000c10f900 */
[----:B--2---:R-:W-:Y:S01]  /*3670*/  CCTL.IVALL ;  /* 0x00000000ff00798f */ /* 0x004fe20002000000 */
[----:B------:R-:W-:Y:S05]  /*3680*/  YIELD ;  /* 0x0000000000007946 */ /* 0x000fea0003800000 */
[----:B-----5:R-:W-:-:S04]  /*3690*/  LOP3.LUT R35, R35, R34, RZ, 0x3c, !PT ;  /* 0x0000002223237212 */ /* 0x020fc800078e3cff */
[----:B------:R-:W-:-:S13]  /*36a0*/  ISETP.GT.AND P0, PT, R35, -0x1, PT ;  /* 0xffffffff2300780c */ /* 0x000fda0003f04270 */
[----:B------:R-:W-:Y:S05]  /*36b0*/  @P0 BRA `(.L_x_278) ;  /* 0xfffffffc00e80947 */ /* 0x000fea000383ffff */
.L_x_277:
[----:B------:R-:W-:Y:S05]  /*36c0*/  WARPSYNC.ALL ;  /* 0x0000000000007948 */ /* 0x000fea0003800000 */
[----:B------:R-:W-:Y:S06]  /*36d0*/  BAR.SYNC.DEFER_BLOCKING 0x0 ;  /* 0x0000000000007b1d */ /* 0x000fec0000010000 */
[----:B------:R-:W-:Y:S05]  /*36e0*/  BRA `(.L_x_279) ;  /* 0x0000000000587947 */ /* 0x000fea0003800000 */
.L_x_276:
        /* <DEDUP_REMOVED lines=14> */
.L_x_281:
[----:B------:R-:W2:Y:S04]  /*37d0*/  LD.E.STRONG.GPU R35, desc[UR14][R24.64] ;  /* 0x0000000e18237980 */ /* 0x000ea8000c10f900 */
[----:B--2---:R-:W-:Y:S01]  /*37e0*/  CCTL.IVALL ;  /* 0x00000000ff00798f */ /* 0x004fe20002000000 */
[----:B------:R-:W-:Y:S05]  /*37f0*/  YIELD ;  /* 0x0000000000007946 */ /* 0x000fea0003800000 */
[----:B-----5:R-:W-:-:S04]  /*3800*/  LOP3.LUT R35, R35, R34, RZ, 0x3c, !PT ;  /* 0x0000002223237212 */ /* 0x020fc800078e3cff */
[----:B------:R-:W-:-:S13]  /*3810*/  ISETP.GT.AND P0, PT, R35, -0x1, PT ;  /* 0xffffffff2300780c */ /* 0x000fda0003f04270 */
[----:B------:R-:W-:Y:S05]  /*3820*/  @P0 BRA `(.L_x_281) ;  /* 0xfffffffc00e80947 */ /* 0x000fea000383ffff */
.L_x_280:
[----:B------:R-:W-:Y:S05]  /*3830*/  WARPSYNC.ALL ;  /* 0x0000000000007948 */ /* 0x000fea0003800000 */
[----:B------:R-:W-:Y:S06]  /*3840*/  BAR.SYNC.DEFER_BLOCKING 0x0 ;  /* 0x0000000000007b1d */ /* 0x000fec0000010000 */
.L_x_279:
        /* <DEDUP_REMOVED lines=213> */
.L_x_270:
        /* <DEDUP_REMOVED lines=57> */
.L_x_294:
        /* <DEDUP_REMOVED lines=26> */
.L_x_287:
        /* <DEDUP_REMOVED lines=33> */
.L_x_286:
[----:B------:R-:W-:Y:S05]  /*4ce0*/  BSYNC.RECONVERGENT B1 ;  /* 0x0000000000017941 */ /* 0x000fea0003800200 */
.L_x_285:
        /* <DEDUP_REMOVED lines=25> */
.L_x_289:
[----:B------:R-:W-:Y:S05]  /*4e80*/  BSYNC.RECONVERGENT B1 ;  /* 0x0000000000017941 */ /* 0x000fea0003800200 */
.L_x_288:
        /* <DEDUP_REMOVED lines=28> */
.L_x_284:
[----:B------:R-:W-:Y:S05]  /*5050*/  BSYNC.RECONVERGENT B0 ;  /* 0x0000000000007941 */ /* 0x000fea0003800200 */
.L_x_283:
[----:B------:R0:W-:Y:S01]  /*5060*/  STS [R26], R35 ;  /* 0x000000231a007388 */ /* 0x0001e20000000800 */
[----:B------:R-:W1:Y:S01]  /*5070*/  LDC.64 R6, c[0x0][0x388] ;  /* 0x0000e200ff067b82 */ /* 0x000e620000000a00 */
[----:B------:R-:W-:Y:S02]  /*5080*/  ISETP.GT.U32.AND P1, PT, R40, 0x9, PT ;  /* 0x000000092800780c */ /* 0x000fe40003f24070 */
[----:B------:R0:W-:Y:S01]  /*5090*/  STS [R26+0x500], R36 ;  /* 0x000500241a007388 */ /* 0x0001e20000000800 */
[----:B------:R-:W-:-:S04]  /*50a0*/  MOV R8, R28 ;  /* 0x0000001c00087202 */ /* 0x000fc80000000f00 */
[----:B------:R-:W2:Y:S08]  /*50b0*/  LDC.64 R4, c[0x0][0x390] ;  /* 0x0000e400ff047b82 */ /* 0x000eb00000000a00 */
[----:B0-----:R-:W-:Y:S06]  /*50c0*/  BAR.SYNC.DEFER_BLOCKING 0x0 ;  /* 0x0000000000007b1d */ /* 0x001fec0000010000 */
.L_x_293:
        /* <DEDUP_REMOVED lines=32> */
.L_x_304:
        /* <DEDUP_REMOVED lines=10> */
.L_x_292:
[----:B------:R-:W-:Y:S05]  /*5370*/  BSYNC.RECONVERGENT B0 ;  /* 0x0000000000007941 */ /* 0x000fea0003800200 */
.L_x_291:
        /* <DEDUP_REMOVED lines=9> */
.L_x_290:
        /* <DEDUP_REMOVED lines=8> */
.L_x_296:
[----:B------:R-:W-:Y:S05]  /*5490*/  BSYNC B0 ;  /* 0x0000000000007941 */ /* 0x000fea0003800000 */
.L_x_295:
        /* <DEDUP_REMOVED lines=8> */
.L_x_297:
[----:B------:R-:W-:Y:S01]  /*5520*/  FADD.FTZ R12, R12, R9 ;  /* 0x000000090c0c7221 */ /* 0x000fe20000010000 */
[----:B------:R-:W-:-:S04]  /*5530*/  HFMA2 R19, -RZ, RZ, 0, 2.384185791015625e-07 ;  /* 0x00000004ff137431 */ /* 0x000fc800000001ff */
[----:B------:R-:W-:Y:S02]  /*5540*/  MOV R20, R12 ;  /* 0x0000000c00147202 */ /* 0x000fe40000000f00 */
[----:B------:R-:W-:-:S07]  /*5550*/  MOV R11, R18 ;  /* 0x00000012000b7202 */ /* 0x000fce0000000f00 */
[----:B------:R-:W-:Y:S05]  /*5560*/  WARPSYNC.COLLECTIVE R17, `(.L_x_298) ;  /* 0x0000000011087348 */ /* 0x000fea0003c00000 */
[----:B------:R0:W1:Y:S02]  /*5570*/  SHFL.BFLY P3, R18, R20, R19, R22 ;  /* 0x0c00001314127389 */ /* 0x0000640000060016 */
[----:B01----:R-:W-:Y:S05]  /*5580*/  ENDCOLLECTIVE ;  /* 0x000000000000791b */ /* 0x003fea0003800000 */
.L_x_298:
[----:B------:R-:W-:-:S05]  /*5590*/  FADD.FTZ R11, R11, R10 ;  /* 0x0000000a0b0b7221 */ /* 0x000fca0000010000 */
[----:B------:R-:W-:Y:S02]  /*55a0*/  MOV R20, R11 ;  /* 0x0000000b00147202 */ /* 0x000fe40000000f00 */
[----:B------:R-:W-:-:S07]  /*55b0*/  MOV R13, R18 ;  /* 0x00000012000d7202 */ /* 0x000fce0000000f00 */
[----:B------:R-:W-:Y:S05]  /*55c0*/  WARPSYNC.COLLECTIVE R17, `(.L_x_299) ;  /* 0x0000000011087348 */ /* 0x000fea0003c00000 */
[----:B------:R0:W1:Y:S02]  /*55d0*/  SHFL.BFLY P3, R18, R20, R19, R22 ;  /* 0x0c00001314127389 */ /* 0x0000640000060016 */
[----:B01----:R-:W-:Y:S05]  /*55e0*/  ENDCOLLECTIVE ;  /* 0x000000000000791b */ /* 0x003fea0003800000 */
.L_x_299:
[----:B------:R-:W-:Y:S01]  /*55f0*/  FADD.FTZ R13, R12, R13 ;  /* 0x0000000d0c0d7221 */ /* 0x000fe20000010000 */
[----:B------:R-:W-:-:S04]  /*5600*/  HFMA2 R19, -RZ, RZ, 0, 1.1920928955078125e-07 ;  /* 0x00000002ff137431 */ /* 0x000fc800000001ff */
[----:B------:R-:W-:Y:S02]  /*5610*/  MOV R20, R13 ;  /* 0x0000000d00147202 */ /* 0x000fe40000000f00 */
[----:B------:R-:W-:-:S07]  /*5620*/  MOV R14, R18 ;  /* 0x00000012000e7202 */ /* 0x000fce0000000f00 */
[----:B------:R-:W-:Y:S05]  /*5630*/  WARPSYNC.COLLECTIVE R17, `(.L_x_300) ;  /* 0x0000000011087348 */ /* 0x000fea0003c00000 */
[----:B------:R0:W1:Y:S02]  /*5640*/  SHFL.BFLY P3, R18, R20, R19, R22 ;  /* 0x0c00001314127389 */ /* 0x0000640000060016 */
[----:B01----:R-:W-:Y:S05]  /*5650*/  ENDCOLLECTIVE ;  /* 0x000000000000791b */ /* 0x003fea0003800000 */
.L_x_300:
[----:B------:R-:W-:-:S05]  /*5660*/  FADD.FTZ R14, R11, R14 ;  /* 0x0000000e0b0e7221 */ /* 0x000fca0000010000 */
[----:B------:R-:W-:Y:S02]  /*5670*/  MOV R20, R14 ;  /* 0x0000000e00147202 */ /* 0x000fe40000000f00 */
[----:B------:R-:W-:-:S07]  /*5680*/  MOV R16, R18 ;  /* 0x0000001200107202 */ /* 0x000fce0000000f00 */
[----:B------:R-:W-:Y:S05]  /*5690*/  WARPSYNC.COLLECTIVE R17, `(.L_x_301) ;  /* 0x0000000011087348 */ /* 0x000fea0003c00000 */
[----:B------:R0:W1:Y:S02]  /*56a0*/  SHFL.BFLY P3, R18, R20, R19, R22 ;  /* 0x0c00001314127389 */ /* 0x0000640000060016 */
[----:B01----:R-:W-:Y:S05]  /*56b0*/  ENDCOLLECTIVE ;  /* 0x000000000000791b */ /* 0x003fea0003800000 */
.L_x_301:
[----:B------:R-:W-:Y:S01]  /*56c0*/  FADD.FTZ R16, R13, R16 ;  /* 0x000000100d107221 */ /* 0x000fe20000010000 */
[----:B------:R-:W-:-:S04]  /*56d0*/  HFMA2 R19, -RZ, RZ, 0, 5.9604644775390625e-08 ;  /* 0x00000001ff137431 */ /* 0x000fc800000001ff */
[----:B------:R-:W-:Y:S02]  /*56e0*/  MOV R20, R16 ;  /* 0x0000001000147202 */ /* 0x000fe40000000f00 */
[----:B------:R-:W-:-:S07]  /*56f0*/  MOV R9, R18 ;  /* 0x0000001200097202 */ /* 0x000fce0000000f00 */
[----:B------:R-:W-:Y:S05]  /*5700*/  WARPSYNC.COLLECTIVE R17, `(.L_x_302) ;  /* 0x0000000011087348 */ /* 0x000fea0003c00000 */
[----:B------:R0:W1:Y:S02]  /*5710*/  SHFL.BFLY P3, R18, R20, R19, R22 ;  /* 0x0c00001314127389 */ /* 0x0000640000060016 */
[----:B01----:R-:W-:Y:S05]  /*5720*/  ENDCOLLECTIVE ;  /* 0x000000000000791b */ /* 0x003fea0003800000 */
.L_x_302:
[----:B------:R-:W-:-:S05]  /*5730*/  FADD.FTZ R9, R14, R9 ;  /* 0x000000090e097221 */ /* 0x000fca0000010000 */
[----:B------:R-:W-:Y:S02]  /*5740*/  MOV R20, R9 ;  /* 0x0000000900147202 */ /* 0x000fe40000000f00 */
[----:B------:R-:W-:-:S07]  /*5750*/  MOV R15, R18 ;  /* 0x00000012000f7202 */ /* 0x000fce0000000f00 */
[----:B------:R-:W-:Y:S05]  /*5760*/  WARPSYNC.COLLECTIVE R17, `(.L_x_303) ;  /* 0x0000000011087348 */ /* 0x000fea0003c00000 */
[----:B------:R0:W1:Y:S02]  /*5770*/  SHFL.BFLY P3, R18, R20, R19, R22 ;  /* 0x0c00001314127389 */ /* 0x0000640000060016 */
[----:B01----:R-:W-:Y:S05]  /*5780*/  ENDCOLLECTIVE ;  /* 0x000000000000791b */ /* 0x003fea0003800000 */
.L_x_303:
[----:B------:R-:W-:Y:S01]  /*5790*/  FADD.FTZ R15, R16, R15 ;  /* 0x0000000f100f7221 */ /* 0x000fe20000010000 */
[----:B------:R-:W-:Y:S01]  /*57a0*/  MOV R10, R18 ;  /* 0x00000012000a7202 */ /* 0x000fe20000000f00 */
[----:B------:R-:W-:Y:S06]  /*57b0*/  BRA `(.L_x_304) ;  /* 0xfffffff800c47947 */ /* 0x000fec000383ffff */
.L_x_305:
        /* <DEDUP_REMOVED lines=12> */
.L_x_1647:


//--------------------- .text._ZN13group_norm_v218gn_bwd_cuda_kernelI13__nv_bfloat16Li320ELi3ELi16ELi160ELi256ELb1ELb1ELi8ELi320ELi320ELi4ELb1ELi10ELb0ELb0ELNS_15WgradSyncMethodE2ENS_16CompileConditionILi1000EEEEEvPT_S6_S6_PKS5_S8_S8_S8_PKfflPfPj --------------------------
	.section	.text._ZN13group_norm_v218gn_bwd_cuda_kernelI13__nv_bfloat16Li320ELi3ELi16ELi160ELi256ELb1ELb1ELi8ELi320ELi320ELi4ELb1ELi10ELb0ELb0ELNS_15WgradSyncMethodE2ENS_16CompileConditionILi1000EEEEEvPT_S6_S6_PKS5_S8_S8_S8_PKfflPfPj,"ax",@progbits
	.align	128
        .global         _ZN13group_norm_v218gn_bwd_cuda_kernelI13__nv_bfloat16Li320ELi3ELi16ELi160ELi256ELb1ELb1ELi8ELi320ELi320ELi4ELb1ELi10ELb0ELb0ELNS_15WgradSyncMethodE2ENS_16CompileConditionILi1000EEEEEvPT_S6_S6_PKS5_S8_S8_S8_PKfflPfPj
        .type           _ZN13group_norm_v218gn_bwd_cuda_kernelI13__nv_bfloat16Li320ELi3ELi16ELi160ELi256ELb1ELb1ELi8ELi320ELi320ELi4ELb1ELi10ELb0ELb0ELNS_15WgradSyncMethodE2ENS_16CompileConditionILi1000EEEEEvPT_S6_S6_PKS5_S8_S8_S8_PKfflPfPj,@function
        .size           _ZN13group_norm_v218gn_bwd_cuda_kernelI13__nv_bfloat16Li320ELi3ELi16ELi160ELi256ELb1ELb1ELi8ELi320ELi320ELi4ELb1ELi10ELb0ELb0ELNS_15WgradSyncMethodE2ENS_16CompileConditionILi1000EEEEEvPT_S6_S6_PKS5_S8_S8_S8_PKfflPfPj,(.L_x_1648 - _ZN13group_norm_v218gn_bwd_cuda_kernelI13__nv_bfloat16Li320ELi3ELi16ELi160ELi256ELb1ELb1ELi8ELi320ELi320ELi4ELb1ELi10ELb0ELb0ELNS_15WgradSyncMethodE2ENS_16CompileConditionILi1000EEEEEvPT_S6_S6_PKS5_S8_S8_S8_PKfflPfPj)
        .other          _ZN13group_norm_v218gn_bwd_cuda_kernelI13__nv_bfloat16Li320ELi3ELi16ELi160ELi256ELb1ELb1ELi8ELi320ELi320ELi4ELb1ELi10ELb0ELb0ELNS_15WgradSyncMethodE2ENS_16CompileConditionILi1000EEEEEvPT_S6_S6_PKS5_S8_S8_S8_PKfflPfPj,@"STO_CUDA_ENTRY STV_DEFAULT"
_ZN13group_norm_v218gn_bwd_cuda_kernelI13__nv_bfloat16Li320ELi3ELi16ELi160ELi256ELb1ELb1ELi8ELi320ELi320ELi4ELb1ELi10ELb0ELb0ELNS_15WgradSyncMethodE2ENS_16CompileConditionILi1000EEEEEvPT_S6_S6_PKS5_S8_S8_S8_PKfflPfPj:
.text._ZN13group_norm_v218gn_bwd_cuda_kernelI13__nv_bfloat16Li320ELi3ELi16ELi160ELi256ELb1ELb1ELi8ELi320ELi320ELi4ELb1ELi10ELb0ELb0ELNS_15WgradSyncMethodE2ENS_16CompileConditionILi1000EEEEEvPT_S6_S6_PKS5_S8_S8_S8_PKfflPfPj:
[----:B------:R-:W-:Y:S08]  /*0000*/  LDC R1, c[0x0][0x37c] ;  /* 0x0000df00ff017b82 */ /* 0x000ff00000000800 */
[----:B------:R-:W0:Y:S01]  /*0010*/  S2UR UR15, SR_CTAID.Y ;  /* 0x00000000000f79c3 */ /* 0x000e220000002600 */
[----:B------:R-:W1:Y:S01]  /*0020*/  LDCU.64 UR6, c[0x0][0x3c8] ;  /* 0x00007900ff0677ac */ /* 0x000e620008000a00 */
[----:B------:R-:W2:Y:S01]  /*0030*/  LDCU.64 UR4, c[0x0][0x3d8] ;  /* 0x00007b00ff0477ac */ /* 0x000ea20008000a00 */
[----:B------:R-:W3:Y:S01]  /*0040*/  LDCU.64 UR12, c[0x0][0x358] ;  /* 0x00006b00ff0c77ac */ /* 0x000ee20008000a00 */
[----:B-1----:R-:W-:-:S02]  /*0050*/  USHF.L.U64.HI UR7, UR6, 0x3, UR7 ;  /* 0x0000000306077899 */ /* 0x002fc40008010207 */
[----:B------:R-:W-:Y:S02]  /*0060*/  USHF.L.U32 UR6, UR6, 0x3, URZ ;  /* 0x0000000306067899 */ /* 0x000fe400080006ff */
[----:B--2---:R-:W-:-:S04]  /*0070*/  UIADD3 UR4, UP0, UPT, UR4, 0x28, URZ ;  /* 0x0000002804047890 */ /* 0x004fc8000ff1e0ff */
[----:B------:R-:W-:Y:S02]  /*0080*/  UIADD3.X UR5, UPT, UPT, URZ, UR5, URZ, UP0, !UPT ;  /* 0x00000005ff057290 */ /* 0x000fe400087fe4ff */
[----:B0-----:R-:W-:Y:S01]  /*0090*/  UISETP.GT.U32.AND UP0, UPT, UR6, UR15, UPT ;  /* 0x0000000f0600728c */ /* 0x001fe2000bf04070 */
[----:B------:R-:W-:-:S03]  /*00a0*/  MOV R54, UR4 ;  /* 0x0000000400367c02 */ /* 0x000fc60008000f00 */
[----:B------:R-:W-:Y:S01]  /*00b0*/  UISETP.GT.AND.EX UP0, UPT, UR7, URZ, UPT, UP0 ;  /* 0x000000ff0700728c */ /* 0x000fe2000bf04300 */
[----:B------:R-:W-:-:S08]  /*00c0*/  MOV R55, UR5 ;  /* 0x0000000500377c02 */ /* 0x000fd00008000f00 */
[----:B---3--:R-:W-:Y:S05]  /*00d0*/  BRA.U UP0, `(.L_x_306) ;  /* 0x0000000100587547 */ /* 0x008fea000b800000 */
[----:B------:R-:W0:Y:S01]  /*00e0*/  S2R R0, SR_TID.X ;  /* 0x0000000000007919 */ /* 0x000e220000002100 */
[----:B------:R-:W1:Y:S08]  /*00f0*/  S2UR UR14, SR_CTAID.X ;  /* 0x00000000000e79c3 */ /* 0x000e700000002500 */
[----:B------:R-:W-:Y:S01]  /*0100*/  BAR.SYNC.DEFER_BLOCKING 0x0 ;  /* 0x0000000000007b1d */ /* 0x000fe20000010000 */
[----:B0-----:R-:W-:-:S13]  /*0110*/  ISETP.NE.AND P0, PT, R0, RZ, PT ;  /* 0x000000ff0000720c */ /* 0x001fda0003f05270 */
[----:B-1----:R-:W-:Y:S05]  /*0120*/  @P0 BRA `(.L_x_307) ;  /* 0x0000000000380947 */ /* 0x002fea0003800000 */
[----:B------:R-:W-:Y:S01]  /*0130*/  ULOP3.LUT UP0, URZ, UR14, UR15, URZ, 0xfc, !UPT ;  /* 0x0000000f0eff7292 */ /* 0x000fe2000f80fcff */
[----:B------:R-:W-:-:S03]  /*0140*/  UMOV UR4, 0x7ffffec1 ;  /* 0x7ffffec100047882 */ /* 0x000fc60000000000 */
[----:B------:R-:W-:-:S06]  /*0150*/  USEL UR4, UR4, 0x1, !UP0 ;  /* 0x0000000104047887 */ /* 0x000fcc000c000000 */
[----:B------:R-:W-:Y:S01]  /*0160*/  MOV R3, UR4 ;  /* 0x0000000400037c02 */ /* 0x000fe20008000f00 */
[----:B------:R-:W-:Y:S06]  /*0170*/  MEMBAR.ALL.GPU ;  /* 0x0000000000007992 */ /* 0x000fec000000a000 */
[----:B------:R-:W-:-:S00]  /*0180*/  ERRBAR ;  /* 0x00000000000079ab */ /* 0x000fc00000000000 */
[----:B------:R-:W-:Y:S06]  /*0190*/  CGAERRBAR ;  /* 0x00000000000075ab */ /* 0x000fec0000000000 */
[----:B------:R0:W5:Y:S02]  /*01a0*/  ATOM.E.ADD.STRONG.GPU PT, R0, desc[UR12][R54.64], R3 ;  /* 0x800000033600798a */ /* 0x00016400081ef10c */
.L_x_308:
[----:B0-----:R-:W2:Y:S04]  /*01b0*/  LD.E.STRONG.GPU R3, desc[UR12][R54.64] ;  /* 0x0000000c36037980 */ /* 0x001ea8000c10f900 */
[----:B--2---:R-:W-:Y:S01]  /*01c0*/  CCTL.IVALL ;  /* 0x00000000ff00798f */ /* 0x004fe20002000000 */
[----:B------:R-:W-:Y:S05]  /*01d0*/  YIELD ;  /* 0x0000000000007946 */ /* 0x000fea0003800000 */
[----:B-----5:R-:W-:-:S04]  /*01e0*/  LOP3.LUT R3, R3, R0, RZ, 0x3c, !PT ;  /* 0x0000000003037212 */ /* 0x020fc800078e3cff */
[----:B------:R-:W-:-:S13]  /*01f0*/  ISETP.GT.AND P0, PT, R3, -0x1, PT ;  /* 0xffffffff0300780c */ /* 0x000fda0003f04270 */
[----:B------:R-:W-:Y:S05]  /*0200*/  @P0 BRA `(.L_x_308) ;  /* 0xfffffffc00e80947 */ /* 0x000fea000383ffff */
.L_x_307:
[----:B------:R-:W-:Y:S05]  /*0210*/  WARPSYNC.ALL ;  /* 0x0000000000007948 */ /* 0x000fea0003800000 */
[----:B------:R-:W-:Y:S06]  /*0220*/  BAR.SYNC.DEFER_BLOCKING 0x0 ;  /* 0x0000000000007b1d */ /* 0x000fec0000010000 */
[----:B------:R-:W-:Y:S05]  /*0230*/  BRA `(.L_x_309) ;  /* 0x0000002c003c7947 */ /* 0x000fea0003800000 */
.L_x_306:
[----:B------:R-:W0:Y:S01]  /*0240*/  S2R R3, SR_TID.X ;  /* 0x0000000000037919 */ /* 0x000e220000002100 */
[----:B------:R-:W-:Y:S01]  /*0250*/  HFMA2 R20, -RZ, RZ, 0, 0 ;  /* 0x00000000ff147431 */ /* 0x000fe200000001ff */
[----:B------:R-:W-:Y:S01]  /*0260*/  MOV R47, UR15 ;  /* 0x0000000f002f7c02 */ /* 0x000fe20008000f00 */
[----:B------:R-:W-:Y:S01]  /*0270*/  UMOV UR4, URZ ;  /* 0x000000ff00047c82 */ /* 0x000fe20008000000 */
[----:B------:R-:W1:Y:S01]  /*0280*/  S2R R5, SR_CgaCtaId ;  /* 0x0000000000057919 */ /* 0x000e620000008800 */
[----:B0-----:R-:W-:Y:S02]  /*0290*/  LOP3.LUT R0, R3, 0xffff, RZ, 0xc0, !PT ;  /* 0x0000ffff03007812 */ /* 0x001fe400078ec0ff */
[----:B------:R-:W-:-:S03]  /*02a0*/  SHF.R.U32.HI R46, RZ, 0x2, R3 ;  /* 0x00000002ff2e7819 */ /* 0x000fc60000011603 */
[----:B------:R-:W-:-:S05]  /*02b0*/  IMAD R0, R0, 0x334, RZ ;  /* 0x0000033400007824 */ /* 0x000fca00078e02ff */
[----:B------:R-:W-:-:S04]  /*02c0*/  SHF.R.U32.HI R49, RZ, 0x10, R0 ;  /* 0x00000010ff317819 */ /* 0x000fc80000011600 */
[----:B------:R-:W-:-:S05]  /*02d0*/  PRMT R0, R49, 0x9910, RZ ;  /* 0x0000991031007816 */ /* 0x000fca00000000ff */
[----:B------:R-:W-:-:S05]  /*02e0*/  IMAD R0, R0, 0x50, RZ ;  /* 0x0000005000007824 */ /* 0x000fca00078e02ff */
[----:B------:R-:W-:Y:S02]  /*02f0*/  IADD3 R44, PT, PT, RZ, -R0, RZ ;  /* 0x80000000ff2c7210 */ /* 0x000fe40007ffe0ff */
[----:B------:R-:W-:Y:S02]  /*0300*/  MOV R0, 0x400 ;  /* 0x0000040000007802 */ /* 0x000fe40000000f00 */
[----:B------:R-:W-:Y:S02]  /*0310*/  PRMT R44, R44, 0x7710, RZ ;  /* 0x000077102c2c7816 */ /* 0x000fe400000000ff */
[----:B------:R-:W-:Y:S02]  /*0320*/  IADD3 R0, PT, PT, R0, 0x2800, RZ ;  /* 0x0000280000007810 */ /* 0x000fe40007ffe0ff */
[----:B------:R-:W-:Y:S02]  /*0330*/  IADD3 R44, PT, PT, R44, R3, RZ ;  /* 0x000000032c2c7210 */ /* 0x000fe40007ffe0ff */
[----:B-1----:R-:W-:-:S02]  /*0340*/  LEA R5, R5, R0, 0x18 ;  /* 0x0000000005057211 */ /* 0x002fc400078ec0ff */
[----:B------:R-:W-:-:S05]  /*0350*/  LOP3.LUT R44, R44, 0xffff, RZ, 0xc0, !PT ;  /* 0x0000ffff2c2c7812 */ /* 0x000fca00078ec0ff */
[----:B------:R-:W-:-:S05]  /*0360*/  IMAD R48, R44, 0x28, R5 ;  /* 0x000000282c307824 */ /* 0x000fca00078e0205 */
[----:B------:R-:W-:-:S07]  /*0370*/  LEA R48, R49, R48, 0x3 ;  /* 0x0000003031307211 */ /* 0x000fce00078e18ff */
.L_x_318:
[----:B0-----:R-:W0:Y:S01]  /*0380*/  S2UR UR14, SR_CTAID.X ;  /* 0x00000000000e79c3 */ /* 0x001e220000002500 */
[C---:B------:R-:W-:Y:S01]  /*0390*/  LOP3.LUT R52, R47.reuse, 0x7, RZ, 0xc0, !PT ;  /* 0x000000072f347812 */ /* 0x040fe200078ec0ff */
[----:B------:R-:W1:Y:S01]  /*03a0*/  LDCU.64 UR8, c[0x0][0x3b8] ;  /* 0x00007700ff0877ac */ /* 0x000e620008000a00 */
[--C-:B------:R-:W-:Y:S02]  /*03b0*/  SHF.R.U64 R7, R47, 0x3, R20.reuse ;  /* 0x000000032f077819 */ /* 0x100fe40000001214 */
[----:B------:R-:W-:Y:S01]  /*03c0*/  SHF.R.U32.HI R12, RZ, 0x3, R20 ;  /* 0x00000003ff0c7819 */ /* 0x000fe20000011614 */
[----:B------:R-:W-:Y:S01]  /*03d0*/  IMAD R52, R52, 0x140, RZ ;  /* 0x0000014034347824 */ /* 0x000fe200078e02ff */
[----:B------:R-:W-:Y:S01]  /*03e0*/  MOV R5, RZ ;  /* 0x000000ff00057202 */ /* 0x000fe20000000f00 */
[C---:B------:R-:W-:Y:S01]  /*03f0*/  IMAD.SHL.U32 R33, R7.reuse, 0x20, RZ ;  /* 0x0000002007217824 */ /* 0x040fe200078e00ff */
[----:B------:R-:W2:Y:S01]  /*0400*/  LDC.64 R10, c[0x0][0x3a8] ;  /* 0x0000ea00ff0a7b82 */ /* 0x000ea20000000a00 */
[----:B------:R-:W-:Y:S01]  /*0410*/  SHF.L.U64.HI R34, R7, 0x5, R12 ;  /* 0x0000000507227819 */ /* 0x000fe2000001020c */
[----:B------:R-:W3:Y:S01]  /*0420*/  LDCU.64 UR10, c[0x0][0x3a0] ;  /* 0x00007400ff0a77ac */ /* 0x000ee20008000a00 */
[----:B------:R-:W-:Y:S01]  /*0430*/  LEA R4, R44, R52, 0x2 ;  /* 0x000000342c047211 */ /* 0x000fe200078e10ff */
[----:B------:R-:W-:-:S04]  /*0440*/  IMAD R13, R12, 0xa0000, RZ ;  /* 0x000a00000c0d7824 */ /* 0x000fc800078e02ff */
[----:B------:R-:W-:Y:S01]  /*0450*/  IMAD.HI.U32 R18, R4, -0x33333333, RZ ;  /* 0xcccccccd04127827 */ /* 0x000fe200078e00ff */
[----:B------:R-:W4:Y:S03]  /*0460*/  LDC.64 R8, c[0x0][0x3b0] ;  /* 0x0000ec00ff087b82 */ /* 0x000f260000000a00 */
[----:B------:R-:W-:Y:S01]  /*0470*/  IMAD.WIDE.U32 R6, R7, 0xa0000, R4 ;  /* 0x000a000007067825 */ /* 0x000fe200078e0004 */
[----:B------:R-:W-:Y:S01]  /*0480*/  SHF.R.U32.HI R18, RZ, 0x7, R18 ;  /* 0x00000007ff127819 */ /* 0x000fe20000011612 */
[----:B0-----:R-:W-:-:S03]  /*0490*/  USHF.L.U32 UR5, UR14, 0x3, URZ ;  /* 0x000000030e057899 */ /* 0x001fc600080006ff */
[----:B------:R-:W-:Y:S01]  /*04a0*/  LEA R2, P0, R18, R33, 0x1 ;  /* 0x0000002112027211 */ /* 0x000fe200078008ff */
[----:B------:R-:W-:-:S03]  /*04b0*/  ULOP3.LUT UR5, UR5, 0xf8, URZ, 0xc0, !UPT ;  /* 0x000000f805057892 */ /* 0x000fc6000f8ec0ff */
[----:B------:R-:W-:Y:S02]  /*04c0*/  IADD3.X R5, PT, PT, RZ, R34, RZ, P0, !PT ;  /* 0x00000022ff057210 */ /* 0x000fe400007fe4ff */
[C---:B-1----:R-:W-:Y:S02]  /*04d0*/  LEA R16, P0, R2.reuse, UR8, 0x2 ;  /* 0x0000000802107c11 */ /* 0x042fe4000f8010ff */
[----:B------:R-:W-:Y:S02]  /*04e0*/  IADD3 R0, PT, PT, R49, UR5, RZ ;  /* 0x0000000531007c10 */ /* 0x000fe4000fffe0ff */
[----:B------:R-:W-:Y:S01]  /*04f0*/  LEA.HI.X R17, R2, UR9, R5, 0x2, P0 ;  /* 0x0000000902117c11 */ /* 0x000fe200080f1405 */
[----:B--2---:R-:W-:Y:S01]  /*0500*/  IMAD.WIDE.U32 R26, R4, 0x2, R10 ;  /* 0x00000002041a7825 */ /* 0x004fe200078e000a */
[----:B------:R-:W0:Y:S03]  /*0510*/  LDCU.64 UR8, c[0x0][0x398] ;  /* 0x00007300ff0877ac */ /* 0x000e260008000a00 */
[----:B------:R-:W-:Y:S01]  /*0520*/  IMAD R15, R0, 0xa00, RZ ;  /* 0x00000a00000f7824 */ /* 0x000fe200078e02ff */
[----:B------:R-:W2:Y:S01]  /*0530*/  LDG.E.64.CONSTANT R16, desc[UR12][R16.64] ;  /* 0x0000000c10107981 */ /* 0x000ea2000c1e9b00 */
[----:B------:R-:W2:Y:S03]  /*0540*/  LDCU UR5, c[0x0][0x3c0] ;  /* 0x00007800ff0577ac */ /* 0x000ea60008000800 */
[----:B------:R-:W-:Y:S01]  /*0550*/  IADD3 R0, P1, PT, R15, R6, RZ ;  /* 0x000000060f007210 */ /* 0x000fe20007f3e0ff */
[----:B------:R-:W5:Y:S03]  /*0560*/  LDG.E.64.CONSTANT R26, desc[UR12][R26.64] ;  /* 0x0000000c1a1a7981 */ /* 0x000f66000c1e9b00 */
[----:B------:R-:W-:-:S02]  /*0570*/  IADD3.X R7, PT, PT, R7, R13, RZ, P1, !PT ;  /* 0x0000000d07077210 */ /* 0x000fc40000ffe4ff */
[C---:B------:R-:W-:Y:S02]  /*0580*/  SHF.L.U32 R5, R0.reuse, 0x1, RZ ;  /* 0x0000000100057819 */ /* 0x040fe400000006ff */
[----:B------:R-:W-:Y:S02]  /*0590*/  SHF.L.U64.HI R7, R0, 0x1, R7 ;  /* 0x0000000100077819 */ /* 0x000fe40000010207 */
[----:B---3--:R-:W-:-:S04]  /*05a0*/  IADD3 R28, P0, PT, R5, UR10, RZ ;  /* 0x0000000a051c7c10 */ /* 0x008fc8000ff1e0ff */
[----:B------:R-:W-:Y:S01]  /*05b0*/  IADD3.X R29, PT, PT, R7, UR11, RZ, P0, !PT ;  /* 0x0000000b071d7c10 */ /* 0x000fe200087fe4ff */
[----:B----4-:R-:W-:-:S04]  /*05c0*/  IMAD.WIDE.U32 R14, R4, 0x2, R8 ;  /* 0x00000002040e7825 */ /* 0x010fc800078e0008 */
[----:B------:R-:W3:Y:S04]  /*05d0*/  LDG.E.64.CONSTANT R12, desc[UR12][R28.64] ;  /* 0x0000000c1c0c7981 */ /* 0x000ee8000c1e9b00 */
[----:B------:R-:W4:Y:S04]  /*05e0*/  LDG.E.64.CONSTANT R10, desc[UR12][R28.64+0x5000] ;  /* 0x0050000c1c0a7981 */ /* 0x000f28000c1e9b00 */
[----:B------:R-:W4:Y:S01]  /*05f0*/  LDG.E.64.CONSTANT R14, desc[UR12][R14.64] ;  /* 0x0000000c0e0e7981 */ /* 0x000f22000c1e9b00 */
[----:B0-----:R-:W-:-:S04]  /*0600*/  IADD3 R30, P0, PT, R5, UR8, RZ ;  /* 0x00000008051e7c10 */ /* 0x001fc8000ff1e0ff */
[----:B------:R-:W-:Y:S01]  /*0610*/  IADD3.X R31, PT, PT, R7, UR9, RZ, P0, !PT ;  /* 0x00000009071f7c10 */ /* 0x000fe200087fe4ff */
[----:B------:R-:W0:Y:S01]  /*0620*/  S2UR UR11, SR_CgaCtaId ;  /* 0x00000000000b79c3 */ /* 0x000e220000008800 */
[----:B------:R-:W-:Y:S01]  /*0630*/  UMOV UR10, 0x400 ;  /* 0x00000400000a7882 */ /* 0x000fe20000000000 */
[----:B------:R-:W1:Y:S02]  /*0640*/  LDCU.64 UR8, c[0x0][0x3d0] ;  /* 0x00007a00ff0877ac */ /* 0x000e640008000a00 */
[----:B------:R-:W4:Y:S04]  /*0650*/  LDG.E.64.CONSTANT R22, desc[UR12][R30.64] ;  /* 0x0000000c1e167981 */ /* 0x000f28000c1e9b00 */
[----:B------:R1:W4:Y:S01]  /*0660*/  LDG.E.64.CONSTANT R24, desc[UR12][R30.64+0x5000] ;  /* 0x0050000c1e187981 */ /* 0x000322000c1e9b00 */
[----:B------:R-:W-:Y:S01]  /*0670*/  ISETP.GT.U32.AND P0, PT, R3, 0x7, PT ;  /* 0x000000070300780c */ /* 0x000fe20003f04070 */
[----:B------:R-:W-:Y:S01]  /*0680*/  BSSY.RECONVERGENT B0, `(.L_x_310) ;  /* 0x00001eb000007945 */ /* 0x000fe20003800200 */
[----:B------:R-:W-:-:S04]  /*0690*/  SHF.L.U32 R51, R47, 0x1, RZ ;  /* 0x000000012f337819 */ /* 0x000fc800000006ff */
[----:B------:R-:W-:Y:S01]  /*06a0*/  LOP3.LUT R51, R51, 0xe, RZ, 0xc0, !PT ;  /* 0x0000000e33337812 */ /* 0x000fe200078ec0ff */
[----:B--2---:R-:W-:-:S06]  /*06b0*/  FADD.FTZ R8, R17, UR5 ;  /* 0x0000000511087e21 */ /* 0x004fcc0008010000 */
[----:B------:R-:W2:Y:S01]  /*06c0*/  MUFU.RSQ R8, R8 ;  /* 0x0000000800087308 */ /* 0x000ea20000001400 */
[C---:B-----5:R-:W-:Y:S02]  /*06d0*/  PRMT R45, R27.reuse, 0x7632, R45 ;  /* 0x000076321b2d7816 */ /* 0x060fe4000000002d */
[----:B------:R-:W-:Y:S02]  /*06e0*/  SHF.L.U32 R21, R27, 0x10, RZ ;  /* 0x000000101b157819 */ /* 0x000fe400000006ff */
[C---:B------:R-:W-:Y:S02]  /*06f0*/  PRMT R19, R26.reuse, 0x7632, R19 ;  /* 0x000076321a137816 */ /* 0x040fe40000000013 */
[----:B------:R-:W-:Y:S02]  /*0700*/  SHF.L.U32 R17, R26, 0x10, RZ ;  /* 0x000000101a117819 */ /* 0x000fe400000006ff */
[C---:B---3--:R-:W-:Y:S02]  /*0710*/  SHF.L.U32 R27, R13.reuse, 0x10, RZ ;  /* 0x000000100d1b7819 */ /* 0x048fe400000006ff */
[----:B------:R-:W-:-:S02]  /*0720*/  PRMT R26, R13, 0x7632, R26 ;  /* 0x000076320d1a7816 */ /* 0x000fc4000000001a */
[C---:B------:R-:W-:Y:S02]  /*0730*/  SHF.L.U32 R9, R12.reuse, 0x10, RZ ;  /* 0x000000100c097819 */ /* 0x040fe400000006ff */
[----:B----4-:R-:W-:Y:S02]  /*0740*/  SHF.L.U32 R35, R11, 0x10, RZ ;  /* 0x000000100b237819 */ /* 0x010fe400000006ff */
[----:B------:R-:W-:Y:S01]  /*0750*/  PRMT R12, R12, 0x7632, R12 ;  /* 0x000076320c0c7816 */ /* 0x000fe2000000000c */
[C---:B-1----:R-:W-:Y:S01]  /*0760*/  IMAD.U32 R30, R15.reuse, 0x10000, RZ ;  /* 0x000100000f1e7824 */ /* 0x042fe200078e00ff */
[----:B------:R-:W-:Y:S01]  /*0770*/  PRMT R4, R14, 0x7632, R4 ;  /* 0x000076320e047816 */ /* 0x000fe20000000004 */
[----:B------:R-:W-:Y:S01]  /*0780*/  FADD.FTZ R27, -R16, R27 ;  /* 0x0000001b101b7221 */ /* 0x000fe20000010100 */
[----:B------:R-:W-:Y:S02]  /*0790*/  SHF.L.U32 R28, R14, 0x10, RZ ;  /* 0x000000100e1c7819 */ /* 0x000fe400000006ff */
[----:B------:R-:W-:-:S02]  /*07a0*/  PRMT R6, R15, 0x7632, R6 ;  /* 0x000076320f067816 */ /* 0x000fc40000000006 */
[----:B------:R-:W-:Y:S01]  /*07b0*/  SHF.L.U32 R37, R26, 0x10, RZ ;  /* 0x000000101a257819 */ /* 0x000fe200000006ff */
[----:B------:R-:W-:Y:S01]  /*07c0*/  FADD.FTZ R35, -R16, R35 ;  /* 0x0000002310237221 */ /* 0x000fe20000010100 */
[----:B------:R-:W-:Y:S02]  /*07d0*/  SHF.L.U32 R15, R10, 0x10, RZ ;  /* 0x000000100a0f7819 */ /* 0x000fe400000006ff */
[----:B------:R-:W-:Y:S02]  /*07e0*/  PRMT R14, R11, 0x7632, R14 ;  /* 0x000076320b0e7816 */ /* 0x000fe4000000000e */
[----:B------:R-:W-:Y:S01]  /*07f0*/  SHF.L.U32 R11, R12, 0x10, RZ ;  /* 0x000000100c0b7819 */ /* 0x000fe200000006ff */
[----:B--2---:R-:W-:Y:S01]  /*0800*/  FMUL.FTZ R2, R8, R27 ;  /* 0x0000001b08027220 */ /* 0x004fe20000410000 */
[----:B------:R-:W-:Y:S01]  /*0810*/  PRMT R27, R10, 0x7632, R27 ;  /* 0x000076320a1b7816 */ /* 0x000fe2000000001b */
[C---:B------:R-:W-:Y:S01]  /*0820*/  FADD.FTZ R37, -R16.reuse, R37 ;  /* 0x0000002510257221 */ /* 0x040fe20000010100 */
[C---:B------:R-:W-:Y:S01]  /*0830*/  FADD.FTZ R9, -R16.reuse, R9 ;  /* 0x0000000910097221 */ /* 0x040fe20000010100 */
[----:B------:R-:W-:Y:S01]  /*0840*/  FADD.FTZ R13, -R16, R15 ;  /* 0x0000000f100d7221 */ /* 0x000fe20000010100 */
[----:B------:R-:W-:Y:S01]  /*0850*/  FMUL.FTZ R12, R8, R35 ;  /* 0x00000023080c7220 */ /* 0x000fe20000410000 */
[----:B------:R-:W-:Y:S01]  /*0860*/  FADD.FTZ R35, -R16, R11 ;  /* 0x0000000b10237221 */ /* 0x000fe20000010100 */
[----:B------:R-:W-:Y:S01]  /*0870*/  SHF.L.U32 R36, R6, 0x10, RZ ;  /* 0x0000001006247819 */ /* 0x000fe200000006ff */
[C---:B------:R-:W-:Y:S01]  /*0880*/  FMUL.FTZ R6, R8.reuse, R37 ;  /* 0x0000002508067220 */ /* 0x040fe20000410000 */
[----:B------:R-:W-:Y:S01]  /*0890*/  SHF.L.U32 R27, R27, 0x10, RZ ;  /* 0x000000101b1b7819 */ /* 0x000fe200000006ff */
[C---:B------:R-:W-:Y:S01]  /*08a0*/  FMUL.FTZ R0, R8.reuse, R9 ;  /* 0x0000000908007220 */ /* 0x040fe20000410000 */
[----:B------:R-:W-:Y:S01]  /*08b0*/  FMUL.FTZ R10, R8, R13 ;  /* 0x0000000d080a7220 */ /* 0x000fe20000410000 */
[----:B------:R-:W-:-:S02]  /*08c0*/  SHF.L.U32 R19, R19, 0x10, RZ ;  /* 0x0000001013137819 */ /* 0x000fc400000006ff */
[----:B------:R-:W-:Y:S01]  /*08d0*/  SHF.L.U32 R26, R4, 0x10, RZ ;  /* 0x00000010041a7819 */ /* 0x000fe200000006ff */
[----:B------:R-:W-:Y:S01]  /*08e0*/  FMUL.FTZ R4, R8, R35 ;  /* 0x0000002308047220 */ /* 0x000fe20000410000 */
[----:B------:R-:W-:Y:S01]  /*08f0*/  SHF.L.U32 R37, R14, 0x10, RZ ;  /* 0x000000100e257819 */ /* 0x000fe200000006ff */
[--C-:B------:R-:W-:Y:S01]  /*0900*/  FFMA.FTZ R9, R0, R17, R28.reuse ;  /* 0x0000001100097223 */ /* 0x100fe2000001001c */
[----:B------:R-:W-:Y:S01]  /*0910*/  FFMA.FTZ R13, R17, R10, R28 ;  /* 0x0000000a110d7223 */ /* 0x000fe2000001001c */
[----:B------:R-:W-:Y:S01]  /*0920*/  FADD.FTZ R27, -R16, R27 ;  /* 0x0000001b101b7221 */ /* 0x000fe20000010100 */
[----:B------:R-:W-:Y:S01]  /*0930*/  FFMA.FTZ R28, R4, R19, R26 ;  /* 0x00000013041c7223 */ /* 0x000fe2000001001a */
[----:B------:R-:W-:Y:S01]  /*0940*/  FADD.FTZ R37, -R16, R37 ;  /* 0x0000002510257221 */ /* 0x000fe20000010100 */
[--C-:B------:R-:W-:Y:S01]  /*0950*/  FFMA.FTZ R15, R2, R21, R30.reuse ;  /* 0x00000015020f7223 */ /* 0x100fe2000001001e */
[----:B------:R-:W-:Y:S01]  /*0960*/  SHF.L.U32 R45, R45, 0x10, RZ ;  /* 0x000000102d2d7819 */ /* 0x000fe200000006ff */
[----:B------:R-:W-:Y:S01]  /*0970*/  FMUL.FTZ R14, R8, R27 ;  /* 0x0000001b080e7220 */ /* 0x000fe20000410000 */
[----:B------:R-:W-:Y:S01]  /*0980*/  FMUL.FTZ R38, R28, -1.4426950216293334961 ;  /* 0xbfb8aa3b1c267820 */ /* 0x000fe20000410000 */
[----:B------:R-:W-:Y:S01]  /*0990*/  FMUL.FTZ R16, R8, R37 ;  /* 0x0000002508107220 */ /* 0x000fe20000410000 */
[----:B------:R-:W-:Y:S01]  /*09a0*/  FMUL.FTZ R29, R9, -1.4426950216293334961 ;  /* 0xbfb8aa3b091d7820 */ /* 0x000fe20000410000 */
[----:B------:R-:W-:Y:S01]  /*09b0*/  FMUL.FTZ R31, R15, -1.4426950216293334961 ;  /* 0xbfb8aa3b0f1f7820 */ /* 0x000fe20000410000 */
[----:B------:R-:W-:Y:S01]  /*09c0*/  FFMA.FTZ R11, R21, R12, R30 ;  /* 0x0000000c150b7223 */ /* 0x000fe2000001001e */
[----:B------:R-:W-:Y:S01]  /*09d0*/  FFMA.FTZ R27, R19, R14, R26 ;  /* 0x0000000e131b7223 */ /* 0x000fe2000001001a */
[--C-:B------:R-:W-:Y:S01]  /*09e0*/  FFMA.FTZ R30, R6, R45, R36.reuse ;  /* 0x0000002d061e7223 */ /* 0x100fe20000010024 */
[----:B------:R-:W-:Y:S01]  /*09f0*/  FFMA.FTZ R26, R45, R16, R36 ;  /* 0x000000102d1a7223 */ /* 0x000fe20000010024 */
[----:B------:R-:W-:Y:S01]  /*0a00*/  FMUL.FTZ R32, R13, -1.4426950216293334961 ;  /* 0xbfb8aa3b0d207820 */ /* 0x000fe20000410000 */
[----:B------:R-:W1:Y:S01]  /*0a10*/  MUFU.EX2 R38, R38 ;  /* 0x0000002600267308 */ /* 0x000e620000000800 */
[----:B------:R-:W-:Y:S01]  /*0a20*/  FMUL.FTZ R35, R11, -1.4426950216293334961 ;  /* 0xbfb8aa3b0b237820 */ /* 0x000fe20000410000 */
[----:B------:R-:W-:Y:S01]  /*0a30*/  FMUL.FTZ R39, R30, -1.4426950216293334961 ;  /* 0xbfb8aa3b1e277820 */ /* 0x000fe20000410000 */
[----:B------:R-:W-:-:S05]  /*0a40*/  FMUL.FTZ R40, R26, -1.4426950216293334961 ;  /* 0xbfb8aa3b1a287820 */ /* 0x000fca0000410000 */
[----:B------:R-:W2:Y:S08]  /*0a50*/  MUFU.EX2 R29, R29 ;  /* 0x0000001d001d7308 */ /* 0x000eb00000000800 */
[----:B------:R-:W3:Y:S01]  /*0a60*/  MUFU.EX2 R31, R31 ;  /* 0x0000001f001f7308 */ /* 0x000ee20000000800 */
[----:B------:R-:W-:-:S07]  /*0a70*/  FMUL.FTZ R41, R27, -1.4426950216293334961 ;  /* 0xbfb8aa3b1b297820 */ /* 0x000fce0000410000 */
[----:B------:R-:W4:Y:S08]  /*0a80*/  MUFU.EX2 R32, R32 ;  /* 0x0000002000207308 */ /* 0x000f300000000800 */
[----:B------:R-:W5:Y:S08]  /*0a90*/  MUFU.EX2 R35, R35 ;  /* 0x0000002300237308 */ /* 0x000f700000000800 */
[----:B------:R-:W0:Y:S08]  /*0aa0*/  MUFU.EX2 R39, R39 ;  /* 0x0000002700277308 */ /* 0x000e300000000800 */
[----:B------:R-:W0:Y:S01]  /*0ab0*/  MUFU.EX2 R40, R40 ;  /* 0x0000002800287308 */ /* 0x000e220000000800 */
[----:B-1----:R-:W-:Y:S01]  /*0ac0*/  FADD.FTZ R38, R38, 1 ;  /* 0x3f80000026267421 */ /* 0x002fe20000010000 */
[----:B--2---:R-:W-:Y:S01]  /*0ad0*/  FADD.FTZ R29, R29, 1 ;  /* 0x3f8000001d1d7421 */ /* 0x004fe20000010000 */
[----:B---3--:R-:W-:-:S05]  /*0ae0*/  FADD.FTZ R37, R31, 1 ;  /* 0x3f8000001f257421 */ /* 0x008fca0000010000 */
[----:B------:R-:W1:Y:S01]  /*0af0*/  MUFU.EX2 R41, R41 ;  /* 0x0000002900297308 */ /* 0x000e620000000800 */
[----:B----4-:R-:W-:Y:S01]  /*0b00*/  FADD.FTZ R31, R32, 1 ;  /* 0x3f800000201f7421 */ /* 0x010fe20000010000 */
[----:B-----5:R-:W-:Y:S01]  /*0b10*/  FADD.FTZ R32, R35, 1 ;  /* 0x3f80000023207421 */ /* 0x020fe20000010000 */
[----:B0-----:R-:W-:-:S05]  /*0b20*/  FADD.FTZ R39, R39, 1 ;  /* 0x3f80000027277421 */ /* 0x001fca0000010000 */
[----:B------:R1:W0:Y:S01]  /*0b30*/  MUFU.RCP R36, R29 ;  /* 0x0000001d00247308 */ /* 0x0002220000001000 */
[----:B------:R-:W-:-:S07]  /*0b40*/  FADD.FTZ R35, R40, 1 ;  /* 0x3f80000028237421 */ /* 0x000fce0000010000 */
[----:B------:R-:W2:Y:S08]  /*0b50*/  MUFU.RCP R38, R38 ;  /* 0x0000002600267308 */ /* 0x000eb00000001000 */
[----:B------:R-:W3:Y:S01]  /*0b60*/  MUFU.RCP R37, R37 ;  /* 0x0000002500257308 */ /* 0x000ee20000001000 */
[----:B-1----:R-:W-:-:S07]  /*0b70*/  FADD.FTZ R29, R41, 1 ;  /* 0x3f800000291d7421 */ /* 0x002fce0000010000 */
[----:B------:R-:W1:Y:S08]  /*0b80*/  MUFU.RCP R39, R39 ;  /* 0x0000002700277308 */ /* 0x000e700000001000 */
[----:B------:R-:W4:Y:S01]  /*0b90*/  MUFU.RCP R35, R35 ;  /* 0x0000002300237308 */ /* 0x000f220000001000 */
[----:B0-----:R-:W-:-:S07]  /*0ba0*/  FADD.FTZ R40, -R36, 1 ;  /* 0x3f80000024287421 */ /* 0x001fce0000010100 */
[----:B------:R-:W0:Y:S08]  /*0bb0*/  MUFU.RCP R31, R31 ;  /* 0x0000001f001f7308 */ /* 0x000e300000001000 */
[----:B------:R-:W5:Y:S01]  /*0bc0*/  MUFU.RCP R32, R32 ;  /* 0x0000002000207308 */ /* 0x000f620000001000 */
[----:B--2---:R-:W-:Y:S01]  /*0bd0*/  FADD.FTZ R41, -R38, 1 ;  /* 0x3f80000026297421 */ /* 0x004fe20000010100 */
[----:B---3--:R-:W-:Y:S01]  /*0be0*/  FADD.FTZ R42, -R37, 1 ;  /* 0x3f800000252a7421 */ /* 0x008fe20000010100 */
[----:B------:R-:W-:-:S05]  /*0bf0*/  FFMA.FTZ R9, R9, R40, 1 ;  /* 0x3f80000009097423 */ /* 0x000fca0000010028 */
[----:B------:R-:W2:Y:S01]  /*0c00*/  MUFU.RCP R29, R29 ;  /* 0x0000001d001d7308 */ /* 0x000ea20000001000 */
[----:B------:R-:W-:Y:S01]  /*0c10*/  FFMA.FTZ R41, R28, R41, 1 ;  /* 0x3f8000001c297423 */ /* 0x000fe20000010029 */
[----:B------:R-:W-:Y:S01]  /*0c20*/  FFMA.FTZ R42, R15, R42, 1 ;  /* 0x3f8000000f2a7423 */ /* 0x000fe2000001002a */
[----:B------:R-:W-:Y:S01]  /*0c30*/  FMUL.FTZ R36, R36, R9 ;  /* 0x0000000924247220 */ /* 0x000fe20000410000 */
[----:B-1----:R-:W-:Y:S01]  /*0c40*/  FADD.FTZ R15, -R39, 1 ;  /* 0x3f800000270f7421 */ /* 0x002fe20000010100 */
[----:B------:R-:W-:Y:S01]  /*0c50*/  FMUL.FTZ R28, R38, R41 ;  /* 0x00000029261c7220 */ /* 0x000fe20000410000 */
[----:B----4-:R-:W-:Y:S01]  /*0c60*/  FADD.FTZ R9, -R35, 1 ;  /* 0x3f80000023097421 */ /* 0x010fe20000010100 */
[----:B0-----:R-:W-:Y:S01]  /*0c70*/  FADD.FTZ R40, -R31, 1 ;  /* 0x3f8000001f287421 */ /* 0x001fe20000010100 */
[----:B-----5:R-:W-:Y:S01]  /*0c80*/  FADD.FTZ R38, -R32, 1 ;  /* 0x3f80000020267421 */ /* 0x020fe20000010100 */
[----:B------:R-:W-:Y:S01]  /*0c90*/  FFMA.FTZ R30, R30, R15, 1 ;  /* 0x3f8000001e1e7423 */ /* 0x000fe2000001000f */
[----:B------:R-:W-:Y:S01]  /*0ca0*/  FFMA.FTZ R26, R26, R9, 1 ;  /* 0x3f8000001a1a7423 */ /* 0x000fe20000010009 */
[----:B------:R-:W-:Y:S01]  /*0cb0*/  FFMA.FTZ R40, R13, R40, 1 ;  /* 0x3f8000000d287423 */ /* 0x000fe20000010028 */
[----:B------:R-:W-:Y:S01]  /*0cc0*/  FFMA.FTZ R11, R11, R38, 1 ;  /* 0x3f8000000b0b7423 */ /* 0x000fe20000010026 */
[C---:B------:R-:W-:Y:S01]  /*0cd0*/  IMAD.U32 R9, R22.reuse, 0x10000, RZ ;  /* 0x0001000016097824 */ /* 0x040fe200078e00ff */
[----:B------:R-:W-:Y:S01]  /*0ce0*/  PRMT R22, R22, 0x7632, R22 ;  /* 0x0000763216167816 */ /* 0x000fe20000000016 */
[----:B------:R-:W-:Y:S01]  /*0cf0*/  FMUL.FTZ R39, R39, R30 ;  /* 0x0000001e27277220 */ /* 0x000fe20000410000 */
[----:B--2---:R-:W-:Y:S01]  /*0d00*/  FADD.FTZ R30, -R29, 1 ;  /* 0x3f8000001d1e7421 */ /* 0x004fe20000010100 */
[----:B------:R-:W-:Y:S01]  /*0d10*/  FMUL.FTZ R31, R31, R40 ;  /* 0x000000281f1f7220 */ /* 0x000fe20000410000 */
[----:B------:R-:W-:Y:S01]  /*0d20*/  FMUL.FTZ R32, R32, R11 ;  /* 0x0000000b20207220 */ /* 0x000fe20000410000 */
[----:B------:R-:W-:Y:S01]  /*0d30*/  FMUL.FTZ R40, R35, R26 ;  /* 0x0000001a23287220 */ /* 0x000fe20000410000 */
[----:B------:R-:W-:Y:S01]  /*0d40*/  SHF.L.U32 R11, R22, 0x10, RZ ;  /* 0x00000010160b7819 */ /* 0x000fe200000006ff */
[----:B------:R-:W-:Y:S01]  /*0d50*/  FMUL.FTZ R26, R9, R36 ;  /* 0x00000024091a7220 */ /* 0x000fe20000410000 */
[----:B------:R-:W-:Y:S01]  /*0d60*/  PRMT R9, R24, 0x7632, R9 ;  /* 0x0000763218097816 */ /* 0x000fe20000000009 */
[----:B------:R-:W-:Y:S01]  /*0d70*/  FFMA.FTZ R38, R27, R30, 1 ;  /* 0x3f8000001b267423 */ /* 0x000fe2000001001e */
[----:B------:R-:W-:Y:S01]  /*0d80*/  SHF.L.U32 R30, R23, 0x10, RZ ;  /* 0x00000010171e7819 */ /* 0x000fe200000006ff */
[----:B------:R-:W-:Y:S01]  /*0d90*/  FMUL.FTZ R28, R11, R28 ;  /* 0x0000001c0b1c7220 */ /* 0x000fe20000410000 */
[----:B------:R-:W-:Y:S01]  /*0da0*/  FMUL.FTZ R37, R37, R42 ;  /* 0x0000002a25257220 */ /* 0x000fe20000410000 */
[----:B------:R-:W-:Y:S01]  /*0db0*/  PRMT R23, R23, 0x7632, R23 ;  /* 0x0000763217177816 */ /* 0x000fe20000000017 */
[----:B------:R-:W-:Y:S01]  /*0dc0*/  FMUL.FTZ R38, R29, R38 ;  /* 0x000000261d267220 */ /* 0x000fe20000410000 */
[----:B------:R-:W-:-:S02]  /*0dd0*/  PRMT R11, R25, 0x7632, R11 ;  /* 0x00007632190b7816 */ /* 0x000fc4000000000b */
[----:B------:R-:W-:Y:S01]  /*0de0*/  SHF.L.U32 R9, R9, 0x10, RZ ;  /* 0x0000001009097819 */ /* 0x000fe200000006ff */
[----:B------:R-:W-:Y:S01]  /*0df0*/  FMUL.FTZ R27, R30, R37 ;  /* 0x000000251e1b7220 */ /* 0x000fe20000410000 */
[----:B------:R-:W-:Y:S02]  /*0e00*/  SHF.L.U32 R24, R24, 0x10, RZ ;  /* 0x0000001018187819 */ /* 0x000fe400000006ff */
[----:B------:R-:W-:Y:S01]  /*0e10*/  SHF.L.U32 R22, R23, 0x10, RZ ;  /* 0x0000001017167819 */ /* 0x000fe200000006ff */
[----:B------:R-:W-:Y:S01]  /*0e20*/  FMUL.FTZ R30, R9, R38 ;  /* 0x00000026091e7220 */ /* 0x000fe20000410000 */
[----:B------:R-:W-:Y:S01]  /*0e30*/  SHF.L.U32 R11, R11, 0x10, RZ ;  /* 0x000000100b0b7819 */ /* 0x000fe200000006ff */
[----:B------:R-:W-:Y:S01]  /*0e40*/  FMUL.FTZ R9, R17, R26 ;  /* 0x0000001a11097220 */ /* 0x000fe20000410000 */
[----:B------:R-:W-:Y:S01]  /*0e50*/  SHF.L.U32 R13, R25, 0x10, RZ ;  /* 0x00000010190d7819 */ /* 0x000fe200000006ff */
[----:B------:R-:W-:Y:S01]  /*0e60*/  FMUL.FTZ R25, R24, R31 ;  /* 0x0000001f18197220 */ /* 0x000fe20000410000 */
[----:B------:R-:W-:Y:S01]  /*0e70*/  FMUL.FTZ R29, R22, R39 ;  /* 0x00000027161d7220 */ /* 0x000fe20000410000 */
[----:B------:R-:W-:Y:S01]  /*0e80*/  FMUL.FTZ R31, R11, R40 ;  /* 0x000000280b1f7220 */ /* 0x000fe20000410000 */
[----:B------:R-:W-:Y:S01]  /*0e90*/  FMUL.FTZ R11, R19, R28 ;  /* 0x0000001c130b7220 */ /* 0x000fe20000410000 */
[----:B------:R-:W-:Y:S01]  /*0ea0*/  FADD.FTZ R22, RZ, R9 ;  /* 0x00000009ff167221 */ /* 0x000fe20000010000 */
[----:B------:R-:W-:Y:S01]  /*0eb0*/  FFMA.FTZ R15, R0, R9, RZ ;  /* 0x00000009000f7223 */ /* 0x000fe200000100ff */
[----:B------:R-:W-:Y:S01]  /*0ec0*/  FMUL.FTZ R32, R13, R32 ;  /* 0x000000200d207220 */ /* 0x000fe20000410000 */
[----:B------:R-:W-:Y:S01]  /*0ed0*/  FMUL.FTZ R13, R21, R27 ;  /* 0x0000001b150d7220 */ /* 0x000fe20000410000 */
[----:B------:R-:W-:Y:S01]  /*0ee0*/  FADD.FTZ R22, R22, R11 ;  /* 0x0000000b16167221 */ /* 0x000fe20000010000 */
[----:B------:R-:W-:Y:S01]  /*0ef0*/  FFMA.FTZ R23, R4, R11, R15 ;  /* 0x0000000b04177223 */ /* 0x000fe2000001000f */
[----:B------:R-:W-:-:S02]  /*0f00*/  FMUL.FTZ R15, R45, R29 ;  /* 0x0000001d2d0f7220 */ /* 0x000fc40000410000 */
[----:B------:R-:W-:Y:S01]  /*0f10*/  FADD.FTZ R22, R22, R13 ;  /* 0x0000000d16167221 */ /* 0x000fe20000010000 */
[----:B------:R-:W-:Y:S01]  /*0f20*/  FFMA.FTZ R23, R2, R13, R23 ;  /* 0x0000000d02177223 */ /* 0x000fe20000010017 */
[----:B------:R-:W-:Y:S02]  /*0f30*/  FMUL.FTZ R17, R17, R25 ;  /* 0x0000001911117220 */ /* 0x000fe40000410000 */
[----:B------:R-:W-:Y:S01]  /*0f40*/  FADD.FTZ R22, R22, R15 ;  /* 0x0000000f16167221 */ /* 0x000fe20000010000 */
[----:B------:R-:W-:Y:S01]  /*0f50*/  FFMA.FTZ R23, R6, R15, R23 ;  /* 0x0000000f06177223 */ /* 0x000fe20000010017 */
[----:B------:R-:W-:Y:S02]  /*0f60*/  FMUL.FTZ R19, R19, R30 ;  /* 0x0000001e13137220 */ /* 0x000fe40000410000 */
        /* <DEDUP_REMOVED lines=8> */
[----:B------:R-:W-:Y:S02]  /*0ff0*/  SHF.L.U32 R38, R46, 0x3, RZ ;  /* 0x000000032e267819 */ /* 0x000fe400000006ff */
[----:B------:R-:W-:Y:S01]  /*1000*/  FADD.FTZ R22, R22, R45 ;  /* 0x0000002d16167221 */ /* 0x000fe20000010000 */
[----:B------:R-:W-:Y:S01]  /*1010*/  FFMA.FTZ R23, R16, R45, R23 ;  /* 0x0000002d10177223 */ /* 0x000fe20000010017 */
[----:B------:R-:W-:Y:S01]  /*1020*/  ULEA UR5, UR11, UR10, 0x18 ;  /* 0x0000000a0b057291 */ /* 0x000fe2000f8ec0ff */
[----:B------:R-:W-:-:S03]  /*1030*/  LOP3.LUT R38, R38, 0x18, RZ, 0xc0, !PT ;  /* 0x0000001826267812 */ /* 0x000fc600078ec0ff */
[----:B------:R0:W-:Y:S01]  /*1040*/  STS.64 [R48], R22 ;  /* 0x0000001630007388 */ /* 0x0001e20000000a00 */
[C---:B------:R-:W-:Y:S02]  /*1050*/  LOP3.LUT R36, R38.reuse, 0x8, RZ, 0x3c, !PT ;  /* 0x0000000826247812 */ /* 0x040fe400078e3cff */
[----:B------:R-:W-:Y:S02]  /*1060*/  LEA R39, R3, UR5, 0x5 ;  /* 0x0000000503277c11 */ /* 0x000fe4000f8e28ff */
[C---:B------:R-:W-:Y:S02]  /*1070*/  LOP3.LUT R40, R38.reuse, 0x10, RZ, 0x3c, !PT ;  /* 0x0000001026287812 */ /* 0x040fe400078e3cff */
[----:B------:R-:W-:Y:S02]  /*1080*/  SHF.R.U32.HI R24, RZ, 0x4, R3 ;  /* 0x00000004ff187819 */ /* 0x000fe40000011603 */
[----:B------:R-:W-:Y:S01]  /*1090*/  LOP3.LUT R42, R38, 0x18, RZ, 0x3c, !PT ;  /* 0x00000018262a7812 */ /* 0x000fe200078e3cff */
[C---:B------:R-:W-:Y:S01]  /*10a0*/  IMAD.IADD R37, R39.reuse, 0x1, R40 ;  /* 0x0000000127257824 */ /* 0x040fe200078e0228 */
[----:B------:R-:W-:-:S02]  /*10b0*/  IADD3 R35, PT, PT, R39, R36, RZ ;  /* 0x0000002427237210 */ /* 0x000fc40007ffe0ff */
[----:B------:R-:W-:Y:S02]  /*10c0*/  LOP3.LUT R24, R24, R3, RZ, 0x3c, !PT ;  /* 0x0000000318187212 */ /* 0x000fe400078e3cff */
[C---:B------:R-:W-:Y:S02]  /*10d0*/  IADD3 R38, PT, PT, R39.reuse, R38, RZ ;  /* 0x0000002627267210 */ /* 0x040fe40007ffe0ff */
[----:B------:R-:W-:Y:S01]  /*10e0*/  IADD3 R36, PT, PT, R39, R42, RZ ;  /* 0x0000002a27247210 */ /* 0x000fe20007ffe0ff */
[----:B------:R-:W-:Y:S01]  /*10f0*/  FFMA.FTZ R39, R0, R26, RZ ;  /* 0x0000001a00277223 */ /* 0x000fe200000100ff */
[----:B------:R-:W-:Y:S01]  /*1100*/  FADD.FTZ R26, RZ, R26 ;  /* 0x0000001aff1a7221 */ /* 0x000fe20000010000 */
[----:B------:R-:W-:Y:S01]  /*1110*/  FFMA.FTZ R41, R2, R27, RZ ;  /* 0x0000001b02297223 */ /* 0x000fe200000100ff */
[----:B------:R-:W-:Y:S01]  /*1120*/  SHF.L.U32 R40, R24, 0x3, RZ ;  /* 0x0000000318287819 */ /* 0x000fe200000006ff */
[----:B------:R-:W-:Y:S01]  /*1130*/  FFMA.FTZ R24, R10, R25, R39 ;  /* 0x000000190a187223 */ /* 0x000fe20000010027 */
[----:B------:R-:W-:Y:S01]  /*1140*/  FADD.FTZ R25, R26, R25 ;  /* 0x000000191a197221 */ /* 0x000fe20000010000 */
[----:B------:R-:W-:Y:S01]  /*1150*/  BAR.SYNC.DEFER_BLOCKING 0x0 ;  /* 0x0000000000007b1d */ /* 0x000fe20000010000 */
[----:B------:R-:W-:Y:S01]  /*1160*/  FFMA.FTZ R26, R12, R32, R41 ;  /* 0x000000200c1a7223 */ /* 0x000fe20000010029 */
[----:B0-----:R-:W-:Y:S01]  /*1170*/  FFMA.FTZ R23, R4, R28, RZ ;  /* 0x0000001c04177223 */ /* 0x001fe200000100ff */
[----:B------:R-:W-:Y:S01]  /*1180*/  FADD.FTZ R39, RZ, R28 ;  /* 0x0000001cff277221 */ /* 0x000fe20000010000 */
[----:B------:R-:W-:Y:S01]  /*1190*/  FADD.FTZ R27, RZ, R27 ;  /* 0x0000001bff1b7221 */ /* 0x000fe20000010000 */
[----:B------:R-:W-:Y:S01]  /*11a0*/  FFMA.FTZ R41, R6, R29, RZ ;  /* 0x0000001d06297223 */ /* 0x000fe200000100ff */
[----:B------:R-:W-:Y:S01]  /*11b0*/  FADD.FTZ R22, RZ, R29 ;  /* 0x0000001dff167221 */ /* 0x000fe20000010000 */
[----:B------:R-:W-:Y:S01]  /*11c0*/  FFMA.FTZ R28, R14, R30, R23 ;  /* 0x0000001e0e1c7223 */ /* 0x000fe20000010017 */
[----:B------:R-:W-:Y:S01]  /*11d0*/  FADD.FTZ R29, R39, R30 ;  /* 0x0000001e271d7221 */ /* 0x000fe20000010000 */
[----:B------:R-:W-:Y:S01]  /*11e0*/  FADD.FTZ R27, R27, R32 ;  /* 0x000000201b1b7221 */ /* 0x000fe20000010000 */
[----:B------:R-:W-:Y:S01]  /*11f0*/  FFMA.FTZ R30, R16, R31, R41 ;  /* 0x0000001f101e7223 */ /* 0x000fe20000010029 */
[----:B------:R-:W-:Y:S01]  /*1200*/  FADD.FTZ R31, R22, R31 ;  /* 0x0000001f161f7221 */ /* 0x000fe20000010000 */
[----:B------:R-:W-:Y:S04]  /*1210*/  STS.64 [R38], R24 ;  /* 0x0000001826007388 */ /* 0x000fe80000000a00 */
[----:B------:R0:W-:Y:S04]  /*1220*/  STS.64 [R35], R28 ;  /* 0x0000001c23007388 */ /* 0x0001e80000000a00 */
[----:B------:R1:W-:Y:S04]  /*1230*/  STS.64 [R37], R26 ;  /* 0x0000001a25007388 */ /* 0x0003e80000000a00 */
[----:B------:R1:W-:Y:S01]  /*1240*/  STS.64 [R36], R30 ;  /* 0x0000001e24007388 */ /* 0x0003e20000000a00 */
[----:B------:R-:W-:-:S04]  /*1250*/  LOP3.LUT R40, R40, 0x18, RZ, 0xc0, !PT ;  /* 0x0000001828287812 */ /* 0x000fc800078ec0ff */
[----:B------:R-:W-:-:S04]  /*1260*/  IADD3 R23, PT, PT, R40, UR5, RZ ;  /* 0x0000000528177c10 */ /* 0x000fc8000fffe0ff */
[----:B------:R-:W-:Y:S01]  /*1270*/  LEA R50, R46, R23, 0x5 ;  /* 0x000000172e327211 */ /* 0x000fe200078e28ff */
[----:B------:R-:W-:Y:S01]  /*1280*/  BAR.SYNC.DEFER_BLOCKING 0x0 ;  /* 0x0000000000007b1d */ /* 0x000fe20000010000 */
[----:B------:R-:W-:Y:S01]  /*1290*/  ULOP3.LUT UR5, UR14, 0x1f, URZ, 0xc0, !UPT ;  /* 0x0000001f0e057892 */ /* 0x000fe2000f8ec0ff */
[----:B------:R-:W-:-:S04]  /*12a0*/  IADD3 R32, PT, PT, R52, R3, RZ ;  /* 0x0000000334207210 */ /* 0x000fc80007ffe0ff */
[----:B------:R1:W2:Y:S01]  /*12b0*/  LDS.64 R22, [R50] ;  /* 0x0000000032167984 */ /* 0x0002a20000000a00 */
[----:B------:R-:W-:Y:S02]  /*12c0*/  LOP3.LUT R39, R33, UR5, RZ, 0xfc, !PT ;  /* 0x0000000521277c12 */ /* 0x000fe4000f8efcff */
[----:B------:R-:W-:Y:S01]  /*12d0*/  MOV R33, RZ ;  /* 0x000000ff00217202 */ /* 0x000fe20000000f00 */
[----:B0-----:R-:W-:Y:S02]  /*12e0*/  IMAD R29, R34, 0xa00, RZ ;  /* 0x00000a00221d7824 */ /* 0x001fe400078e02ff */
[----:B------:R-:W-:-:S05]  /*12f0*/  IMAD.WIDE.U32 R24, R39, 0xa00, R32 ;  /* 0x00000a0027187825 */ /* 0x000fca00078e0020 */
[----:B------:R-:W-:Y:S02]  /*1300*/  IADD3 R25, PT, PT, R25, R29, RZ ;  /* 0x0000001d19197210 */ /* 0x000fe40007ffe0ff */
[C---:B------:R-:W-:Y:S02]  /*1310*/  LEA R56, P1, R24.reuse, UR8, 0x3 ;  /* 0x0000000818387c11 */ /* 0x040fe4000f8218ff */
[----:B------:R-:W-:Y:S02]  /*1320*/  CS2R R42, SRZ ;  /* 0x00000000002a7805 */ /* 0x000fe4000001ff00 */
[----:B------:R-:W-:Y:S01]  /*1330*/  LEA.HI.X R57, R24, UR9, R25, 0x3, P1 ;  /* 0x0000000918397c11 */ /* 0x000fe200088f1c19 */
[----:B-1----:R-:W-:Y:S08]  /*1340*/  @P0 BRA `(.L_x_311) ;  /* 0x0000001000780947 */ /* 0x002ff00003800000 */
[----:B------:R-:W-:Y:S01]  /*1350*/  IADD3 R25, PT, PT, R46, R51, RZ ;  /* 0x000000332e197210 */ /* 0x000fe20007ffe0ff */
[----:B------:R-:W-:Y:S01]  /*1360*/  UIADD3 UR5, UPT, UPT, UR10, 0x2800, URZ ;  /* 0x000028000a057890 */ /* 0x000fe2000fffe0ff */
[----:B------:R-:W-:-:S03]  /*1370*/  SHF.L.U32 R42, R3, 0x3, RZ ;  /* 0x00000003032a7819 */ /* 0x000fc600000006ff */
[----:B------:R-:W-:Y:S01]  /*1380*/  IMAD R52, R25, 0xa0, -R52 ;  /* 0x000000a019347824 */ /* 0x000fe200078e0a34 */
[----:B------:R-:W-:Y:S01]  /*1390*/  ULEA UR5, UR11, UR5, 0x18 ;  /* 0x000000050b057291 */ /* 0x000fe2000f8ec0ff */
[----:B------:R-:W-:-:S03]  /*13a0*/  LOP3.LUT R42, R42, 0x18, RZ, 0xc0, !PT ;  /* 0x000000182a2a7812 */ /* 0x000fc600078ec0ff */
[----:B------:R-:W-:Y:S02]  /*13b0*/  SHF.R.U32.HI R24, RZ, 0x2, R52 ;  /* 0x00000002ff187819 */ /* 0x000fe40000011634 */
[C---:B------:R-:W-:Y:S01]  /*13c0*/  IADD3 R25, PT, PT, R52.reuse, 0x4, RZ ;  /* 0x0000000434197810 */ /* 0x040fe20007ffe0ff */
[----:B------:R-:W-:Y:S01]  /*13d0*/  IMAD.U32 R43, RZ, RZ, UR5 ;  /* 0x00000005ff2b7e24 */ /* 0x000fe2000f8e00ff */
[----:B------:R-:W-:Y:S02]  /*13e0*/  IADD3 R27, PT, PT, R52, 0x8, RZ ;  /* 0x00000008341b7810 */ /* 0x000fe40007ffe0ff */
[----:B------:R-:W-:Y:S01]  /*13f0*/  SHF.R.U32.HI R26, RZ, 0x2, R25 ;  /* 0x00000002ff1a7819 */ /* 0x000fe20000011619 */
[----:B------:R-:W-:Y:S01]  /*1400*/  IMAD R25, R24, 0x28, R43 ;  /* 0x0000002818197824 */ /* 0x000fe200078e022b */
[----:B------:R-:W-:Y:S02]  /*1410*/  IADD3 R28, PT, PT, R52, 0xc, RZ ;  /* 0x0000000c341c7810 */ /* 0x000fe40007ffe0ff */
[----:B------:R-:W-:Y:S01]  /*1420*/  SHF.R.U32.HI R24, RZ, 0x2, R27 ;  /* 0x00000002ff187819 */ /* 0x000fe2000001161b */
[----:B------:R-:W-:Y:S01]  /*1430*/  IMAD R27, R26, 0x28, R43 ;  /* 0x000000281a1b7824 */ /* 0x000fe200078e022b */
[----:B------:R-:W-:-:S02]  /*1440*/  IADD3 R25, PT, PT, R25, R42, RZ ;  /* 0x0000002a19197210 */ /* 0x000fc40007ffe0ff */
[----:B------:R-:W-:Y:S01]  /*1450*/  SHF.R.U32.HI R28, RZ, 0x2, R28 ;  /* 0x00000002ff1c7819 */ /* 0x000fe2000001161c */
[--C-:B------:R-:W-:Y:S01]  /*1460*/  IMAD R29, R24, 0x28, R43.reuse ;  /* 0x00000028181d7824 */ /* 0x100fe200078e022b */
[----:B------:R-:W-:Y:S02]  /*1470*/  IADD3 R30, PT, PT, R52, 0x10, RZ ;  /* 0x00000010341e7810 */ /* 0x000fe40007ffe0ff */
[----:B------:R-:W-:Y:S01]  /*1480*/  IADD3 R27, PT, PT, R42, R27, RZ ;  /* 0x0000001b2a1b7210 */ /* 0x000fe20007ffe0ff */
[----:B------:R-:W0:Y:S01]  /*1490*/  LDS.64 R24, [R25] ;  /* 0x0000000019187984 */ /* 0x000e220000000a00 */
[----:B------:R-:W-:Y:S01]  /*14a0*/  IADD3 R32, PT, PT, R52, 0x14, RZ ;  /* 0x0000001434207810 */ /* 0x000fe20007ffe0ff */
[--C-:B------:R-:W-:Y:S01]  /*14b0*/  IMAD R31, R28, 0x28, R43.reuse ;  /* 0x000000281c1f7824 */ /* 0x100fe200078e022b */
[----:B------:R-:W-:Y:S02]  /*14c0*/  SHF.R.U32.HI R30, RZ, 0x2, R30 ;  /* 0x00000002ff1e7819 */ /* 0x000fe4000001161e */
[----:B------:R-:W-:Y:S01]  /*14d0*/  IADD3 R29, PT, PT, R42, R29, RZ ;  /* 0x0000001d2a1d7210 */ /* 0x000fe20007ffe0ff */
[----:B------:R-:W1:Y:S01]  /*14e0*/  LDS.64 R26, [R27] ;  /* 0x000000001b1a7984 */ /* 0x000e620000000a00 */
[----:B------:R-:W-:Y:S01]  /*14f0*/  IADD3 R34, PT, PT, R52, 0x18, RZ ;  /* 0x0000001834227810 */ /* 0x000fe20007ffe0ff */
[----:B------:R-:W-:Y:S01]  /*1500*/  IMAD R33, R30, 0x28, R43 ;  /* 0x000000281e217824 */ /* 0x000fe200078e022b */
[----:B------:R-:W-:-:S02]  /*1510*/  SHF.R.U32.HI R32, RZ, 0x2, R32 ;  /* 0x00000002ff207819 */ /* 0x000fc40000011620 */
[----:B------:R-:W-:Y:S01]  /*1520*/  IADD3 R31, PT, PT, R42, R31, RZ ;  /* 0x0000001f2a1f7210 */ /* 0x000fe20007ffe0ff */
[----:B------:R-:W3:Y:S01]  /*1530*/  LDS.64 R28, [R29] ;  /* 0x000000001d1c7984 */ /* 0x000ee20000000a00 */
[----:B------:R-:W-:Y:S01]  /*1540*/  SHF.R.U32.HI R34, RZ, 0x2, R34 ;  /* 0x00000002ff227819 */ /* 0x000fe20000011622 */
[----:B------:R-:W-:Y:S01]  /*1550*/  IMAD R35, R32, 0x28, R43 ;  /* 0x0000002820237824 */ /* 0x000fe200078e022b */
[----:B------:R-:W-:Y:S01]  /*1560*/  IADD3 R61, PT, PT, R52, 0x88, RZ ;  /* 0x00000088343d7810 */ /* 0x000fe20007ffe0ff */
[----:B------:R-:W-:Y:S01]  /*1570*/  IMAD.IADD R33, R42, 0x1, R33 ;  /* 0x000000012a217824 */ /* 0x000fe200078e0221 */
[----:B------:R-:W4:Y:S01]  /*1580*/  LDS.64 R30, [R31] ;  /* 0x000000001f1e7984 */ /* 0x000f220000000a00 */
[----:B------:R-:W-:Y:S01]  /*1590*/  IMAD R37, R34, 0x28, R43 ;  /* 0x0000002822257824 */ /* 0x000fe200078e022b */
[C---:B------:R-:W-:Y:S02]  /*15a0*/  IADD3 R35, PT, PT, R42.reuse, R35, RZ ;  /* 0x000000232a237210 */ /* 0x040fe40007ffe0ff */
[----:B------:R-:W-:Y:S01]  /*15b0*/  SHF.R.U32.HI R61, RZ, 0x2, R61 ;  /* 0x00000002ff3d7819 */ /* 0x000fe2000001163d */
[----:B------:R-:W5:Y:S01]  /*15c0*/  LDS.64 R32, [R33] ;  /* 0x0000000021207984 */ /* 0x000f620000000a00 */
[----:B------:R-:W-:-:S03]  /*15d0*/  IADD3 R37, PT, PT, R42, R37, RZ ;  /* 0x000000252a257210 */ /* 0x000fc60007ffe0ff */
[----:B------:R-:W2:Y:S01]  /*15e0*/  LDS.64 R34, [R35] ;  /* 0x0000000023227984 */ /* 0x000ea20000000a00 */
[----:B------:R-:W-:-:S03]  /*15f0*/  IMAD R61, R61, 0x28, R43 ;  /* 0x000000283d3d7824 */ /* 0x000fc600078e022b */
[----:B------:R-:W2:Y:S01]  /*1600*/  LDS.64 R36, [R37] ;  /* 0x0000000025247984 */ /* 0x000ea20000000a00 */
[----:B0-----:R-:W-:Y:S01]  /*1610*/  FADD.FTZ R39, RZ, R24 ;  /* 0x00000018ff277221 */ /* 0x001fe20000010000 */
[----:B------:R-:W-:Y:S01]  /*1620*/  FADD.FTZ R24, RZ, R25 ;  /* 0x00000019ff187221 */ /* 0x000fe20000010000 */
[----:B------:R-:W-:-:S03]  /*1630*/  IADD3 R25, PT, PT, R52, 0x1c, RZ ;  /* 0x0000001c34197810 */ /* 0x000fc60007ffe0ff */
[----:B-1----:R-:W-:Y:S01]  /*1640*/  FADD.FTZ R24, R24, R27 ;  /* 0x0000001b18187221 */ /* 0x002fe20000010000 */
[----:B------:R-:W-:Y:S01]  /*1650*/  FADD.FTZ R39, R39, R26 ;  /* 0x0000001a27277221 */ /* 0x000fe20000010000 */
[C---:B------:R-:W-:Y:S02]  /*1660*/  IADD3 R26, PT, PT, R52.reuse, 0x20, RZ ;  /* 0x00000020341a7810 */ /* 0x040fe40007ffe0ff */
[----:B------:R-:W-:Y:S01]  /*1670*/  IADD3 R27, PT, PT, R52, 0x24, RZ ;  /* 0x00000024341b7810 */ /* 0x000fe20007ffe0ff */
[----:B---3--:R-:W-:Y:S01]  /*1680*/  FADD.FTZ R24, R24, R29 ;  /* 0x0000001d18187221 */ /* 0x008fe20000010000 */
[----:B------:R-:W-:Y:S01]  /*1690*/  FADD.FTZ R39, R39, R28 ;  /* 0x0000001c27277221 */ /* 0x000fe20000010000 */
[----:B------:R-:W-:Y:S02]  /*16a0*/  SHF.R.U32.HI R26, RZ, 0x2, R26 ;  /* 0x00000002ff1a7819 */ /* 0x000fe4000001161a */
[----:B------:R-:W-:Y:S01]  /*16b0*/  IADD3 R29, PT, PT, R52, 0x28, RZ ;  /* 0x00000028341d7810 */ /* 0x000fe20007ffe0ff */
[----:B----4-:R-:W-:Y:S01]  /*16c0*/  FADD.FTZ R24, R24, R31 ;  /* 0x0000001f18187221 */ /* 0x010fe20000010000 */
[----:B------:R-:W-:Y:S01]  /*16d0*/  FADD.FTZ R39, R39, R30 ;  /* 0x0000001e27277221 */ /* 0x000fe20000010000 */
[----:B------:R-:W-:-:S02]  /*16e0*/  IADD3 R31, PT, PT, R52, 0x2c, RZ ;  /* 0x0000002c341f7810 */ /* 0x000fc40007ffe0ff */
[----:B------:R-:W-:Y:S01]  /*16f0*/  IADD3 R28, PT, PT, R52, 0x30, RZ ;  /* 0x00000030341c7810 */ /* 0x000fe20007ffe0ff */
[----:B-----5:R-:W-:Y:S01]  /*1700*/  FADD.FTZ R24, R24, R33 ;  /* 0x0000002118187221 */ /* 0x020fe20000010000 */
[----:B------:R-:W-:Y:S01]  /*1710*/  FADD.FTZ R39, R39, R32 ;  /* 0x0000002027277221 */ /* 0x000fe20000010000 */
[----:B------:R-:W-:Y:S02]  /*1720*/  IADD3 R30, PT, PT, R52, 0x34, RZ ;  /* 0x00000034341e7810 */ /* 0x000fe40007ffe0ff */
[----:B--2---:R-:W-:Y:S01]  /*1730*/  FADD.FTZ R24, R24, R35 ;  /* 0x0000002318187221 */ /* 0x004fe20000010000 */
[----:B------:R-:W-:Y:S01]  /*1740*/  FADD.FTZ R39, R39, R34 ;  /* 0x0000002227277221 */ /* 0x000fe20000010000 */
[----:B------:R-:W-:Y:S02]  /*1750*/  SHF.R.U32.HI R38, RZ, 0x2, R28 ;  /* 0x00000002ff267819 */ /* 0x000fe4000001161c */
[----:B------:R-:W-:Y:S01]  /*1760*/  FADD.FTZ R58, R24, R37 ;  /* 0x00000025183a7221 */ /* 0x000fe20000010000 */
[----:B------:R-:W-:Y:S01]  /*1770*/  SHF.R.U32.HI R24, RZ, 0x2, R25 ;  /* 0x00000002ff187819 */ /* 0x000fe20000011619 */
[----:B------:R-:W-:Y:S01]  /*1780*/  FADD.FTZ R53, R39, R36 ;  /* 0x0000002427357221 */ /* 0x000fe20000010000 */
[----:B------:R-:W-:Y:S01]  /*1790*/  SHF.R.U32.HI R36, RZ, 0x2, R31 ;  /* 0x00000002ff247819 */ /* 0x000fe2000001161f */
[--C-:B------:R-:W-:Y:S01]  /*17a0*/  IMAD R35, R38, 0x28, R43.reuse ;  /* 0x0000002826237824 */ /* 0x100fe200078e022b */
[----:B------:R-:W-:Y:S01]  /*17b0*/  IADD3 R32, PT, PT, R52, 0x38, RZ ;  /* 0x0000003834207810 */ /* 0x000fe20007ffe0ff */
[----:B------:R-:W-:Y:S01]  /*17c0*/  IMAD R25, R24, 0x28, R43 ;  /* 0x0000002818197824 */ /* 0x000fe200078e022b */
[----:B------:R-:W-:Y:S01]  /*17d0*/  SHF.R.U32.HI R24, RZ, 0x2, R27 ;  /* 0x00000002ff187819 */ /* 0x000fe2000001161b */
[----:B------:R-:W-:Y:S01]  /*17e0*/  IMAD R27, R26, 0x28, R43 ;  /* 0x000000281a1b7824 */ /* 0x000fe200078e022b */
[----:B------:R-:W-:Y:S01]  /*17f0*/  SHF.R.U32.HI R26, RZ, 0x2, R29 ;  /* 0x00000002ff1a7819 */ /* 0x000fe2000001161d */
[----:B------:R-:W-:Y:S01]  /*1800*/  IMAD.IADD R25, R42, 0x1, R25 ;  /* 0x000000012a197824 */ /* 0x000fe200078e0219 */
[----:B------:R-:W-:Y:S01]  /*1810*/  SHF.R.U32.HI R38, RZ, 0x2, R32 ;  /* 0x00000002ff267819 */ /* 0x000fe20000011620 */
[--C-:B------:R-:W-:Y:S01]  /*1820*/  IMAD R29, R24, 0x28, R43.reuse ;  /* 0x00000028181d7824 */ /* 0x100fe200078e022b */
[----:B------:R-:W-:Y:S01]  /*1830*/  IADD3 R27, PT, PT, R42, R27, RZ ;  /* 0x0000001b2a1b7210 */ /* 0x000fe20007ffe0ff */
[--C-:B------:R-:W-:Y:S01]  /*1840*/  IMAD R31, R26, 0x28, R43.reuse ;  /* 0x000000281a1f7824 */ /* 0x100fe200078e022b */
[----:B------:R-:W-:Y:S01]  /*1850*/  IADD3 R34, PT, PT, R52, 0x3c, RZ ;  /* 0x0000003c34227810 */ /* 0x000fe20007ffe0ff */
[----:B------:R-:W0:Y:S01]  /*1860*/  LDS.64 R24, [R25] ;  /* 0x0000000019187984 */ /* 0x000e220000000a00 */
[----:B------:R-:W-:Y:S01]  /*1870*/  IADD3 R29, PT, PT, R42, R29, RZ ;  /* 0x0000001d2a1d7210 */ /* 0x000fe20007ffe0ff */
[--C-:B------:R-:W-:Y:S01]  /*1880*/  IMAD R33, R36, 0x28, R43.reuse ;  /* 0x0000002824217824 */ /* 0x100fe200078e022b */
[----:B------:R-:W-:Y:S01]  /*1890*/  IADD3 R31, PT, PT, R42, R31, RZ ;  /* 0x0000001f2a1f7210 */ /* 0x000fe20007ffe0ff */
[----:B------:R-:W1:Y:S01]  /*18a0*/  LDS.64 R26, [R27] ;  /* 0x000000001b1a7984 */ /* 0x000e620000000a00 */
[----:B------:R-:W-:Y:S01]  /*18b0*/  SHF.R.U32.HI R36, RZ, 0x2, R30 ;  /* 0x00000002ff247819 */ /* 0x000fe2000001161e */
[--C-:B------:R-:W-:Y:S01]  /*18c0*/  IMAD R39, R38, 0x28, R43.reuse ;  /* 0x0000002826277824 */ /* 0x100fe200078e022b */
[C---:B------:R-:W-:Y:S01]  /*18d0*/  IADD3 R33, PT, PT, R42.reuse, R33, RZ ;  /* 0x000000212a217210 */ /* 0x040fe20007ffe0ff */
[----:B------:R-:W2:Y:S01]  /*18e0*/  LDS.64 R28, [R29] ;  /* 0x000000001d1c7984 */ /* 0x000ea20000000a00 */
[----:B------:R-:W-:Y:S01]  /*18f0*/  IADD3 R35, PT, PT, R42, R35, RZ ;  /* 0x000000232a237210 */ /* 0x000fe20007ffe0ff */
[----:B------:R-:W-:Y:S01]  /*1900*/  IMAD R37, R36, 0x28, R43 ;  /* 0x0000002824257824 */ /* 0x000fe200078e022b */
[----:B------:R-:W-:Y:S01]  /*1910*/  SHF.R.U32.HI R36, RZ, 0x2, R34 ;  /* 0x00000002ff247819 */ /* 0x000fe20000011622 */
[----:B------:R-:W3:Y:S01]  /*1920*/  LDS.64 R30, [R31] ;  /* 0x000000001f1e7984 */ /* 0x000ee20000000a00 */
[----:B------:R-:W-:-:S02]  /*1930*/  IADD3 R39, PT, PT, R42, R39, RZ ;  /* 0x000000272a277210 */ /* 0x000fc40007ffe0ff */
[----:B------:R-:W-:Y:S01]  /*1940*/  IADD3 R37, PT, PT, R42, R37, RZ ;  /* 0x000000252a257210 */ /* 0x000fe20007ffe0ff */
[----:B------:R-:W4:Y:S01]  /*1950*/  LDS.64 R32, [R33] ;  /* 0x0000000021207984 */ /* 0x000f220000000a00 */
[----:B------:R-:W-:-:S03]  /*1960*/  IMAD R41, R36, 0x28, R43 ;  /* 0x0000002824297824 */ /* 0x000fc600078e022b */
[----:B------:R-:W5:Y:S02]  /*1970*/  LDS.64 R34, [R35] ;  /* 0x0000000023227984 */ /* 0x000f640000000a00 */
[----:B------:R-:W-:Y:S02]  /*1980*/  IADD3 R41, PT, PT, R42, R41, RZ ;  /* 0x000000292a297210 */ /* 0x000fe40007ffe0ff */
[----:B------:R-:W5:Y:S04]  /*1990*/  LDS.64 R36, [R37] ;  /* 0x0000000025247984 */ /* 0x000f680000000a00 */
[----:B------:R-:W5:Y:S04]  /*19a0*/  LDS.64 R38, [R39] ;  /* 0x0000000027267984 */ /* 0x000f680000000a00 */
[----:B------:R-:W5:Y:S01]  /*19b0*/  LDS.64 R40, [R41] ;  /* 0x0000000029287984 */ /* 0x000f620000000a00 */
[----:B0-----:R-:W-:Y:S01]  /*19c0*/  FADD.FTZ R53, R53, R24 ;  /* 0x0000001835357221 */ /* 0x001fe20000010000 */
[----:B------:R-:W-:Y:S01]  /*19d0*/  IADD3 R24, PT, PT, R52, 0x40, RZ ;  /* 0x0000004034187810 */ /* 0x000fe20007ffe0ff */
[----:B------:R-:W-:Y:S01]  /*19e0*/  FADD.FTZ R58, R58, R25 ;  /* 0x000000193a3a7221 */ /* 0x000fe20000010000 */
[----:B------:R-:W-:-:S02]  /*19f0*/  VIADD R25, R52, 0x44 ;  /* 0x0000004434197836 */ /* 0x000fc40000000000 */
[----:B-1----:R-:W-:Y:S01]  /*1a00*/  FADD.FTZ R53, R53, R26 ;  /* 0x0000001a35357221 */ /* 0x002fe20000010000 */
[----:B------:R-:W-:Y:S01]  /*1a10*/  SHF.R.U32.HI R24, RZ, 0x2, R24 ;  /* 0x00000002ff187819 */ /* 0x000fe20000011618 */
[----:B------:R-:W-:Y:S01]  /*1a20*/  FADD.FTZ R58, R58, R27 ;  /* 0x0000001b3a3a7221 */ /* 0x000fe20000010000 */
[----:B------:R-:W-:Y:S01]  /*1a30*/  IADD3 R27, PT, PT, R52, 0x48, RZ ;  /* 0x00000048341b7810 */ /* 0x000fe20007ffe0ff */
[----:B--2---:R-:W-:Y:S01]  /*1a40*/  FADD.FTZ R53, R53, R28 ;  /* 0x0000001c35357221 */ /* 0x004fe20000010000 */
[----:B------:R-:W-:Y:S01]  /*1a50*/  SHF.R.U32.HI R26, RZ, 0x2, R25 ;  /* 0x00000002ff1a7819 */ /* 0x000fe20000011619 */
[----:B------:R-:W-:Y:S02]  /*1a60*/  IMAD R25, R24, 0x28, R43 ;  /* 0x0000002818197824 */ /* 0x000fe400078e022b */
[----:B------:R-:W-:Y:S01]  /*1a70*/  FADD.FTZ R58, R58, R29 ;  /* 0x0000001d3a3a7221 */ /* 0x000fe20000010000 */
[----:B---3--:R-:W-:Y:S01]  /*1a80*/  FADD.FTZ R53, R53, R30 ;  /* 0x0000001e35357221 */ /* 0x008fe20000010000 */
[----:B------:R-:W-:-:S02]  /*1a90*/  IADD3 R29, PT, PT, R52, 0x4c, RZ ;  /* 0x0000004c341d7810 */ /* 0x000fc40007ffe0ff */
[----:B------:R-:W-:Y:S01]  /*1aa0*/  SHF.R.U32.HI R24, RZ, 0x2, R27 ;  /* 0x00000002ff187819 */ /* 0x000fe2000001161b */
[----:B----4-:R-:W-:Y:S01]  /*1ab0*/  FADD.FTZ R53, R53, R32 ;  /* 0x0000002035357221 */ /* 0x010fe20000010000 */
[----:B------:R-:W-:Y:S01]  /*1ac0*/  IMAD R27, R26, 0x28, R43 ;  /* 0x000000281a1b7824 */ /* 0x000fe200078e022b */
[----:B------:R-:W-:Y:S01]  /*1ad0*/  IADD3 R25, PT, PT, R42, R25, RZ ;  /* 0x000000192a197210 */ /* 0x000fe20007ffe0ff */
[----:B------:R-:W-:Y:S01]  /*1ae0*/  FADD.FTZ R58, R58, R31 ;  /* 0x0000001f3a3a7221 */ /* 0x000fe20000010000 */
[----:B-----5:R-:W-:Y:S01]  /*1af0*/  FADD.FTZ R53, R53, R34 ;  /* 0x0000002235357221 */ /* 0x020fe20000010000 */
[----:B------:R-:W-:Y:S02]  /*1b00*/  IADD3 R31, PT, PT, R52, 0x50, RZ ;  /* 0x00000050341f7810 */ /* 0x000fe40007ffe0ff */
[----:B------:R-:W-:Y:S01]  /*1b10*/  SHF.R.U32.HI R26, RZ, 0x2, R29 ;  /* 0x00000002ff1a7819 */ /* 0x000fe2000001161d */
[----:B------:R-:W-:Y:S01]  /*1b20*/  IMAD R29, R24, 0x28, R43 ;  /* 0x00000028181d7824 */ /* 0x000fe200078e022b */
[----:B------:R-:W-:Y:S01]  /*1b30*/  IADD3 R27, PT, PT, R42, R27, RZ ;  /* 0x0000001b2a1b7210 */ /* 0x000fe20007ffe0ff */
[----:B------:R-:W-:Y:S01]  /*1b40*/  FADD.FTZ R53, R53, R36 ;  /* 0x0000002435357221 */ /* 0x000fe20000010000 */
[----:B------:R-:W-:Y:S01]  /*1b50*/  IADD3 R28, PT, PT, R52, 0x54, RZ ;  /* 0x00000054341c7810 */ /* 0x000fe20007ffe0ff */
[----:B------:R-:W0:Y:S01]  /*1b60*/  LDS.64 R24, [R25] ;  /* 0x0000000019187984 */ /* 0x000e220000000a00 */
[----:B------:R-:W-:Y:S01]  /*1b70*/  SHF.R.U32.HI R36, RZ, 0x2, R31 ;  /* 0x00000002ff247819 */ /* 0x000fe2000001161f */
[----:B------:R-:W-:Y:S01]  /*1b80*/  IMAD R31, R26, 0x28, R43 ;  /* 0x000000281a1f7824 */ /* 0x000fe200078e022b */
[----:B------:R-:W-:Y:S01]  /*1b90*/  IADD3 R29, PT, PT, R42, R29, RZ ;  /* 0x0000001d2a1d7210 */ /* 0x000fe20007ffe0ff */
[----:B------:R-:W-:Y:S01]  /*1ba0*/  FADD.FTZ R53, R53, R38 ;  /* 0x0000002635357221 */ /* 0x000fe20000010000 */
[----:B------:R-:W-:Y:S01]  /*1bb0*/  FADD.FTZ R58, R58, R33 ;  /* 0x000000213a3a7221 */ /* 0x000fe20000010000 */
[----:B------:R-:W-:Y:S01]  /*1bc0*/  IADD3 R30, PT, PT, R52, 0x58, RZ ;  /* 0x00000058341e7810 */ /* 0x000fe20007ffe0ff */
[----:B------:R-:W1:Y:S01]  /*1bd0*/  LDS.64 R26, [R27] ;  /* 0x000000001b1a7984 */ /* 0x000e620000000a00 */
[----:B------:R-:W-:Y:S01]  /*1be0*/  SHF.R.U32.HI R38, RZ, 0x2, R28 ;  /* 0x00000002ff267819 */ /* 0x000fe2000001161c */
[----:B------:R-:W-:-:S02]  /*1bf0*/  IMAD R33, R36, 0x28, R43 ;  /* 0x0000002824217824 */ /* 0x000fc400078e022b */
[----:B------:R-:W-:Y:S01]  /*1c00*/  FADD.FTZ R58, R58, R35 ;  /* 0x000000233a3a7221 */ /* 0x000fe20000010000 */
[----:B------:R-:W-:Y:S01]  /*1c10*/  IMAD.IADD R31, R42, 0x1, R31 ;  /* 0x000000012a1f7824 */ /* 0x000fe200078e021f */
[----:B------:R-:W-:Y:S01]  /*1c20*/  IADD3 R32, PT, PT, R52, 0x5c, RZ ;  /* 0x0000005c34207810 */ /* 0x000fe20007ffe0ff */
[----:B------:R-:W2:Y:S01]  /*1c30*/  LDS.64 R28, [R29] ;  /* 0x000000001d1c7984 */ /* 0x000ea20000000a00 */
[----:B------:R-:W-:Y:S01]  /*1c40*/  SHF.R.U32.HI R36, RZ, 0x2, R30 ;  /* 0x00000002ff247819 */ /* 0x000fe2000001161e */
[----:B------:R-:W-:Y:S01]  /*1c50*/  IMAD R35, R38, 0x28, R43 ;  /* 0x0000002826237824 */ /* 0x000fe200078e022b */
[----:B------:R-:W-:Y:S01]  /*1c60*/  IADD3 R33, PT, PT, R42, R33, RZ ;  /* 0x000000212a217210 */ /* 0x000fe20007ffe0ff */
[----:B------:R-:W-:Y:S01]  /*1c70*/  FADD.FTZ R58, R58, R37 ;  /* 0x000000253a3a7221 */ /* 0x000fe20000010000 */
[----:B------:R-:W-:Y:S01]  /*1c80*/  IADD3 R34, PT, PT, R52, 0x60, RZ ;  /* 0x0000006034227810 */ /* 0x000fe20007ffe0ff */
[----:B------:R-:W3:Y:S01]  /*1c90*/  LDS.64 R30, [R31] ;  /* 0x000000001f1e7984 */ /* 0x000ee20000000a00 */
[----:B------:R-:W-:Y:S01]  /*1ca0*/  SHF.R.U32.HI R38, RZ, 0x2, R32 ;  /* 0x00000002ff267819 */ /* 0x000fe20000011620 */
[----:B------:R-:W-:Y:S01]  /*1cb0*/  IMAD R37, R36, 0x28, R43 ;  /* 0x0000002824257824 */ /* 0x000fe200078e022b */
[----:B------:R-:W-:Y:S01]  /*1cc0*/  IADD3 R35, PT, PT, R42, R35, RZ ;  /* 0x000000232a237210 */ /* 0x000fe20007ffe0ff */
[----:B------:R-:W-:Y:S01]  /*1cd0*/  FADD.FTZ R58, R58, R39 ;  /* 0x000000273a3a7221 */ /* 0x000fe20000010000 */
[----:B------:R-:W4:Y:S01]  /*1ce0*/  LDS.64 R32, [R33] ;  /* 0x0000000021207984 */ /* 0x000f220000000a00 */
[----:B------:R-:W-:Y:S01]  /*1cf0*/  SHF.R.U32.HI R36, RZ, 0x2, R34 ;  /* 0x00000002ff247819 */ /* 0x000fe20000011622 */
[----:B------:R-:W-:Y:S01]  /*1d00*/  IMAD R39, R38, 0x28, R43 ;  /* 0x0000002826277824 */ /* 0x000fe200078e022b */
[----:B------:R-:W-:Y:S01]  /*1d10*/  IADD3 R37, PT, PT, R42, R37, RZ ;  /* 0x000000252a257210 */ /* 0x000fe20007ffe0ff */
[----:B------:R-:W-:Y:S01]  /*1d20*/  FADD.FTZ R58, R58, R41 ;  /* 0x000000293a3a7221 */ /* 0x000fe20000010000 */
[----:B------:R-:W5:Y:S01]  /*1d30*/  LDS.64 R34, [R35] ;  /* 0x0000000023227984 */ /* 0x000f620000000a00 */
[----:B------:R-:W-:Y:S01]  /*1d40*/  IMAD R41, R36, 0x28, R43 ;  /* 0x0000002824297824 */ /* 0x000fe200078e022b */
[C---:B------:R-:W-:Y:S01]  /*1d50*/  IADD3 R39, PT, PT, R42.reuse, R39, RZ ;  /* 0x000000272a277210 */ /* 0x040fe20007ffe0ff */
[----:B------:R-:W-:Y:S01]  /*1d60*/  FADD.FTZ R53, R53, R40 ;  /* 0x0000002835357221 */ /* 0x000fe20000010000 */
[----:B------:R-:W5:Y:S02]  /*1d70*/  LDS.64 R36, [R37] ;  /* 0x0000000025247984 */ /* 0x000f640000000a00 */
[----:B------:R-:W-:-:S02]  /*1d80*/  IADD3 R41, PT, PT, R42, R41, RZ ;  /* 0x000000292a297210 */ /* 0x000fc40007ffe0ff */
[----:B------:R-:W5:Y:S01]  /*1d90*/  LDS.64 R38, [R39] ;  /* 0x0000000027267984 */ /* 0x000f620000000a00 */
[----:B0-----:R-:W-:-:S03]  /*1da0*/  FADD.FTZ R53, R53, R24 ;  /* 0x0000001835357221 */ /* 0x001fc60000010000 */
[----:B------:R-:W0:Y:S01]  /*1db0*/  LDS.64 R40, [R41] ;  /* 0x0000000029287984 */ /* 0x000e220000000a00 */
[----:B------:R-:W-:Y:S01]  /*1dc0*/  FADD.FTZ R58, R58, R25 ;  /* 0x000000193a3a7221 */ /* 0x000fe20000010000 */
[----:B------:R-:W-:Y:S01]  /*1dd0*/  IADD3 R24, PT, PT, R52, 0x64, RZ ;  /* 0x0000006434187810 */ /* 0x000fe20007ffe0ff */
[----:B-1----:R-:W-:Y:S02]  /*1de0*/  FADD.FTZ R53, R53, R26 ;  /* 0x0000001a35357221 */ /* 0x002fe40000010000 */
[----:B------:R-:W-:Y:S01]  /*1df0*/  FADD.FTZ R58, R58, R27 ;  /* 0x0000001b3a3a7221 */ /* 0x000fe20000010000 */
[----:B------:R-:W-:Y:S02]  /*1e00*/  SHF.R.U32.HI R24, RZ, 0x2, R24 ;  /* 0x00000002ff187819 */ /* 0x000fe40000011618 */
[----:B------:R-:W-:Y:S01]  /*1e10*/  IADD3 R27, PT, PT, R52, 0x68, RZ ;  /* 0x00000068341b7810 */ /* 0x000fe20007ffe0ff */
[----:B--2---:R-:W-:Y:S01]  /*1e20*/  FADD.FTZ R53, R53, R28 ;  /* 0x0000001c35357221 */ /* 0x004fe20000010000 */
[----:B------:R-:W-:Y:S01]  /*1e30*/  FADD.FTZ R58, R58, R29 ;  /* 0x0000001d3a3a7221 */ /* 0x000fe20000010000 */
[----:B------:R-:W-:Y:S01]  /*1e40*/  IMAD R25, R24, 0x28, R43 ;  /* 0x0000002818197824 */ /* 0x000fe200078e022b */
[----:B------:R-:W-:-:S02]  /*1e50*/  SHF.R.U32.HI R27, RZ, 0x2, R27 ;  /* 0x00000002ff1b7819 */ /* 0x000fc4000001161b */
[----:B------:R-:W-:Y:S01]  /*1e60*/  IADD3 R29, PT, PT, R52, 0x74, RZ ;  /* 0x00000074341d7810 */ /* 0x000fe20007ffe0ff */
[----:B---3--:R-:W-:Y:S01]  /*1e70*/  FADD.FTZ R53, R53, R30 ;  /* 0x0000001e35357221 */ /* 0x008fe20000010000 */
[----:B------:R-:W-:Y:S01]  /*1e80*/  FADD.FTZ R58, R58, R31 ;  /* 0x0000001f3a3a7221 */ /* 0x000fe20000010000 */
[----:B------:R-:W-:Y:S01]  /*1e90*/  IADD3 R25, PT, PT, R42, R25, RZ ;  /* 0x000000192a197210 */ /* 0x000fe20007ffe0ff */
[----:B------:R-:W-:Y:S01]  /*1ea0*/  IMAD R27, R27, 0x28, R43 ;  /* 0x000000281b1b7824 */ /* 0x000fe200078e022b */
[----:B------:R-:W-:Y:S01]  /*1eb0*/  IADD3 R30, PT, PT, R52, 0x6c, RZ ;  /* 0x0000006c341e7810 */ /* 0x000fe20007ffe0ff */
[----:B----4-:R-:W-:Y:S01]  /*1ec0*/  FADD.FTZ R53, R53, R32 ;  /* 0x0000002035357221 */ /* 0x010fe20000010000 */
[----:B------:R-:W-:Y:S01]  /*1ed0*/  FADD.FTZ R58, R58, R33 ;  /* 0x000000213a3a7221 */ /* 0x000fe20000010000 */
[C---:B------:R-:W-:Y:S01]  /*1ee0*/  IADD3 R31, PT, PT, R52.reuse, 0x70, RZ ;  /* 0x00000070341f7810 */ /* 0x040fe20007ffe0ff */
[C---:B------:R-:W-:Y:S01]  /*1ef0*/  VIADD R32, R52.reuse, 0x78 ;  /* 0x0000007834207836 */ /* 0x040fe20000000000 */
[----:B------:R-:W-:Y:S01]  /*1f00*/  IADD3 R28, PT, PT, R52, 0x80, RZ ;  /* 0x00000080341c7810 */ /* 0x000fe20007ffe0ff */
[----:B-----5:R-:W-:Y:S01]  /*1f10*/  FADD.FTZ R53, R53, R34 ;  /* 0x0000002235357221 */ /* 0x020fe20000010000 */
[----:B------:R-:W-:Y:S01]  /*1f20*/  FADD.FTZ R58, R58, R35 ;  /* 0x000000233a3a7221 */ /* 0x000fe20000010000 */
[----:B------:R-:W-:Y:S01]  /*1f30*/  IADD3 R34, PT, PT, R52, 0x8c, RZ ;  /* 0x0000008c34227810 */ /* 0x000fe20007ffe0ff */
[----:B------:R-:W1:Y:S01]  /*1f40*/  LDS.64 R24, [R25] ;  /* 0x0000000019187984 */ /* 0x000e620000000a00 */
[----:B------:R-:W-:Y:S01]  /*1f50*/  FADD.FTZ R53, R53, R36 ;  /* 0x0000002435357221 */ /* 0x000fe20000010000 */
[----:B------:R-:W-:Y:S01]  /*1f60*/  FADD.FTZ R58, R58, R37 ;  /* 0x000000253a3a7221 */ /* 0x000fe20000010000 */
[----:B------:R-:W-:Y:S01]  /*1f70*/  IADD3 R26, PT, PT, R52, 0x94, RZ ;  /* 0x00000094341a7810 */ /* 0x000fe20007ffe0ff */
[----:B------:R-:W-:-:S02]  /*1f80*/  IMAD.IADD R27, R42, 0x1, R27 ;  /* 0x000000012a1b7824 */ /* 0x000fc400078e021b */
[----:B------:R-:W-:Y:S01]  /*1f90*/  FADD.FTZ R33, R53, R38 ;  /* 0x0000002635217221 */ /* 0x000fe20000010000 */
[----:B------:R-:W-:Y:S01]  /*1fa0*/  FADD.FTZ R58, R58, R39 ;  /* 0x000000273a3a7221 */ /* 0x000fe20000010000 */
[----:B------:R-:W-:Y:S02]  /*1fb0*/  IADD3 R38, PT, PT, R52, 0x90, RZ ;  /* 0x0000009034267810 */ /* 0x000fe40007ffe0ff */
[----:B0-----:R-:W-:Y:S01]  /*1fc0*/  FADD.FTZ R33, R33, R40 ;  /* 0x0000002821217221 */ /* 0x001fe20000010000 */
[----:B------:R-:W-:Y:S01]  /*1fd0*/  FADD.FTZ R60, R58, R41 ;  /* 0x000000293a3c7221 */ /* 0x000fe20000010000 */
[C---:B------:R-:W-:Y:S02]  /*1fe0*/  IADD3 R41, PT, PT, R52.reuse, 0x7c, RZ ;  /* 0x0000007c34297810 */ /* 0x040fe40007ffe0ff */
[C---:B------:R-:W-:Y:S02]  /*1ff0*/  IADD3 R58, PT, PT, R52.reuse, 0x84, RZ ;  /* 0x00000084343a7810 */ /* 0x040fe40007ffe0ff */
[----:B------:R-:W-:-:S02]  /*2000*/  IADD3 R40, PT, PT, R52, 0x98, RZ ;  /* 0x0000009834287810 */ /* 0x000fc40007ffe0ff */
[----:B------:R-:W-:Y:S02]  /*2010*/  IADD3 R36, PT, PT, R52, 0x9c, RZ ;  /* 0x0000009c34247810 */ /* 0x000fe40007ffe0ff */
[----:B------:R-:W-:Y:S02]  /*2020*/  SHF.R.U32.HI R52, RZ, 0x2, R30 ;  /* 0x00000002ff347819 */ /* 0x000fe4000001161e */
[----:B------:R-:W-:Y:S02]  /*2030*/  SHF.R.U32.HI R30, RZ, 0x2, R31 ;  /* 0x00000002ff1e7819 */ /* 0x000fe4000001161f */
[----:B------:R-:W-:Y:S01]  /*2040*/  SHF.R.U32.HI R34, RZ, 0x2, R34 ;  /* 0x00000002ff227819 */ /* 0x000fe20000011622 */
[--C-:B------:R-:W-:Y:S01]  /*2050*/  IMAD R31, R52, 0x28, R43.reuse ;  /* 0x00000028341f7824 */ /* 0x100fe200078e022b */
[----:B------:R-:W-:Y:S01]  /*2060*/  SHF.R.U32.HI R52, RZ, 0x2, R26 ;  /* 0x00000002ff347819 */ /* 0x000fe2000001161a */
[----:B------:R-:W-:Y:S01]  /*2070*/  IMAD R35, R30, 0x28, R43 ;  /* 0x000000281e237824 */ /* 0x000fe200078e022b */
[----:B------:R-:W0:Y:S01]  /*2080*/  LDS.64 R26, [R27] ;  /* 0x000000001b1a7984 */ /* 0x000e220000000a00 */
[----:B------:R-:W-:Y:S01]  /*2090*/  SHF.R.U32.HI R29, RZ, 0x2, R29 ;  /* 0x00000002ff1d7819 */ /* 0x000fe2000001161d */
[--C-:B------:R-:W-:Y:S01]  /*20a0*/  IMAD R53, R34, 0x28, R43.reuse ;  /* 0x0000002822357824 */ /* 0x100fe200078e022b */
[----:B------:R-:W-:Y:S01]  /*20b0*/  IADD3 R31, PT, PT, R42, R31, RZ ;  /* 0x0000001f2a1f7210 */ /* 0x000fe20007ffe0ff */
[--C-:B------:R-:W-:Y:S01]  /*20c0*/  IMAD R37, R52, 0x28, R43.reuse ;  /* 0x0000002834257824 */ /* 0x100fe200078e022b */
[C---:B------:R-:W-:Y:S01]  /*20d0*/  IADD3 R35, PT, PT, R42.reuse, R35, RZ ;  /* 0x000000232a237210 */ /* 0x040fe20007ffe0ff */
[----:B------:R-:W-:Y:S01]  /*20e0*/  IMAD R29, R29, 0x28, R43 ;  /* 0x000000281d1d7824 */ /* 0x000fe200078e022b */
[----:B------:R-:W-:Y:S01]  /*20f0*/  SHF.R.U32.HI R38, RZ, 0x2, R38 ;  /* 0x00000002ff267819 */ /* 0x000fe20000011626 */
[----:B------:R-:W-:Y:S01]  /*2100*/  IMAD.IADD R52, R42, 0x1, R37 ;  /* 0x000000012a347824 */ /* 0x000fe200078e0225 */
[----:B------:R-:W2:Y:S01]  /*2110*/  LDS.64 R30, [R31] ;  /* 0x000000001f1e7984 */ /* 0x000ea20000000a00 */
[----:B------:R-:W-:-:S02]  /*2120*/  SHF.R.U32.HI R32, RZ, 0x2, R32 ;  /* 0x00000002ff207819 */ /* 0x000fc40000011620 */
[--C-:B------:R-:W-:Y:S01]  /*2130*/  IMAD R59, R38, 0x28, R43.reuse ;  /* 0x00000028263b7824 */ /* 0x100fe200078e022b */
[----:B------:R-:W3:Y:S01]  /*2140*/  LDS.64 R34, [R35] ;  /* 0x0000000023227984 */ /* 0x000ee20000000a00 */
[----:B------:R-:W-:Y:S01]  /*2150*/  IADD3 R38, PT, PT, R42, R29, RZ ;  /* 0x0000001d2a267210 */ /* 0x000fe20007ffe0ff */
[----:B------:R-:W-:Y:S01]  /*2160*/  IMAD R32, R32, 0x28, R43 ;  /* 0x0000002820207824 */ /* 0x000fe200078e022b */
[----:B------:R-:W-:Y:S01]  /*2170*/  SHF.R.U32.HI R41, RZ, 0x2, R41 ;  /* 0x00000002ff297819 */ /* 0x000fe20000011629 */
[----:B-1----:R-:W-:Y:S01]  /*2180*/  FADD.FTZ R33, R33, R24 ;  /* 0x0000001821217221 */ /* 0x002fe20000010000 */
[----:B------:R-:W-:Y:S01]  /*2190*/  SHF.R.U32.HI R28, RZ, 0x2, R28 ;  /* 0x00000002ff1c7819 */ /* 0x000fe2000001161c */
[----:B------:R-:W-:Y:S01]  /*21a0*/  FADD.FTZ R60, R60, R25 ;  /* 0x000000193c3c7221 */ /* 0x000fe20000010000 */
[----:B------:R-:W1:Y:S01]  /*21b0*/  LDS.64 R38, [R38] ;  /* 0x0000000026267984 */ /* 0x000e620000000a00 */
[--C-:B------:R-:W-:Y:S01]  /*21c0*/  IMAD R41, R41, 0x28, R43.reuse ;  /* 0x0000002829297824 */ /* 0x100fe200078e022b */
[----:B------:R-:W-:Y:S01]  /*21d0*/  IADD3 R24, PT, PT, R42, R32, RZ ;  /* 0x000000202a187210 */ /* 0x000fe20007ffe0ff */
[----:B------:R-:W-:Y:S01]  /*21e0*/  IMAD R28, R28, 0x28, R43 ;  /* 0x000000281c1c7824 */ /* 0x000fe200078e022b */
[----:B------:R-:W-:-:S02]  /*21f0*/  SHF.R.U32.HI R58, RZ, 0x2, R58 ;  /* 0x00000002ff3a7819 */ /* 0x000fc4000001163a */
[----:B------:R-:W-:Y:S02]  /*2200*/  SHF.R.U32.HI R40, RZ, 0x2, R40 ;  /* 0x00000002ff287819 */ /* 0x000fe40000011628 */
[----:B------:R-:W-:Y:S01]  /*2210*/  IADD3 R41, PT, PT, R42, R41, RZ ;  /* 0x000000292a297210 */ /* 0x000fe20007ffe0ff */
[----:B------:R-:W4:Y:S01]  /*2220*/  LDS.64 R24, [R24] ;  /* 0x0000000018187984 */ /* 0x000f220000000a00 */
[--C-:B------:R-:W-:Y:S01]  /*2230*/  IMAD R58, R58, 0x28, R43.reuse ;  /* 0x000000283a3a7824 */ /* 0x100fe200078e022b */
[----:B------:R-:W-:Y:S01]  /*2240*/  IADD3 R28, PT, PT, R42, R28, RZ ;  /* 0x0000001c2a1c7210 */ /* 0x000fe20007ffe0ff */
[--C-:B------:R-:W-:Y:S01]  /*2250*/  IMAD R29, R40, 0x28, R43.reuse ;  /* 0x00000028281d7824 */ /* 0x100fe200078e022b */
[----:B------:R-:W-:Y:S02]  /*2260*/  SHF.R.U32.HI R36, RZ, 0x2, R36 ;  /* 0x00000002ff247819 */ /* 0x000fe40000011624 */
[C---:B------:R-:W-:Y:S02]  /*2270*/  IADD3 R58, PT, PT, R42.reuse, R58, RZ ;  /* 0x0000003a2a3a7210 */ /* 0x040fe40007ffe0ff */
[----:B------:R-:W-:Y:S01]  /*2280*/  IADD3 R40, PT, PT, R42, R29, RZ ;  /* 0x0000001d2a287210 */ /* 0x000fe20007ffe0ff */
[----:B------:R-:W-:Y:S01]  /*2290*/  IMAD R43, R36, 0x28, R43 ;  /* 0x00000028242b7824 */ /* 0x000fe200078e022b */
[----:B------:R-:W-:Y:S01]  /*22a0*/  LDS.64 R28, [R28] ;  /* 0x000000001c1c7984 */ /* 0x000fe20000000a00 */
[----:B0-----:R-:W-:Y:S01]  /*22b0*/  FADD.FTZ R33, R33, R26 ;  /* 0x0000001a21217221 */ /* 0x001fe20000010000 */
[----:B------:R-:W-:Y:S01]  /*22c0*/  FADD.FTZ R60, R60, R27 ;  /* 0x0000001b3c3c7221 */ /* 0x000fe20000010000 */
[C---:B------:R-:W-:Y:S01]  /*22d0*/  IADD3 R32, PT, PT, R42.reuse, R61, RZ ;  /* 0x0000003d2a207210 */ /* 0x040fe20007ffe0ff */
[----:B------:R-:W0:Y:S01]  /*22e0*/  LDS.64 R26, [R41] ;  /* 0x00000000291a7984 */ /* 0x000e220000000a00 */
[----:B------:R-:W-:-:S02]  /*22f0*/  IADD3 R36, PT, PT, R42, R59, RZ ;  /* 0x0000003b2a247210 */ /* 0x000fc40007ffe0ff */
[C---:B------:R-:W-:Y:S01]  /*2300*/  IADD3 R53, PT, PT, R42.reuse, R53, RZ ;  /* 0x000000352a357210 */ /* 0x040fe20007ffe0ff */
[----:B------:R-:W-:Y:S01]  /*2310*/  LDS.64 R40, [R40] ;  /* 0x0000000028287984 */ /* 0x000fe20000000a00 */
[----:B------:R-:W-:Y:S01]  /*2320*/  IADD3 R42, PT, PT, R42, R43, RZ ;  /* 0x0000002b2a2a7210 */ /* 0x000fe20007ffe0ff */
[----:B--2---:R-:W-:Y:S01]  /*2330*/  FADD.FTZ R33, R33, R30 ;  /* 0x0000001e21217221 */ /* 0x004fe20000010000 */
[----:B------:R-:W-:Y:S01]  /*2340*/  FADD.FTZ R60, R60, R31 ;  /* 0x0000001f3c3c7221 */ /* 0x000fe20000010000 */
[----:B------:R-:W-:Y:S02]  /*2350*/  LDS.64 R36, [R36] ;  /* 0x0000000024247984 */ /* 0x000fe40000000a00 */
[----:B---3--:R-:W-:Y:S01]  /*2360*/  FADD.FTZ R59, R33, R34 ;  /* 0x00000022213b7221 */ /* 0x008fe20000010000 */
[----:B------:R-:W-:Y:S01]  /*2370*/  FADD.FTZ R60, R60, R35 ;  /* 0x000000233c3c7221 */ /* 0x000fe20000010000 */
[----:B------:R-:W2:Y:S04]  /*2380*/  LDS.64 R30, [R58] ;  /* 0x000000003a1e7984 */ /* 0x000ea80000000a00 */
[----:B------:R-:W3:Y:S01]  /*2390*/  LDS.64 R32, [R32] ;  /* 0x0000000020207984 */ /* 0x000ee20000000a00 */
[----:B-1----:R-:W-:Y:S01]  /*23a0*/  FADD.FTZ R59, R59, R38 ;  /* 0x000000263b3b7221 */ /* 0x002fe20000010000 */
[----:B------:R-:W-:-:S02]  /*23b0*/  FADD.FTZ R60, R60, R39 ;  /* 0x000000273c3c7221 */ /* 0x000fc40000010000 */
[----:B------:R-:W1:Y:S04]  /*23c0*/  LDS.64 R34, [R53] ;  /* 0x0000000035227984 */ /* 0x000e680000000a00 */
[----:B------:R-:W5:Y:S01]  /*23d0*/  LDS.64 R38, [R52] ;  /* 0x0000000034267984 */ /* 0x000f620000000a00 */
[----:B----4-:R-:W-:Y:S01]  /*23e0*/  FADD.FTZ R59, R59, R24 ;  /* 0x000000183b3b7221 */ /* 0x010fe20000010000 */
[----:B------:R-:W-:Y:S02]  /*23f0*/  FADD.FTZ R60, R60, R25 ;  /* 0x000000193c3c7221 */ /* 0x000fe40000010000 */
[----:B------:R-:W4:Y:S01]  /*2400*/  LDS.64 R42, [R42] ;  /* 0x000000002a2a7984 */ /* 0x000f220000000a00 */
[----:B0-----:R-:W-:Y:S01]  /*2410*/  FADD.FTZ R59, R59, R26 ;  /* 0x0000001a3b3b7221 */ /* 0x001fe20000010000 */
[----:B------:R-:W-:-:S03]  /*2420*/  FADD.FTZ R60, R60, R27 ;  /* 0x0000001b3c3c7221 */ /* 0x000fc60000010000 */
[----:B------:R-:W-:Y:S01]  /*2430*/  FADD.FTZ R59, R59, R28 ;  /* 0x0000001c3b3b7221 */ /* 0x000fe20000010000 */
[----:B------:R-:W-:-:S03]  /*2440*/  FADD.FTZ R60, R60, R29 ;  /* 0x0000001d3c3c7221 */ /* 0x000fc60000010000 */
[----:B--2---:R-:W-:Y:S01]  /*2450*/  FADD.FTZ R59, R59, R30 ;  /* 0x0000001e3b3b7221 */ /* 0x004fe20000010000 */
[----:B------:R-:W-:-:S03]  /*2460*/  FADD.FTZ R60, R60, R31 ;  /* 0x0000001f3c3c7221 */ /* 0x000fc60000010000 */
[----:B---3--:R-:W-:Y:S01]  /*2470*/  FADD.FTZ R59, R59, R32 ;  /* 0x000000203b3b7221 */ /* 0x008fe20000010000 */
[----:B------:R-:W-:-:S03]  /*2480*/  FADD.FTZ R60, R60, R33 ;  /* 0x000000213c3c7221 */ /* 0x000fc60000010000 */
[----:B-1----:R-:W-:Y:S01]  /*2490*/  FADD.FTZ R59, R59, R34 ;  /* 0x000000223b3b7221 */ /* 0x002fe20000010000 */
[----:B------:R-:W-:-:S03]  /*24a0*/  FADD.FTZ R60, R60, R35 ;  /* 0x000000233c3c7221 */ /* 0x000fc60000010000 */
[----:B------:R-:W-:Y:S01]  /*24b0*/  FADD.FTZ R59, R59, R36 ;  /* 0x000000243b3b7221 */ /* 0x000fe20000010000 */
[----:B------:R-:W-:-:S03]  /*24c0*/  FADD.FTZ R60, R60, R37 ;  /* 0x000000253c3c7221 */ /* 0x000fc60000010000 */
[----:B-----5:R-:W-:Y:S01]  /*24d0*/  FADD.FTZ R59, R59, R38 ;  /* 0x000000263b3b7221 */ /* 0x020fe20000010000 */
[----:B------:R-:W-:-:S03]  /*24e0*/  FADD.FTZ R60, R60, R39 ;  /* 0x000000273c3c7221 */ /* 0x000fc60000010000 */
[----:B------:R-:W-:Y:S01]  /*24f0*/  FADD.FTZ R59, R59, R40 ;  /* 0x000000283b3b7221 */ /* 0x000fe20000010000 */
[----:B------:R-:W-:-:S03]  /*2500*/  FADD.FTZ R60, R60, R41 ;  /* 0x000000293c3c7221 */ /* 0x000fc60000010000 */
[----:B----4-:R-:W-:Y:S01]  /*2510*/  FADD.FTZ R42, R59, R42 ;  /* 0x0000002a3b2a7221 */ /* 0x010fe20000010000 */
[----:B------:R-:W-:-:S07]  /*2520*/  FADD.FTZ R43, R60, R43 ;  /* 0x0000002b3c2b7221 */ /* 0x000fce0000010000 */
.L_x_311:
[----:B------:R-:W-:Y:S05]  /*2530*/  BSYNC.RECONVERGENT B0 ;  /* 0x0000000000007941 */ /* 0x000fea0003800200 */
.L_x_310:
[----:B------:R-:W0:Y:S01]  /*2540*/  SHFL.BFLY PT, R31, R42, 0x2, 0x1f ;  /* 0x0c401f002a1f7f89 */ /* 0x000e2200000e0000 */
[----:B------:R-:W-:Y:S01]  /*2550*/  LOP3.LUT P0, RZ, R3, 0x3fb, RZ, 0xc0, !PT ;  /* 0x000003fb03ff7812 */ /* 0x000fe2000780c0ff */
[----:B------:R-:W1:Y:S01]  /*2560*/  LDCU UR5, c[0x0][0x374] ;  /* 0x00006e80ff0577ac */ /* 0x000e620008000800 */
[----:B------:R-:W-:Y:S01]  /*2570*/  MOV R36, UR14 ;  /* 0x0000000e00247c02 */ /* 0x000fe20008000f00 */
[----:B------:R-:W3:Y:S01]  /*2580*/  SHFL.BFLY PT, R34, R43, 0x2, 0x1f ;  /* 0x0c401f002b227f89 */ /* 0x000ee200000e0000 */
[----:B--2---:R-:W-:Y:S01]  /*2590*/  FADD.FTZ R37, RZ, R22 ;  /* 0x00000016ff257221 */ /* 0x004fe20000010000 */
[----:B------:R-:W-:Y:S01]  /*25a0*/  FADD.FTZ R22, RZ, R23 ;  /* 0x00000017ff167221 */ /* 0x000fe20000010000 */
[----:B------:R-:W-:Y:S01]  /*25b0*/  IADD3 R47, P1, PT, R47, 0xa, RZ ;  /* 0x0000000a2f2f7810 */ /* 0x000fe20007f3e0ff */
[----:B------:R-:W2:Y:S03]  /*25c0*/  LDS.64 R24, [R50+0xa00] ;  /* 0x000a000032187984 */ /* 0x000ea60000000a00 */
[----:B------:R-:W-:Y:S01]  /*25d0*/  IADD3.X R20, PT, PT, RZ, R20, RZ, P1, !PT ;  /* 0x00000014ff147210 */ /* 0x000fe20000ffe4ff */
[----:B------:R-:W4:Y:S02]  /*25e0*/  LDS.64 R26, [R50+0x1400] ;  /* 0x00140000321a7984 */ /* 0x000f240000000a00 */
[----:B------:R-:W-:Y:S01]  /*25f0*/  VOTEU.ALL UP0, P0 ;  /* 0x0000000000ff7886 */ /* 0x000fe20000000000 */
[----:B------:R-:W-:Y:S01]  /*2600*/  @!P0 SHF.L.U32 R36, R36, 0x1, RZ ;  /* 0x0000000124248819 */ /* 0x000fe200000006ff */
[----:B------:R-:W5:Y:S03]  /*2610*/  LDS.64 R28, [R50+0x1e00] ;  /* 0x001e0000321c7984 */ /* 0x000f660000000a00 */
[----:B------:R-:W-:Y:S01]  /*2620*/  @!P0 LOP3.LUT R36, R36, 0x3e, RZ, 0xc0, !PT ;  /* 0x0000003e24248812 */ /* 0x000fe200078ec0ff */
[----:B-1----:R-:W-:-:S03]  /*2630*/  @!UP0 UIMAD UR8, UR5, UR4, UR15 ;  /* 0x00000004050882a4 */ /* 0x002fc6000f8e020f */
[----:B------:R-:W-:Y:S01]  /*2640*/  @!P0 LEA R36, R3, R36, 0x4 ;  /* 0x0000002403248211 */ /* 0x000fe200078e20ff */
[----:B0-----:R-:W-:Y:S02]  /*2650*/  FADD.FTZ R32, R31, R42 ;  /* 0x0000002a1f207221 */ /* 0x001fe40000010000 */
[----:B------:R-:W0:Y:S01]  /*2660*/  @!P0 LDC.64 R30, c[0x0][0x3d0] ;  /* 0x0000f400ff1e8b82 */ /* 0x000e220000000a00 */
[----:B------:R-:W-:Y:S01]  /*2670*/  MOV R23, UR8 ;  /* 0x0000000800177c02 */ /* 0x000fe20008000f00 */
[----:B---3--:R-:W-:Y:S01]  /*2680*/  FADD.FTZ R34, R34, R43 ;  /* 0x0000002b22227221 */ /* 0x008fe20000010000 */
[----:B------:R-:W1:Y:S02]  /*2690*/  SHFL.BFLY PT, R35, R32, 0x1, 0x1f ;  /* 0x0c201f0020237f89 */ /* 0x000e6400000e0000 */
[----:B------:R-:W-:Y:S02]  /*26a0*/  @!P0 LEA R23, R23, R36, 0x7 ;  /* 0x0000002417178211 */ /* 0x000fe400078e38ff */
[----:B------:R-:W3:Y:S01]  /*26b0*/  SHFL.BFLY PT, R33, R34, 0x1, 0x1f ;  /* 0x0c201f0022217f89 */ /* 0x000ee200000e0000 */
[----:B--2---:R-:W-:Y:S01]  /*26c0*/  FADD.FTZ R37, R37, R24 ;  /* 0x0000001825257221 */ /* 0x004fe20000010000 */
[----:B------:R-:W-:Y:S01]  /*26d0*/  FADD.FTZ R22, R22, R25 ;  /* 0x0000001916167221 */ /* 0x000fe20000010000 */
[----:B0-----:R-:W-:-:S04]  /*26e0*/  @!P0 IMAD.WIDE.U32 R30, R23, 0x4, R30 ;  /* 0x00000004171e8825 */ /* 0x001fc800078e001e */
[----:B----4-:R-:W-:Y:S01]  /*26f0*/  FADD.FTZ R37, R37, R26 ;  /* 0x0000001a25257221 */ /* 0x010fe20000010000 */
[----:B------:R-:W-:-:S03]  /*2700*/  FADD.FTZ R22, R22, R27 ;  /* 0x0000001b16167221 */ /* 0x000fc60000010000 */
[----:B-----5:R-:W-:Y:S01]  /*2710*/  FADD.FTZ R28, R37, R28 ;  /* 0x0000001c251c7221 */ /* 0x020fe20000010000 */
[----:B------:R-:W-:Y:S01]  /*2720*/  FADD.FTZ R29, R22, R29 ;  /* 0x0000001d161d7221 */ /* 0x000fe20000010000 */
[----:B-1----:R-:W-:Y:S01]  /*2730*/  FADD.FTZ R22, R32, R35 ;  /* 0x0000002320167221 */ /* 0x002fe20000010000 */
[----:B---3--:R-:W-:-:S03]  /*2740*/  FADD.FTZ R23, R34, R33 ;  /* 0x0000002122177221 */ /* 0x008fc60000010000 */
        /* <DEDUP_REMOVED lines=16> */
.L_x_314:
[----:B0-----:R-:W2:Y:S04]  /*2850*/  LD.E.STRONG.GPU R23, desc[UR12][R54.64] ;  /* 0x0000000c36177980 */ /* 0x001ea8000c10f900 */
[----:B--2---:R-:W-:Y:S01]  /*2860*/  CCTL.IVALL ;  /* 0x00000000ff00798f */ /* 0x004fe20002000000 */
[----:B------:R-:W-:Y:S05]  /*2870*/  YIELD ;  /* 0x0000000000007946 */ /* 0x000fea0003800000 */
[----:B-----5:R-:W-:-:S04]  /*2880*/  LOP3.LUT R23, R23, R22, RZ, 0x3c, !PT ;  /* 0x0000001617177212 */ /* 0x020fc800078e3cff */
[----:B------:R-:W-:-:S13]  /*2890*/  ISETP.GT.AND P1, PT, R23, -0x1, PT ;  /* 0xffffffff1700780c */ /* 0x000fda0003f24270 */
[----:B------:R-:W-:Y:S05]  /*28a0*/  @P1 BRA `(.L_x_314) ;  /* 0xfffffffc00e81947 */ /* 0x000fea000383ffff */
.L_x_313:
[----:B------:R-:W-:Y:S05]  /*28b0*/  WARPSYNC.ALL ;  /* 0x0000000000007948 */ /* 0x000fea0003800000 */
[----:B------:R-:W-:Y:S06]  /*28c0*/  BAR.SYNC.DEFER_BLOCKING 0x0 ;  /* 0x0000000000007b1d */ /* 0x000fec0000010000 */
[----:B------:R-:W-:Y:S05]  /*28d0*/  BRA `(.L_x_315) ;  /* 0x00000000005c7947 */ /* 0x000fea0003800000 */
.L_x_312:
[----:B------:R-:W-:Y:S01]  /*28e0*/  BAR.SYNC.DEFER_BLOCKING 0x0 ;  /* 0x0000000000007b1d */ /* 0x000fe20000010000 */
[----:B------:R-:W-:-:S13]  /*28f0*/  ISETP.NE.AND P1, PT, R3, RZ, PT ;  /* 0x000000ff0300720c */ /* 0x000fda0003f25270 */
[----:B------:R-:W-:Y:S05]  /*2900*/  @P1 BRA `(.L_x_316) ;  /* 0x0000000000481947 */ /* 0x000fea0003800000 */
[----:B------:R-:W0:Y:S01]  /*2910*/  LDCU.64 UR8, c[0x0][0x3d8] ;  /* 0x00007b00ff0877ac */ /* 0x000e220008000a00 */
[----:B------:R-:W-:Y:S02]  /*2920*/  ISETP.NE.AND P1, PT, RZ, UR14, PT ;  /* 0x0000000eff007c0c */ /* 0x000fe4000bf25270 */
[----:B------:R-:W-:-:S04]  /*2930*/  MOV R25, 0x7fffffe1 ;  /* 0x7fffffe100197802 */ /* 0x000fc80000000f00 */
[----:B------:R-:W-:Y:S01]  /*2940*/  SEL R25, R25, 0x1, !P1 ;  /* 0x0000000119197807 */ /* 0x000fe20004800000 */
[----:B0-----:R-:W-:-:S04]  /*2950*/  ULEA UR8, UP0, UR15, UR8, 0x2 ;  /* 0x000000080f087291 */ /* 0x001fc8000f8010ff */
[----:B------:R-:W-:Y:S02]  /*2960*/  ULEA.HI.X UR9, UR15, UR9, URZ, 0x2, UP0 ;  /* 0x000000090f097291 */ /* 0x000fe400080f14ff */
[----:B------:R-:W-:-:S04]  /*2970*/  MOV R22, UR8 ;  /* 0x0000000800167c02 */ /* 0x000fc80008000f00 */
[----:B------:R-:W-:Y:S01]  /*2980*/  IMAD.U32 R23, RZ, RZ, UR9 ;  /* 0x00000009ff177e24 */ /* 0x000fe2000f8e00ff */
[----:B------:R-:W-:Y:S06]  /*2990*/  MEMBAR.ALL.GPU ;  /* 0x0000000000007992 */ /* 0x000fec000000a000 */
[----:B------:R-:W-:-:S00]  /*29a0*/  ERRBAR ;  /* 0x00000000000079ab */ /* 0x000fc00000000000 */
[----:B------:R-:W-:Y:S06]  /*29b0*/  CGAERRBAR ;  /* 0x00000000000075ab */ /* 0x000fec0000000000 */
[----:B------:R0:W5:Y:S02]  /*29c0*/  ATOM.E.ADD.STRONG.GPU PT, R25, desc[UR12][R22.64], R25 ;  /* 0x800000191619798a */ /* 0x00016400081ef10c */
.L_x_317:
[----:B------:R-:W2:Y:S04]  /*29d0*/  LD.E.STRONG.GPU R24, desc[UR12][R22.64] ;  /* 0x0000000c16187980 */ /* 0x000ea8000c10f900 */
[----:B--2---:R-:W-:Y:S01]  /*29e0*/  CCTL.IVALL ;  /* 0x00000000ff00798f */ /* 0x004fe20002000000 */
[----:B------:R-:W-:Y:S05]  /*29f0*/  YIELD ;  /* 0x0000000000007946 */ /* 0x000fea0003800000 */
[----:B-----5:R-:W-:-:S04]  /*2a00*/  LOP3.LUT R24, R24, R25, RZ, 0x3c, !PT ;  /* 0x0000001918187212 */ /* 0x020fc800078e3cff */
[----:B------:R-:W-:-:S13]  /*2a10*/  ISETP.GT.AND P1, PT, R24, -0x1, PT ;  /* 0xffffffff1800780c */ /* 0x000fda0003f24270 */
[----:B------:R-:W-:Y:S05]  /*2a20*/  @P1 BRA `(.L_x_317) ;  /* 0xfffffffc00e81947 */ /* 0x000fea000383ffff */
.L_x_316:
[----:B------:R-:W-:Y:S05]  /*2a30*/  WARPSYNC.ALL ;  /* 0x0000000000007948 */ /* 0x000fea0003800000 */
[----:B------:R-:W-:Y:S06]  /*2a40*/  BAR.SYNC.DEFER_BLOCKING 0x0 ;  /* 0x0000000000007b1d */ /* 0x000fec0000010000 */
.L_x_315:
[----:B------:R-:W-:Y:S01]  /*2a50*/  ISETP.GT.U32.AND P1, PT, R3, 0x3f, PT ;  /* 0x0000003f0300780c */ /* 0x000fe20003f24070 */
[----:B------:R-:W1:-:S12]  /*2a60*/  LDCU.64 UR8, c[0x0][0x380] ;  /* 0x00007000ff0877ac */ /* 0x000e580008000a00 */
[----:B0-----:R-:W0:Y:S01]  /*2a70*/  @!P1 LDC.64 R22, c[0x0][0x3d0] ;  /* 0x0000f400ff169b82 */ /* 0x001e220000000a00 */
[----:B------:R-:W-:Y:S01]  /*2a80*/  VOTEU.ALL UP0, P1 ;  /* 0x0000000000ff7886 */ /* 0x000fe20000800000 */
[----:B------:R-:W-:-:S04]  /*2a90*/  @!P1 SHF.L.U32 R24, R3, 0x1, RZ ;  /* 0x0000000103189819 */ /* 0x000fc800000006ff */
[----:B------:R-:W-:Y:S01]  /*2aa0*/  @!UP0 UIMAD UR5, UR5, UR4, UR15 ;  /* 0x00000004050582a4 */ /* 0x000fe2000f8e020f */
[----:B------:R-:W-:-:S05]  /*2ab0*/  @!P1 LOP3.LUT R24, R24, 0x7e, RZ, 0xc0, !PT ;  /* 0x0000007e18189812 */ /* 0x000fca00078ec0ff */
[----:B------:R-:W-:-:S04]  /*2ac0*/  MOV R25, UR5 ;  /* 0x0000000500197c02 */ /* 0x000fc80008000f00 */
[----:B------:R-:W-:-:S05]  /*2ad0*/  @!P1 LEA R25, R25, R24, 0x7 ;  /* 0x0000001819199211 */ /* 0x000fca00078e38ff */
[----:B0-----:R-:W-:-:S06]  /*2ae0*/  @!P1 IMAD.WIDE.U32 R22, R25, 0x4, R22 ;  /* 0x0000000419169825 */ /* 0x001fcc00078e0016 */
[----:B------:R-:W2:Y:S01]  /*2af0*/  @!P1 LDG.E.64 R22, desc[UR12][R22.64] ;  /* 0x0000000c16169981 */ /* 0x000ea2000c1e1b00 */
[----:B------:R-:W-:Y:S01]  /*2b00*/  CS2R R24, SRZ ;  /* 0x0000000000187805 */ /* 0x000fe2000001ff00 */
[----:B------:R-:W-:Y:S01]  /*2b10*/  UIADD3 UR5, UPT, UPT, UR10, 0x3480, URZ ;  /* 0x000034800a057890 */ /* 0x000fe2000fffe0ff */
[----:B------:R-:W-:Y:S01]  /*2b20*/  IADD3 R18, PT, PT, -R51, R18, RZ ;  /* 0x0000001233127210 */ /* 0x000fe20007ffe1ff */
[----:B------:R-:W-:Y:S02]  /*2b30*/  ULOP3.LUT UR4, UR4, 0x1, URZ, 0x3c, !UPT ;  /* 0x0000000104047892 */ /* 0x000fe4000f8e3cff */
[----:B------:R-:W-:-:S06]  /*2b40*/  ULEA UR5, UR11, UR5, 0x18 ;  /* 0x000000050b057291 */ /* 0x000fcc000f8ec0ff */
[----:B------:R-:W-:Y:S01]  /*2b50*/  LEA R18, R18, UR5, 0x3 ;  /* 0x0000000512127c11 */ /* 0x000fe2000f8e18ff */
[----:B--2---:R-:W-:Y:S01]  /*2b60*/  @!P1 FADD.FTZ R25, RZ, R22 ;  /* 0x00000016ff199221 */ /* 0x004fe20000010000 */
[----:B------:R-:W-:Y:S01]  /*2b70*/  @!P1 FADD.FTZ R24, RZ, R23 ;  /* 0x00000017ff189221 */ /* 0x000fe20000010000 */
[----:B------:R-:W-:-:S03]  /*2b80*/  LOP3.LUT P1, RZ, R3, 0x3df, RZ, 0xc0, !PT ;  /* 0x000003df03ff7812 */ /* 0x000fc6000782c0ff */
[----:B------:R-:W0:Y:S04]  /*2b90*/  SHFL.BFLY PT, R26, R25, 0x10, 0x1f ;  /* 0x0e001f00191a7f89 */ /* 0x000e2800000e0000 */
[----:B------:R-:W2:Y:S01]  /*2ba0*/  SHFL.BFLY PT, R27, R24, 0x10, 0x1f ;  /* 0x0e001f00181b7f89 */ /* 0x000ea200000e0000 */
[----:B0-----:R-:W-:Y:S01]  /*2bb0*/  FADD.FTZ R26, R26, R25 ;  /* 0x000000191a1a7221 */ /* 0x001fe20000010000 */
[----:B--2---:R-:W-:-:S04]  /*2bc0*/  FADD.FTZ R27, R27, R24 ;  /* 0x000000181b1b7221 */ /* 0x004fc80000010000 */
        /* <DEDUP_REMOVED lines=15> */
[----:B--2---:R-:W-:-:S03]  /*2cc0*/  FADD.FTZ R25, R26, R27 ;  /* 0x0000001b1a197221 */ /* 0x004fc60000010000 */
[----:B------:R-:W-:Y:S01]  /*2cd0*/  @!P1 FMUL.FTZ R24, R24, 2.4414062863797880709e-05 ;  /* 0x37cccccd18189820 */ /* 0x000fe20000410000 */
[----:B------:R-:W-:-:S05]  /*2ce0*/  @!P1 FMUL.FTZ R25, R25, 2.4414062863797880709e-05 ;  /* 0x37cccccd19199820 */ /* 0x000fca0000410000 */
[----:B------:R-:W-:Y:S01]  /*2cf0*/  @!P1 STS.64 [R46+UR5], R24 ;  /* 0x000000182e009988 */ /* 0x000fe20008000a05 */
[----:B------:R-:W-:Y:S06]  /*2d00*/  BAR.SYNC.DEFER_BLOCKING 0x0 ;  /* 0x0000000000007b1d */ /* 0x000fec0000010000 */
        /* <DEDUP_REMOVED lines=24> */
[----:B-1----:R-:W-:Y:S01]  /*2e90*/  IADD3 R4, P1, PT, R5, UR8, RZ ;  /* 0x0000000805047c10 */ /* 0x002fe2000ff3e0ff */
[----:B------:R-:W-:Y:S01]  /*2ea0*/  FMUL.FTZ R8, R8, R45 ;  /* 0x0000002d08087220 */ /* 0x000fe20000410000 */
[----:B------:R-:W-:-:S02]  /*2eb0*/  F2FP.BF16.F32.PACK_AB R12, R0, R9 ;  /* 0x00000009000c723e */ /* 0x000fc400000010ff */
[----:B------:R-:W-:Y:S02]  /*2ec0*/  IADD3.X R5, PT, PT, R7, UR9, RZ, P1, !PT ;  /* 0x0000000907057c10 */ /* 0x000fe40008ffe4ff */
[----:B------:R-:W-:Y:S02]  /*2ed0*/  F2FP.BF16.F32.PACK_AB R13, R2, R13 ;  /* 0x0000000d020d723e */ /* 0x000fe400000010ff */
[----:B------:R-:W-:Y:S02]  /*2ee0*/  F2FP.BF16.F32.PACK_AB R6, R6, R17 ;  /* 0x000000110606723e */ /* 0x000fe400000010ff */
[----:B------:R-:W-:Y:S01]  /*2ef0*/  F2FP.BF16.F32.PACK_AB R7, R8, R21 ;  /* 0x000000150807723e */ /* 0x000fe200000010ff */
[----:B------:R0:W-:Y:S04]  /*2f00*/  STG.E.64 desc[UR12][R4.64], R12 ;  /* 0x0000000c04007986 */ /* 0x0001e8000c101b0c */
[----:B------:R0:W-:Y:S01]  /*2f10*/  STG.E.64 desc[UR12][R4.64+0x5000], R6 ;  /* 0x0050000604007986 */ /* 0x0001e2000c101b0c */
[----:B------:R-:W-:Y:S05]  /*2f20*/  @!P0 BRA `(.L_x_318) ;  /* 0xffffffd400148947 */ /* 0x000fea000383ffff */
.L_x_309:
[----:B------:R-:W-:-:S04]  /*2f30*/  ULEA UR5, UR15, UR14, 0x5 ;  /* 0x0000000e0f057291 */ /* 0x000fc8000f8e28ff */
[----:B------:R-:W-:-:S04]  /*2f40*/  USHF.L.U32 UR5, UR5, 0x5, URZ ;  /* 0x0000000505057899 */ /* 0x000fc800080006ff */
[----:B------:R-:W-:-:S06]  /*2f50*/  UISETP.GT.AND UP0, UPT, UR5, 0x9ff, UPT ;  /* 0x000009ff0500788c */ /* 0x000fcc000bf04270 */
[----:B------:R-:W-:-:S13]  /*2f60*/  PLOP3.LUT P0, PT, PT, PT, UP0, 0x80, 0x8 ;  /* 0x000000000008781c */ /* 0x000fda0003f0f008 */
[----:B------:R-:W-:Y:S05]  /*2f70*/  @P0 EXIT ;  /* 0x000000000000094d */ /* 0x000fea0003800000 */
[----:B------:R-:W1:Y:S01]  /*2f80*/  S2R R25, SR_TID.X ;  /* 0x0000000000197919 */ /* 0x000e620000002100 */
[----:B------:R-:W2:Y:S01]  /*2f90*/  LDC.64 R2, c[0x0][0x3c8] ;  /* 0x0000f200ff027b82 */ /* 0x000ea20000000a00 */
[----:B------:R-:W3:Y:S01]  /*2fa0*/  LDCU.64 UR8, c[0x0][0x3d0] ;  /* 0x00007a00ff0877ac */ /* 0x000ee20008000a00 */
[----:B------:R-:W-:Y:S01]  /*2fb0*/  MOV R29, UR5 ;  /* 0x00000005001d7c02 */ /* 0x000fe20008000f00 */
[----:B------:R-:W-:-:S05]  /*2fc0*/  UMOV UR4, 0x400 ;  /* 0x0000040000047882 */ /* 0x000fca0000000000 */
[----:B------:R-:W4:Y:S01]  /*2fd0*/  S2UR UR6, SR_CgaCtaId ;  /* 0x00000000000679c3 */ /* 0x000f220000008800 */
[C---:B--2---:R-:W-:Y:S02]  /*2fe0*/  SHF.L.U32 R35, R2.reuse, 0x5, RZ ;  /* 0x0000000502237819 */ /* 0x044fe400000006ff */
[----:B------:R-:W-:Y:S02]  /*2ff0*/  SHF.L.U64.HI R34, R2, 0x5, R3 ;  /* 0x0000000502227819 */ /* 0x000fe40000010203 */
[--C-:B-1----:R-:W-:Y:S01]  /*3000*/  SHF.R.U32.HI R36, RZ, 0x5, R25.reuse ;  /* 0x00000005ff247819 */ /* 0x102fe20000011619 */
[----:B----4-:R-:W-:Y:S01]  /*3010*/  ULEA UR7, UR6, UR4, 0x18 ;  /* 0x0000000406077291 */ /* 0x010fe2000f8ec0ff */
[----:B------:R-:W-:Y:S01]  /*3020*/  SHF.R.U32.HI R31, RZ, 0x4, R25 ;  /* 0x00000004ff1f7819 */ /* 0x000fe20000011619 */
[----:B---3--:R-:W-:Y:S01]  /*3030*/  UIADD3 UR4, UP0, UPT, UR8, 0xca800, URZ ;  /* 0x000ca80008047890 */ /* 0x008fe2000ff1e0ff */
        /* <DEDUP_REMOVED lines=10> */
[----:B0-----:R-:W-:-:S04]  /*30e0*/  IMAD.WIDE.U32 R4, P0, R33, -0x33333334, R2 ;  /* 0xcccccccc21047825 */ /* 0x001fc80007800002 */
        /* <DEDUP_REMOVED lines=22> */
.L_x_330:
[----:B------:R-:W-:Y:S01]  /*3250*/  ISETP.GT.U32.AND P1, PT, R35, R36, PT ;  /* 0x000000242300720c */ /* 0x000fe20003f24070 */
[----:B------:R-:W-:Y:S01]  /*3260*/  BSSY.RECONVERGENT B0, `(.L_x_319) ;  /* 0x0000070000007945 */ /* 0x000fe20003800200 */
[----:B------:R-:W-:Y:S01]  /*3270*/  HFMA2 R37, -RZ, RZ, 0, 0 ;  /* 0x00000000ff257431 */ /* 0x000fe200000001ff */
[----:B------:R-:W-:Y:S02]  /*3280*/  MOV R38, RZ ;  /* 0x000000ff00267202 */ /* 0x000fe40000000f00 */
[----:B------:R-:W-:-:S13]  /*3290*/  ISETP.GT.AND.EX P1, PT, R34, RZ, PT, P1 ;  /* 0x000000ff2200720c */ /* 0x000fda0003f24310 */
[----:B012---:R-:W-:Y:S05]  /*32a0*/  @!P1 BRA `(.L_x_320) ;  /* 0x0000000400ac9947 */ /* 0x007fea0003800000 */
        /* <DEDUP_REMOVED lines=19> */
.L_x_323:
        /* <DEDUP_REMOVED lines=33> */
.L_x_322:
[----:B------:R-:W-:Y:S05]  /*35f0*/  BSYNC.RECONVERGENT B1 ;  /* 0x0000000000017941 */ /* 0x000fea0003800200 */
.L_x_321:
[----:B------:R-:W-:Y:S01]  /*3600*/  IMAD.X R5, RZ, RZ, R43, P3 ;  /* 0x000000ffff057224 */ /* 0x000fe200018e062b */
        /* <DEDUP_REMOVED lines=24> */
.L_x_325:
[----:B------:R-:W-:Y:S05]  /*3790*/  BSYNC.RECONVERGENT B1 ;  /* 0x0000000000017941 */ /* 0x000fea0003800200 */
.L_x_324:
        /* <DEDUP_REMOVED lines=28> */
.L_x_320:
[----:B------:R-:W-:Y:S05]  /*3960*/  BSYNC.RECONVERGENT B0 ;  /* 0x0000000000007941 */ /* 0x000fea0003800200 */
.L_x_319:
[----:B------:R0:W-:Y:S01]  /*3970*/  STS [R30], R37 ;  /* 0x000000251e007388 */ /* 0x0001e20000000800 */
[----:B------:R-:W1:Y:S01]  /*3980*/  LDC.64 R6, c[0x0][0x388] ;  /* 0x0000e200ff067b82 */ /* 0x000e620000000a00 */
[----:B------:R-:W-:Y:S02]  /*3990*/  ISETP.GT.U32.AND P1, PT, R40, 0x9, PT ;  /* 0x000000092800780c */ /* 0x000fe40003f24070 */
[----:B------:R0:W-:Y:S01]  /*39a0*/  STS [R30+0x500], R38 ;  /* 0x000500261e007388 */ /* 0x0001e20000000800 */
[----:B------:R-:W-:-:S04]  /*39b0*/  MOV R8, R31 ;  /* 0x0000001f00087202 */ /* 0x000fc80000000f00 */
[----:B------:R-:W2:Y:S08]  /*39c0*/  LDC.64 R4, c[0x0][0x390] ;  /* 0x0000e400ff047b82 */ /* 0x000eb00000000a00 */
[----:B0-----:R-:W-:Y:S06]  /*39d0*/  BAR.SYNC.DEFER_BLOCKING 0x0 ;  /* 0x0000000000007b1d */ /* 0x001fec0000010000 */
.L_x_329:
        /* <DEDUP_REMOVED lines=9> */
[----:B------:R-:W-:Y:S01]  /*3a70*/  IMAD.MOV.U32 R16, RZ, RZ, 0xffff ;  /* 0x0000ffffff107424 */ /* 0x000fe200078e00ff */
[----:B------:R-:W-:Y:S02]  /*3a80*/  MOV R15, 0xffff ;  /* 0x0000ffff000f7802 */ /* 0x000fe40000000f00 */
[----:B------:R-:W-:Y:S01]  /*3a90*/  MOV R17, 0xffff ;  /* 0x0000ffff00117802 */ /* 0x000fe20000000f00 */
[----:B---3--:R-:W3:Y:S01]  /*3aa0*/  SHFL.BFLY PT, R12, R9, 0x8, 0x101f ;  /* 0x0d101f00090c7f89 */ /* 0x008ee200000e0000 */
[----:B------:R-:W-:Y:S02]  /*3ab0*/  MOV R18, 0xffff ;  /* 0x0000ffff00127802 */ /* 0x000fe40000000f00 */
[----:B------:R-:W-:Y:S01]  /*3ac0*/  MOV R20, 0xffff ;  /* 0x0000ffff00147802 */ /* 0x000fe20000000f00 */
[----:B0---4-:R-:W0:Y:S01]  /*3ad0*/  SHFL.BFLY PT, R11, R10, 0x8, 0x101f ;  /* 0x0d101f000a0b7f89 */ /* 0x011e2200000e0000 */
[----:B------:R-:W-:Y:S02]  /*3ae0*/  MOV R19, 0xffff ;  /* 0x0000ffff00137802 */ /* 0x000fe40000000f00 */
        /* <DEDUP_REMOVED lines=15> */
.L_x_340:
        /* <DEDUP_REMOVED lines=10> */
.L_x_328:
[----:B------:R-:W-:Y:S05]  /*3c80*/  BSYNC.RECONVERGENT B0 ;  /* 0x0000000000007941 */ /* 0x000fea0003800200 */
.L_x_327:
        /* <DEDUP_REMOVED lines=9> */
.L_x_326:
        /* <DEDUP_REMOVED lines=8> */
.L_x_332:
[----:B------:R-:W-:Y:S05]  /*3da0*/  BSYNC B0 ;  /* 0x0000000000007941 */ /* 0x000fea0003800000 */
.L_x_331:
        /* <DEDUP_REMOVED lines=8> */
.L_x_333:
[----:B------:R-:W-:Y:S01]  /*3e30*/  FADD.FTZ R12, R12, R9 ;  /* 0x000000090c0c7221 */ /* 0x000fe20000010000 */
[----:B------:R-:W-:-:S04]  /*3e40*/  HFMA2 R19, -RZ, RZ, 0, 2.384185791015625e-07 ;  /* 0x00000004ff137431 */ /* 0x000fc800000001ff */
[----:B------:R-:W-:Y:S02]  /*3e50*/  MOV R20, R12 ;  /* 0x0000000c00147202 */ /* 0x000fe40000000f00 */
[----:B------:R-:W-:-:S07]  /*3e60*/  MOV R11, R18 ;  /* 0x00000012000b7202 */ /* 0x000fce0000000f00 */
[----:B------:R-:W-:Y:S05]  /*3e70*/  WARPSYNC.COLLECTIVE R17, `(.L_x_334) ;  /* 0x0000000011087348 */ /* 0x000fea0003c00000 */
[----:B------:R0:W1:Y:S02]  /*3e80*/  SHFL.BFLY P3, R18, R20, R19, R22 ;  /* 0x0c00001314127389 */ /* 0x0000640000060016 */
[----:B01----:R-:W-:Y:S05]  /*3e90*/  ENDCOLLECTIVE ;  /* 0x000000000000791b */ /* 0x003fea0003800000 */
.L_x_334:
[----:B------:R-:W-:-:S04]  /*3ea0*/  FADD.FTZ R11, R11, R10 ;  /* 0x0000000a0b0b7221 */ /* 0x000fc80000010000 */
[----:B------:R-:W-:Y:S01]  /*3eb0*/  IMAD.MOV.U32 R20, RZ, RZ, R11 ;  /* 0x000000ffff147224 */ /* 0x000fe200078e000b */
[----:B------:R-:W-:-:S07]  /*3ec0*/  MOV R13, R18 ;  /* 0x00000012000d7202 */ /* 0x000fce0000000f00 */
[----:B------:R-:W-:Y:S05]  /*3ed0*/  WARPSYNC.COLLECTIVE R17, `(.L_x_335) ;  /* 0x0000000011087348 */ /* 0x000fea0003c00000 */
[----:B------:R0:W1:Y:S02]  /*3ee0*/  SHFL.BFLY P3, R18, R20, R19, R22 ;  /* 0x0c00001314127389 */ /* 0x0000640000060016 */
[----:B01----:R-:W-:Y:S05]  /*3ef0*/  ENDCOLLECTIVE ;  /* 0x000000000000791b */ /* 0x003fea0003800000 */
.L_x_335:
[----:B------:R-:W-:Y:S01]  /*3f00*/  FADD.FTZ R13, R12, R13 ;  /* 0x0000000d0c0d7221 */ /* 0x000fe20000010000 */
[----:B------:R-:W-:-:S04]  /*3f10*/  HFMA2 R19, -RZ, RZ, 0, 1.1920928955078125e-07 ;  /* 0x00000002ff137431 */ /* 0x000fc800000001ff */
[----:B------:R-:W-:Y:S02]  /*3f20*/  MOV R20, R13 ;  /* 0x0000000d00147202 */ /* 0x000fe40000000f00 */
[----:B------:R-:W-:-:S07]  /*3f30*/  MOV R14, R18 ;  /* 0x00000012000e7202 */ /* 0x000fce0000000f00 */
[----:B------:R-:W-:Y:S05]  /*3f40*/  WARPSYNC.COLLECTIVE R17, `(.L_x_336) ;  /* 0x0000000011087348 */ /* 0x000fea0003c00000 */
[----:B------:R0:W1:Y:S02]  /*3f50*/  SHFL.BFLY P3, R18, R20, R19, R22 ;  /* 0x0c00001314127389 */ /* 0x0000640000060016 */
[----:B01----:R-:W-:Y:S05]  /*3f60*/  ENDCOLLECTIVE ;  /* 0x000000000000791b */ /* 0x003fea0003800000 */
.L_x_336:
[----:B------:R-:W-:-:S05]  /*3f70*/  FADD.FTZ R14, R11, R14 ;  /* 0x0000000e0b0e7221 */ /* 0x000fca0000010000 */
[----:B------:R-:W-:Y:S02]  /*3f80*/  MOV R20, R14 ;  /* 0x0000000e00147202 */ /* 0x000fe40000000f00 */
[----:B------:R-:W-:-:S07]  /*3f90*/  MOV R16, R18 ;  /* 0x0000001200107202 */ /* 0x000fce0000000f00 */
[----:B------:R-:W-:Y:S05]  /*3fa0*/  WARPSYNC.COLLECTIVE R17, `(.L_x_337) ;  /* 0x0000000011087348 */ /* 0x000fea0003c00000 */
[----:B------:R0:W1:Y:S02]  /*3fb0*/  SHFL.BFLY P3, R18, R20, R19, R22 ;  /* 0x0c00001314127389 */ /* 0x0000640000060016 */
[----:B01----:R-:W-:Y:S05]  /*3fc0*/  ENDCOLLECTIVE ;  /* 0x000000000000791b */ /* 0x003fea0003800000 */
.L_x_337:
[----:B------:R-:W-:Y:S01]  /*3fd0*/  FADD.FTZ R16, R13, R16 ;  /* 0x000000100d107221 */ /* 0x000fe20000010000 */
[----:B------:R-:W-:-:S04]  /*3fe0*/  HFMA2 R19, -RZ, RZ, 0, 5.9604644775390625e-08 ;  /* 0x00000001ff137431 */ /* 0x000fc800000001ff */
[----:B------:R-:W-:Y:S02]  /*3ff0*/  MOV R20, R16 ;  /* 0x0000001000147202 */ /* 0x000fe40000000f00 */
[----:B------:R-:W-:-:S07]  /*4000*/  MOV R9, R18 ;  /* 0x0000001200097202 */ /* 0x000fce0000000f00 */
[----:B------:R-:W-:Y:S05]  /*4010*/  WARPSYNC.COLLECTIVE R17, `(.L_x_338) ;  /* 0x0000000011087348 */ /* 0x000fea0003c00000 */
[----:B------:R0:W1:Y:S02]  /*4020*/  SHFL.BFLY P3, R18, R20, R19, R22 ;  /* 0x0c00001314127389 */ /* 0x0000640000060016 */
[----:B01----:R-:W-:Y:S05]  /*4030*/  ENDCOLLECTIVE ;  /* 0x000000000000791b */ /* 0x003fea0003800000 */
.L_x_338:
[----:B------:R-:W-:-:S05]  /*4040*/  FADD.FTZ R9, R14, R9 ;  /* 0x000000090e097221 */ /* 0x000fca0000010000 */
[----:B------:R-:W-:Y:S02]  /*4050*/  MOV R20, R9 ;  /* 0x0000000900147202 */ /* 0x000fe40000000f00 */
[----:B------:R-:W-:-:S07]  /*4060*/  MOV R15, R18 ;  /* 0x00000012000f7202 */ /* 0x000fce0000000f00 */
[----:B------:R-:W-:Y:S05]  /*4070*/  WARPSYNC.COLLECTIVE R17, `(.L_x_339) ;  /* 0x0000000011087348 */ /* 0x000fea0003c00000 */
[----:B------:R0:W1:Y:S02]  /*4080*/  SHFL.BFLY P3, R18, R20, R19, R22 ;  /* 0x0c00001314127389 */ /* 0x0000640000060016 */
[----:B01----:R-:W-:Y:S05]  /*4090*/  ENDCOLLECTIVE ;  /* 0x000000000000791b */ /* 0x003fea0003800000 */
.L_x_339:
[----:B------:R-:W-:Y:S01]  /*40a0*/  FADD.FTZ R15, R16, R15 ;  /* 0x0000000f100f7221 */ /* 0x000fe20000010000 */
[----:B------:R-:W-:Y:S01]  /*40b0*/  MOV R10, R18 ;  /* 0x00000012000a7202 */ /* 0x000fe20000000f00 */
[----:B------:R-:W-:Y:S06]  /*40c0*/  BRA `(.L_x_340) ;  /* 0xfffffff800c47947 */ /* 0x000fec000383ffff */
.L_x_341:
        /* <DEDUP_REMOVED lines=11> */
.L_x_1648:


//--------------------- .text._ZN13group_norm_v218gn_bwd_cuda_kernelI13__nv_bfloat16Li320ELi1ELi16ELi160ELi256ELb1ELb1ELi16ELi320ELi320ELi4ELb1ELi9ELb0ELb0ELNS_15WgradSyncMethodE2ENS_16CompileConditionILi1000EEEEEvPT_S6_S6_PKS5_S8_S8_S8_PKfflPfPj --------------------------
	.section	.text._ZN13group_norm_v218gn_bwd_cuda_kernelI13__nv_bfloat16Li320ELi1ELi16ELi160ELi256ELb1ELb1ELi16ELi320ELi320ELi4ELb1ELi9ELb0ELb0ELNS_15WgradSyncMethodE2ENS_16CompileConditionILi1000EEEEEvPT_S6_S6_PKS5_S8_S8_S8_PKfflPfPj,"ax",@progbits
	.align	128
        .global         _ZN13group_norm_v218gn_bwd_cuda_kernelI13__nv_bfloat16Li320ELi1ELi16ELi160ELi256ELb1ELb1ELi16ELi320ELi320ELi4ELb1ELi9ELb0ELb0ELNS_15WgradSyncMethodE2ENS_16CompileConditionILi1000EEEEEvPT_S6_S6_PKS5_S8_S8_S8_PKfflPfPj
        .type           _ZN13group_norm_v218gn_bwd_cuda_kernelI13__nv_bfloat16Li320ELi1ELi16ELi160ELi256ELb1ELb1ELi16ELi320ELi320ELi4ELb1ELi9ELb0ELb0ELNS_15WgradSyncMethodE2ENS_16CompileConditionILi1000EEEEEvPT_S6_S6_PKS5_S8_S8_S8_PKfflPfPj,@function
        .size           _ZN13group_norm_v218gn_bwd_cuda_kernelI13__nv_bfloat16Li320ELi1ELi16ELi160ELi256ELb1ELb1ELi16ELi320ELi320ELi4ELb1ELi9ELb0ELb0ELNS_15WgradSyncMethodE2ENS_16CompileConditionILi1000EEEEEvPT_S6_S6_PKS5_S8_S8_S8_PKfflPfPj,(.L_x_1649 - _ZN13group_norm_v218gn_bwd_cuda_kernelI13__nv_bfloat16Li320ELi1ELi16ELi160ELi256ELb1ELb1ELi16ELi320ELi320ELi4ELb1ELi9ELb0ELb0ELNS_15WgradSyncMethodE2ENS_16CompileConditionILi1000EEEEEvPT_S6_S6_PKS5_S8_S8_S8_PKfflPfPj)
        .other          _ZN13group_norm_v218gn_bwd_cuda_kernelI13__nv_bfloat16Li320ELi1ELi16ELi160ELi256ELb1ELb1ELi16ELi320ELi320ELi4ELb1ELi9ELb0ELb0ELNS_15WgradSyncMethodE2ENS_16CompileConditionILi1000EEEEEvPT_S6_S6_PKS5_S8_S8_S8_PKfflPfPj,@"STO_CUDA_ENTRY STV_DEFAULT"
_ZN13group_norm_v218gn_bwd_cuda_kernelI13__nv_bfloat16Li320ELi1ELi16ELi160ELi256ELb1ELb1ELi16ELi320ELi320ELi4ELb1ELi9ELb0ELb0ELNS_15WgradSyncMethodE2ENS_16CompileConditionILi1000EEEEEvPT_S6_S6_PKS5_S8_S8_S8_PKfflPfPj:
.text._ZN13group_norm_v218gn_bwd_cuda_kernelI13__nv_bfloat16Li320ELi1ELi16ELi160ELi256ELb1ELb1ELi16ELi320ELi320ELi4ELb1ELi9ELb0ELb0ELNS_15WgradSyncMethodE2ENS_16CompileConditionILi1000EEEEEvPT_S6_S6_PKS5_S8_S8_S8_PKfflPfPj:
        /* <DEDUP_REMOVED lines=25> */
.L_x_344:
[----:B------:R-:W2:Y:S04]  /*0190*/  LD.E.STRONG.GPU R0, desc[UR10][R88.64] ;  /* 0x0000000a58007980 */ /* 0x000ea8000c10f900 */
[----:B--2---:R-:W-:Y:S01]  /*01a0*/  CCTL.IVALL ;  /* 0x00000000ff00798f */ /* 0x004fe20002000000 */
[----:B------:R-:W-:Y:S05]  /*01b0*/  YIELD ;  /* 0x0000000000007946 */ /* 0x000fea0003800000 */
[----:B-----5:R-:W-:-:S04]  /*01c0*/  LOP3.LUT R0, R0, R5, RZ, 0x3c, !PT ;  /* 0x0000000500007212 */ /* 0x020fc800078e3cff */
[----:B------:R-:W-:-:S13]  /*01d0*/  ISETP.GT.AND P0, PT, R0, -0x1, PT ;  /* 0xffffffff0000780c */ /* 0x000fda0003f04270 */
[----:B------:R-:W-:Y:S05]  /*01e0*/  @P0 BRA `(.L_x_344) ;  /* 0xfffffffc00e80947 */ /* 0x000fea000383ffff */
.L_x_343:
[----:B------:R-:W-:Y:S05]  /*01f0*/  WARPSYNC.ALL ;  /* 0x0000000000007948 */ /* 0x000fea0003800000 */
[----:B------:R-:W-:Y:S06]  /*0200*/  BAR.SYNC.DEFER_BLOCKING 0x0 ;  /* 0x0000000000007b1d */ /* 0x000fec0000010000 */
[----:B------:R-:W-:Y:S05]  /*0210*/  BRA `(.L_x_345) ;  /* 0x0000003800007947 */ /* 0x000fea0003800000 */
.L_x_342:
[----:B------:R-:W0:Y:S01]  /*0220*/  S2R R5, SR_TID.X ;  /* 0x0000000000057919 */ /* 0x000e220000002100 */
[----:B------:R-:W-:Y:S01]  /*0230*/  MOV R2, 0x400 ;  /* 0x0000040000027802 */ /* 0x000fe20000000f00 */
[----:B------:R-:W-:Y:S01]  /*0240*/  HFMA2 R14, -RZ, RZ, 0, 0 ;  /* 0x00000000ff0e7431 */ /* 0x000fe200000001ff */
[----:B------:R-:W-:Y:S01]  /*0250*/  SHF.L.U32 R13, R8, 0x4, RZ ;  /* 0x00000004080d7819 */ /* 0x000fe200000006ff */
[----:B------:R-:W1:Y:S01]  /*0260*/  S2R R7, SR_CgaCtaId ;  /* 0x0000000000077919 */ /* 0x000e620000008800 */
[C---:B------:R-:W-:Y:S01]  /*0270*/  IADD3 R6, PT, PT, R2.reuse, 0x3480, RZ ;  /* 0x0000348002067810 */ /* 0x040fe20007ffe0ff */
[----:B------:R-:W-:Y:S01]  /*0280*/  HFMA2 R16, -RZ, RZ, 0, 0 ;  /* 0x00000000ff107431 */ /* 0x000fe200000001ff */
[----:B------:R-:W-:Y:S01]  /*0290*/  IADD3 R4, PT, PT, R2, 0x2800, RZ ;  /* 0x0000280002047810 */ /* 0x000fe20007ffe0ff */
[----:B------:R-:W2:Y:S01]  /*02a0*/  LDCU UR7, c[0x0][0x374] ;  /* 0x00006e80ff0777ac */ /* 0x000ea20008000800 */
[----:B------:R-:W-:Y:S02]  /*02b0*/  LEA R86, P0, R3, R86, 0x2 ;  /* 0x0000005603567211 */ /* 0x000fe400078010ff */
[----:B------:R-:W-:-:S02]  /*02c0*/  LOP3.LUT P1, RZ, R8, R3, RZ, 0xfc, !PT ;  /* 0x0000000308ff7212 */ /* 0x000fc4000782fcff */
[----:B------:R-:W-:Y:S02]  /*02d0*/  LEA.HI.X R87, R3, R87, RZ, 0x2, P0 ;  /* 0x0000005703577211 */ /* 0x000fe400000f14ff */
[----:B------:R-:W-:Y:S02]  /*02e0*/  ISETP.NE.AND P0, PT, R8, RZ, PT ;  /* 0x000000ff0800720c */ /* 0x000fe40003f05270 */
[C---:B0-----:R-:W-:Y:S02]  /*02f0*/  LOP3.LUT R0, R5.reuse, 0xffff, RZ, 0xc0, !PT ;  /* 0x0000ffff05007812 */ /* 0x041fe400078ec0ff */
[----:B------:R-:W-:Y:S02]  /*0300*/  SHF.L.U32 R18, R5, 0x1, RZ ;  /* 0x0000000105127819 */ /* 0x000fe400000006ff */
[----:B-1----:R-:W-:Y:S01]  /*0310*/  LEA R22, R7, R6, 0x18 ;  /* 0x0000000607167211 */ /* 0x002fe200078ec0ff */
[----:B------:R-:W-:Y:S01]  /*0320*/  IMAD R0, R0, 0x334, RZ ;  /* 0x0000033400007824 */ /* 0x000fe200078e02ff */
[----:B------:R-:W-:-:S02]  /*0330*/  SHF.R.U32.HI R6, RZ, 0x4, R5 ;  /* 0x00000004ff067819 */ /* 0x000fc40000011605 */
[----:B------:R-:W-:Y:S02]  /*0340*/  LEA R2, R7, R2, 0x18 ;  /* 0x0000000207027211 */ /* 0x000fe400078ec0ff */
[----:B------:R-:W-:Y:S02]  /*0350*/  SHF.R.U32.HI R82, RZ, 0x10, R0 ;  /* 0x00000010ff527819 */ /* 0x000fe40000011600 */
[----:B------:R-:W-:Y:S02]  /*0360*/  LOP3.LUT R11, R18, 0x18, RZ, 0xc0, !PT ;  /* 0x00000018120b7812 */ /* 0x000fe400078ec0ff */
[----:B------:R-:W-:Y:S02]  /*0370*/  PRMT R0, R82, 0x9910, RZ ;  /* 0x0000991052007816 */ /* 0x000fe400000000ff */
[----:B------:R-:W-:Y:S02]  /*0380*/  LOP3.LUT R6, R6, R5, RZ, 0x3c, !PT ;  /* 0x0000000506067212 */ /* 0x000fe400078e3cff */
[----:B------:R-:W-:Y:S01]  /*0390*/  LEA R12, R5, R2, 0x5 ;  /* 0x00000002050c7211 */ /* 0x000fe200078e28ff */
[----:B------:R-:W-:Y:S01]  /*03a0*/  IMAD R0, R0, 0x50, RZ ;  /* 0x0000005000007824 */ /* 0x000fe200078e02ff */
[----:B------:R-:W-:-:S02]  /*03b0*/  LEA R4, R7, R4, 0x18 ;  /* 0x0000000407047211 */ /* 0x000fc400078ec0ff */
[----:B------:R-:W-:Y:S02]  /*03c0*/  LOP3.LUT R15, R11, 0x8, RZ, 0x3c, !PT ;  /* 0x000000080b0f7812 */ /* 0x000fe400078e3cff */
[----:B------:R-:W-:Y:S02]  /*03d0*/  IADD3 R0, PT, PT, RZ, -R0, RZ ;  /* 0x80000000ff007210 */ /* 0x000fe40007ffe0ff */
[----:B------:R-:W-:Y:S02]  /*03e0*/  LOP3.LUT R17, R18, 0x18, RZ, 0xc, !PT ;  /* 0x0000001812117812 */ /* 0x000fe400078e0cff */
[----:B------:R-:W-:Y:S02]  /*03f0*/  PRMT R0, R0, 0x7710, RZ ;  /* 0x0000771000007816 */ /* 0x000fe400000000ff */
[----:B------:R-:W-:Y:S02]  /*0400*/  SHF.L.U32 R6, R6, 0x3, RZ ;  /* 0x0000000306067819 */ /* 0x000fe400000006ff */
[----:B------:R-:W-:-:S02]  /*0410*/  IADD3 R9, PT, PT, R0, R5, RZ ;  /* 0x0000000500097210 */ /* 0x000fc40007ffe0ff */
[C---:B------:R-:W-:Y:S02]  /*0420*/  IADD3 R7, PT, PT, R12.reuse, R11, RZ ;  /* 0x0000000b0c077210 */ /* 0x040fe40007ffe0ff */
[----:B------:R-:W-:Y:S02]  /*0430*/  LOP3.LUT R9, R9, 0xffff, RZ, 0xc0, !PT ;  /* 0x0000ffff09097812 */ /* 0x000fe400078ec0ff */
[----:B------:R-:W-:Y:S02]  /*0440*/  LOP3.LUT R19, R11, 0x10, RZ, 0x3c, !PT ;  /* 0x000000100b137812 */ /* 0x000fe400078e3cff */
[C---:B------:R-:W-:Y:S01]  /*0450*/  IADD3 R11, PT, PT, R12.reuse, R15, RZ ;  /* 0x0000000f0c0b7210 */ /* 0x040fe20007ffe0ff */
[----:B------:R-:W-:Y:S01]  /*0460*/  IMAD R15, R9, 0x28, R4 ;  /* 0x00000028090f7824 */ /* 0x000fe200078e0204 */
[----:B------:R-:W-:Y:S02]  /*0470*/  IADD3 R10, PT, PT, R12, R17, RZ ;  /* 0x000000110c0a7210 */ /* 0x000fe40007ffe0ff */
[----:B------:R-:W-:-:S02]  /*0480*/  LOP3.LUT R17, R6, 0x18, RZ, 0xc0, !PT ;  /* 0x0000001806117812 */ /* 0x000fc400078ec0ff */
[----:B------:R-:W-:Y:S02]  /*0490*/  SHF.L.U32 R0, R8, 0x1, RZ ;  /* 0x0000000108007819 */ /* 0x000fe400000006ff */
[----:B------:R-:W-:Y:S02]  /*04a0*/  LOP3.LUT R84, R82, 0xf0, R13, 0xf8, !PT ;  /* 0x000000f052547812 */ /* 0x000fe400078ef80d */
[----:B------:R-:W-:Y:S02]  /*04b0*/  IADD3 R20, PT, PT, R2, R17, RZ ;  /* 0x0000001102147210 */ /* 0x000fe40007ffe0ff */
[----:B------:R-:W-:Y:S02]  /*04c0*/  LEA R82, R82, R15, 0x3 ;  /* 0x0000000f52527211 */ /* 0x000fe400078e18ff */
[----:B------:R-:W-:Y:S02]  /*04d0*/  MOV R15, 0x7fffff71 ;  /* 0x7fffff71000f7802 */ /* 0x000fe40000000f00 */
[----:B------:R-:W-:-:S02]  /*04e0*/  MOV R17, 0x7ffffff1 ;  /* 0x7ffffff100117802 */ /* 0x000fc40000000f00 */
[----:B------:R-:W-:Y:S02]  /*04f0*/  LOP3.LUT R0, R0, 0x1e, RZ, 0xc0, !PT ;  /* 0x0000001e00007812 */ /* 0x000fe400078ec0ff */
[----:B------:R-:W-:Y:S02]  /*0500*/  SHF.R.U32.HI R83, RZ, 0x2, R5 ;  /* 0x00000002ff537819 */ /* 0x000fe40000011605 */
[----:B------:R-:W-:Y:S02]  /*0510*/  IADD3 R12, PT, PT, R12, R19, RZ ;  /* 0x000000130c0c7210 */ /* 0x000fe40007ffe0ff */
[----:B------:R-:W-:Y:S02]  /*0520*/  MOV R13, R3 ;  /* 0x00000003000d7202 */ /* 0x000fe40000000f00 */
[----:B------:R-:W-:Y:S02]  /*0530*/  SEL R15, R15, 0x1, !P1 ;  /* 0x000000010f0f7807 */ /* 0x000fe40004800000 */
[----:B------:R-:W-:-:S02]  /*0540*/  SEL R17, R17, 0x1, !P0 ;  /* 0x0000000111117807 */ /* 0x000fc40004000000 */
[C---:B------:R-:W-:Y:S02]  /*0550*/  LOP3.LUT R80, R5.reuse, 0x3, RZ, 0xc0, !PT ;  /* 0x0000000305507812 */ /* 0x040fe400078ec0ff */
[----:B------:R-:W-:Y:S02]  /*0560*/  LOP3.LUT R18, R18, 0x3e, RZ, 0xc0, !PT ;  /* 0x0000003e12127812 */ /* 0x000fe400078ec0ff */
[C---:B------:R-:W-:Y:S02]  /*0570*/  LEA R78, R5.reuse, R0, 0x3 ;  /* 0x00000000054e7211 */ /* 0x040fe400078e18ff */
[----:B------:R-:W-:Y:S02]  /*0580*/  LEA.HI R19, R5, R22, RZ, 0x1f ;  /* 0x0000001605137211 */ /* 0x000fe400078ff8ff */
[----:B--2---:R-:W-:-:S07]  /*0590*/  LEA R20, R83, R20, 0x5 ;  /* 0x0000001453147211 */ /* 0x004fce00078e28ff */
.L_x_356:
[C---:B------:R-:W-:Y:S01]  /*05a0*/  LOP3.LUT R64, R13.reuse, 0x7, RZ, 0xc0, !PT ;  /* 0x000000070d407812 */ /* 0x040fe200078ec0ff */
[----:B0-----:R-:W0:Y:S01]  /*05b0*/  LDCU.64 UR12, c[0x0][0x3b8] ;  /* 0x00007700ff0c77ac */ /* 0x001e220008000a00 */
[--C-:B------:R-:W-:Y:S01]  /*05c0*/  SHF.R.U64 R63, R13, 0x3, R16.reuse ;  /* 0x000000030d3f7819 */ /* 0x100fe20000001210 */
[----:B-1----:R-:W1:Y:S01]  /*05d0*/  LDC.64 R36, c[0x0][0x3a8] ;  /* 0x0000ea00ff247b82 */ /* 0x002e620000000a00 */
[----:B------:R-:W-:Y:S01]  /*05e0*/  SHF.R.U32.HI R66, RZ, 0x3, R16 ;  /* 0x00000003ff427819 */ /* 0x000fe20000011610 */
[----:B------:R-:W-:Y:S01]  /*05f0*/  IMAD R64, R64, 0x140, RZ ;  /* 0x0000014040407824 */ /* 0x000fe200078e02ff */
[----:B------:R-:W2:Y:S01]  /*0600*/  LDCU.64 UR14, c[0x0][0x3a0] ;  /* 0x00007400ff0e77ac */ /* 0x000ea20008000a00 */
[----:B------:R-:W-:Y:S01]  /*0610*/  MOV R33, RZ ;  /* 0x000000ff00217202 */ /* 0x000fe20000000f00 */
[----:B------:R-:W-:Y:S02]  /*0620*/  IMAD R31, R84, 0xa00, RZ ;  /* 0x00000a00541f7824 */ /* 0x000fe400078e02ff */
[----:B------:R-:W-:Y:S01]  /*0630*/  LEA R32, R9, R64, 0x2 ;  /* 0x0000004009207211 */ /* 0x000fe200078e10ff */
[----:B------:R-:W3:Y:S01]  /*0640*/  LDC.64 R24, c[0x0][0x3b0] ;  /* 0x0000ec00ff187b82 */ /* 0x000ee20000000a00 */
[----:B------:R-:W-:Y:S01]  /*0650*/  IMAD R29, R66, 0xa0000, RZ ;  /* 0x000a0000421d7824 */ /* 0x000fe200078e02ff */
[----:B------:R-:W4:Y:S02]  /*0660*/  LDCU UR5, c[0x0][0x3c0] ;  /* 0x00007800ff0577ac */ /* 0x000f240008000800 */
[----:B------:R-:W-:-:S04]  /*0670*/  IMAD.HI.U32 R21, R32, -0x33333333, RZ ;  /* 0xcccccccd20157827 */ /* 0x000fc800078e00ff */
[----:B------:R-:W-:Y:S01]  /*0680*/  IMAD.WIDE.U32 R22, R63, 0xa0000, R32 ;  /* 0x000a00003f167825 */ /* 0x000fe200078e0020 */
[----:B------:R-:W-:-:S04]  /*0690*/  SHF.R.U32.HI R21, RZ, 0x7, R21 ;  /* 0x00000007ff157819 */ /* 0x000fc80000011615 */
[----:B------:R-:W-:-:S04]  /*06a0*/  SHF.L.U32 R0, R21, 0x1, RZ ;  /* 0x0000000115007819 */ /* 0x000fc800000006ff */
[----:B------:R-:W-:Y:S02]  /*06b0*/  LEA R2, P0, R63, R0, 0x5 ;  /* 0x000000003f027211 */ /* 0x000fe400078028ff */
[----:B------:R-:W-:Y:S02]  /*06c0*/  IADD3 R0, P1, PT, R31, R22, RZ ;  /* 0x000000161f007210 */ /* 0x000fe40007f3e0ff */
[----:B------:R-:W-:Y:S02]  /*06d0*/  LEA.HI.X R27, R63, RZ, R66, 0x5, P0 ;  /* 0x000000ff3f1b7211 */ /* 0x000fe400000f2c42 */
[C---:B0-----:R-:W-:Y:S02]  /*06e0*/  LEA R48, P0, R2.reuse, UR12, 0x2 ;  /* 0x0000000c02307c11 */ /* 0x041fe4000f8010ff */
[----:B------:R-:W-:Y:S02]  /*06f0*/  IADD3.X R23, PT, PT, R23, R29, RZ, P1, !PT ;  /* 0x0000001d17177210 */ /* 0x000fe40000ffe4ff */
[----:B------:R-:W-:Y:S01]  /*0700*/  LEA.HI.X R49, R2, UR13, R27, 0x2, P0 ;  /* 0x0000000d02317c11 */ /* 0x000fe200080f141b */
[----:B-1----:R-:W-:Y:S01]  /*0710*/  IMAD.WIDE.U32 R36, R32, 0x2, R36 ;  /* 0x0000000220247825 */ /* 0x002fe200078e0024 */
[C---:B------:R-:W-:Y:S01]  /*0720*/  SHF.L.U32 R22, R0.reuse, 0x1, RZ ;  /* 0x0000000100167819 */ /* 0x040fe200000006ff */
[----:B------:R-:W0:Y:S03]  /*0730*/  LDCU.64 UR12, c[0x0][0x398] ;  /* 0x00007300ff0c77ac */ /* 0x000e260008000a00 */
[----:B------:R-:W4:Y:S01]  /*0740*/  LDG.E.64.CONSTANT R48, desc[UR10][R48.64] ;  /* 0x0000000a30307981 */ /* 0x000f22000c1e9b00 */
[----:B------:R-:W-:-:S02]  /*0750*/  SHF.L.U64.HI R23, R0, 0x1, R23 ;  /* 0x0000000100177819 */ /* 0x000fc40000010217 */
[----:B--2---:R-:W-:Y:S01]  /*0760*/  IADD3 R26, P0, PT, R22, UR14, RZ ;  /* 0x0000000e161a7c10 */ /* 0x004fe2000ff1e0ff */
[----:B---3--:R-:W-:Y:S01]  /*0770*/  IMAD.WIDE.U32 R32, R32, 0x2, R24 ;  /* 0x0000000220207825 */ /* 0x008fe200078e0018 */
[----:B------:R-:W2:Y:S02]  /*0780*/  LDG.E.64.CONSTANT R36, desc[UR10][R36.64] ;  /* 0x0000000a24247981 */ /* 0x000ea4000c1e9b00 */
[----:B------:R-:W-:-:S03]  /*0790*/  IADD3.X R27, PT, PT, R23, UR15, RZ, P0, !PT ;  /* 0x0000000f171b7c10 */ /* 0x000fc600087fe4ff */
[----:B------:R-:W3:Y:S04]  /*07a0*/  LDG.E.64.CONSTANT R32, desc[UR10][R32.64] ;  /* 0x0000000a20207981 */ /* 0x000ee8000c1e9b00 */
[----:B------:R-:W5:Y:S04]  /*07b0*/  LDG.E.64.CONSTANT R34, desc[UR10][R26.64] ;  /* 0x0000000a1a227981 */ /* 0x000f68000c1e9b00 */
[----:B------:R-:W3:Y:S04]  /*07c0*/  LDG.E.64.CONSTANT R42, desc[UR10][R26.64+0xf000] ;  /* 0x00f0000a1a2a7981 */ /* 0x000ee8000c1e9b00 */
[----:B------:R-:W3:Y:S04]  /*07d0*/  LDG.E.64.CONSTANT R40, desc[UR10][R26.64+0x5000] ;  /* 0x0050000a1a287981 */ /* 0x000ee8000c1e9b00 */
[----:B------:R1:W3:Y:S01]  /*07e0*/  LDG.E.64.CONSTANT R38, desc[UR10][R26.64+0xa000] ;  /* 0x00a0000a1a267981 */ /* 0x0002e2000c1e9b00 */
[----:B0-----:R-:W-:-:S04]  /*07f0*/  IADD3 R28, P0, PT, R22, UR12, RZ ;  /* 0x0000000c161c7c10 */ /* 0x001fc8000ff1e0ff */
[----:B------:R-:W-:Y:S01]  /*0800*/  IADD3.X R29, PT, PT, R23, UR13, RZ, P0, !PT ;  /* 0x0000000d171d7c10 */ /* 0x000fe200087fe4ff */
[----:B------:R-:W0:Y:S04]  /*0810*/  LDCU.64 UR12, c[0x0][0x3d0] ;  /* 0x00007a00ff0c77ac */ /* 0x000e280008000a00 */
[----:B------:R-:W3:Y:S04]  /*0820*/  LDG.E.64.CONSTANT R54, desc[UR10][R28.64] ;  /* 0x0000000a1c367981 */ /* 0x000ee8000c1e9b00 */
[----:B------:R-:W3:Y:S04]  /*0830*/  LDG.E.64.CONSTANT R56, desc[UR10][R28.64+0x5000] ;  /* 0x0050000a1c387981 */ /* 0x000ee8000c1e9b00 */
[----:B------:R-:W3:Y:S04]  /*0840*/  LDG.E.64.CONSTANT R52, desc[UR10][R28.64+0xa000] ;  /* 0x00a0000a1c347981 */ /* 0x000ee8000c1e9b00 */
[----:B------:R0:W3:Y:S01]  /*0850*/  LDG.E.64.CONSTANT R50, desc[UR10][R28.64+0xf000] ;  /* 0x00f0000a1c327981 */ /* 0x0000e2000c1e9b00 */
[----:B----4-:R-:W-:-:S06]  /*0860*/  FADD.FTZ R24, R49, UR5 ;  /* 0x0000000531187e21 */ /* 0x010fcc0008010000 */
[----:B------:R-:W4:Y:S01]  /*0870*/  MUFU.RSQ R24, R24 ;  /* 0x0000001800187308 */ /* 0x000f220000001400 */
[C---:B--2---:R-:W-:Y:S02]  /*0880*/  SHF.L.U32 R79, R37.reuse, 0x10, RZ ;  /* 0x00000010254f7819 */ /* 0x044fe400000006ff */
[----:B------:R-:W-:Y:S02]  /*0890*/  PRMT R81, R37, 0x7632, R81 ;  /* 0x0000763225517816 */ /* 0x000fe40000000051 */
[----:B-----5:R-:W-:Y:S02]  /*08a0*/  SHF.L.U32 R25, R34, 0x10, RZ ;  /* 0x0000001022197819 */ /* 0x020fe400000006ff */
[----:B-1----:R-:W-:Y:S02]  /*08b0*/  SHF.L.U32 R27, R35, 0x10, RZ ;  /* 0x00000010231b7819 */ /* 0x002fe400000006ff */
[----:B---3--:R-:W-:Y:S01]  /*08c0*/  SHF.L.U32 R37, R42, 0x10, RZ ;  /* 0x000000102a257819 */ /* 0x008fe200000006ff */
[C---:B------:R-:W-:Y:S01]  /*08d0*/  FADD.FTZ R25, -R48.reuse, R25 ;  /* 0x0000001930197221 */ /* 0x040fe20000010100 */
[C---:B------:R-:W-:Y:S01]  /*08e0*/  SHF.L.U32 R46, R33.reuse, 0x10, RZ ;  /* 0x00000010212e7819 */ /* 0x040fe200000006ff */
[C---:B------:R-:W-:Y:S01]  /*08f0*/  FADD.FTZ R27, -R48.reuse, R27 ;  /* 0x0000001b301b7221 */ /* 0x040fe20000010100 */
[----:B------:R-:W-:Y:S01]  /*0900*/  PRMT R6, R33, 0x7632, R6 ;  /* 0x0000763221067816 */ /* 0x000fe20000000006 */
[----:B------:R-:W-:Y:S01]  /*0910*/  FADD.FTZ R37, -R48, R37 ;  /* 0x0000002530257221 */ /* 0x000fe20000010100 */
[----:B------:R-:W-:Y:S01]  /*0920*/  SHF.L.U32 R33, R43, 0x10, RZ ;  /* 0x000000102b217819 */ /* 0x000fe200000006ff */
[----:B----4-:R-:W-:Y:S01]  /*0930*/  FMUL.FTZ R0, R24, R25 ;  /* 0x0000001918007220 */ /* 0x010fe20000410000 */
[----:B------:R-:W-:Y:S01]  /*0940*/  PRMT R35, R34, 0x7632, R35 ;  /* 0x0000763222237816 */ /* 0x000fe20000000023 */
[----:B------:R-:W-:Y:S01]  /*0950*/  FMUL.FTZ R2, R24, R27 ;  /* 0x0000001b18027220 */ /* 0x000fe20000410000 */
[----:B------:R-:W-:Y:S01]  /*0960*/  SHF.L.U32 R25, R40, 0x10, RZ ;  /* 0x0000001028197819 */ /* 0x000fe200000006ff */
[----:B------:R-:W-:Y:S01]  /*0970*/  FMUL.FTZ R34, R24, R37 ;  /* 0x0000002518227220 */ /* 0x000fe20000410000 */
[----:B------:R-:W-:Y:S01]  /*0980*/  SHF.L.U32 R27, R41, 0x10, RZ ;  /* 0x00000010291b7819 */ /* 0x000fe200000006ff */
[----:B------:R-:W-:Y:S01]  /*0990*/  FADD.FTZ R61, -R48, R33 ;  /* 0x00000021303d7221 */ /* 0x000fe20000010100 */
[----:B------:R-:W-:-:S02]  /*09a0*/  PRMT R37, R35, 0x7632, R37 ;  /* 0x0000763223257816 */ /* 0x000fc40000000025 */
[----:B------:R-:W-:Y:S01]  /*09b0*/  SHF.L.U32 R35, R35, 0x10, RZ ;  /* 0x0000001023237819 */ /* 0x000fe200000006ff */
[----:B------:R-:W-:Y:S01]  /*09c0*/  FADD.FTZ R25, -R48, R25 ;  /* 0x0000001930197221 */ /* 0x000fe20000010100 */
[----:B------:R-:W-:Y:S01]  /*09d0*/  SHF.L.U32 R49, R36, 0x10, RZ ;  /* 0x0000001024317819 */ /* 0x000fe200000006ff */
[----:B------:R-:W-:Y:S01]  /*09e0*/  FADD.FTZ R27, -R48, R27 ;  /* 0x0000001b301b7221 */ /* 0x000fe20000010100 */
[----:B------:R-:W-:Y:S01]  /*09f0*/  PRMT R77, R36, 0x7632, R77 ;  /* 0x00007632244d7816 */ /* 0x000fe2000000004d */
[----:B------:R-:W-:Y:S01]  /*0a00*/  FMUL.FTZ R36, R24, R61 ;  /* 0x0000003d18247220 */ /* 0x000fe20000410000 */
[----:B------:R-:W-:Y:S01]  /*0a10*/  PRMT R4, R32, 0x7632, R4 ;  /* 0x0000763220047816 */ /* 0x000fe20000000004 */
[----:B------:R-:W-:Y:S01]  /*0a20*/  FADD.FTZ R61, -R48, R35 ;  /* 0x00000023303d7221 */ /* 0x000fe20000010100 */
[----:B------:R-:W-:Y:S01]  /*0a30*/  SHF.L.U32 R44, R32, 0x10, RZ ;  /* 0x00000010202c7819 */ /* 0x000fe200000006ff */
[C---:B------:R-:W-:Y:S01]  /*0a40*/  FMUL.FTZ R26, R24.reuse, R25 ;  /* 0x00000019181a7220 */ /* 0x040fe20000410000 */
[----:B------:R-:W-:Y:S01]  /*0a50*/  SHF.L.U32 R37, R37, 0x10, RZ ;  /* 0x0000001025257819 */ /* 0x000fe200000006ff */
[----:B0-----:R-:W-:Y:S01]  /*0a60*/  FMUL.FTZ R28, R24, R27 ;  /* 0x0000001b181c7220 */ /* 0x001fe20000410000 */
[----:B------:R-:W-:Y:S01]  /*0a70*/  PRMT R40, R40, 0x7632, R40 ;  /* 0x0000763228287816 */ /* 0x000fe20000000028 */
[----:B------:R-:W-:Y:S01]  /*0a80*/  FFMA.FTZ R47, R2, R79, R46 ;  /* 0x0000004f022f7223 */ /* 0x000fe2000001002e */
[----:B------:R-:W-:-:S02]  /*0a90*/  SHF.L.U32 R25, R38, 0x10, RZ ;  /* 0x0000001026197819 */ /* 0x000fc400000006ff */
[----:B------:R-:W-:Y:S02]  /*0aa0*/  SHF.L.U32 R27, R39, 0x10, RZ ;  /* 0x00000010271b7819 */ /* 0x000fe400000006ff */
[----:B------:R-:W-:Y:S02]  /*0ab0*/  SHF.L.U32 R77, R77, 0x10, RZ ;  /* 0x000000104d4d7819 */ /* 0x000fe400000006ff */
[----:B------:R-:W-:Y:S01]  /*0ac0*/  SHF.L.U32 R60, R4, 0x10, RZ ;  /* 0x00000010043c7819 */ /* 0x000fe200000006ff */
[----:B------:R-:W-:Y:S01]  /*0ad0*/  FMUL.FTZ R4, R24, R61 ;  /* 0x0000003d18047220 */ /* 0x000fe20000410000 */
[----:B------:R-:W-:Y:S01]  /*0ae0*/  PRMT R39, R38, 0x7632, R39 ;  /* 0x0000763226277816 */ /* 0x000fe20000000027 */
[----:B------:R-:W-:Y:S01]  /*0af0*/  FFMA.FTZ R45, R0, R49, R44 ;  /* 0x00000031002d7223 */ /* 0x000fe2000001002c */
[----:B------:R-:W-:Y:S01]  /*0b00*/  FADD.FTZ R61, -R48, R37 ;  /* 0x00000025303d7221 */ /* 0x000fe20000010100 */
[----:B------:R-:W-:Y:S01]  /*0b10*/  SHF.L.U32 R75, R40, 0x10, RZ ;  /* 0x00000010284b7819 */ /* 0x000fe200000006ff */
[----:B------:R-:W-:Y:S01]  /*0b20*/  FMUL.FTZ R67, R47, -1.4426950216293334961 ;  /* 0xbfb8aa3b2f437820 */ /* 0x000fe20000410000 */
[----:B------:R-:W-:Y:S01]  /*0b30*/  PRMT R41, R41, 0x7632, R41 ;  /* 0x0000763229297816 */ /* 0x000fe20000000029 */
[----:B------:R-:W-:Y:S01]  /*0b40*/  FADD.FTZ R25, -R48, R25 ;  /* 0x0000001930197221 */ /* 0x000fe20000010100 */
[----:B------:R-:W-:Y:S01]  /*0b50*/  FFMA.FTZ R71, R4, R77, R60 ;  /* 0x0000004d04477223 */ /* 0x000fe2000001003c */
[----:B------:R-:W-:Y:S01]  /*0b60*/  SHF.L.U32 R70, R6, 0x10, RZ ;  /* 0x0000001006467819 */ /* 0x000fe200000006ff */
[----:B------:R-:W-:Y:S01]  /*0b70*/  FMUL.FTZ R69, R45, -1.4426950216293334961 ;  /* 0xbfb8aa3b2d457820 */ /* 0x000fe20000410000 */
[----:B------:R-:W-:Y:S01]  /*0b80*/  PRMT R42, R39, 0x7632, R42 ;  /* 0x00007632272a7816 */ /* 0x000fe2000000002a */
[----:B------:R-:W-:Y:S01]  /*0b90*/  FMUL.FTZ R6, R24, R61 ;  /* 0x0000003d18067220 */ /* 0x000fe20000410000 */
[----:B------:R-:W-:Y:S01]  /*0ba0*/  SHF.L.U32 R81, R81, 0x10, RZ ;  /* 0x0000001051517819 */ /* 0x000fe200000006ff */
[----:B------:R-:W-:Y:S01]  /*0bb0*/  FADD.FTZ R61, -R48, R75 ;  /* 0x0000004b303d7221 */ /* 0x000fe20000010100 */
[----:B------:R-:W-:Y:S01]  /*0bc0*/  SHF.L.U32 R41, R41, 0x10, RZ ;  /* 0x0000001029297819 */ /* 0x000fe200000006ff */
[----:B------:R-:W-:Y:S01]  /*0bd0*/  FMUL.FTZ R30, R24, R25 ;  /* 0x00000019181e7220 */ /* 0x000fe20000410000 */
[----:B------:R-:W-:Y:S01]  /*0be0*/  FFMA.FTZ R35, R79, R36, R46 ;  /* 0x000000244f237223 */ /* 0x000fe2000001002e */
[----:B------:R-:W-:Y:S01]  /*0bf0*/  FMUL.FTZ R91, R71, -1.4426950216293334961 ;  /* 0xbfb8aa3b475b7820 */ /* 0x000fe20000410000 */
[----:B------:R-:W-:Y:S01]  /*0c00*/  SHF.L.U32 R93, R42, 0x10, RZ ;  /* 0x000000102a5d7819 */ /* 0x000fe200000006ff */
[----:B------:R-:W0:Y:S01]  /*0c10*/  MUFU.EX2 R67, R67 ;  /* 0x0000004300437308 */ /* 0x000e220000000800 */
[----:B------:R-:W-:Y:S01]  /*0c20*/  FFMA.FTZ R75, R6, R81, R70 ;  /* 0x00000051064b7223 */ /* 0x000fe20000010046 */
[----:B------:R-:W-:Y:S01]  /*0c30*/  FMUL.FTZ R38, R24, R61 ;  /* 0x0000003d18267220 */ /* 0x000fe20000410000 */
[C-C-:B------:R-:W-:Y:S01]  /*0c40*/  FFMA.FTZ R31, R49.reuse, R26, R44.reuse ;  /* 0x0000001a311f7223 */ /* 0x140fe2000001002c */
[C-C-:B------:R-:W-:Y:S01]  /*0c50*/  FFMA.FTZ R25, R49.reuse, R30, R44.reuse ;  /* 0x0000001e31197223 */ /* 0x140fe2000001002c */
[----:B------:R-:W-:Y:S01]  /*0c60*/  FFMA.FTZ R33, R49, R34, R44 ;  /* 0x0000002231217223 */ /* 0x000fe2000001002c */
[C---:B------:R-:W-:Y:S01]  /*0c70*/  FADD.FTZ R61, -R48.reuse, R41 ;  /* 0x00000029303d7221 */ /* 0x040fe20000010100 */
[----:B------:R-:W-:Y:S01]  /*0c80*/  SHF.L.U32 R39, R39, 0x10, RZ ;  /* 0x0000001027277819 */ /* 0x000fe200000006ff */
[----:B------:R-:W1:Y:S01]  /*0c90*/  MUFU.EX2 R69, R69 ;  /* 0x0000004500457308 */ /* 0x000e620000000800 */
[----:B------:R-:W-:Y:S01]  /*0ca0*/  FMUL.FTZ R44, R35, -1.4426950216293334961 ;  /* 0xbfb8aa3b232c7820 */ /* 0x000fe20000410000 */
[C---:B------:R-:W-:Y:S01]  /*0cb0*/  FADD.FTZ R93, -R48.reuse, R93 ;  /* 0x0000005d305d7221 */ /* 0x040fe20000010100 */
[----:B------:R-:W-:Y:S01]  /*0cc0*/  FMUL.FTZ R92, R75, -1.4426950216293334961 ;  /* 0xbfb8aa3b4b5c7820 */ /* 0x000fe20000410000 */
[----:B------:R-:W-:Y:S01]  /*0cd0*/  PRMT R43, R43, 0x7632, R43 ;  /* 0x000076322b2b7816 */ /* 0x000fe2000000002b */
[----:B------:R-:W-:Y:S01]  /*0ce0*/  FADD.FTZ R27, -R48, R27 ;  /* 0x0000001b301b7221 */ /* 0x000fe20000010100 */
[----:B------:R-:W-:-:S02]  /*0cf0*/  FMUL.FTZ R40, R24, R61 ;  /* 0x0000003d18287220 */ /* 0x000fc40000410000 */
[----:B------:R-:W2:Y:S01]  /*0d00*/  MUFU.EX2 R91, R91 ;  /* 0x0000005b005b7308 */ /* 0x000ea20000000800 */
[--C-:B------:R-:W-:Y:S01]  /*0d10*/  FADD.FTZ R61, -R48, R39.reuse ;  /* 0x00000027303d7221 */ /* 0x100fe20000010100 */
[----:B------:R-:W-:Y:S01]  /*0d20*/  FFMA.FTZ R29, R79, R28, R46 ;  /* 0x0000001c4f1d7223 */ /* 0x000fe2000001002e */
[----:B------:R-:W-:Y:S01]  /*0d30*/  PRMT R39, R42, 0x7632, R39 ;  /* 0x000076322a277816 */ /* 0x000fe20000000027 */
[----:B------:R-:W-:Y:S01]  /*0d40*/  FMUL.FTZ R58, R31, -1.4426950216293334961 ;  /* 0xbfb8aa3b1f3a7820 */ /* 0x000fe20000410000 */
[----:B------:R-:W-:-:S03]  /*0d50*/  FMUL.FTZ R32, R24, R27 ;  /* 0x0000001b18207220 */ /* 0x000fc60000410000 */
[----:B------:R3:W-:Y:S01]  /*0d60*/  MUFU.EX2 R37, R44 ;  /* 0x0000002c00257308 */ /* 0x0007e20000000800 */
[C---:B------:R-:W-:Y:S01]  /*0d70*/  FMUL.FTZ R42, R24.reuse, R61 ;  /* 0x0000003d182a7220 */ /* 0x040fe20000410000 */
[----:B------:R-:W-:Y:S01]  /*0d80*/  FMUL.FTZ R59, R29, -1.4426950216293334961 ;  /* 0xbfb8aa3b1d3b7820 */ /* 0x000fe20000410000 */
[----:B------:R-:W-:Y:S01]  /*0d90*/  SHF.L.U32 R61, R39, 0x10, RZ ;  /* 0x00000010273d7819 */ /* 0x000fe200000006ff */
[----:B------:R-:W-:Y:S01]  /*0da0*/  FFMA.FTZ R62, R81, R40, R70 ;  /* 0x00000028513e7223 */ /* 0x000fe20000010046 */
[----:B---3--:R-:W-:Y:S01]  /*0db0*/  FMUL.FTZ R44, R24, R93 ;  /* 0x0000005d182c7220 */ /* 0x008fe20000410000 */
[----:B------:R-:W-:Y:S02]  /*0dc0*/  SHF.L.U32 R93, R43, 0x10, RZ ;  /* 0x000000102b5d7819 */ /* 0x000fe400000006ff */
[----:B------:R-:W3:Y:S01]  /*0dd0*/  MUFU.EX2 R92, R92 ;  /* 0x0000005c005c7308 */ /* 0x000ee20000000800 */
[----:B------:R-:W-:Y:S01]  /*0de0*/  FFMA.FTZ R27, R79, R32, R46 ;  /* 0x000000204f1b7223 */ /* 0x000fe2000001002e */
[----:B------:R-:W-:Y:S01]  /*0df0*/  FFMA.FTZ R41, R77, R38, R60 ;  /* 0x000000264d297223 */ /* 0x000fe2000001003c */
[----:B------:R-:W-:Y:S01]  /*0e00*/  FADD.FTZ R93, -R48, R93 ;  /* 0x0000005d305d7221 */ /* 0x000fe20000010100 */
[----:B------:R-:W-:Y:S01]  /*0e10*/  FMUL.FTZ R85, R62, -1.4426950216293334961 ;  /* 0xbfb8aa3b3e557820 */ /* 0x000fe20000410000 */
[----:B------:R-:W-:-:S03]  /*0e20*/  FADD.FTZ R61, -R48, R61 ;  /* 0x0000003d303d7221 */ /* 0x000fc60000010100 */
[----:B------:R-:W4:Y:S01]  /*0e30*/  MUFU.EX2 R58, R58 ;  /* 0x0000003a003a7308 */ /* 0x000f220000000800 */
[----:B0-----:R-:W-:Y:S01]  /*0e40*/  FADD.FTZ R94, R67, 1 ;  /* 0x3f800000435e7421 */ /* 0x001fe20000010000 */
[----:B------:R-:W-:Y:S01]  /*0e50*/  FMUL.FTZ R65, R25, -1.4426950216293334961 ;  /* 0xbfb8aa3b19417820 */ /* 0x000fe20000410000 */
[----:B------:R-:W-:Y:S01]  /*0e60*/  FMUL.FTZ R68, R27, -1.4426950216293334961 ;  /* 0xbfb8aa3b1b447820 */ /* 0x000fe20000410000 */
[----:B------:R-:W-:Y:S01]  /*0e70*/  FMUL.FTZ R48, R24, R93 ;  /* 0x0000005d18307220 */ /* 0x000fe20000410000 */
[----:B------:R-:W-:Y:S01]  /*0e80*/  FMUL.FTZ R73, R33, -1.4426950216293334961 ;  /* 0xbfb8aa3b21497820 */ /* 0x000fe20000410000 */
[----:B-1----:R-:W-:Y:S02]  /*0e90*/  FADD.FTZ R93, R69, 1 ;  /* 0x3f800000455d7421 */ /* 0x002fe40000010000 */
[----:B------:R-:W0:Y:S01]  /*0ea0*/  MUFU.EX2 R59, R59 ;  /* 0x0000003b003b7308 */ /* 0x000e220000000800 */
[----:B------:R-:W-:Y:S01]  /*0eb0*/  FMUL.FTZ R90, R41, -1.4426950216293334961 ;  /* 0xbfb8aa3b295a7820 */ /* 0x000fe20000410000 */
[----:B--2---:R-:W-:Y:S01]  /*0ec0*/  FADD.FTZ R91, R91, 1 ;  /* 0x3f8000005b5b7421 */ /* 0x004fe20000010000 */
[----:B---3--:R-:W-:-:S05]  /*0ed0*/  FADD.FTZ R95, R92, 1 ;  /* 0x3f8000005c5f7421 */ /* 0x008fca0000010000 */
[----:B------:R-:W-:Y:S08]  /*0ee0*/  MUFU.EX2 R85, R85 ;  /* 0x0000005500557308 */ /* 0x000ff00000000800 */
[----:B------:R-:W1:Y:S08]  /*0ef0*/  MUFU.RCP R94, R94 ;  /* 0x0000005e005e7308 */ /* 0x000e700000001000 */
[----:B------:R-:W2:Y:S08]  /*0f00*/  MUFU.EX2 R65, R65 ;  /* 0x0000004100417308 */ /* 0x000eb00000000800 */
[----:B------:R-:W3:Y:S01]  /*0f10*/  MUFU.EX2 R68, R68 ;  /* 0x0000004400447308 */ /* 0x000ee20000000800 */
[----:B----4-:R-:W-:-:S07]  /*0f20*/  FADD.FTZ R67, R58, 1 ;  /* 0x3f8000003a437421 */ /* 0x010fce0000010000 */
[----:B------:R-:W4:Y:S08]  /*0f30*/  MUFU.EX2 R73, R73 ;  /* 0x0000004900497308 */ /* 0x000f300000000800 */
[----:B------:R-:W5:Y:S01]  /*0f40*/  MUFU.RCP R93, R93 ;  /* 0x0000005d005d7308 */ /* 0x000f620000001000 */
[----:B------:R-:W-:-:S07]  /*0f50*/  FMUL.FTZ R46, R24, R61 ;  /* 0x0000003d182e7220 */ /* 0x000fce0000410000 */
[----:B------:R-:W5:Y:S01]  /*0f60*/  MUFU.EX2 R90, R90 ;  /* 0x0000005a005a7308 */ /* 0x000f620000000800 */
[----:B0-----:R-:W-:-:S07]  /*0f70*/  FADD.FTZ R69, R59, 1 ;  /* 0x3f8000003b457421 */ /* 0x001fce0000010000 */
[----:B------:R-:W0:Y:S01]  /*0f80*/  MUFU.RCP R91, R91 ;  /* 0x0000005b005b7308 */ /* 0x000e220000001000 */
[C-C-:B------:R-:W-:Y:S01]  /*0f90*/  FFMA.FTZ R39, R77.reuse, R42, R60.reuse ;  /* 0x0000002a4d277223 */ /* 0x140fe2000001003c */
[----:B------:R-:W-:Y:S01]  /*0fa0*/  FFMA.FTZ R61, R77, R46, R60 ;  /* 0x0000002e4d3d7223 */ /* 0x000fe2000001003c */
[----:B------:R-:W-:-:S05]  /*0fb0*/  FFMA.FTZ R60, R81, R48, R70 ;  /* 0x00000030513c7223 */ /* 0x000fca0000010046 */
[----:B------:R-:W0:Y:S01]  /*0fc0*/  MUFU.RCP R95, R95 ;  /* 0x0000005f005f7308 */ /* 0x000e220000001000 */
[----:B------:R-:W-:Y:S01]  /*0fd0*/  FFMA.FTZ R43, R81, R44, R70 ;  /* 0x0000002c512b7223 */ /* 0x000fe20000010046 */
[----:B-1----:R-:W-:Y:S01]  /*0fe0*/  FADD.FTZ R92, -R94, 1 ;  /* 0x3f8000005e5c7421 */ /* 0x002fe20000010100 */
[----:B------:R-:W-:Y:S01]  /*0ff0*/  FADD.FTZ R85, R85, 1 ;  /* 0x3f80000055557421 */ /* 0x000fe20000010000 */
[----:B------:R-:W-:Y:S01]  /*1000*/  FMUL.FTZ R76, R61, -1.4426950216293334961 ;  /* 0xbfb8aa3b3d4c7820 */ /* 0x000fe20000410000 */
[----:B--2---:R-:W-:-:S03]  /*1010*/  FADD.FTZ R58, R65, 1 ;  /* 0x3f800000413a7421 */ /* 0x004fc60000010000 */
[----:B------:R-:W1:Y:S01]  /*1020*/  MUFU.RCP R67, R67 ;  /* 0x0000004300437308 */ /* 0x000e620000001000 */
[----:B---3--:R-:W-:Y:S01]  /*1030*/  FADD.FTZ R59, R68, 1 ;  /* 0x3f800000443b7421 */ /* 0x008fe20000010000 */
[----:B------:R-:W-:Y:S01]  /*1040*/  FMUL.FTZ R72, R39, -1.4426950216293334961 ;  /* 0xbfb8aa3b27487820 */ /* 0x000fe20000410000 */
[----:B------:R-:W-:Y:S01]  /*1050*/  FMUL.FTZ R70, R60, -1.4426950216293334961 ;  /* 0xbfb8aa3b3c467820 */ /* 0x000fe20000410000 */
[----:B----4-:R-:W-:Y:S01]  /*1060*/  FADD.FTZ R65, R73, 1 ;  /* 0x3f80000049417421 */ /* 0x010fe20000010000 */
[----:B-----5:R-:W-:Y:S01]  /*1070*/  FADD.FTZ R68, -R93, 1 ;  /* 0x3f8000005d447421 */ /* 0x020fe20000010100 */
[----:B------:R-:W-:Y:S02]  /*1080*/  FMUL.FTZ R74, R43, -1.4426950216293334961 ;  /* 0xbfb8aa3b2b4a7820 */ /* 0x000fe40000410000 */
[----:B------:R-:W2:Y:S01]  /*1090*/  MUFU.RCP R69, R69 ;  /* 0x0000004500457308 */ /* 0x000ea20000001000 */
[----:B------:R-:W-:Y:S01]  /*10a0*/  FADD.FTZ R73, R90, 1 ;  /* 0x3f8000005a497421 */ /* 0x000fe20000010000 */
[----:B------:R-:W-:Y:S01]  /*10b0*/  FFMA.FTZ R47, R47, R92, 1 ;  /* 0x3f8000002f2f7423 */ /* 0x000fe2000001005c */
[----:B0-----:R-:W-:Y:S01]  /*10c0*/  FADD.FTZ R92, -R91, 1 ;  /* 0x3f8000005b5c7421 */ /* 0x001fe20000010100 */
[----:B------:R-:W-:Y:S01]  /*10d0*/  FFMA.FTZ R68, R45, R68, 1 ;  /* 0x3f8000002d447423 */ /* 0x000fe20000010044 */
[----:B------:R-:W-:-:S03]  /*10e0*/  SHF.L.U32 R45, R54, 0x10, RZ ;  /* 0x00000010362d7819 */ /* 0x000fc600000006ff */
[----:B------:R-:W-:Y:S01]  /*10f0*/  MUFU.RCP R85, R85 ;  /* 0x0000005500557308 */ /* 0x000fe20000001000 */
[----:B------:R-:W-:Y:S01]  /*1100*/  PRMT R54, R54, 0x7632, R54 ;  /* 0x0000763236367816 */ /* 0x000fe20000000036 */
[----:B------:R-:W-:Y:S01]  /*1110*/  FFMA.FTZ R92, R71, R92, 1 ;  /* 0x3f800000475c7423 */ /* 0x000fe2000001005c */
[----:B------:R-:W-:Y:S01]  /*1120*/  FMUL.FTZ R68, R93, R68 ;  /* 0x000000445d447220 */ /* 0x000fe20000410000 */
[----:B------:R-:W-:-:S04]  /*1130*/  FADD.FTZ R90, -R95, 1 ;  /* 0x3f8000005f5a7421 */ /* 0x000fc80000010100 */
[----:B------:R-:W0:Y:S01]  /*1140*/  MUFU.EX2 R76, R76 ;  /* 0x0000004c004c7308 */ /* 0x000e220000000800 */
[----:B------:R-:W-:Y:S01]  /*1150*/  SHF.L.U32 R71, R54, 0x10, RZ ;  /* 0x0000001036477819 */ /* 0x000fe200000006ff */
[----:B------:R-:W-:-:S06]  /*1160*/  FMUL.FTZ R92, R91, R92 ;  /* 0x0000005c5b5c7220 */ /* 0x000fcc0000410000 */
[----:B------:R-:W3:Y:S01]  /*1170*/  MUFU.EX2 R72, R72 ;  /* 0x0000004800487308 */ /* 0x000ee20000000800 */
[----:B------:R-:W-:-:S07]  /*1180*/  FMUL.FTZ R54, R45, R68 ;  /* 0x000000442d367220 */ /* 0x000fce0000410000 */
[----:B------:R-:W4:Y:S01]  /*1190*/  MUFU.EX2 R70, R70 ;  /* 0x0000004600467308 */ /* 0x000f220000000800 */
[----:B------:R-:W-:Y:S01]  /*11a0*/  FFMA.FTZ R90, R75, R90, 1 ;  /* 0x3f8000004b5a7423 */ /* 0x000fe2000001005a */
[----:B-1----:R-:W-:-:S06]  /*11b0*/  FADD.FTZ R68, -R67, 1 ;  /* 0x3f80000043447421 */ /* 0x002fcc0000010100 */
[----:B------:R-:W1:Y:S01]  /*11c0*/  MUFU.EX2 R74, R74 ;  /* 0x0000004a004a7308 */ /* 0x000e620000000800 */
[----:B------:R-:W-:-:S07]  /*11d0*/  FADD.FTZ R75, R37, 1 ;  /* 0x3f800000254b7421 */ /* 0x000fce0000010000 */
[----:B------:R-:W5:Y:S01]  /*11e0*/  MUFU.RCP R73, R73 ;  /* 0x0000004900497308 */ /* 0x000f620000001000 */
[----:B------:R-:W-:Y:S01]  /*11f0*/  FMUL.FTZ R37, R71, R92 ;  /* 0x0000005c47257220 */ /* 0x000fe20000410000 */
[----:B--2---:R-:W-:Y:S01]  /*1200*/  FADD.FTZ R92, -R69, 1 ;  /* 0x3f800000455c7421 */ /* 0x004fe20000010100 */
[----:B------:R-:W-:Y:S01]  /*1210*/  FFMA.FTZ R68, R31, R68, 1 ;  /* 0x3f8000001f447423 */ /* 0x000fe20000010044 */
[----:B0-----:R-:W-:Y:S02]  /*1220*/  FADD.FTZ R76, R76, 1 ;  /* 0x3f8000004c4c7421 */ /* 0x001fe40000010000 */
[----:B------:R-:W-:Y:S01]  /*1230*/  FFMA.FTZ R92, R29, R92, 1 ;  /* 0x3f8000001d5c7423 */ /* 0x000fe2000001005c */
[----:B------:R-:W-:Y:S01]  /*1240*/  FADD.FTZ R29, -R85, 1 ;  /* 0x3f800000551d7421 */ /* 0x000fe20000010100 */
[----:B------:R-:W0:Y:S01]  /*1250*/  MUFU.RCP R58, R58 ;  /* 0x0000003a003a7308 */ /* 0x000e220000001000 */
[----:B------:R-:W-:Y:S01]  /*1260*/  FMUL.FTZ R68, R67, R68 ;  /* 0x0000004443447220 */ /* 0x000fe20000410000 */
[C---:B------:R-:W-:Y:S01]  /*1270*/  PRMT R31, R57.reuse, 0x7632, R31 ;  /* 0x00007632391f7816 */ /* 0x040fe2000000001f */
[----:B---3--:R-:W-:Y:S01]  /*1280*/  FADD.FTZ R71, R72, 1 ;  /* 0x3f80000048477421 */ /* 0x008fe20000010000 */
[----:B------:R-:W-:Y:S01]  /*1290*/  SHF.L.U32 R67, R57, 0x10, RZ ;  /* 0x0000001039437819 */ /* 0x000fe200000006ff */
[----:B----4-:R-:W-:Y:S01]  /*12a0*/  FADD.FTZ R57, R70, 1 ;  /* 0x3f80000046397421 */ /* 0x010fe20000010000 */
[----:B-1----:R-:W-:Y:S01]  /*12b0*/  FADD.FTZ R74, R74, 1 ;  /* 0x3f8000004a4a7421 */ /* 0x002fe20000010000 */
[----:B------:R-:W-:Y:S01]  /*12c0*/  FMUL.FTZ R94, R94, R47 ;  /* 0x0000002f5e5e7220 */ /* 0x000fe20000410000 */
[----:B------:R-:W-:Y:S01]  /*12d0*/  FFMA.FTZ R62, R62, R29, 1 ;  /* 0x3f8000003e3e7423 */ /* 0x000fe2000001001d */
[----:B-----5:R-:W-:Y:S01]  /*12e0*/  FADD.FTZ R72, -R73, 1 ;  /* 0x3f80000049487421 */ /* 0x020fe20000010100 */
[----:B------:R-:W-:-:S02]  /*12f0*/  SHF.L.U32 R47, R55, 0x10, RZ ;  /* 0x00000010372f7819 */ /* 0x000fc400000006ff */
[C---:B------:R-:W-:Y:S01]  /*1300*/  SHF.L.U32 R29, R56.reuse, 0x10, RZ ;  /* 0x00000010381d7819 */ /* 0x040fe200000006ff */
[----:B------:R-:W-:Y:S01]  /*1310*/  FFMA.FTZ R72, R41, R72, 1 ;  /* 0x3f80000029487423 */ /* 0x000fe20000010048 */
[----:B------:R-:W-:Y:S01]  /*1320*/  PRMT R55, R55, 0x7632, R55 ;  /* 0x0000763237377816 */ /* 0x000fe20000000037 */
[----:B------:R-:W1:Y:S01]  /*1330*/  MUFU.RCP R76, R76 ;  /* 0x0000004c004c7308 */ /* 0x000e620000001000 */
[----:B------:R-:W-:Y:S01]  /*1340*/  PRMT R56, R56, 0x7632, R56 ;  /* 0x0000763238387816 */ /* 0x000fe20000000038 */
[----:B------:R-:W-:Y:S01]  /*1350*/  FMUL.FTZ R73, R73, R72 ;  /* 0x0000004849497220 */ /* 0x000fe20000410000 */
[----:B------:R-:W-:Y:S02]  /*1360*/  SHF.L.U32 R45, R55, 0x10, RZ ;  /* 0x00000010372d7819 */ /* 0x000fe400000006ff */
[----:B------:R-:W-:-:S03]  /*1370*/  SHF.L.U32 R56, R56, 0x10, RZ ;  /* 0x0000001038387819 */ /* 0x000fc600000006ff */
[----:B------:R-:W2:Y:S01]  /*1380*/  MUFU.RCP R57, R57 ;  /* 0x0000003900397308 */ /* 0x000ea20000001000 */
[----:B------:R-:W-:Y:S01]  /*1390*/  FMUL.FTZ R72, R85, R62 ;  /* 0x0000003e55487220 */ /* 0x000fe20000410000 */
[----:B------:R-:W-:-:S06]  /*13a0*/  FMUL.FTZ R62, R56, R73 ;  /* 0x00000049383e7220 */ /* 0x000fcc0000410000 */
[----:B------:R-:W3:Y:S01]  /*13b0*/  MUFU.RCP R74, R74 ;  /* 0x0000004a004a7308 */ /* 0x000ee20000001000 */
[----:B0-----:R-:W-:-:S07]  /*13c0*/  FADD.FTZ R56, -R58, 1 ;  /* 0x3f8000003a387421 */ /* 0x001fce0000010100 */
[----:B------:R-:W0:Y:S01]  /*13d0*/  MUFU.RCP R71, R71 ;  /* 0x0000004700477308 */ /* 0x000e220000001000 */
[----:B------:R-:W-:-:S07]  /*13e0*/  SHF.L.U32 R31, R31, 0x10, RZ ;  /* 0x000000101f1f7819 */ /* 0x000fce00000006ff */
[----:B------:R-:W4:Y:S01]  /*13f0*/  MUFU.RCP R55, R75 ;  /* 0x0000004b00377308 */ /* 0x000f220000001000 */
[----:B------:R-:W-:-:S07]  /*1400*/  FFMA.FTZ R25, R25, R56, 1 ;  /* 0x3f80000019197423 */ /* 0x000fce0000010038 */
[----:B------:R-:W5:Y:S08]  /*1410*/  MUFU.RCP R59, R59 ;  /* 0x0000003b003b7308 */ /* 0x000f700000001000 */
[----:B------:R-:W5:Y:S01]  /*1420*/  MUFU.RCP R65, R65 ;  /* 0x0000004100417308 */ /* 0x000f620000001000 */
[----:B------:R-:W-:Y:S01]  /*1430*/  FMUL.FTZ R41, R31, R72 ;  /* 0x000000481f297220 */ /* 0x000fe20000410000 */
[----:B------:R-:W-:Y:S01]  /*1440*/  FMUL.FTZ R90, R95, R90 ;  /* 0x0000005a5f5a7220 */ /* 0x000fe20000410000 */
[----:B------:R-:W-:Y:S01]  /*1450*/  FMUL.FTZ R58, R58, R25 ;  /* 0x000000193a3a7220 */ /* 0x000fe20000410000 */
[----:B-1----:R-:W-:Y:S01]  /*1460*/  FADD.FTZ R72, -R76, 1 ;  /* 0x3f8000004c487421 */ /* 0x002fe20000010100 */
[----:B--2---:R-:W-:Y:S01]  /*1470*/  FADD.FTZ R25, -R57, 1 ;  /* 0x3f80000039197421 */ /* 0x004fe20000010100 */
[----:B---3--:R-:W-:Y:S01]  /*1480*/  FADD.FTZ R70, -R74, 1 ;  /* 0x3f8000004a467421 */ /* 0x008fe20000010100 */
[----:B0-----:R-:W-:Y:S01]  /*1490*/  FADD.FTZ R56, -R71, 1 ;  /* 0x3f80000047387421 */ /* 0x001fe20000010100 */
[----:B------:R-:W-:Y:S01]  /*14a0*/  FMUL.FTZ R45, R45, R90 ;  /* 0x0000005a2d2d7220 */ /* 0x000fe20000410000 */
[----:B------:R-:W-:Y:S01]  /*14b0*/  FFMA.FTZ R61, R61, R72, 1 ;  /* 0x3f8000003d3d7423 */ /* 0x000fe20000010048 */
[----:B----4-:R-:W-:Y:S01]  /*14c0*/  FADD.FTZ R90, -R55, 1 ;  /* 0x3f800000375a7421 */ /* 0x010fe20000010100 */
[----:B------:R-:W-:Y:S01]  /*14d0*/  FFMA.FTZ R72, R60, R25, 1 ;  /* 0x3f8000003c487423 */ /* 0x000fe20000010019 */
[----:B------:R-:W-:Y:S01]  /*14e0*/  FMUL.FTZ R29, R29, R68 ;  /* 0x000000441d1d7220 */ /* 0x000fe20000410000 */
[----:B------:R-:W-:Y:S01]  /*14f0*/  FFMA.FTZ R43, R43, R70, 1 ;  /* 0x3f8000002b2b7423 */ /* 0x000fe20000010046 */
[C---:B------:R-:W-:Y:S01]  /*1500*/  PRMT R25, R52.reuse, 0x7632, R25 ;  /* 0x0000763234197816 */ /* 0x040fe20000000019 */
[----:B-----5:R-:W-:Y:S01]  /*1510*/  FADD.FTZ R68, -R59, 1 ;  /* 0x3f8000003b447421 */ /* 0x020fe20000010100 */
[----:B------:R-:W-:Y:S01]  /*1520*/  FFMA.FTZ R56, R39, R56, 1 ;  /* 0x3f80000027387423 */ /* 0x000fe20000010038 */
[----:B------:R-:W-:Y:S01]  /*1530*/  FADD.FTZ R70, -R65, 1 ;  /* 0x3f80000041467421 */ /* 0x000fe20000010100 */
[----:B------:R-:W-:Y:S01]  /*1540*/  FFMA.FTZ R90, R35, R90, 1 ;  /* 0x3f800000235a7423 */ /* 0x000fe2000001005a */
[----:B------:R-:W-:Y:S01]  /*1550*/  SHF.L.U32 R25, R25, 0x10, RZ ;  /* 0x0000001019197819 */ /* 0x000fe200000006ff */
[----:B------:R-:W-:Y:S01]  /*1560*/  FFMA.FTZ R68, R27, R68, 1 ;  /* 0x3f8000001b447423 */ /* 0x000fe20000010044 */
[----:B------:R-:W-:Y:S01]  /*1570*/  FMUL.FTZ R56, R71, R56 ;  /* 0x0000003847387220 */ /* 0x000fe20000410000 */
[----:B------:R-:W-:Y:S01]  /*1580*/  FFMA.FTZ R70, R33, R70, 1 ;  /* 0x3f80000021467423 */ /* 0x000fe20000010046 */
[----:B------:R-:W-:Y:S01]  /*1590*/  FMUL.FTZ R90, R55, R90 ;  /* 0x0000005a375a7220 */ /* 0x000fe20000410000 */
[----:B------:R-:W-:Y:S01]  /*15a0*/  PRMT R27, R53, 0x7632, R27 ;  /* 0x00007632351b7816 */ /* 0x000fe2000000001b */
[----:B------:R-:W-:Y:S01]  /*15b0*/  FMUL.FTZ R68, R59, R68 ;  /* 0x000000443b447220 */ /* 0x000fe20000410000 */
[----:B------:R-:W-:Y:S01]  /*15c0*/  SHF.L.U32 R31, R52, 0x10, RZ ;  /* 0x00000010341f7819 */ /* 0x000fe200000006ff */
[----:B------:R-:W-:Y:S01]  /*15d0*/  FMUL.FTZ R70, R65, R70 ;  /* 0x0000004641467220 */ /* 0x000fe20000410000 */
        /* <DEDUP_REMOVED lines=9> */
[----:B------:R-:W-:Y:S01]  /*1670*/  FMUL.FTZ R47, R47, R94 ;  /* 0x0000005e2f2f7220 */ /* 0x000fe20000410000 */
[----:B------:R-:W-:Y:S01]  /*1680*/  FADD.FTZ R68, RZ, R25 ;  /* 0x00000019ff447221 */ /* 0x000fe20000010000 */
[----:B------:R-:W-:Y:S01]  /*1690*/  FMUL.FTZ R31, R77, R37 ;  /* 0x000000254d1f7220 */ /* 0x000fe20000410000 */
[----:B------:R-:W-:Y:S01]  /*16a0*/  FFMA.FTZ R70, R0, R25, RZ ;  /* 0x0000001900467223 */ /* 0x000fe200000100ff */
[----:B------:R-:W-:Y:S01]  /*16b0*/  FMUL.FTZ R58, R27, R74 ;  /* 0x0000004a1b3a7220 */ /* 0x000fe20000410000 */
[----:B------:R-:W-:Y:S01]  /*16c0*/  FMUL.FTZ R27, R79, R47 ;  /* 0x0000002f4f1b7220 */ /* 0x000fe20000410000 */
[----:B------:R-:W-:Y:S01]  /*16d0*/  FADD.FTZ R68, R68, R31 ;  /* 0x0000001f44447221 */ /* 0x000fe20000010000 */
[----:B------:R-:W-:Y:S01]  /*16e0*/  FFMA.FTZ R39, R4, R31, R70 ;  /* 0x0000001f04277223 */ /* 0x000fe20000010046 */
[----:B------:R-:W-:Y:S01]  /*16f0*/  FMUL.FTZ R60, R76, R61 ;  /* 0x0000003d4c3c7220 */ /* 0x000fe20000410000 */
[----:B------:R-:W-:Y:S01]  /*1700*/  FMUL.FTZ R92, R69, R92 ;  /* 0x0000005c455c7220 */ /* 0x000fe20000410000 */
[----:B------:R-:W-:Y:S01]  /*1710*/  FFMA.FTZ R61, R0, R54, RZ ;  /* 0x00000036003d7223 */ /* 0x000fe200000100ff */
[----:B------:R-:W-:Y:S01]  /*1720*/  FADD.FTZ R54, RZ, R54 ;  /* 0x00000036ff367221 */ /* 0x000fe20000010000 */
[----:B------:R-:W-:Y:S01]  /*1730*/  FMUL.FTZ R35, R81, R45 ;  /* 0x0000002d51237220 */ /* 0x000fe20000410000 */
[----:B------:R-:W-:Y:S01]  /*1740*/  FADD.FTZ R68, R68, R27 ;  /* 0x0000001b44447221 */ /* 0x000fe20000010000 */
[C---:B------:R-:W-:Y:S01]  /*1750*/  FFMA.FTZ R70, R2.reuse, R27, R39 ;  /* 0x0000001b02467223 */ /* 0x040fe20000010027 */
[----:B------:R-:W-:Y:S01]  /*1760*/  FMUL.FTZ R59, R57, R72 ;  /* 0x00000048393b7220 */ /* 0x000fe20000410000 */
[----:B------:R-:W-:Y:S01]  /*1770*/  FMUL.FTZ R67, R67, R92 ;  /* 0x0000005c43437220 */ /* 0x000fe20000410000 */
[----:B------:R-:W-:Y:S01]  /*1780*/  FFMA.FTZ R65, R2, R47, RZ ;  /* 0x0000002f02417223 */ /* 0x000fe200000100ff */
[----:B------:R-:W-:Y:S01]  /*1790*/  FADD.FTZ R72, RZ, R47 ;  /* 0x0000002fff487221 */ /* 0x000fe20000010000 */
[-C--:B------:R-:W-:Y:S01]  /*17a0*/  FFMA.FTZ R61, R26, R29.reuse, R61 ;  /* 0x0000001d1a3d7223 */ /* 0x080fe2000001003d */
[----:B------:R-:W-:Y:S01]  /*17b0*/  FADD.FTZ R69, R54, R29 ;  /* 0x0000001d36457221 */ /* 0x000fe20000010000 */
[----:B------:R-:W-:Y:S01]  /*17c0*/  FMUL.FTZ R29, R49, R29 ;  /* 0x0000001d311d7220 */ /* 0x000fe20000410000 */
[----:B------:R-:W-:Y:S01]  /*17d0*/  FADD.FTZ R68, R68, R35 ;  /* 0x0000002344447221 */ /* 0x000fe20000010000 */
[----:B------:R-:W-:Y:S01]  /*17e0*/  FFMA.FTZ R39, R6, R35, R70 ;  /* 0x0000002306277223 */ /* 0x000fe20000010046 */
[-C--:B------:R-:W-:Y:S01]  /*17f0*/  FFMA.FTZ R65, R28, R67.reuse, R65 ;  /* 0x000000431c417223 */ /* 0x080fe20000010041 */
[----:B------:R-:W-:Y:S01]  /*1800*/  FADD.FTZ R54, R72, R67 ;  /* 0x0000004348367221 */ /* 0x000fe20000010000 */
[----:B------:R-:W-:Y:S01]  /*1810*/  FMUL.FTZ R33, R79, R67 ;  /* 0x000000434f217220 */ /* 0x000fe20000410000 */
[----:B------:R-:W-:Y:S01]  /*1820*/  FFMA.FTZ R67, R4, R37, RZ ;  /* 0x0000002504437223 */ /* 0x000fe200000100ff */
[----:B------:R-:W-:Y:S01]  /*1830*/  FADD.FTZ R71, RZ, R37 ;  /* 0x00000025ff477221 */ /* 0x000fe20000010000 */
[----:B------:R-:W-:Y:S01]  /*1840*/  FFMA.FTZ R43, R6, R45, RZ ;  /* 0x0000002d062b7223 */ /* 0x000fe200000100ff */
[----:B------:R-:W-:Y:S01]  /*1850*/  FMUL.FTZ R37, R77, R62 ;  /* 0x0000003e4d257220 */ /* 0x000fe20000410000 */
[----:B------:R-:W-:Y:S01]  /*1860*/  FADD.FTZ R68, R68, R29 ;  /* 0x0000001d44447221 */ /* 0x000fe20000010000 */
[----:B------:R-:W-:Y:S01]  /*1870*/  FFMA.FTZ R39, R26, R29, R39 ;  /* 0x0000001d1a277223 */ /* 0x000fe20000010027 */
[----:B------:R-:W-:-:S02]  /*1880*/  FFMA.FTZ R73, R40, R41, R43 ;  /* 0x0000002928497223 */ /* 0x000fc4000001002b */
[----:B------:R-:W-:Y:S01]  /*1890*/  FADD.FTZ R68, R68, R37 ;  /* 0x0000002544447221 */ /* 0x000fe20000010000 */
[C---:B------:R-:W-:Y:S01]  /*18a0*/  FFMA.FTZ R43, R38.reuse, R37, R39 ;  /* 0x00000025262b7223 */ /* 0x040fe20000010027 */
[----:B------:R-:W-:Y:S01]  /*18b0*/  FFMA.FTZ R67, R38, R62, R67 ;  /* 0x0000003e26437223 */ /* 0x000fe20000010043 */
[----:B------:R-:W-:Y:S01]  /*18c0*/  FADD.FTZ R71, R71, R62 ;  /* 0x0000003e47477221 */ /* 0x000fe20000010000 */
[----:B------:R-:W-:Y:S01]  /*18d0*/  FADD.FTZ R62, RZ, R45 ;  /* 0x0000002dff3e7221 */ /* 0x000fe20000010000 */
[----:B------:R-:W-:Y:S01]  /*18e0*/  FMUL.FTZ R39, R81, R41 ;  /* 0x0000002951277220 */ /* 0x000fe20000410000 */
[----:B------:R-:W-:Y:S01]  /*18f0*/  FADD.FTZ R68, R68, R33 ;  /* 0x0000002144447221 */ /* 0x000fe20000010000 */
[----:B------:R-:W-:Y:S01]  /*1900*/  FFMA.FTZ R43, R28, R33, R43 ;  /* 0x000000211c2b7223 */ /* 0x000fe2000001002b */
[----:B------:R-:W-:Y:S01]  /*1910*/  FADD.FTZ R75, R62, R41 ;  /* 0x000000293e4b7221 */ /* 0x000fe20000010000 */
[----:B------:R-:W-:Y:S01]  /*1920*/  FMUL.FTZ R41, R49, R52 ;  /* 0x0000003431297220 */ /* 0x000fe20000410000 */
[----:B------:R-:W-:Y:S01]  /*1930*/  FADD.FTZ R68, R68, R39 ;  /* 0x0000002744447221 */ /* 0x000fe20000010000 */
[----:B------:R-:W-:Y:S01]  /*1940*/  FFMA.FTZ R45, R40, R39, R43 ;  /* 0x00000027282d7223 */ /* 0x000fe2000001002b */
[----:B------:R-:W-:-:S02]  /*1950*/  FMUL.FTZ R43, R77, R56 ;  /* 0x000000384d2b7220 */ /* 0x000fc40000410000 */
[----:B------:R-:W-:Y:S01]  /*1960*/  FADD.FTZ R68, R68, R41 ;  /* 0x0000002944447221 */ /* 0x000fe20000010000 */
[----:B------:R-:W-:Y:S01]  /*1970*/  FFMA.FTZ R47, R30, R41, R45 ;  /* 0x000000291e2f7223 */ /* 0x000fe2000001002d */
[----:B------:R-:W-:Y:S01]  /*1980*/  PRMT R50, R50, 0x7632, R50 ;  /* 0x0000763232327816 */ /* 0x000fe20000000032 */
[----:B------:R-:W-:Y:S01]  /*1990*/  FMUL.FTZ R45, R79, R53 ;  /* 0x000000354f2d7220 */ /* 0x000fe20000410000 */
[----:B------:R-:W-:Y:S01]  /*19a0*/  FADD.FTZ R68, R68, R43 ;  /* 0x0000002b44447221 */ /* 0x000fe20000010000 */
[----:B------:R-:W-:Y:S01]  /*19b0*/  FFMA.FTZ R85, R42, R43, R47 ;  /* 0x0000002b2a557223 */ /* 0x000fe2000001002f */
[----:B------:R-:W-:Y:S01]  /*19c0*/  SHF.L.U32 R91, R50, 0x10, RZ ;  /* 0x00000010325b7819 */ /* 0x000fe200000006ff */
[----:B------:R-:W-:Y:S01]  /*19d0*/  FMUL.FTZ R47, R81, R58 ;  /* 0x0000003a512f7220 */ /* 0x000fe20000410000 */
[----:B------:R-:W-:Y:S01]  /*19e0*/  FADD.FTZ R68, R68, R45 ;  /* 0x0000002d44447221 */ /* 0x000fe20000010000 */
[----:B------:R-:W-:Y:S01]  /*19f0*/  FFMA.FTZ R85, R32, R45, R85 ;  /* 0x0000002d20557223 */ /* 0x000fe20000010055 */
[----:B------:R-:W-:Y:S01]  /*1a00*/  SHF.L.U32 R57, R51, 0x10, RZ ;  /* 0x0000001033397819 */ /* 0x000fe200000006ff */
[----:B------:R-:W-:Y:S01]  /*1a10*/  FMUL.FTZ R62, R91, R60 ;  /* 0x0000003c5b3e7220 */ /* 0x000fe20000410000 */
[----:B------:R-:W-:Y:S01]  /*1a20*/  PRMT R51, R51, 0x7632, R51 ;  /* 0x0000763233337816 */ /* 0x000fe20000000033 */
        /* <DEDUP_REMOVED lines=12> */
[----:B------:R-:W-:Y:S01]  /*1af0*/  FFMA.FTZ R61, R30, R52, R61 ;  /* 0x000000341e3d7223 */ /* 0x000fe2000001003d */
[----:B------:R-:W-:Y:S01]  /*1b00*/  FADD.FTZ R60, R69, R52 ;  /* 0x00000034453c7221 */ /* 0x000fe20000010000 */
[----:B------:R-:W-:Y:S01]  /*1b10*/  FMUL.FTZ R81, R81, R70 ;  /* 0x0000004651517220 */ /* 0x000fe20000410000 */
[----:B------:R-:W-:Y:S01]  /*1b20*/  FADD.FTZ R52, R68, R79 ;  /* 0x0000004f44347221 */ /* 0x000fe20000010000 */
[----:B------:R-:W-:Y:S01]  /*1b30*/  FFMA.FTZ R85, R36, R79, R85 ;  /* 0x0000004f24557223 */ /* 0x000fe20000010055 */
[----:B------:R-:W-:Y:S01]  /*1b40*/  FFMA.FTZ R65, R32, R53, R65 ;  /* 0x0000003520417223 */ /* 0x000fe20000010041 */
[----:B------:R-:W-:Y:S01]  /*1b50*/  FADD.FTZ R54, R54, R53 ;  /* 0x0000003536367221 */ /* 0x000fe20000010000 */
[----:B------:R-:W-:Y:S01]  /*1b60*/  FADD.FTZ R52, R52, R81 ;  /* 0x0000005134347221 */ /* 0x000fe20000010000 */
[----:B------:R-:W-:-:S05]  /*1b70*/  FFMA.FTZ R53, R48, R81, R85 ;  /* 0x0000005130357223 */ /* 0x000fca0000010055 */
[----:B------:R-:W-:Y:S01]  /*1b80*/  STS.64 [R82], R52 ;  /* 0x0000003452007388 */ /* 0x000fe20000000a00 */
[----:B------:R-:W-:Y:S01]  /*1b90*/  BAR.SYNC.DEFER_BLOCKING 0x0 ;  /* 0x0000000000007b1d */ /* 0x000fe20000010000 */
        /* <DEDUP_REMOVED lines=9> */
[----:B------:R-:W-:Y:S01]  /*1c30*/  FADD.FTZ R57, R54, R57 ;  /* 0x0000003936397221 */ /* 0x000fe20000010000 */
[----:B------:R-:W-:Y:S01]  /*1c40*/  FFMA.FTZ R60, R48, R70, R73 ;  /* 0x00000046303c7223 */ /* 0x000fe20000010049 */
[----:B------:R-:W-:Y:S01]  /*1c50*/  FADD.FTZ R61, R75, R70 ;  /* 0x000000464b3d7221 */ /* 0x000fe20000010000 */
[----:B------:R-:W-:Y:S04]  /*1c60*/  STS.64 [R7], R50 ;  /* 0x0000003207007388 */ /* 0x000fe80000000a00 */
[----:B------:R-:W-:Y:S04]  /*1c70*/  STS.64 [R11], R58 ;  /* 0x0000003a0b007388 */ /* 0x000fe80000000a00 */
[----:B------:R0:W-:Y:S04]  /*1c80*/  STS.64 [R12], R56 ;  /* 0x000000380c007388 */ /* 0x0001e80000000a00 */
[----:B------:R1:W-:Y:S01]  /*1c90*/  STS.64 [R10], R60 ;  /* 0x0000003c0a007388 */ /* 0x0003e20000000a00 */
[----:B------:R-:W-:Y:S01]  /*1ca0*/  BAR.SYNC.DEFER_BLOCKING 0x0 ;  /* 0x0000000000007b1d */ /* 0x000fe20000010000 */
[----:B------:R-:W-:-:S02]  /*1cb0*/  SHF.L.U32 R65, R63, 0x4, RZ ;  /* 0x000000043f417819 */ /* 0x000fc400000006ff */
[----:B------:R-:W-:Y:S02]  /*1cc0*/  SHF.L.U64.HI R66, R63, 0x4, R66 ;  /* 0x000000043f427819 */ /* 0x000fe40000010242 */
[----:B------:R-:W-:Y:S01]  /*1cd0*/  IADD3 R62, PT, PT, R64, R5, RZ ;  /* 0x00000005403e7210 */ /* 0x000fe20007ffe0ff */
[----:B------:R2:W3:Y:S04]  /*1ce0*/  LDS.64 R52, [R20] ;  /* 0x0000000014347984 */ /* 0x0004e80000000a00 */
[----:B------:R2:W4:Y:S01]  /*1cf0*/  LDS.64 R54, [R20+0xa00] ;  /* 0x000a000014367984 */ /* 0x0005220000000a00 */
[----:B------:R-:W-:Y:S02]  /*1d00*/  LOP3.LUT R65, R65, 0xf, R8, 0xf8, !PT ;  /* 0x0000000f41417812 */ /* 0x000fe400078ef808 */
[----:B------:R-:W-:-:S02]  /*1d10*/  MOV R63, RZ ;  /* 0x000000ff003f7202 */ /* 0x000fc40000000f00 */
[----:B------:R-:W-:Y:S01]  /*1d20*/  ISETP.GT.U32.AND P0, PT, R5, 0x7, PT ;  /* 0x000000070500780c */ /* 0x000fe20003f04070 */
[----:B0-----:R-:W-:Y:S02]  /*1d30*/  IMAD R57, R66, 0xa00, RZ ;  /* 0x00000a0042397824 */ /* 0x001fe400078e02ff */
[----:B------:R-:W-:Y:S01]  /*1d40*/  IMAD.WIDE.U32 R50, R65, 0xa00, R62 ;  /* 0x00000a0041327825 */ /* 0x000fe200078e003e */
[----:B------:R-:W-:-:S04]  /*1d50*/  SHF.L.U32 R76, R13, 0x1, RZ ;  /* 0x000000010d4c7819 */ /* 0x000fc800000006ff */
[----:B------:R-:W-:Y:S02]  /*1d60*/  IADD3 R51, PT, PT, R51, R57, RZ ;  /* 0x0000003933337210 */ /* 0x000fe40007ffe0ff */
[C---:B------:R-:W-:Y:S01]  /*1d70*/  LEA R90, P1, R50.reuse, UR12, 0x3 ;  /* 0x0000000c325a7c11 */ /* 0x040fe2000f8218ff */
[----:B------:R-:W-:Y:S03]  /*1d80*/  BSSY.RECONVERGENT B0, `(.L_x_346) ;  /* 0x0000123000007945 */ /* 0x000fe60003800200 */
[----:B------:R-:W-:Y:S02]  /*1d90*/  LEA.HI.X R91, R50, UR13, R51, 0x3, P1 ;  /* 0x0000000d325b7c11 */ /* 0x000fe400088f1c33 */
[----:B-1----:R-:W-:Y:S02]  /*1da0*/  MOV R60, RZ ;  /* 0x000000ff003c7202 */ /* 0x002fe40000000f00 */
[----:B------:R-:W-:-:S02]  /*1db0*/  MOV R62, RZ ;  /* 0x000000ff003e7202 */ /* 0x000fc40000000f00 */
[----:B------:R-:W-:Y:S01]  /*1dc0*/  LOP3.LUT R76, R76, 0xe, RZ, 0xc0, !PT ;  /* 0x0000000e4c4c7812 */ /* 0x000fe200078ec0ff */
[----:B--2---:R-:W-:Y:S06]  /*1dd0*/  @P0 BRA `(.L_x_347) ;  /* 0x0000001000740947 */ /* 0x004fec0003800000 */
[----:B------:R-:W0:Y:S01]  /*1de0*/  S2R R85, SR_CgaCtaId ;  /* 0x0000000000557919 */ /* 0x000e220000008800 */
[----:B------:R-:W-:Y:S02]  /*1df0*/  IADD3 R51, PT, PT, R83, R76, RZ ;  /* 0x0000004c53337210 */ /* 0x000fe40007ffe0ff */
[----:B------:R-:W-:-:S03]  /*1e00*/  MOV R50, 0x400 ;  /* 0x0000040000327802 */ /* 0x000fc60000000f00 */
[----:B------:R-:W-:Y:S01]  /*1e10*/  IMAD R92, R51, 0xa0, -R64 ;  /* 0x000000a0335c7824 */ /* 0x000fe200078e0a40 */
[----:B------:R-:W-:-:S04]  /*1e20*/  IADD3 R50, PT, PT, R50, 0x2800, RZ ;  /* 0x0000280032327810 */ /* 0x000fc80007ffe0ff */
[C---:B------:R-:W-:Y:S02]  /*1e30*/  IADD3 R51, PT, PT, R92.reuse, 0x4, RZ ;  /* 0x000000045c337810 */ /* 0x040fe40007ffe0ff */
[C---:B------:R-:W-:Y:S02]  /*1e40*/  IADD3 R57, PT, PT, R92.reuse, 0x8, RZ ;  /* 0x000000085c397810 */ /* 0x040fe40007ffe0ff */
[----:B------:R-:W-:Y:S02]  /*1e50*/  SHF.R.U32.HI R56, RZ, 0x2, R51 ;  /* 0x00000002ff387819 */ /* 0x000fe40000011633 */
[C---:B------:R-:W-:Y:S02]  /*1e60*/  IADD3 R58, PT, PT, R92.reuse, 0xc, RZ ;  /* 0x0000000c5c3a7810 */ /* 0x040fe40007ffe0ff */
[----:B------:R-:W-:Y:S02]  /*1e70*/  IADD3 R60, PT, PT, R92, 0x10, RZ ;  /* 0x000000105c3c7810 */ /* 0x000fe40007ffe0ff */
[----:B------:R-:W-:-:S02]  /*1e80*/  SHF.R.U32.HI R58, RZ, 0x2, R58 ;  /* 0x00000002ff3a7819 */ /* 0x000fc4000001163a */
[C---:B------:R-:W-:Y:S02]  /*1e90*/  IADD3 R62, PT, PT, R92.reuse, 0x14, RZ ;  /* 0x000000145c3e7810 */ /* 0x040fe40007ffe0ff */
[----:B------:R-:W-:Y:S02]  /*1ea0*/  SHF.R.U32.HI R60, RZ, 0x2, R60 ;  /* 0x00000002ff3c7819 */ /* 0x000fe4000001163c */
[----:B------:R-:W-:Y:S02]  /*1eb0*/  IADD3 R64, PT, PT, R92, 0x18, RZ ;  /* 0x000000185c407810 */ /* 0x000fe40007ffe0ff */
[----:B------:R-:W-:Y:S02]  /*1ec0*/  SHF.R.U32.HI R62, RZ, 0x2, R62 ;  /* 0x00000002ff3e7819 */ /* 0x000fe4000001163e */
[----:B------:R-:W-:Y:S02]  /*1ed0*/  SHF.R.U32.HI R64, RZ, 0x2, R64 ;  /* 0x00000002ff407819 */ /* 0x000fe40000011640 */
[----:B0-----:R-:W-:-:S02]  /*1ee0*/  LEA R85, R85, R50, 0x18 ;  /* 0x0000003255557211 */ /* 0x001fc400078ec0ff */
[----:B------:R-:W-:Y:S02]  /*1ef0*/  SHF.R.U32.HI R50, RZ, 0x2, R92 ;  /* 0x00000002ff327819 */ /* 0x000fe4000001165c */
[----:B------:R-:W-:Y:S01]  /*1f00*/  IADD3 R71, PT, PT, R92, 0x44, RZ ;  /* 0x000000445c477810 */ /* 0x000fe20007ffe0ff */
[--C-:B------:R-:W-:Y:S01]  /*1f10*/  IMAD R61, R58, 0x28, R85.reuse ;  /* 0x000000283a3d7824 */ /* 0x100fe200078e0255 */
[----:B------:R-:W-:Y:S01]  /*1f20*/  IADD3 R93, PT, PT, R92, 0x48, RZ ;  /* 0x000000485c5d7810 */ /* 0x000fe20007ffe0ff */
[----:B------:R-:W-:Y:S01]  /*1f30*/  IMAD R51, R50, 0x28, R85 ;  /* 0x0000002832337824 */ /* 0x000fe200078e0255 */
[----:B------:R-:W-:Y:S01]  /*1f40*/  SHF.R.U32.HI R50, RZ, 0x2, R57 ;  /* 0x00000002ff327819 */ /* 0x000fe20000011639 */
[--C-:B------:R-:W-:Y:S01]  /*1f50*/  IMAD R57, R56, 0x28, R85.reuse ;  /* 0x0000002838397824 */ /* 0x100fe200078e0255 */
[----:B------:R-:W-:Y:S01]  /*1f60*/  LEA R61, R80, R61, 0x3 ;  /* 0x0000003d503d7211 */ /* 0x000fe200078e18ff */
[--C-:B------:R-:W-:Y:S01]  /*1f70*/  IMAD R63, R60, 0x28, R85.reuse ;  /* 0x000000283c3f7824 */ /* 0x100fe200078e0255 */
[----:B------:R-:W-:Y:S01]  /*1f80*/  LEA R51, R80, R51, 0x3 ;  /* 0x0000003350337211 */ /* 0x000fe200078e18ff */
[--C-:B------:R-:W-:Y:S01]  /*1f90*/  IMAD R59, R50, 0x28, R85.reuse ;  /* 0x00000028323b7824 */ /* 0x100fe200078e0255 */
[----:B------:R-:W-:Y:S01]  /*1fa0*/  LEA R57, R80, R57, 0x3 ;  /* 0x0000003950397211 */ /* 0x000fe200078e18ff */
[--C-:B------:R-:W-:Y:S01]  /*1fb0*/  IMAD R65, R62, 0x28, R85.reuse ;  /* 0x000000283e417824 */ /* 0x100fe200078e0255 */
[C---:B------:R-:W-:Y:S01]  /*1fc0*/  LEA R63, R80.reuse, R63, 0x3 ;  /* 0x0000003f503f7211 */ /* 0x040fe200078e18ff */
[----:B------:R-:W-:Y:S01]  /*1fd0*/  LDS.64 R60, [R61] ;  /* 0x000000003d3c7984 */ /* 0x000fe20000000a00 */
[----:B------:R-:W-:Y:S01]  /*1fe0*/  LEA R59, R80, R59, 0x3 ;  /* 0x0000003b503b7211 */ /* 0x000fe200078e18ff */
[----:B------:R-:W-:Y:S01]  /*1ff0*/  IMAD R67, R64, 0x28, R85 ;  /* 0x0000002840437824 */ /* 0x000fe200078e0255 */
[----:B------:R-:W-:Y:S01]  /*2000*/  LEA R65, R80, R65, 0x3 ;  /* 0x0000004150417211 */ /* 0x000fe200078e18ff */
[----:B------:R-:W0:Y:S01]  /*2010*/  LDS.64 R50, [R51] ;  /* 0x0000000033327984 */ /* 0x000e220000000a00 */
[----:B------:R-:W-:-:S02]  /*2020*/  SHF.R.U32.HI R74, RZ, 0x2, R71 ;  /* 0x00000002ff4a7819 */ /* 0x000fc40000011647 */
[----:B------:R-:W-:Y:S01]  /*2030*/  LEA R67, R80, R67, 0x3 ;  /* 0x0000004350437211 */ /* 0x000fe200078e18ff */
[----:B------:R-:W1:Y:S01]  /*2040*/  LDS.64 R56, [R57] ;  /* 0x0000000039387984 */ /* 0x000e620000000a00 */
[----:B------:R-:W-:Y:S01]  /*2050*/  IADD3 R95, PT, PT, R92, 0x4c, RZ ;  /* 0x0000004c5c5f7810 */ /* 0x000fe20007ffe0ff */
[----:B------:R-:W-:Y:S01]  /*2060*/  IMAD R71, R74, 0x28, R85 ;  /* 0x000000284a477824 */ /* 0x000fe200078e0255 */
[----:B------:R-:W-:Y:S01]  /*2070*/  SHF.R.U32.HI R96, RZ, 0x2, R93 ;  /* 0x00000002ff607819 */ /* 0x000fe2000001165d */
[----:B------:R-:W2:Y:S01]  /*2080*/  LDS.64 R58, [R59] ;  /* 0x000000003b3a7984 */ /* 0x000ea20000000a00 */
[----:B------:R-:W-:Y:S02]  /*2090*/  SHF.R.U32.HI R98, RZ, 0x2, R95 ;  /* 0x00000002ff627819 */ /* 0x000fe4000001165f */
[----:B------:R-:W-:Y:S01]  /*20a0*/  LEA R74, R80, R71, 0x3 ;  /* 0x00000047504a7211 */ /* 0x000fe200078e18ff */
[----:B------:R-:W5:Y:S01]  /*20b0*/  LDS.64 R62, [R63] ;  /* 0x000000003f3e7984 */ /* 0x000f620000000a00 */
[--C-:B------:R-:W-:Y:S01]  /*20c0*/  IMAD R95, R96, 0x28, R85.reuse ;  /* 0x00000028605f7824 */ /* 0x100fe200078e0255 */
[----:B------:R-:W-:Y:S01]  /*20d0*/  IADD3 R104, PT, PT, R92, 0x74, RZ ;  /* 0x000000745c687810 */ /* 0x000fe20007ffe0ff */
[----:B------:R-:W-:Y:S01]  /*20e0*/  IMAD R97, R98, 0x28, R85 ;  /* 0x0000002862617824 */ /* 0x000fe200078e0255 */
[----:B------:R-:W3:Y:S01]  /*20f0*/  LDS.64 R64, [R65] ;  /* 0x0000000041407984 */ /* 0x000ee20000000a00 */
[----:B------:R-:W-:-:S02]  /*2100*/  IADD3 R102, PT, PT, R92, 0x7c, RZ ;  /* 0x0000007c5c667810 */ /* 0x000fc40007ffe0ff */
[C---:B------:R-:W-:Y:S01]  /*2110*/  IADD3 R100, PT, PT, R92.reuse, 0x84, RZ ;  /* 0x000000845c647810 */ /* 0x040fe20007ffe0ff */
[----:B------:R-:W4:Y:S01]  /*2120*/  LDS.64 R66, [R67] ;  /* 0x0000000043427984 */ /* 0x000f220000000a00 */
[C---:B------:R-:W-:Y:S02]  /*2130*/  IADD3 R96, PT, PT, R92.reuse, 0x98, RZ ;  /* 0x000000985c607810 */ /* 0x040fe40007ffe0ff */
[----:B------:R-:W-:Y:S02]  /*2140*/  IADD3 R98, PT, PT, R92, 0x9c, RZ ;  /* 0x0000009c5c627810 */ /* 0x000fe40007ffe0ff */
[----:B------:R-:W-:Y:S02]  /*2150*/  SHF.R.U32.HI R104, RZ, 0x2, R104 ;  /* 0x00000002ff687819 */ /* 0x000fe40000011668 */
[----:B------:R-:W-:Y:S02]  /*2160*/  SHF.R.U32.HI R102, RZ, 0x2, R102 ;  /* 0x00000002ff667819 */ /* 0x000fe40000011666 */
[----:B------:R-:W-:-:S02]  /*2170*/  SHF.R.U32.HI R100, RZ, 0x2, R100 ;  /* 0x00000002ff647819 */ /* 0x000fc40000011664 */
[----:B------:R-:W-:Y:S01]  /*2180*/  SHF.R.U32.HI R96, RZ, 0x2, R96 ;  /* 0x00000002ff607819 */ /* 0x000fe20000011660 */
[--C-:B------:R-:W-:Y:S01]  /*2190*/  IMAD R109, R102, 0x28, R85.reuse ;  /* 0x00000028666d7824 */ /* 0x100fe200078e0255 */
[----:B------:R-:W-:Y:S01]  /*21a0*/  SHF.R.U32.HI R98, RZ, 0x2, R98 ;  /* 0x00000002ff627819 */ /* 0x000fe20000011662 */
[----:B------:R-:W-:Y:S02]  /*21b0*/  IMAD R105, R100, 0x28, R85 ;  /* 0x0000002864697824 */ /* 0x000fe400078e0255 */
[----:B0-----:R-:W-:Y:S01]  /*21c0*/  FADD.FTZ R69, RZ, R50 ;  /* 0x00000032ff457221 */ /* 0x001fe20000010000 */
[----:B------:R-:W-:Y:S01]  /*21d0*/  FADD.FTZ R50, RZ, R51 ;  /* 0x00000033ff327221 */ /* 0x000fe20000010000 */
[----:B------:R-:W-:Y:S02]  /*21e0*/  IADD3 R51, PT, PT, R92, 0x1c, RZ ;  /* 0x0000001c5c337810 */ /* 0x000fe40007ffe0ff */
[----:B-1----:R-:W-:Y:S01]  /*21f0*/  FADD.FTZ R69, R69, R56 ;  /* 0x0000003845457221 */ /* 0x002fe20000010000 */
[----:B------:R-:W-:Y:S01]  /*2200*/  FADD.FTZ R50, R50, R57 ;  /* 0x0000003932327221 */ /* 0x000fe20000010000 */
[----:B------:R-:W-:-:S02]  /*2210*/  IADD3 R56, PT, PT, R92, 0x20, RZ ;  /* 0x000000205c387810 */ /* 0x000fc40007ffe0ff */
[----:B------:R-:W-:Y:S01]  /*2220*/  IADD3 R57, PT, PT, R92, 0x24, RZ ;  /* 0x000000245c397810 */ /* 0x000fe20007ffe0ff */
[----:B--2---:R-:W-:Y:S01]  /*2230*/  FADD.FTZ R50, R50, R59 ;  /* 0x0000003b32327221 */ /* 0x004fe20000010000 */
[----:B------:R-:W-:Y:S01]  /*2240*/  SHF.R.U32.HI R56, RZ, 0x2, R56 ;  /* 0x00000002ff387819 */ /* 0x000fe20000011638 */
[----:B------:R-:W-:Y:S01]  /*2250*/  FADD.FTZ R69, R69, R58 ;  /* 0x0000003a45457221 */ /* 0x000fe20000010000 */
[----:B------:R-:W-:Y:S01]  /*2260*/  IADD3 R58, PT, PT, R92, 0x28, RZ ;  /* 0x000000285c3a7810 */ /* 0x000fe20007ffe0ff */
[----:B------:R-:W-:Y:S01]  /*2270*/  FADD.FTZ R50, R50, R61 ;  /* 0x0000003d32327221 */ /* 0x000fe20000010000 */
[C---:B------:R-:W-:Y:S01]  /*2280*/  IADD3 R61, PT, PT, R92.reuse, 0x30, RZ ;  /* 0x000000305c3d7810 */ /* 0x040fe20007ffe0ff */
[----:B------:R-:W-:Y:S01]  /*2290*/  FADD.FTZ R69, R69, R60 ;  /* 0x0000003c45457221 */ /* 0x000fe20000010000 */
[----:B------:R-:W-:Y:S01]  /*22a0*/  IADD3 R60, PT, PT, R92, 0x2c, RZ ;  /* 0x0000002c5c3c7810 */ /* 0x000fe20007ffe0ff */
[----:B-----5:R-:W-:Y:S01]  /*22b0*/  FADD.FTZ R50, R50, R63 ;  /* 0x0000003f32327221 */ /* 0x020fe20000010000 */
[----:B------:R-:W-:Y:S01]  /*22c0*/  SHF.R.U32.HI R58, RZ, 0x2, R58 ;  /* 0x00000002ff3a7819 */ /* 0x000fe2000001163a */
[----:B------:R-:W-:Y:S01]  /*22d0*/  FADD.FTZ R69, R69, R62 ;  /* 0x0000003e45457221 */ /* 0x000fe20000010000 */
[----:B------:R-:W-:Y:S01]  /*22e0*/  SHF.R.U32.HI R60, RZ, 0x2, R60 ;  /* 0x00000002ff3c7819 */ /* 0x000fe2000001163c */
[----:B---3--:R-:W-:Y:S01]  /*22f0*/  FADD.FTZ R50, R50, R65 ;  /* 0x0000004132327221 */ /* 0x008fe20000010000 */
[----:B------:R-:W-:Y:S01]  /*2300*/  IADD3 R63, PT, PT, R92, 0x34, RZ ;  /* 0x000000345c3f7810 */ /* 0x000fe20007ffe0ff */
[----:B------:R-:W-:Y:S01]  /*2310*/  FADD.FTZ R69, R69, R64 ;  /* 0x0000004045457221 */ /* 0x000fe20000010000 */
[----:B------:R-:W-:Y:S01]  /*2320*/  SHF.R.U32.HI R62, RZ, 0x2, R61 ;  /* 0x00000002ff3e7819 */ /* 0x000fe2000001163d */
[----:B----4-:R-:W-:Y:S01]  /*2330*/  FADD.FTZ R94, R50, R67 ;  /* 0x00000043325e7221 */ /* 0x010fe20000010000 */
[----:B------:R-:W-:Y:S01]  /*2340*/  SHF.R.U32.HI R50, RZ, 0x2, R51 ;  /* 0x00000002ff327819 */ /* 0x000fe20000011633 */
[----:B------:R-:W-:Y:S01]  /*2350*/  FADD.FTZ R75, R69, R66 ;  /* 0x00000042454b7221 */ /* 0x000fe20000010000 */
[----:B------:R-:W-:Y:S01]  /*2360*/  IADD3 R65, PT, PT, R92, 0x38, RZ ;  /* 0x000000385c417810 */ /* 0x000fe20007ffe0ff */
[----:B------:R-:W-:Y:S01]  /*2370*/  IMAD R61, R62, 0x28, R85 ;  /* 0x000000283e3d7824 */ /* 0x000fe200078e0255 */
[----:B------:R-:W-:Y:S01]  /*2380*/  SHF.R.U32.HI R64, RZ, 0x2, R63 ;  /* 0x00000002ff407819 */ /* 0x000fe2000001163f */
[----:B------:R-:W-:Y:S01]  /*2390*/  IMAD R51, R50, 0x28, R85 ;  /* 0x0000002832337824 */ /* 0x000fe200078e0255 */
[----:B------:R-:W-:Y:S01]  /*23a0*/  SHF.R.U32.HI R50, RZ, 0x2, R57 ;  /* 0x00000002ff327819 */ /* 0x000fe20000011639 */
[--C-:B------:R-:W-:Y:S01]  /*23b0*/  IMAD R57, R56, 0x28, R85.reuse ;  /* 0x0000002838397824 */ /* 0x100fe200078e0255 */
[----:B------:R-:W-:Y:S01]  /*23c0*/  IADD3 R67, PT, PT, R92, 0x3c, RZ ;  /* 0x0000003c5c437810 */ /* 0x000fe20007ffe0ff */
[--C-:B------:R-:W-:Y:S01]  /*23d0*/  IMAD R63, R64, 0x28, R85.reuse ;  /* 0x00000028403f7824 */ /* 0x100fe200078e0255 */
[----:B------:R-:W-:Y:S01]  /*23e0*/  LEA R51, R80, R51, 0x3 ;  /* 0x0000003350337211 */ /* 0x000fe200078e18ff */
[--C-:B------:R-:W-:Y:S01]  /*23f0*/  IMAD R59, R50, 0x28, R85.reuse ;  /* 0x00000028323b7824 */ /* 0x100fe200078e0255 */
[----:B------:R-:W-:Y:S01]  /*2400*/  LEA R72, R80, R57, 0x3 ;  /* 0x0000003950487211 */ /* 0x000fe200078e18ff */
[----:B------:R-:W-:Y:S01]  /*2410*/  IMAD R57, R58, 0x28, R85 ;  /* 0x000000283a397824 */ /* 0x000fe200078e0255 */
[----:B------:R-:W-:-:S02]  /*2420*/  SHF.R.U32.HI R66, RZ, 0x2, R65 ;  /* 0x00000002ff427819 */ /* 0x000fc40000011641 */
[----:B------:R-:W0:Y:S01]  /*2430*/  LDS.64 R50, [R51] ;  /* 0x0000000033327984 */ /* 0x000e220000000a00 */
[----:B------:R-:W-:Y:S01]  /*2440*/  LEA R56, R80, R59, 0x3 ;  /* 0x0000003b50387211 */ /* 0x000fe200078e18ff */
[--C-:B------:R-:W-:Y:S01]  /*2450*/  IMAD R59, R60, 0x28, R85.reuse ;  /* 0x000000283c3b7824 */ /* 0x100fe200078e0255 */
[C---:B------:R-:W-:Y:S01]  /*2460*/  LEA R58, R80.reuse, R57, 0x3 ;  /* 0x00000039503a7211 */ /* 0x040fe200078e18ff */
[----:B------:R-:W1:Y:S01]  /*2470*/  LDS.64 R72, [R72] ;  /* 0x0000000048487984 */ /* 0x000e620000000a00 */
[----:B------:R-:W-:Y:S01]  /*2480*/  LEA R62, R80, R61, 0x3 ;  /* 0x0000003d503e7211 */ /* 0x000fe200078e18ff */
[----:B------:R-:W-:Y:S01]  /*2490*/  IMAD R65, R66, 0x28, R85 ;  /* 0x0000002842417824 */ /* 0x000fe200078e0255 */
[----:B------:R-:W-:Y:S01]  /*24a0*/  LEA R60, R80, R59, 0x3 ;  /* 0x0000003b503c7211 */ /* 0x000fe200078e18ff */
[----:B------:R-:W2:Y:S01]  /*24b0*/  LDS.64 R56, [R56] ;  /* 0x0000000038387984 */ /* 0x000ea20000000a00 */
[----:B------:R-:W-:Y:S02]  /*24c0*/  IADD3 R69, PT, PT, R92, 0x40, RZ ;  /* 0x000000405c457810 */ /* 0x000fe40007ffe0ff */
[----:B------:R-:W-:Y:S01]  /*24d0*/  SHF.R.U32.HI R68, RZ, 0x2, R67 ;  /* 0x00000002ff447819 */ /* 0x000fe20000011643 */
[----:B------:R-:W3:Y:S01]  /*24e0*/  LDS.64 R58, [R58] ;  /* 0x000000003a3a7984 */ /* 0x000ee20000000a00 */
[----:B------:R-:W-:-:S02]  /*24f0*/  LEA R64, R80, R63, 0x3 ;  /* 0x0000003f50407211 */ /* 0x000fc400078e18ff */
[----:B------:R-:W-:Y:S01]  /*2500*/  SHF.R.U32.HI R70, RZ, 0x2, R69 ;  /* 0x00000002ff467819 */ /* 0x000fe20000011645 */
[----:B------:R-:W4:Y:S01]  /*2510*/  LDS.64 R60, [R60] ;  /* 0x000000003c3c7984 */ /* 0x000f220000000a00 */
[--C-:B------:R-:W-:Y:S01]  /*2520*/  IMAD R67, R68, 0x28, R85.reuse ;  /* 0x0000002844437824 */ /* 0x100fe200078e0255 */
[----:B------:R-:W-:Y:S02]  /*2530*/  LEA R66, R80, R65, 0x3 ;  /* 0x0000004150427211 */ /* 0x000fe400078e18ff */
[----:B------:R-:W5:Y:S01]  /*2540*/  LDS.64 R62, [R62] ;  /* 0x000000003e3e7984 */ /* 0x000f620000000a00 */
[----:B------:R-:W-:Y:S01]  /*2550*/  IMAD R69, R70, 0x28, R85 ;  /* 0x0000002846457824 */ /* 0x000fe200078e0255 */
[C---:B------:R-:W-:Y:S02]  /*2560*/  LEA R68, R80.reuse, R67, 0x3 ;  /* 0x0000004350447211 */ /* 0x040fe400078e18ff */
[----:B------:R-:W5:Y:S02]  /*2570*/  LDS.64 R64, [R64] ;  /* 0x0000000040407984 */ /* 0x000f640000000a00 */
[----:B------:R-:W-:-:S02]  /*2580*/  LEA R70, R80, R69, 0x3 ;  /* 0x0000004550467211 */ /* 0x000fc400078e18ff */
[----:B------:R-:W5:Y:S04]  /*2590*/  LDS.64 R66, [R66] ;  /* 0x0000000042427984 */ /* 0x000f680000000a00 */
[----:B------:R-:W5:Y:S04]  /*25a0*/  LDS.64 R68, [R68] ;  /* 0x0000000044447984 */ /* 0x000f680000000a00 */
[----:B------:R-:W5:Y:S01]  /*25b0*/  LDS.64 R70, [R70] ;  /* 0x0000000046467984 */ /* 0x000f620000000a00 */
[----:B0-----:R-:W-:Y:S01]  /*25c0*/  FADD.FTZ R93, R75, R50 ;  /* 0x000000324b5d7221 */ /* 0x001fe20000010000 */
[----:B------:R-:W-:-:S02]  /*25d0*/  LEA R50, R80, R95, 0x3 ;  /* 0x0000005f50327211 */ /* 0x000fc400078e18ff */
[----:B------:R-:W0:Y:S01]  /*25e0*/  LDS.64 R74, [R74] ;  /* 0x000000004a4a7984 */ /* 0x000e220000000a00 */
[----:B------:R-:W-:Y:S01]  /*25f0*/  FADD.FTZ R94, R94, R51 ;  /* 0x000000335e5e7221 */ /* 0x000fe20000010000 */
[----:B-1----:R-:W-:Y:S01]  /*2600*/  FADD.FTZ R93, R93, R72 ;  /* 0x000000485d5d7221 */ /* 0x002fe20000010000 */
[----:B------:R-:W-:Y:S01]  /*2610*/  LEA R72, R80, R97, 0x3 ;  /* 0x0000006150487211 */ /* 0x000fe200078e18ff */
[----:B------:R-:W-:Y:S01]  /*2620*/  IMAD R97, R104, 0x28, R85 ;  /* 0x0000002868617824 */ /* 0x000fe200078e0255 */
[----:B------:R-:W1:Y:S01]  /*2630*/  LDS.64 R50, [R50] ;  /* 0x0000000032327984 */ /* 0x000e620000000a00 */
[----:B------:R-:W-:Y:S01]  /*2640*/  FADD.FTZ R94, R94, R73 ;  /* 0x000000495e5e7221 */ /* 0x000fe20000010000 */
[----:B--2---:R-:W-:Y:S02]  /*2650*/  FADD.FTZ R93, R93, R56 ;  /* 0x000000385d5d7221 */ /* 0x004fe40000010000 */
[----:B------:R-:W2:Y:S01]  /*2660*/  LDS.64 R72, [R72] ;  /* 0x0000000048487984 */ /* 0x000ea20000000a00 */
[----:B------:R-:W-:Y:S01]  /*2670*/  FADD.FTZ R94, R94, R57 ;  /* 0x000000395e5e7221 */ /* 0x000fe20000010000 */
[----:B---3--:R-:W-:Y:S01]  /*2680*/  FADD.FTZ R93, R93, R58 ;  /* 0x0000003a5d5d7221 */ /* 0x008fe20000010000 */
[----:B------:R-:W-:-:S02]  /*2690*/  IADD3 R57, PT, PT, R92, 0x58, RZ ;  /* 0x000000585c397810 */ /* 0x000fc40007ffe0ff */
[----:B------:R-:W-:Y:S01]  /*26a0*/  FADD.FTZ R94, R94, R59 ;  /* 0x0000003b5e5e7221 */ /* 0x000fe20000010000 */
[----:B----4-:R-:W-:Y:S01]  /*26b0*/  FADD.FTZ R93, R93, R60 ;  /* 0x0000003c5d5d7221 */ /* 0x010fe20000010000 */
[----:B------:R-:W-:Y:S02]  /*26c0*/  IADD3 R58, PT, PT, R92, 0x5c, RZ ;  /* 0x0000005c5c3a7810 */ /* 0x000fe40007ffe0ff */
[----:B------:R-:W-:Y:S01]  /*26d0*/  FADD.FTZ R94, R94, R61 ;  /* 0x0000003d5e5e7221 */ /* 0x000fe20000010000 */
[----:B-----5:R-:W-:Y:S01]  /*26e0*/  FADD.FTZ R93, R93, R62 ;  /* 0x0000003e5d5d7221 */ /* 0x020fe20000010000 */
[----:B------:R-:W-:Y:S02]  /*26f0*/  IADD3 R59, PT, PT, R92, 0x60, RZ ;  /* 0x000000605c3b7810 */ /* 0x000fe40007ffe0ff */
[----:B------:R-:W-:Y:S01]  /*2700*/  FADD.FTZ R94, R94, R63 ;  /* 0x0000003f5e5e7221 */ /* 0x000fe20000010000 */
[----:B------:R-:W-:Y:S01]  /*2710*/  FADD.FTZ R93, R93, R64 ;  /* 0x000000405d5d7221 */ /* 0x000fe20000010000 */
[----:B------:R-:W-:-:S02]  /*2720*/  IADD3 R61, PT, PT, R92, 0x68, RZ ;  /* 0x000000685c3d7810 */ /* 0x000fc40007ffe0ff */
[----:B------:R-:W-:Y:S01]  /*2730*/  FADD.FTZ R94, R94, R65 ;  /* 0x000000415e5e7221 */ /* 0x000fe20000010000 */
[----:B------:R-:W-:Y:S01]  /*2740*/  FADD.FTZ R93, R93, R66 ;  /* 0x000000425d5d7221 */ /* 0x000fe20000010000 */
[----:B------:R-:W-:Y:S02]  /*2750*/  SHF.R.U32.HI R66, RZ, 0x2, R57 ;  /* 0x00000002ff427819 */ /* 0x000fe40000011639 */
[----:B------:R-:W-:Y:S01]  /*2760*/  FADD.FTZ R94, R94, R67 ;  /* 0x000000435e5e7221 */ /* 0x000fe20000010000 */
[----:B------:R-:W-:Y:S01]  /*2770*/  FADD.FTZ R93, R93, R68 ;  /* 0x000000445d5d7221 */ /* 0x000fe20000010000 */
[----:B------:R-:W-:Y:S02]  /*2780*/  SHF.R.U32.HI R68, RZ, 0x2, R58 ;  /* 0x00000002ff447819 */ /* 0x000fe4000001163a */
[----:B------:R-:W-:Y:S01]  /*2790*/  FADD.FTZ R94, R94, R69 ;  /* 0x000000455e5e7221 */ /* 0x000fe20000010000 */
[----:B------:R-:W-:Y:S01]  /*27a0*/  FADD.FTZ R93, R93, R70 ;  /* 0x000000465d5d7221 */ /* 0x000fe20000010000 */
[----:B------:R-:W-:-:S02]  /*27b0*/  IADD3 R70, PT, PT, R92, 0x90, RZ ;  /* 0x000000905c467810 */ /* 0x000fc40007ffe0ff */
[----:B------:R-:W-:Y:S01]  /*27c0*/  FADD.FTZ R94, R94, R71 ;  /* 0x000000475e5e7221 */ /* 0x000fe20000010000 */
[----:B------:R-:W-:Y:S01]  /*27d0*/  IADD3 R69, PT, PT, R92, 0x8c, RZ ;  /* 0x0000008c5c457810 */ /* 0x000fe20007ffe0ff */
[----:B0-----:R-:W-:Y:S01]  /*27e0*/  FADD.FTZ R93, R93, R74 ;  /* 0x0000004a5d5d7221 */ /* 0x001fe20000010000 */
[----:B------:R-:W-:Y:S01]  /*27f0*/  SHF.R.U32.HI R74, RZ, 0x2, R59 ;  /* 0x00000002ff4a7819 */ /* 0x000fe2000001163b */
[----:B------:R-:W-:Y:S01]  /*2800*/  FADD.FTZ R94, R94, R75 ;  /* 0x0000004b5e5e7221 */ /* 0x000fe20000010000 */
[----:B------:R-:W-:Y:S01]  /*2810*/  IMAD R59, R66, 0x28, R85 ;  /* 0x00000028423b7824 */ /* 0x000fe200078e0255 */
[C---:B------:R-:W-:Y:S01]  /*2820*/  IADD3 R62, PT, PT, R92.reuse, 0x6c, RZ ;  /* 0x0000006c5c3e7810 */ /* 0x040fe20007ffe0ff */
[----:B-1----:R-:W-:Y:S01]  /*2830*/  FADD.FTZ R93, R93, R50 ;  /* 0x000000325d5d7221 */ /* 0x002fe20000010000 */
[----:B------:R-:W-:Y:S01]  /*2840*/  IADD3 R50, PT, PT, R92, 0x50, RZ ;  /* 0x000000505c327810 */ /* 0x000fe20007ffe0ff */
[----:B------:R-:W-:Y:S01]  /*2850*/  FADD.FTZ R94, R94, R51 ;  /* 0x000000335e5e7221 */ /* 0x000fe20000010000 */
[----:B------:R-:W-:Y:S01]  /*2860*/  IADD3 R51, PT, PT, R92, 0x54, RZ ;  /* 0x000000545c337810 */ /* 0x000fe20007ffe0ff */
[----:B--2---:R-:W-:Y:S01]  /*2870*/  FADD.FTZ R93, R93, R72 ;  /* 0x000000485d5d7221 */ /* 0x004fe20000010000 */
[----:B------:R-:W-:Y:S01]  /*2880*/  SHF.R.U32.HI R50, RZ, 0x2, R50 ;  /* 0x00000002ff327819 */ /* 0x000fe20000011632 */
[----:B------:R-:W-:Y:S01]  /*2890*/  FADD.FTZ R94, R94, R73 ;  /* 0x000000495e5e7221 */ /* 0x000fe20000010000 */
[----:B------:R-:W-:-:S02]  /*28a0*/  SHF.R.U32.HI R56, RZ, 0x2, R51 ;  /* 0x00000002ff387819 */ /* 0x000fc40000011633 */
[----:B------:R-:W-:Y:S01]  /*28b0*/  IADD3 R60, PT, PT, R92, 0x64, RZ ;  /* 0x000000645c3c7810 */ /* 0x000fe20007ffe0ff */
[--C-:B------:R-:W-:Y:S01]  /*28c0*/  IMAD R51, R50, 0x28, R85.reuse ;  /* 0x0000002832337824 */ /* 0x100fe200078e0255 */
[----:B------:R-:W-:Y:S01]  /*28d0*/  IADD3 R63, PT, PT, R92, 0x78, RZ ;  /* 0x000000785c3f7810 */ /* 0x000fe20007ffe0ff */
[--C-:B------:R-:W-:Y:S01]  /*28e0*/  IMAD R57, R56, 0x28, R85.reuse ;  /* 0x0000002838397824 */ /* 0x100fe200078e0255 */
[----:B------:R-:W-:Y:S02]  /*28f0*/  SHF.R.U32.HI R56, RZ, 0x2, R70 ;  /* 0x00000002ff387819 */ /* 0x000fe40000011646 */
[C---:B------:R-:W-:Y:S02]  /*2900*/  LEA R51, R80.reuse, R51, 0x3 ;  /* 0x0000003350337211 */ /* 0x040fe400078e18ff */
[----:B------:R-:W-:Y:S01]  /*2910*/  LEA R57, R80, R57, 0x3 ;  /* 0x0000003950397211 */ /* 0x000fe200078e18ff */
[----:B------:R-:W-:Y:S01]  /*2920*/  IMAD R99, R56, 0x28, R85 ;  /* 0x0000002838637824 */ /* 0x000fe200078e0255 */
[----:B------:R-:W-:Y:S01]  /*2930*/  SHF.R.U32.HI R108, RZ, 0x2, R61 ;  /* 0x00000002ff6c7819 */ /* 0x000fe2000001163d */
[----:B------:R-:W0:Y:S01]  /*2940*/  LDS.64 R70, [R51] ;  /* 0x0000000033467984 */ /* 0x000e220000000a00 */
[----:B------:R-:W-:Y:S01]  /*2950*/  IMAD R61, R68, 0x28, R85 ;  /* 0x00000028443d7824 */ /* 0x000fe200078e0255 */
[----:B------:R-:W-:-:S02]  /*2960*/  IADD3 R64, PT, PT, R92, 0x70, RZ ;  /* 0x000000705c407810 */ /* 0x000fc40007ffe0ff */
[C---:B------:R-:W-:Y:S02]  /*2970*/  IADD3 R65, PT, PT, R92.reuse, 0x80, RZ ;  /* 0x000000805c417810 */ /* 0x040fe40007ffe0ff */
[C---:B------:R-:W-:Y:S02]  /*2980*/  IADD3 R67, PT, PT, R92.reuse, 0x88, RZ ;  /* 0x000000885c437810 */ /* 0x040fe40007ffe0ff */
[----:B------:R-:W-:Y:S02]  /*2990*/  IADD3 R72, PT, PT, R92, 0x94, RZ ;  /* 0x000000945c487810 */ /* 0x000fe40007ffe0ff */
[----:B------:R-:W-:Y:S02]  /*29a0*/  SHF.R.U32.HI R110, RZ, 0x2, R62 ;  /* 0x00000002ff6e7819 */ /* 0x000fe4000001163e */
[----:B------:R-:W-:Y:S02]  /*29b0*/  SHF.R.U32.HI R92, RZ, 0x2, R69 ;  /* 0x00000002ff5c7819 */ /* 0x000fe40000011645 */
[----:B------:R-:W-:Y:S01]  /*29c0*/  LEA R59, R80, R59, 0x3 ;  /* 0x0000003b503b7211 */ /* 0x000fe200078e18ff */
[----:B------:R1:W2:Y:S01]  /*29d0*/  LDS.64 R68, [R57] ;  /* 0x0000000039447984 */ /* 0x0002a20000000a00 */
[----:B------:R-:W-:Y:S01]  /*29e0*/  SHF.R.U32.HI R106, RZ, 0x2, R60 ;  /* 0x00000002ff6a7819 */ /* 0x000fe2000001163c */
[----:B------:R-:W-:Y:S01]  /*29f0*/  IMAD R95, R110, 0x28, R85 ;  /* 0x000000286e5f7824 */ /* 0x000fe200078e0255 */
[----:B------:R-:W-:Y:S01]  /*2a00*/  SHF.R.U32.HI R62, RZ, 0x2, R63 ;  /* 0x00000002ff3e7819 */ /* 0x000fe2000001163f */
[--C-:B------:R-:W-:Y:S01]  /*2a10*/  IMAD R63, R74, 0x28, R85.reuse ;  /* 0x000000284a3f7824 */ /* 0x100fe200078e0255 */
[----:B------:R-:W-:Y:S01]  /*2a20*/  LEA R50, R80, R61, 0x3 ;  /* 0x0000003d50327211 */ /* 0x000fe200078e18ff */
[----:B------:R3:W4:Y:S01]  /*2a30*/  LDS.64 R74, [R59] ;  /* 0x000000003b4a7984 */ /* 0x0007220000000a00 */
[----:B------:R-:W-:Y:S01]  /*2a40*/  IMAD R61, R106, 0x28, R85 ;  /* 0x000000286a3d7824 */ /* 0x000fe200078e0255 */
[----:B------:R-:W-:Y:S01]  /*2a50*/  SHF.R.U32.HI R60, RZ, 0x2, R65 ;  /* 0x00000002ff3c7819 */ /* 0x000fe20000011641 */
[--C-:B------:R-:W-:Y:S01]  /*2a60*/  IMAD R107, R62, 0x28, R85.reuse ;  /* 0x000000283e6b7824 */ /* 0x100fe200078e0255 */
[----:B------:R-:W-:Y:S01]  /*2a70*/  LEA R66, R80, R63, 0x3 ;  /* 0x0000003f50427211 */ /* 0x000fe200078e18ff */
[----:B------:R-:W5:Y:S01]  /*2a80*/  LDS.64 R50, [R50] ;  /* 0x0000000032327984 */ /* 0x000f620000000a00 */
[--C-:B------:R-:W-:Y:S01]  /*2a90*/  IMAD R63, R108, 0x28, R85.reuse ;  /* 0x000000286c3f7824 */ /* 0x100fe200078e0255 */
[----:B------:R-:W-:Y:S01]  /*2aa0*/  SHF.R.U32.HI R64, RZ, 0x2, R64 ;  /* 0x00000002ff407819 */ /* 0x000fe20000011640 */
[--C-:B------:R-:W-:Y:S01]  /*2ab0*/  IMAD R111, R60, 0x28, R85.reuse ;  /* 0x000000283c6f7824 */ /* 0x100fe200078e0255 */
[----:B------:R-:W-:Y:S01]  /*2ac0*/  LEA R65, R80, R61, 0x3 ;  /* 0x0000003d50417211 */ /* 0x000fe200078e18ff */
[----:B------:R-:W-:Y:S01]  /*2ad0*/  IMAD R101, R92, 0x28, R85 ;  /* 0x000000285c657824 */ /* 0x000fe200078e0255 */
[----:B------:R-:W-:Y:S01]  /*2ae0*/  SHF.R.U32.HI R58, RZ, 0x2, R67 ;  /* 0x00000002ff3a7819 */ /* 0x000fe20000011643 */
[----:B-1----:R-:W-:Y:S01]  /*2af0*/  IMAD R57, R64, 0x28, R85 ;  /* 0x0000002840397824 */ /* 0x002fe200078e0255 */
[----:B------:R-:W1:Y:S01]  /*2b00*/  LDS.64 R66, [R66] ;  /* 0x0000000042427984 */ /* 0x000e620000000a00 */
[----:B------:R-:W-:-:S02]  /*2b10*/  LEA R63, R80, R63, 0x3 ;  /* 0x0000003f503f7211 */ /* 0x000fc400078e18ff */
[C---:B------:R-:W-:Y:S01]  /*2b20*/  LEA R61, R80.reuse, R95, 0x3 ;  /* 0x0000005f503d7211 */ /* 0x040fe200078e18ff */
[----:B------:R-:W1:Y:S01]  /*2b30*/  LDS.64 R64, [R65] ;  /* 0x0000000041407984 */ /* 0x000e620000000a00 */
[----:B---3--:R-:W-:Y:S01]  /*2b40*/  LEA R59, R80, R57, 0x3 ;  /* 0x00000039503b7211 */ /* 0x008fe200078e18ff */
[--C-:B------:R-:W-:Y:S01]  /*2b50*/  IMAD R103, R58, 0x28, R85.reuse ;  /* 0x000000283a677824 */ /* 0x100fe200078e0255 */
[----:B------:R-:W-:Y:S01]  /*2b60*/  SHF.R.U32.HI R72, RZ, 0x2, R72 ;  /* 0x00000002ff487819 */ /* 0x000fe20000011648 */
[----:B------:R-:W3:Y:S01]  /*2b70*/  LDS.64 R62, [R63] ;  /* 0x000000003f3e7984 */ /* 0x000ee20000000a00 */
[C---:B------:R-:W-:Y:S01]  /*2b80*/  LEA R57, R80.reuse, R97, 0x3 ;  /* 0x0000006150397211 */ /* 0x040fe200078e18ff */
[----:B0-----:R-:W-:Y:S01]  /*2b90*/  FADD.FTZ R93, R93, R70 ;  /* 0x000000465d5d7221 */ /* 0x001fe20000010000 */
[----:B------:R-:W-:Y:S01]  /*2ba0*/  LEA R70, R80, R109, 0x3 ;  /* 0x0000006d50467211 */ /* 0x000fe200078e18ff */
[----:B------:R-:W0:Y:S01]  /*2bb0*/  LDS.64 R60, [R61] ;  /* 0x000000003d3c7984 */ /* 0x000e220000000a00 */
[----:B------:R-:W-:Y:S01]  /*2bc0*/  IMAD R97, R72, 0x28, R85 ;  /* 0x0000002848617824 */ /* 0x000fe200078e0255 */
[----:B------:R-:W-:Y:S01]  /*2bd0*/  LEA R72, R80, R107, 0x3 ;  /* 0x0000006b50487211 */ /* 0x000fe200078e18ff */
[----:B------:R-:W-:Y:S01]  /*2be0*/  FADD.FTZ R94, R94, R71 ;  /* 0x000000475e5e7221 */ /* 0x000fe20000010000 */
[----:B------:R-:W0:Y:S01]  /*2bf0*/  LDS.64 R58, [R59] ;  /* 0x000000003b3a7984 */ /* 0x000e220000000a00 */
[----:B------:R-:W-:-:S02]  /*2c00*/  IMAD R95, R96, 0x28, R85 ;  /* 0x00000028605f7824 */ /* 0x000fc400078e0255 */
[----:B------:R-:W-:Y:S01]  /*2c10*/  IMAD R85, R98, 0x28, R85 ;  /* 0x0000002862557824 */ /* 0x000fe200078e0255 */
[----:B------:R-:W0:Y:S01]  /*2c20*/  LDS.64 R56, [R57] ;  /* 0x0000000039387984 */ /* 0x000e220000000a00 */
[----:B--2---:R-:W-:Y:S01]  /*2c30*/  FADD.FTZ R93, R93, R68 ;  /* 0x000000445d5d7221 */ /* 0x004fe20000010000 */
[----:B------:R-:W-:Y:S01]  /*2c40*/  LEA R68, R80, R111, 0x3 ;  /* 0x0000006f50447211 */ /* 0x000fe200078e18ff */
[----:B------:R-:W-:Y:S01]  /*2c50*/  FADD.FTZ R94, R94, R69 ;  /* 0x000000455e5e7221 */ /* 0x000fe20000010000 */
[----:B------:R-:W2:Y:S01]  /*2c60*/  LDS.64 R72, [R72] ;  /* 0x0000000048487984 */ /* 0x000ea20000000a00 */
[----:B----4-:R-:W-:-:S03]  /*2c70*/  FADD.FTZ R93, R93, R74 ;  /* 0x0000004a5d5d7221 */ /* 0x010fc60000010000 */
[----:B------:R-:W4:Y:S01]  /*2c80*/  LDS.64 R70, [R70] ;  /* 0x0000000046467984 */ /* 0x000f220000000a00 */
[----:B------:R-:W-:Y:S01]  /*2c90*/  LEA R74, R80, R105, 0x3 ;  /* 0x00000069504a7211 */ /* 0x000fe200078e18ff */
[----:B------:R-:W-:Y:S02]  /*2ca0*/  FADD.FTZ R94, R94, R75 ;  /* 0x0000004b5e5e7221 */ /* 0x000fe40000010000 */
[----:B------:R-:W4:Y:S01]  /*2cb0*/  LDS.64 R68, [R68] ;  /* 0x0000000044447984 */ /* 0x000f220000000a00 */
[----:B-----5:R-:W-:Y:S01]  /*2cc0*/  FADD.FTZ R93, R93, R50 ;  /* 0x000000325d5d7221 */ /* 0x020fe20000010000 */
[----:B------:R-:W-:Y:S01]  /*2cd0*/  LEA R50, R80, R103, 0x3 ;  /* 0x0000006750327211 */ /* 0x000fe200078e18ff */
[----:B------:R-:W-:Y:S01]  /*2ce0*/  FADD.FTZ R94, R94, R51 ;  /* 0x000000335e5e7221 */ /* 0x000fe20000010000 */
[----:B------:R-:W5:Y:S01]  /*2cf0*/  LDS.64 R74, [R74] ;  /* 0x000000004a4a7984 */ /* 0x000f620000000a00 */
[----:B-1----:R-:W-:Y:S01]  /*2d00*/  FADD.FTZ R93, R93, R66 ;  /* 0x000000425d5d7221 */ /* 0x002fe20000010000 */
[----:B------:R-:W-:-:S02]  /*2d10*/  LEA R66, R80, R101, 0x3 ;  /* 0x0000006550427211 */ /* 0x000fc400078e18ff */
[----:B------:R-:W1:Y:S01]  /*2d20*/  LDS.64 R50, [R50] ;  /* 0x0000000032327984 */ /* 0x000e620000000a00 */
[----:B------:R-:W-:Y:S01]  /*2d30*/  FADD.FTZ R94, R94, R67 ;  /* 0x000000435e5e7221 */ /* 0x000fe20000010000 */
[----:B------:R-:W-:Y:S01]  /*2d40*/  FADD.FTZ R93, R93, R64 ;  /* 0x000000405d5d7221 */ /* 0x000fe20000010000 */
[----:B------:R-:W-:Y:S01]  /*2d50*/  LEA R64, R80, R99, 0x3 ;  /* 0x0000006350407211 */ /* 0x000fe200078e18ff */
[----:B------:R-:W1:Y:S01]  /*2d60*/  LDS.64 R66, [R66] ;  /* 0x0000000042427984 */ /* 0x000e620000000a00 */
[----:B------:R-:W-:Y:S01]  /*2d70*/  FADD.FTZ R94, R94, R65 ;  /* 0x000000415e5e7221 */ /* 0x000fe20000010000 */
[----:B---3--:R-:W-:Y:S01]  /*2d80*/  FADD.FTZ R93, R93, R62 ;  /* 0x0000003e5d5d7221 */ /* 0x008fe20000010000 */
[----:B------:R-:W-:Y:S02]  /*2d90*/  LEA R62, R80, R97, 0x3 ;  /* 0x00000061503e7211 */ /* 0x000fe400078e18ff */
[----:B------:R-:W3:Y:S01]  /*2da0*/  LDS.64 R64, [R64] ;  /* 0x0000000040407984 */ /* 0x000ee20000000a00 */
[----:B------:R-:W-:Y:S01]  /*2db0*/  FADD.FTZ R94, R94, R63 ;  /* 0x0000003f5e5e7221 */ /* 0x000fe20000010000 */
[----:B0-----:R-:W-:Y:S01]  /*2dc0*/  FADD.FTZ R93, R93, R60 ;  /* 0x0000003c5d5d7221 */ /* 0x001fe20000010000 */
[----:B------:R-:W-:Y:S01]  /*2dd0*/  LEA R60, R80, R95, 0x3 ;  /* 0x0000005f503c7211 */ /* 0x000fe200078e18ff */
[----:B------:R-:W0:Y:S01]  /*2de0*/  LDS.64 R62, [R62] ;  /* 0x000000003e3e7984 */ /* 0x000e220000000a00 */
[----:B------:R-:W-:Y:S01]  /*2df0*/  FADD.FTZ R94, R94, R61 ;  /* 0x0000003d5e5e7221 */ /* 0x000fe20000010000 */
[----:B------:R-:W-:Y:S01]  /*2e00*/  FADD.FTZ R93, R93, R58 ;  /* 0x0000003a5d5d7221 */ /* 0x000fe20000010000 */
[----:B------:R-:W-:-:S02]  /*2e10*/  LEA R58, R80, R85, 0x3 ;  /* 0x00000055503a7211 */ /* 0x000fc400078e18ff */
[----:B------:R-:W0:Y:S01]  /*2e20*/  LDS.64 R60, [R60] ;  /* 0x000000003c3c7984 */ /* 0x000e220000000a00 */
[----:B------:R-:W-:Y:S01]  /*2e30*/  FADD.FTZ R94, R94, R59 ;  /* 0x0000003b5e5e7221 */ /* 0x000fe20000010000 */
[----:B------:R-:W-:Y:S02]  /*2e40*/  FADD.FTZ R93, R93, R56 ;  /* 0x000000385d5d7221 */ /* 0x000fe40000010000 */
[----:B------:R-:W0:Y:S01]  /*2e50*/  LDS.64 R58, [R58] ;  /* 0x000000003a3a7984 */ /* 0x000e220000000a00 */
[----:B------:R-:W-:Y:S01]  /*2e60*/  FADD.FTZ R94, R94, R57 ;  /* 0x000000395e5e7221 */ /* 0x000fe20000010000 */
[----:B--2---:R-:W-:-:S03]  /*2e70*/  FADD.FTZ R93, R93, R72 ;  /* 0x000000485d5d7221 */ /* 0x004fc60000010000 */
[----:B------:R-:W-:Y:S01]  /*2e80*/  FADD.FTZ R94, R94, R73 ;  /* 0x000000495e5e7221 */ /* 0x000fe20000010000 */
[----:B----4-:R-:W-:-:S03]  /*2e90*/  FADD.FTZ R93, R93, R70 ;  /* 0x000000465d5d7221 */ /* 0x010fc60000010000 */
[----:B------:R-:W-:Y:S01]  /*2ea0*/  FADD.FTZ R94, R94, R71 ;  /* 0x000000475e5e7221 */ /* 0x000fe20000010000 */
[----:B------:R-:W-:-:S03]  /*2eb0*/  FADD.FTZ R93, R93, R68 ;  /* 0x000000445d5d7221 */ /* 0x000fc60000010000 */
[----:B------:R-:W-:Y:S01]  /*2ec0*/  FADD.FTZ R94, R94, R69 ;  /* 0x000000455e5e7221 */ /* 0x000fe20000010000 */
[----:B-----5:R-:W-:-:S03]  /*2ed0*/  FADD.FTZ R93, R93, R74 ;  /* 0x0000004a5d5d7221 */ /* 0x020fc60000010000 */
[----:B------:R-:W-:Y:S01]  /*2ee0*/  FADD.FTZ R94, R94, R75 ;  /* 0x0000004b5e5e7221 */ /* 0x000fe20000010000 */
[----:B-1----:R-:W-:-:S03]  /*2ef0*/  FADD.FTZ R93, R93, R50 ;  /* 0x000000325d5d7221 */ /* 0x002fc60000010000 */
[----:B------:R-:W-:Y:S01]  /*2f00*/  FADD.FTZ R94, R94, R51 ;  /* 0x000000335e5e7221 */ /* 0x000fe20000010000 */
[----:B------:R-:W-:-:S03]  /*2f10*/  FADD.FTZ R93, R93, R66 ;  /* 0x000000425d5d7221 */ /* 0x000fc60000010000 */
[----:B------:R-:W-:Y:S01]  /*2f20*/  FADD.FTZ R94, R94, R67 ;  /* 0x000000435e5e7221 */ /* 0x000fe20000010000 */
[----:B---3--:R-:W-:-:S03]  /*2f30*/  FADD.FTZ R93, R93, R64 ;  /* 0x000000405d5d7221 */ /* 0x008fc60000010000 */
[----:B------:R-:W-:Y:S01]  /*2f40*/  FADD.FTZ R94, R94, R65 ;  /* 0x000000415e5e7221 */ /* 0x000fe20000010000 */
[----:B0-----:R-:W-:-:S03]  /*2f50*/  FADD.FTZ R93, R93, R62 ;  /* 0x0000003e5d5d7221 */ /* 0x001fc60000010000 */
[----:B------:R-:W-:Y:S01]  /*2f60*/  FADD.FTZ R94, R94, R63 ;  /* 0x0000003f5e5e7221 */ /* 0x000fe20000010000 */
[----:B------:R-:W-:-:S03]  /*2f70*/  FADD.FTZ R93, R93, R60 ;  /* 0x0000003c5d5d7221 */ /* 0x000fc60000010000 */
[----:B------:R-:W-:Y:S01]  /*2f80*/  FADD.FTZ R94, R94, R61 ;  /* 0x0000003d5e5e7221 */ /* 0x000fe20000010000 */
[----:B------:R-:W-:-:S03]  /*2f90*/  FADD.FTZ R62, R93, R58 ;  /* 0x0000003a5d3e7221 */ /* 0x000fc60000010000 */
[----:B------:R-:W-:-:S07]  /*2fa0*/  FADD.FTZ R60, R94, R59 ;  /* 0x0000003b5e3c7221 */ /* 0x000fce0000010000 */
.L_x_347:
[----:B------:R-:W-:Y:S05]  /*2fb0*/  BSYNC.RECONVERGENT B0 ;  /* 0x0000000000007941 */ /* 0x000fea0003800200 */
.L_x_346:
[----:B------:R-:W0:Y:S01]  /*2fc0*/  SHFL.BFLY PT, R59, R62, 0x2, 0x1f ;  /* 0x0c401f003e3b7f89 */ /* 0x000e2200000e0000 */
[----:B------:R-:W-:Y:S02]  /*2fd0*/  LOP3.LUT P0, RZ, R5, 0x3fb, RZ, 0xc0, !PT ;  /* 0x000003fb05ff7812 */ /* 0x000fe4000780c0ff */
[----:B------:R-:W-:Y:S01]  /*2fe0*/  IADD3 R13, P1, PT, R13, 0x9, RZ ;  /* 0x000000090d0d7810 */ /* 0x000fe20007f3e0ff */
[----:B------:R-:W1:Y:S03]  /*2ff0*/  SHFL.BFLY PT, R61, R60, 0x2, 0x1f ;  /* 0x0c401f003c3d7f89 */ /* 0x000e6600000e0000 */
[----:B------:R-:W-:Y:S01]  /*3000*/  IADD3.X R16, PT, PT, RZ, R16, RZ, P1, !PT ;  /* 0x00000010ff107210 */ /* 0x000fe20000ffe4ff */
[----:B------:R-:W2:Y:S04]  /*3010*/  LDS.64 R50, [R20+0x1400] ;  /* 0x0014000014327984 */ /* 0x000ea80000000a00 */
[----:B------:R-:W5:Y:S01]  /*3020*/  LDS.64 R56, [R20+0x1e00] ;  /* 0x001e000014387984 */ /* 0x000f620000000a00 */
[----:B0-----:R-:W-:-:S02]  /*3030*/  FADD.FTZ R63, R59, R62 ;  /* 0x0000003e3b3f7221 */ /* 0x001fc40000010000 */
[----:B------:R-:W0:Y:S01]  /*3040*/  @!P0 LDC.64 R58, c[0x0][0x3d0] ;  /* 0x0000f400ff3a8b82 */ /* 0x000e220000000a00 */
[----:B-1----:R-:W-:Y:S02]  /*3050*/  FADD.FTZ R64, R61, R60 ;  /* 0x0000003c3d407221 */ /* 0x002fe40000010000 */
[----:B------:R-:W1:Y:S01]  /*3060*/  SHFL.BFLY PT, R66, R63, 0x1, 0x1f ;  /* 0x0c201f003f427f89 */ /* 0x000e6200000e0000 */
[----:B---3--:R-:W-:Y:S01]  /*3070*/  FADD.FTZ R61, RZ, R52 ;  /* 0x00000034ff3d7221 */ /* 0x008fe20000010000 */
[----:B------:R-:W-:Y:S01]  /*3080*/  FADD.FTZ R52, RZ, R53 ;  /* 0x00000035ff347221 */ /* 0x000fe20000010000 */
[----:B------:R-:W-:Y:S01]  /*3090*/  @!P0 IMAD R53, R14, UR7, R3 ;  /* 0x000000070e358c24 */ /* 0x000fe2000f8e0203 */
[----:B------:R-:W3:Y:S01]  /*30a0*/  SHFL.BFLY PT, R65, R64, 0x1, 0x1f ;  /* 0x0c201f0040417f89 */ /* 0x000ee200000e0000 */
[----:B----4-:R-:W-:Y:S01]  /*30b0*/  FADD.FTZ R61, R61, R54 ;  /* 0x000000363d3d7221 */ /* 0x010fe20000010000 */
[----:B------:R-:W-:Y:S02]  /*30c0*/  FADD.FTZ R52, R52, R55 ;  /* 0x0000003734347221 */ /* 0x000fe40000010000 */
[----:B------:R-:W-:Y:S01]  /*30d0*/  @!P0 LEA R53, R53, R78, 0x6 ;  /* 0x0000004e35358211 */ /* 0x000fe200078e30ff */
[----:B--2---:R-:W-:Y:S01]  /*30e0*/  FADD.FTZ R61, R61, R50 ;  /* 0x000000323d3d7221 */ /* 0x004fe20000010000 */
[----:B------:R-:W-:-:S03]  /*30f0*/  FADD.FTZ R52, R52, R51 ;  /* 0x0000003334347221 */ /* 0x000fc60000010000 */
[----:B0-----:R-:W-:-:S04]  /*3100*/  @!P0 IMAD.WIDE.U32 R58, R53, 0x4, R58 ;  /* 0x00000004353a8825 */ /* 0x001fc800078e003a */
        /* <DEDUP_REMOVED lines=16> */
.L_x_350:
[----:B------:R-:W2:Y:S04]  /*3210*/  LD.E.STRONG.GPU R51, desc[UR10][R88.64] ;  /* 0x0000000a58337980 */ /* 0x000ea8000c10f900 */
[----:B--2---:R-:W-:Y:S01]  /*3220*/  CCTL.IVALL ;  /* 0x00000000ff00798f */ /* 0x004fe20002000000 */
[----:B------:R-:W-:Y:S05]  /*3230*/  YIELD ;  /* 0x0000000000007946 */ /* 0x000fea0003800000 */
[----:B-----5:R-:W-:-:S04]  /*3240*/  LOP3.LUT R51, R51, R50, RZ, 0x3c, !PT ;  /* 0x0000003233337212 */ /* 0x020fc800078e3cff */
[----:B------:R-:W-:-:S13]  /*3250*/  ISETP.GT.AND P1, PT, R51, -0x1, PT ;  /* 0xffffffff3300780c */ /* 0x000fda0003f24270 */
[----:B------:R-:W-:Y:S05]  /*3260*/  @P1 BRA `(.L_x_350) ;  /* 0xfffffffc00e81947 */ /* 0x000fea000383ffff */
.L_x_349:
[----:B------:R-:W-:Y:S05]  /*3270*/  WARPSYNC.ALL ;  /* 0x0000000000007948 */ /* 0x000fea0003800000 */
[----:B------:R-:W-:Y:S06]  /*3280*/  BAR.SYNC.DEFER_BLOCKING 0x0 ;  /* 0x0000000000007b1d */ /* 0x000fec0000010000 */
[----:B------:R-:W-:Y:S05]  /*3290*/  BRA `(.L_x_351) ;  /* 0x00000000003c7947 */ /* 0x000fea0003800000 */
.L_x_348:
[----:B------:R-:W-:Y:S01]  /*32a0*/  BAR.SYNC.DEFER_BLOCKING 0x0 ;  /* 0x0000000000007b1d */ /* 0x000fe20000010000 */
[----:B------:R-:W-:-:S13]  /*32b0*/  ISETP.NE.AND P1, PT, R5, RZ, PT ;  /* 0x000000ff0500720c */ /* 0x000fda0003f25270 */
[----:B------:R-:W-:Y:S05]  /*32c0*/  @P1 BRA `(.L_x_352) ;  /* 0x0000000000281947 */ /* 0x000fea0003800000 */
[----:B------:R-:W-:Y:S06]  /*32d0*/  MEMBAR.ALL.GPU ;  /* 0x0000000000007992 */ /* 0x000fec000000a000 */
[----:B------:R-:W-:-:S00]  /*32e0*/  ERRBAR ;  /* 0x00000000000079ab */ /* 0x000fc00000000000 */
[----:B------:R-:W-:Y:S06]  /*32f0*/  CGAERRBAR ;  /* 0x00000000000075ab */ /* 0x000fec0000000000 */
[----:B------:R0:W5:Y:S02]  /*3300*/  ATOM.E.ADD.STRONG.GPU PT, R50, desc[UR10][R86.64], R17 ;  /* 0x800000115632798a */ /* 0x00016400081ef10a */
.L_x_353:
[----:B------:R-:W2:Y:S04]  /*3310*/  LD.E.STRONG.GPU R51, desc[UR10][R86.64] ;  /* 0x0000000a56337980 */ /* 0x000ea8000c10f900 */
[----:B--2---:R-:W-:Y:S01]  /*3320*/  CCTL.IVALL ;  /* 0x00000000ff00798f */ /* 0x004fe20002000000 */
[----:B------:R-:W-:Y:S05]  /*3330*/  YIELD ;  /* 0x0000000000007946 */ /* 0x000fea0003800000 */
[----:B-----5:R-:W-:-:S04]  /*3340*/  LOP3.LUT R51, R51, R50, RZ, 0x3c, !PT ;  /* 0x0000003233337212 */ /* 0x020fc800078e3cff */
[----:B------:R-:W-:-:S13]  /*3350*/  ISETP.GT.AND P1, PT, R51, -0x1, PT ;  /* 0xffffffff3300780c */ /* 0x000fda0003f24270 */
[----:B------:R-:W-:Y:S05]  /*3360*/  @P1 BRA `(.L_x_353) ;  /* 0xfffffffc00e81947 */ /* 0x000fea000383ffff */
.L_x_352:
[----:B------:R-:W-:Y:S05]  /*3370*/  WARPSYNC.ALL ;  /* 0x0000000000007948 */ /* 0x000fea0003800000 */
[----:B------:R-:W-:Y:S06]  /*3380*/  BAR.SYNC.DEFER_BLOCKING 0x0 ;  /* 0x0000000000007b1d */ /* 0x000fec0000010000 */
.L_x_351:
        /* <DEDUP_REMOVED lines=11> */
.L_x_355:
[----:B------:R-:W-:Y:S05]  /*3440*/  BSYNC.RECONVERGENT B0 ;  /* 0x0000000000007941 */ /* 0x000fea0003800200 */
.L_x_354:
        /* <DEDUP_REMOVED lines=12> */
[----:B------:R-:W1:Y:S02]  /*3510*/  SHFL.BFLY PT, R55, R50, 0x4, 0x1f ;  /* 0x0c801f0032377f89 */ /* 0x000e6400000e0000 */
[----:B------:R-:W-:Y:S02]  /*3520*/  LEA R21, R21, UR5, 0x3 ;  /* 0x0000000515157c11 */ /* 0x000fe4000f8e18ff */
        /* <DEDUP_REMOVED lines=11> */
[----:B------:R-:W-:Y:S01]  /*35e0*/  @!P1 FMUL.FTZ R52, R53, 2.4414062863797880709e-05 ;  /* 0x37cccccd35349820 */ /* 0x000fe20000410000 */
[----:B------:R-:W-:-:S05]  /*35f0*/  @!P1 FMUL.FTZ R53, R50, 2.4414062863797880709e-05 ;  /* 0x37cccccd32359820 */ /* 0x000fca0000410000 */
        /* <DEDUP_REMOVED lines=66> */
.L_x_345:
[----:B------:R-:W-:-:S04]  /*3a20*/  LEA R14, R3, R8, 0x4 ;  /* 0x00000008030e7211 */ /* 0x000fc800078e20ff */
[----:B------:R-:W-:-:S04]  /*3a30*/  SHF.L.U32 R14, R14, 0x5, RZ ;  /* 0x000000050e0e7819 */ /* 0x000fc800000006ff */
[----:B------:R-:W-:-:S13]  /*3a40*/  ISETP.GT.AND P0, PT, R14, 0x9ff, PT ;  /* 0x000009ff0e00780c */ /* 0x000fda0003f04270 */
[----:B------:R-:W-:Y:S05]  /*3a50*/  @P0 EXIT ;  /* 0x000000000000094d */ /* 0x000fea0003800000 */
[----:B0-----:R-:W0:Y:S01]  /*3a60*/  S2R R17, SR_TID.X ;  /* 0x0000000000117919 */ /* 0x001e220000002100 */
[----:B------:R-:W2:Y:S01]  /*3a70*/  LDC.64 R4, c[0x0][0x3c8] ;  /* 0x0000f200ff047b82 */ /* 0x000ea20000000a00 */
[----:B------:R-:W-:Y:S01]  /*3a80*/  UMOV UR4, 0x400 ;  /* 0x0000040000047882 */ /* 0x000fe20000000000 */
[----:B------:R-:W3:Y:S06]  /*3a90*/  LDCU.64 UR8, c[0x0][0x3d0] ;  /* 0x00007a00ff0877ac */ /* 0x000eec0008000a00 */
[----:B------:R-:W4:Y:S01]  /*3aa0*/  S2UR UR5, SR_CgaCtaId ;  /* 0x00000000000579c3 */ /* 0x000f220000008800 */
[----:B--2---:R-:W-:-:S02]  /*3ab0*/  SHF.L.U32 R6, R4, 0x4, RZ ;  /* 0x0000000404067819 */ /* 0x004fc400000006ff */
[----:B------:R-:W-:Y:S02]  /*3ac0*/  SHF.L.U64.HI R5, R4, 0x4, R5 ;  /* 0x0000000404057819 */ /* 0x000fe40000010205 */
[----:B0-----:R-:W-:Y:S01]  /*3ad0*/  SHF.R.U32.HI R7, RZ, 0x5, R17 ;  /* 0x00000005ff077819 */ /* 0x001fe20000011611 */
[----:B----4-:R-:W-:Y:S01]  /*3ae0*/  ULEA UR6, UR5, UR4, 0x18 ;  /* 0x0000000405067291 */ /* 0x010fe2000f8ec0ff */
[C---:B------:R-:W-:Y:S01]  /*3af0*/  LOP3.LUT R13, R17.reuse, 0x1f, RZ, 0xc0, !PT ;  /* 0x0000001f110d7812 */ /* 0x040fe200078ec0ff */
[----:B---3--:R-:W-:Y:S01]  /*3b00*/  UIADD3 UR4, UP0, UPT, UR8, 0xc9200, URZ ;  /* 0x000c920008047890 */ /* 0x008fe2000ff1e0ff */
        /* <DEDUP_REMOVED lines=33> */
.L_x_368:
[----:B------:R-:W-:Y:S01]  /*3d20*/  ISETP.GT.U32.AND P1, PT, R6, R7, PT ;  /* 0x000000070600720c */ /* 0x000fe20003f24070 */
[----:B------:R-:W-:Y:S01]  /*3d30*/  BSSY.RECONVERGENT B0, `(.L_x_357) ;  /* 0x0000070000007945 */ /* 0x000fe20003800200 */
[----:B0-----:R-:W-:Y:S01]  /*3d40*/  HFMA2 R19, -RZ, RZ, 0, 0 ;  /* 0x00000000ff137431 */ /* 0x001fe200000001ff */
[----:B-1----:R-:W-:Y:S02]  /*3d50*/  MOV R26, RZ ;  /* 0x000000ff001a7202 */ /* 0x002fe40000000f00 */
        /* <DEDUP_REMOVED lines=23> */
.L_x_361:
        /* <DEDUP_REMOVED lines=33> */
.L_x_360:
[----:B------:R-:W-:Y:S05]  /*40e0*/  BSYNC.RECONVERGENT B1 ;  /* 0x0000000000017941 */ /* 0x000fea0003800200 */
.L_x_359:
        /* <DEDUP_REMOVED lines=25> */
.L_x_363:
[----:B------:R-:W-:Y:S05]  /*4280*/  BSYNC.RECONVERGENT B1 ;  /* 0x0000000000017941 */ /* 0x000fea0003800200 */
.L_x_362:
        /* <DEDUP_REMOVED lines=26> */
.L_x_358:
[----:B------:R-:W-:Y:S05]  /*4430*/  BSYNC.RECONVERGENT B0 ;  /* 0x0000000000007941 */ /* 0x000fea0003800200 */
.L_x_357:
[----:B------:R0:W-:Y:S01]  /*4440*/  STS [R9], R19 ;  /* 0x0000001309007388 */ /* 0x0001e20000000800 */
[----:B------:R-:W1:Y:S01]  /*4450*/  LDC.64 R22, c[0x0][0x388] ;  /* 0x0000e200ff167b82 */ /* 0x000e620000000a00 */
[----:B------:R-:W-:Y:S02]  /*4460*/  ISETP.GT.U32.AND P1, PT, R44, 0x9, PT ;  /* 0x000000092c00780c */ /* 0x000fe40003f24070 */
[----:B------:R0:W-:Y:S01]  /*4470*/  STS [R9+0x500], R26 ;  /* 0x0005001a09007388 */ /* 0x0001e20000000800 */
[----:B------:R-:W-:-:S04]  /*4480*/  MOV R27, R8 ;  /* 0x00000008001b7202 */ /* 0x000fc80000000f00 */
[----:B------:R-:W2:Y:S08]  /*4490*/  LDC.64 R24, c[0x0][0x390] ;  /* 0x0000e400ff187b82 */ /* 0x000eb00000000a00 */
[----:B0-----:R-:W-:Y:S06]  /*44a0*/  BAR.SYNC.DEFER_BLOCKING 0x0 ;  /* 0x0000000000007b1d */ /* 0x001fec0000010000 */
.L_x_367:
        /* <DEDUP_REMOVED lines=31> */
.L_x_378:
        /* <DEDUP_REMOVED lines=11> */
.L_x_366:
[----:B------:R-:W-:Y:S05]  /*4750*/  BSYNC.RECONVERGENT B0 ;  /* 0x0000000000007941 */ /* 0x000fea0003800200 */
.L_x_365:
        /* <DEDUP_REMOVED lines=9> */
.L_x_364:
        /* <DEDUP_REMOVED lines=8> */
.L_x_370:
[----:B------:R-:W-:Y:S05]  /*4870*/  BSYNC B0 ;  /* 0x0000000000007941 */ /* 0x000fea0003800000 */
.L_x_369:
        /* <DEDUP_REMOVED lines=8> */
.L_x_371:
[----:B------:R-:W-:Y:S01]  /*4900*/  FADD.FTZ R19, R19, R10 ;  /* 0x0000000a13137221 */ /* 0x000fe20000010000 */
[----:B------:R-:W-:-:S04]  /*4910*/  HFMA2 R32, -RZ, RZ, 0, 2.384185791015625e-07 ;  /* 0x00000004ff207431 */ /* 0x000fc800000001ff */
[----:B------:R-:W-:Y:S02]  /*4920*/  MOV R33, R19 ;  /* 0x0000001300217202 */ /* 0x000fe40000000f00 */
[----:B------:R-:W-:-:S07]  /*4930*/  MOV R20, R31 ;  /* 0x0000001f00147202 */ /* 0x000fce0000000f00 */
[----:B------:R-:W-:Y:S05]  /*4940*/  WARPSYNC.COLLECTIVE R30, `(.L_x_372) ;  /* 0x000000001e087348 */ /* 0x000fea0003c00000 */
[----:B------:R0:W1:Y:S02]  /*4950*/  SHFL.BFLY P3, R31, R33, R32, R35 ;  /* 0x0c000020211f7389 */ /* 0x0000640000060023 */
[----:B01----:R-:W-:Y:S05]  /*4960*/  ENDCOLLECTIVE ;  /* 0x000000000000791b */ /* 0x003fea0003800000 */
.L_x_372:
[----:B------:R-:W-:-:S05]  /*4970*/  FADD.FTZ R20, R20, R11 ;  /* 0x0000000b14147221 */ /* 0x000fca0000010000 */
[----:B------:R-:W-:Y:S02]  /*4980*/  MOV R33, R20 ;  /* 0x0000001400217202 */ /* 0x000fe40000000f00 */
[----:B------:R-:W-:-:S07]  /*4990*/  MOV R26, R31 ;  /* 0x0000001f001a7202 */ /* 0x000fce0000000f00 */
[----:B------:R-:W-:Y:S05]  /*49a0*/  WARPSYNC.COLLECTIVE R30, `(.L_x_373) ;  /* 0x000000001e087348 */ /* 0x000fea0003c00000 */
[----:B------:R0:W1:Y:S02]  /*49b0*/  SHFL.BFLY P3, R31, R33, R32, R35 ;  /* 0x0c000020211f7389 */ /* 0x0000640000060023 */
[----:B01----:R-:W-:Y:S05]  /*49c0*/  ENDCOLLECTIVE ;  /* 0x000000000000791b */ /* 0x003fea0003800000 */
.L_x_373:
[----:B------:R-:W-:Y:S01]  /*49d0*/  FADD.FTZ R26, R19, R26 ;  /* 0x0000001a131a7221 */ /* 0x000fe20000010000 */
[----:B------:R-:W-:-:S04]  /*49e0*/  HFMA2 R32, -RZ, RZ, 0, 1.1920928955078125e-07 ;  /* 0x00000002ff207431 */ /* 0x000fc800000001ff */
[----:B------:R-:W-:Y:S02]  /*49f0*/  MOV R33, R26 ;  /* 0x0000001a00217202 */ /* 0x000fe40000000f00 */
[----:B------:R-:W-:-:S07]  /*4a00*/  MOV R21, R31 ;  /* 0x0000001f00157202 */ /* 0x000fce0000000f00 */
[----:B------:R-:W-:Y:S05]  /*4a10*/  WARPSYNC.COLLECTIVE R30, `(.L_x_374) ;  /* 0x000000001e087348 */ /* 0x000fea0003c00000 */
[----:B------:R0:W1:Y:S02]  /*4a20*/  SHFL.BFLY P3, R31, R33, R32, R35 ;  /* 0x0c000020211f7389 */ /* 0x0000640000060023 */
[----:B01----:R-:W-:Y:S05]  /*4a30*/  ENDCOLLECTIVE ;  /* 0x000000000000791b */ /* 0x003fea0003800000 */
.L_x_374:
[----:B------:R-:W-:-:S05]  /*4a40*/  FADD.FTZ R21, R20, R21 ;  /* 0x0000001514157221 */ /* 0x000fca0000010000 */
[----:B------:R-:W-:Y:S02]  /*4a50*/  MOV R33, R21 ;  /* 0x0000001500217202 */ /* 0x000fe40000000f00 */
[----:B------:R-:W-:-:S07]  /*4a60*/  MOV R29, R31 ;  /* 0x0000001f001d7202 */ /* 0x000fce0000000f00 */
[----:B------:R-:W-:Y:S05]  /*4a70*/  WARPSYNC.COLLECTIVE R30, `(.L_x_375) ;  /* 0x000000001e087348 */ /* 0x000fea0003c00000 */
[----:B------:R0:W1:Y:S02]  /*4a80*/  SHFL.BFLY P3, R31, R33, R32, R35 ;  /* 0x0c000020211f7389 */ /* 0x0000640000060023 */
[----:B01----:R-:W-:Y:S05]  /*4a90*/  ENDCOLLECTIVE ;  /* 0x000000000000791b */ /* 0x003fea0003800000 */
.L_x_375:
[----:B------:R-:W-:Y:S01]  /*4aa0*/  FADD.FTZ R29, R26, R29 ;  /* 0x0000001d1a1d7221 */ /* 0x000fe20000010000 */
[----:B------:R-:W-:-:S04]  /*4ab0*/  HFMA2 R32, -RZ, RZ, 0, 5.9604644775390625e-08 ;  /* 0x00000001ff207431 */ /* 0x000fc800000001ff */
[----:B------:R-:W-:Y:S02]  /*4ac0*/  MOV R33, R29 ;  /* 0x0000001d00217202 */ /* 0x000fe40000000f00 */
[----:B------:R-:W-:-:S07]  /*4ad0*/  MOV R10, R31 ;  /* 0x0000001f000a7202 */ /* 0x000fce0000000f00 */
[----:B------:R-:W-:Y:S05]  /*4ae0*/  WARPSYNC.COLLECTIVE R30, `(.L_x_376) ;  /* 0x000000001e087348 */ /* 0x000fea0003c00000 */
[----:B------:R0:W1:Y:S02]  /*4af0*/  SHFL.BFLY P3, R31, R33, R32, R35 ;  /* 0x0c000020211f7389 */ /* 0x0000640000060023 */
[----:B01----:R-:W-:Y:S05]  /*4b00*/  ENDCOLLECTIVE ;  /* 0x000000000000791b */ /* 0x003fea0003800000 */
.L_x_376:
[----:B------:R-:W-:-:S05]  /*4b10*/  FADD.FTZ R10, R21, R10 ;  /* 0x0000000a150a7221 */ /* 0x000fca0000010000 */
[----:B------:R-:W-:Y:S02]  /*4b20*/  MOV R33, R10 ;  /* 0x0000000a00217202 */ /* 0x000fe40000000f00 */
[----:B------:R-:W-:-:S07]  /*4b30*/  MOV R28, R31 ;  /* 0x0000001f001c7202 */ /* 0x000fce0000000f00 */
[----:B------:R-:W-:Y:S05]  /*4b40*/  WARPSYNC.COLLECTIVE R30, `(.L_x_377) ;  /* 0x000000001e087348 */ /* 0x000fea0003c00000 */
[----:B------:R0:W1:Y:S02]  /*4b50*/  SHFL.BFLY P3, R31, R33, R32, R35 ;  /* 0x0c000020211f7389 */ /* 0x0000640000060023 */
[----:B01----:R-:W-:Y:S05]  /*4b60*/  ENDCOLLECTIVE ;  /* 0x000000000000791b */ /* 0x003fea0003800000 */
.L_x_377:
[----:B------:R-:W-:Y:S01]  /*4b70*/  FADD.FTZ R28, R29, R28 ;  /* 0x0000001c1d1c7221 */ /* 0x000fe20000010000 */
[----:B------:R-:W-:Y:S01]  /*4b80*/  MOV R11, R31 ;  /* 0x0000001f000b7202 */ /* 0x000fe20000000f00 */
[----:B------:R-:W-:Y:S06]  /*4b90*/  BRA `(.L_x_378) ;  /* 0xfffffff800c07947 */ /* 0x000fec000383ffff */
.L_x_379:
        /* <DEDUP_REMOVED lines=14> */
.L_x_1649:


//--------------------- .text._ZN13group_norm_v218gn_bwd_cuda_kernelI13__nv_bfloat16Li320ELi3ELi16ELi160ELi256ELb1ELb1ELi16ELi320ELi320ELi4ELb1ELi16ELb0ELb0ELNS_15WgradSyncMethodE3ENS_16CompileConditionILi1000EEEEEvPT_S6_S6_PKS5_S8_S8_S8_PKfflPfPj --------------------------
	.section	.text._ZN13group_norm_v218gn_bwd_cuda_kernelI13__nv_bfloat16Li320ELi3ELi16ELi160ELi256ELb1ELb1ELi16ELi320ELi320ELi4ELb1ELi16ELb0ELb0ELNS_15WgradSyncMethodE3ENS_16CompileConditionILi1000EEEEEvPT_S6_S6_PKS5_S8_S8_S8_PKfflPfPj,"ax",@progbits
	.align	128
        .global         _ZN13group_norm_v218gn_bwd_cuda_kernelI13__nv_bfloat16Li320ELi3ELi16ELi160ELi256ELb1ELb1ELi16ELi320ELi320ELi4ELb1ELi16ELb0ELb0ELNS_15WgradSyncMethodE3ENS_16CompileConditionILi1000EEEEEvPT_S6_S6_PKS5_S8_S8_S8_PKfflPfPj
        .type           _ZN13group_norm_v218gn_bwd_cuda_kernelI13__nv_bfloat16Li320ELi3ELi16ELi160ELi256ELb1ELb1ELi16ELi320ELi320ELi4ELb1ELi16ELb0ELb0ELNS_15WgradSyncMethodE3ENS_16CompileConditionILi1000EEEEEvPT_S6_S6_PKS5_S8_S8_S8_PKfflPfPj,@function
        .size           _ZN13group_norm_v218gn_bwd_cuda_kernelI13__nv_bfloat16Li320ELi3ELi16ELi160ELi256ELb1ELb1ELi16ELi320ELi320ELi4ELb1ELi16ELb0ELb0ELNS_15WgradSyncMethodE3ENS_16CompileConditionILi1000EEEEEvPT_S6_S6_PKS5_S8_S8_S8_PKfflPfPj,(.L_x_1650 - _ZN13group_norm_v218gn_bwd_cuda_kernelI13__nv_bfloat16Li320ELi3ELi16ELi160ELi256ELb1ELb1ELi16ELi320ELi320ELi4ELb1ELi16ELb0ELb0ELNS_15WgradSyncMethodE3ENS_16CompileConditionILi1000EEEEEvPT_S6_S6_PKS5_S8_S8_S8_PKfflPfPj)
        .other          _ZN13group_norm_v218gn_bwd_cuda_kernelI13__nv_bfloat16Li320ELi3ELi16ELi160ELi256ELb1ELb1ELi16ELi320ELi320ELi4ELb1ELi16ELb0ELb0ELNS_15WgradSyncMethodE3ENS_16CompileConditionILi1000EEEEEvPT_S6_S6_PKS5_S8_S8_S8_PKfflPfPj,@"STO_CUDA_ENTRY STV_DEFAULT"
_ZN13group_norm_v218gn_bwd_cuda_kernelI13__nv_bfloat16Li320ELi3ELi16ELi160ELi256ELb1ELb1ELi16ELi320ELi320ELi4ELb1ELi16ELb0ELb0ELNS_15WgradSyncMethodE3ENS_16CompileConditionILi1000EEEEEvPT_S6_S6_PKS5_S8_S8_S8_PKfflPfPj:
.text._ZN13group_norm_v218gn_bwd_cuda_kernelI13__nv_bfloat16Li320ELi3ELi16ELi160ELi256ELb1ELb1ELi16ELi320ELi320ELi4ELb1ELi16ELb0ELb0ELNS_15WgradSyncMethodE3ENS_16CompileConditionILi1000EEEEEvPT_S6_S6_PKS5_S8_S8_S8_PKfflPfPj:
        /* <DEDUP_REMOVED lines=8> */
[----:B------:R-:W-:Y:S01]  /*0080*/  UISETP.GT.AND.EX UP0, UPT, UR5, URZ, UPT, UP0 ;  /* 0x000000ff0500728c */ /* 0x000fe2000bf04300 */
[----:B------:R-:W-:Y:S02]  /*0090*/  UMOV UR10, UR8 ;  /* 0x00000008000a7c82 */ /* 0x000fe40008000000 */
[----:B------:R-:W-:-:S06]  /*00a0*/  UMOV UR5, URZ ;  /* 0x000000ff00057c82 */ /* 0x000fcc0008000000 */
        /* <DEDUP_REMOVED lines=18> */
.L_x_382:
[----:B0-----:R-:W2:Y:S04]  /*01d0*/  LD.E.STRONG.GPU R5, desc[UR14][R2.64+0x40] ;  /* 0x0000400e02057980 */ /* 0x001ea8000c10f900 */
[----:B--2---:R-:W-:Y:S01]  /*01e0*/  CCTL.IVALL ;  /* 0x00000000ff00798f */ /* 0x004fe20002000000 */
[----:B------:R-:W-:Y:S05]  /*01f0*/  YIELD ;  /* 0x0000000000007946 */ /* 0x000fea0003800000 */
[----:B-----5:R-:W-:-:S04]  /*0200*/  LOP3.LUT R5, R5, R0, RZ, 0x3c, !PT ;  /* 0x0000000005057212 */ /* 0x020fc800078e3cff */
[----:B------:R-:W-:-:S13]  /*0210*/  ISETP.GT.AND P0, PT, R5, -0x1, PT ;  /* 0xffffffff0500780c */ /* 0x000fda0003f04270 */
[----:B------:R-:W-:Y:S05]  /*0220*/  @P0 BRA `(.L_x_382) ;  /* 0xfffffffc00e80947 */ /* 0x000fea000383ffff */
.L_x_381:
[----:B------:R-:W-:Y:S05]  /*0230*/  WARPSYNC.ALL ;  /* 0x0000000000007948 */ /* 0x000fea0003800000 */
[----:B------:R-:W-:Y:S06]  /*0240*/  BAR.SYNC.DEFER_BLOCKING 0x0 ;  /* 0x0000000000007b1d */ /* 0x000fec0000010000 */
[----:B------:R-:W-:Y:S05]  /*0250*/  BRA `(.L_x_383) ;  /* 0x0000003800c47947 */ /* 0x000fea0003800000 */
.L_x_380:
[----:B------:R-:W0:Y:S01]  /*0260*/  S2R R3, SR_TID.X ;  /* 0x0000000000037919 */ /* 0x000e220000002100 */
[----:B------:R-:W1:Y:S08]  /*0270*/  LDC.64 R8, c[0x0][0x3a8] ;  /* 0x0000ea00ff087b82 */ /* 0x000e700000000a00 */
[----:B------:R-:W2:Y:S01]  /*0280*/  LDC.64 R10, c[0x0][0x3b0] ;  /* 0x0000ec00ff0a7b82 */ /* 0x000ea20000000a00 */
        /* <DEDUP_REMOVED lines=12> */
[----:B-1----:R-:W-:-:S04]  /*0350*/  IMAD.WIDE.U32 R8, R3, 0x2, R8 ;  /* 0x0000000203087825 */ /* 0x002fc800078e0008 */
[C---:B--2---:R-:W-:Y:S02]  /*0360*/  IMAD.WIDE.U32 R10, R3.reuse, 0x2, R10 ;  /* 0x00000002030a7825 */ /* 0x044fe400078e000a */
[----:B------:R-:W2:Y:S04]  /*0370*/  LDG.E.64.CONSTANT R8, desc[UR14][R8.64] ;  /* 0x0000000e08087981 */ /* 0x000ea8000c1e9b00 */
[----:B------:R-:W3:Y:S01]  /*0380*/  LDG.E.64.CONSTANT R10, desc[UR14][R10.64] ;  /* 0x0000000e0a0a7981 */ /* 0x000ee2000c1e9b00 */
[----:B------:R-:W-:Y:S02]  /*0390*/  LOP3.LUT R3, R3, 0xffff, RZ, 0xc0, !PT ;  /* 0x0000ffff03037812 */ /* 0x000fe400078ec0ff */
[----:B------:R-:W-:Y:S02]  /*03a0*/  CS2R R26, SRZ ;  /* 0x00000000001a7805 */ /* 0x000fe4000001ff00 */
[----:B------:R-:W-:-:S02]  /*03b0*/  CS2R R24, SRZ ;  /* 0x0000000000187805 */ /* 0x000fc4000001ff00 */
[----:B------:R-:W-:Y:S02]  /*03c0*/  CS2R R22, SRZ ;  /* 0x0000000000167805 */ /* 0x000fe4000001ff00 */
[----:B------:R-:W-:Y:S01]  /*03d0*/  CS2R R20, SRZ ;  /* 0x0000000000147805 */ /* 0x000fe2000001ff00 */
[----:B------:R-:W-:Y:S01]  /*03e0*/  IMAD R3, R3, 0xccd, RZ ;  /* 0x00000ccd03037824 */ /* 0x000fe200078e02ff */
[----:B------:R-:W-:-:S04]  /*03f0*/  UMOV UR4, URZ ;  /* 0x000000ff00047c82 */ /* 0x000fc80008000000 */
[----:B------:R-:W-:Y:S02]  /*0400*/  SHF.R.U32.HI R4, RZ, 0x13, R3 ;  /* 0x00000013ff047819 */ /* 0x000fe40000011603 */
[----:B--2---:R-:W-:Y:S02]  /*0410*/  PRMT R6, R8, 0x7632, R6 ;  /* 0x0000763208067816 */ /* 0x004fe40000000006 */
[----:B------:R-:W-:Y:S02]  /*0420*/  PRMT R12, R9, 0x7632, R12 ;  /* 0x00007632090c7816 */ /* 0x000fe4000000000c */
[----:B---3--:R-:W-:Y:S02]  /*0430*/  PRMT R13, R10, 0x7632, R13 ;  /* 0x000076320a0d7816 */ /* 0x008fe4000000000d */
[----:B------:R-:W-:Y:S02]  /*0440*/  PRMT R14, R11, 0x7632, R14 ;  /* 0x000076320b0e7816 */ /* 0x000fe4000000000e */
[----:B------:R-:W-:-:S02]  /*0450*/  SHF.L.U32 R0, R8, 0x10, RZ ;  /* 0x0000001008007819 */ /* 0x000fc400000006ff */
[----:B------:R-:W-:Y:S02]  /*0460*/  SHF.L.U32 R2, R9, 0x10, RZ ;  /* 0x0000001009027819 */ /* 0x000fe400000006ff */
[----:B------:R-:W-:Y:S02]  /*0470*/  SHF.L.U32 R7, R11, 0x10, RZ ;  /* 0x000000100b077819 */ /* 0x000fe400000006ff */
[----:B------:R-:W-:Y:S02]  /*0480*/  SHF.L.U32 R5, R10, 0x10, RZ ;  /* 0x000000100a057819 */ /* 0x000fe400000006ff */
[----:B------:R-:W-:Y:S02]  /*0490*/  SHF.L.U32 R6, R6, 0x10, RZ ;  /* 0x0000001006067819 */ /* 0x000fe400000006ff */
[----:B------:R-:W-:Y:S02]  /*04a0*/  SHF.L.U32 R8, R12, 0x10, RZ ;  /* 0x000000100c087819 */ /* 0x000fe400000006ff */
[----:B------:R-:W-:-:S02]  /*04b0*/  SHF.L.U32 R9, R13, 0x10, RZ ;  /* 0x000000100d097819 */ /* 0x000fc400000006ff */
[----:B------:R-:W-:-:S07]  /*04c0*/  SHF.L.U32 R11, R14, 0x10, RZ ;  /* 0x000000100e0b7819 */ /* 0x000fce00000006ff */
.L_x_395:
[----:B0-----:R-:W0:Y:S01]  /*04d0*/  S2R R16, SR_TID.X ;  /* 0x0000000000107919 */ /* 0x001e220000002100 */
[----:B------:R-:W1:Y:S01]  /*04e0*/  S2UR UR8, SR_CTAID.Y ;  /* 0x00000000000879c3 */ /* 0x000e620000002600 */
[----:B------:R-:W-:Y:S02]  /*04f0*/  USHF.R.U64 UR13, UR10, 0x3, UR5 ;  /* 0x000000030a0d7899 */ /* 0x000fe40008001205 */
[----:B------:R-:W-:Y:S01]  /*0500*/  USHF.R.U32.HI UR6, URZ, 0x3, UR5 ;  /* 0x00000003ff067899 */ /* 0x000fe20008011605 */
[----:B------:R-:W2:Y:S03]  /*0510*/  LDCU.64 UR16, c[0x0][0x3b8] ;  /* 0x00007700ff1077ac */ /* 0x000ea60008000a00 */
[----:B------:R-:W-:Y:S01]  /*0520*/  MOV R17, UR13 ;  /* 0x0000000d00117c02 */ /* 0x000fe20008000f00 */
[----:B------:R-:W3:Y:S01]  /*0530*/  S2UR UR18, SR_CTAID.X ;  /* 0x00000000001279c3 */ /* 0x000ee20000002500 */
[----:B------:R-:W-:-:S02]  /*0540*/  USHF.L.U32 UR9, UR13, 0x5, URZ ;  /* 0x000000050d097899 */ /* 0x000fc400080006ff */
[----:B------:R-:W-:Y:S01]  /*0550*/  USHF.L.U64.HI UR12, UR13, 0x5, UR6 ;  /* 0x000000050d0c7899 */ /* 0x000fe20008010206 */
[----:B------:R-:W4:Y:S03]  /*0560*/  LDCU.64 UR20, c[0x0][0x3a0] ;  /* 0x00007400ff1477ac */ /* 0x000f260008000a00 */
[----:B------:R-:W-:Y:S02]  /*0570*/  MOV R12, UR9 ;  /* 0x00000009000c7c02 */ /* 0x000fe40008000f00 */
[----:B------:R-:W-:Y:S01]  /*0580*/  MOV R13, UR12 ;  /* 0x0000000c000d7c02 */ /* 0x000fe20008000f00 */
[----:B------:R-:W-:Y:S02]  /*0590*/  UIMAD UR6, UR6, 0xa0000, URZ ;  /* 0x000a0000060678a4 */ /* 0x000fe4000f8e02ff */
[----:B------:R-:W-:Y:S01]  /*05a0*/  IMAD.WIDE.U32 R12, R4, 0x2, R12 ;  /* 0x00000002040c7825 */ /* 0x000fe200078e000c */
[----:B-1----:R-:W-:-:S02]  /*05b0*/  ULOP3.LUT UR11, UR8, 0x7, URZ, 0xc0, !UPT ;  /* 0x00000007080b7892 */ /* 0x002fc4000f8ec0ff */
[----:B--2---:R-:W-:-:S04]  /*05c0*/  LEA R28, P0, R12, UR16, 0x2 ;  /* 0x000000100c1c7c11 */ /* 0x004fc8000f8010ff */
[----:B------:R-:W-:Y:S02]  /*05d0*/  MOV R10, UR11 ;  /* 0x0000000b000a7c02 */ /* 0x000fe40008000f00 */
[----:B0-----:R-:W-:Y:S01]  /*05e0*/  LOP3.LUT R3, R16, 0xffff, RZ, 0xc0, !PT ;  /* 0x0000ffff10037812 */ /* 0x001fe200078ec0ff */
[----:B---3--:R-:W-:Y:S01]  /*05f0*/  USHF.L.U32 UR7, UR18, 0x4, URZ ;  /* 0x0000000412077899 */ /* 0x008fe200080006ff */
[----:B------:R-:W-:Y:S01]  /*0600*/  LEA.HI.X R29, R12, UR17, R13, 0x2, P0 ;  /* 0x000000110c1d7c11 */ /* 0x000fe200080f140d */
[----:B------:R-:W0:Y:S02]  /*0610*/  LDCU.64 UR16, c[0x0][0x3c8] ;  /* 0x00007900ff1077ac */ /* 0x000e240008000a00 */
[----:B------:R-:W-:Y:S02]  /*0620*/  IMAD R3, R3, 0x334, RZ ;  /* 0x0000033403037824 */ /* 0x000fe400078e02ff */
[----:B------:R-:W-:Y:S01]  /*0630*/  MOV R15, UR7 ;  /* 0x00000007000f7c02 */ /* 0x000fe20008000f00 */
[----:B------:R-:W2:Y:S02]  /*0640*/  LDG.E.64.CONSTANT R28, desc[UR14][R28.64] ;  /* 0x0000000e1c1c7981 */ /* 0x000ea4000c1e9b00 */
[----:B------:R-:W-:-:S04]  /*0650*/  SHF.R.U32.HI R46, RZ, 0x10, R3 ;  /* 0x00000010ff2e7819 */ /* 0x000fc80000011603 */
[----:B------:R-:W-:-:S05]  /*0660*/  PRMT R3, R46, 0x9910, RZ ;  /* 0x000099102e037816 */ /* 0x000fca00000000ff */
[----:B------:R-:W-:-:S05]  /*0670*/  IMAD R3, R3, 0x50, RZ ;  /* 0x0000005003037824 */ /* 0x000fca00078e02ff */
[----:B------:R-:W-:-:S04]  /*0680*/  IADD3 R3, PT, PT, RZ, -R3, RZ ;  /* 0x80000003ff037210 */ /* 0x000fc80007ffe0ff */
[----:B------:R-:W-:-:S04]  /*0690*/  PRMT R3, R3, 0x7710, RZ ;  /* 0x0000771003037816 */ /* 0x000fc800000000ff */
[----:B------:R-:W-:-:S04]  /*06a0*/  IADD3 R16, PT, PT, R3, R16, RZ ;  /* 0x0000001003107210 */ /* 0x000fc80007ffe0ff */
[----:B------:R-:W-:-:S05]  /*06b0*/  LOP3.LUT R3, R16, 0xffff, RZ, 0xc0, !PT ;  /* 0x0000ffff10037812 */ /* 0x000fca00078ec0ff */
[----:B------:R-:W-:-:S05]  /*06c0*/  IMAD R3, R10, 0x50, R3 ;  /* 0x000000500a037824 */ /* 0x000fca00078e0203 */
[----:B------:R-:W-:Y:S02]  /*06d0*/  SHF.L.U32 R14, R3, 0x2, RZ ;  /* 0x00000002030e7819 */ /* 0x000fe400000006ff */
[----:B------:R-:W-:Y:S01]  /*06e0*/  LOP3.LUT R3, R46, 0xf0, R15, 0xf8, !PT ;  /* 0x000000f02e037812 */ /* 0x000fe200078ef80f */
[----:B------:R-:W-:-:S04]  /*06f0*/  HFMA2 R15, -RZ, RZ, 0, 0 ;  /* 0x00000000ff0f7431 */ /* 0x000fc800000001ff */
[----:B------:R-:W-:Y:S02]  /*0700*/  IMAD R3, R3, 0xa00, RZ ;  /* 0x00000a0003037824 */ /* 0x000fe400078e02ff */
[----:B------:R-:W-:-:S03]  /*0710*/  IMAD.WIDE.U32 R14, R17, 0xa0000, R14 ;  /* 0x000a0000110e7825 */ /* 0x000fc600078e000e */
[----:B------:R-:W-:-:S04]  /*0720*/  IADD3 R3, P1, PT, R3, R14, RZ ;  /* 0x0000000e03037210 */ /* 0x000fc80007f3e0ff */
[----:B------:R-:W-:Y:S01]  /*0730*/  IADD3.X R12, PT, PT, R15, UR6, RZ, P1, !PT ;  /* 0x000000060f0c7c10 */ /* 0x000fe20008ffe4ff */
[----:B------:R-:W1:Y:S01]  /*0740*/  LDCU.64 UR6, c[0x0][0x398] ;  /* 0x00007300ff0677ac */ /* 0x000e620008000a00 */
[C---:B------:R-:W-:Y:S02]  /*0750*/  SHF.L.U32 R10, R3.reuse, 0x1, RZ ;  /* 0x00000001030a7819 */ /* 0x040fe400000006ff */
[----:B------:R-:W-:Y:S02]  /*0760*/  SHF.L.U64.HI R12, R3, 0x1, R12 ;  /* 0x00000001030c7819 */ /* 0x000fe4000001020c */
[----:B----4-:R-:W-:-:S04]  /*0770*/  IADD3 R42, P0, PT, R10, UR20, RZ ;  /* 0x000000140a2a7c10 */ /* 0x010fc8000ff1e0ff */
[----:B------:R-:W-:-:S05]  /*0780*/  IADD3.X R43, PT, PT, R12, UR21, RZ, P0, !PT ;  /* 0x000000150c2b7c10 */ /* 0x000fca00087fe4ff */
[----:B------:R-:W3:Y:S04]  /*0790*/  LDG.E.64.CONSTANT R38, desc[UR14][R42.64] ;  /* 0x0000000e2a267981 */ /* 0x000ee8000c1e9b00 */
[----:B------:R-:W4:Y:S01]  /*07a0*/  LDG.E.64.CONSTANT R40, desc[UR14][R42.64+0x5000] ;  /* 0x0050000e2a287981 */ /* 0x000f22000c1e9b00 */
[----:B-1----:R-:W-:Y:S01]  /*07b0*/  IADD3 R44, P0, PT, R10, UR6, RZ ;  /* 0x000000060a2c7c10 */ /* 0x002fe2000ff1e0ff */
[----:B------:R-:W2:Y:S02]  /*07c0*/  LDCU UR6, c[0x0][0x3c0] ;  /* 0x00007800ff0677ac */ /* 0x000ea40008000800 */
[----:B------:R-:W5:Y:S01]  /*07d0*/  LDG.E.64.CONSTANT R32, desc[UR14][R42.64+0xa000] ;  /* 0x00a0000e2a207981 */ /* 0x000f62000c1e9b00 */
[----:B------:R-:W-:-:S03]  /*07e0*/  IADD3.X R45, PT, PT, R12, UR7, RZ, P0, !PT ;  /* 0x000000070c2d7c10 */ /* 0x000fc600087fe4ff */
[----:B------:R1:W5:Y:S04]  /*07f0*/  LDG.E.64.CONSTANT R36, desc[UR14][R42.64+0xf000] ;  /* 0x00f0000e2a247981 */ /* 0x000368000c1e9b00 */
[----:B------:R-:W5:Y:S04]  /*0800*/  LDG.E.64.CONSTANT R30, desc[UR14][R44.64] ;  /* 0x0000000e2c1e7981 */ /* 0x000f68000c1e9b00 */
[----:B------:R-:W5:Y:S01]  /*0810*/  LDG.E.64.CONSTANT R34, desc[UR14][R44.64+0x5000] ;  /* 0x0050000e2c227981 */ /* 0x000f62000c1e9b00 */
[----:B------:R-:W-:-:S04]  /*0820*/  MOV R54, 0x400 ;  /* 0x0000040000367802 */ /* 0x000fc80000000f00 */
[----:B------:R-:W-:Y:S02]  /*0830*/  IADD3 R54, PT, PT, R54, 0x2800, RZ ;  /* 0x0000280036367810 */ /* 0x000fe40007ffe0ff */
[----:B------:R-:W-:Y:S01]  /*0840*/  LOP3.LUT R16, R16, 0xffff, RZ, 0xc0, !PT ;  /* 0x0000ffff10107812 */ /* 0x000fe200078ec0ff */
[----:B--2---:R-:W-:-:S06]  /*0850*/  FADD.FTZ R19, R29, UR6 ;  /* 0x000000061d137e21 */ /* 0x004fcc0008010000 */
[----:B------:R-:W2:Y:S01]  /*0860*/  MUFU.RSQ R19, R19 ;  /* 0x0000001300137308 */ /* 0x000ea20000001400 */
[----:B------:R-:W0:Y:S01]  /*0870*/  S2R R29, SR_CgaCtaId ;  /* 0x00000000001d7919 */ /* 0x000e220000008800 */
[----:B---3--:R-:W-:Y:S02]  /*0880*/  SHF.L.U32 R13, R39, 0x10, RZ ;  /* 0x00000010270d7819 */ /* 0x008fe400000006ff */
[----:B------:R-:W-:-:S03]  /*0890*/  SHF.L.U32 R3, R38, 0x10, RZ ;  /* 0x0000001026037819 */ /* 0x000fc600000006ff */
[----:B------:R-:W-:Y:S01]  /*08a0*/  FADD.FTZ R18, -R28, R13 ;  /* 0x0000000d1c127221 */ /* 0x000fe20000010100 */
[----:B----4-:R-:W-:Y:S02]  /*08b0*/  SHF.L.U32 R13, R40, 0x10, RZ ;  /* 0x00000010280d7819 */ /* 0x010fe400000006ff */
[----:B------:R-:W-:Y:S01]  /*08c0*/  PRMT R38, R38, 0x7632, R38 ;  /* 0x0000763226267816 */ /* 0x000fe20000000026 */
[----:B--2---:R-:W-:Y:S02]  /*08d0*/  FMUL.FTZ R17, R19, R18 ;  /* 0x0000001213117220 */ /* 0x004fe40000410000 */
[----:B------:R-:W-:Y:S01]  /*08e0*/  FADD.FTZ R18, -R28, R13 ;  /* 0x0000000d1c127221 */ /* 0x000fe20000010100 */
[----:B------:R-:W-:Y:S02]  /*08f0*/  SHF.L.U32 R13, R38, 0x10, RZ ;  /* 0x00000010260d7819 */ /* 0x000fe400000006ff */
[----:B------:R-:W-:Y:S01]  /*0900*/  PRMT R39, R39, 0x7632, R39 ;  /* 0x0000763227277816 */ /* 0x000fe20000000027 */
[----:B------:R-:W-:-:S02]  /*0910*/  FFMA.FTZ R52, R2, R17, R7 ;  /* 0x0000001102347223 */ /* 0x000fc40000010007 */
[C---:B------:R-:W-:Y:S01]  /*0920*/  FADD.FTZ R38, -R28.reuse, R13 ;  /* 0x0000000d1c267221 */ /* 0x040fe20000010100 */
[----:B------:R-:W-:Y:S01]  /*0930*/  SHF.L.U32 R39, R39, 0x10, RZ ;  /* 0x0000001027277819 */ /* 0x000fe200000006ff */
[----:B------:R-:W-:Y:S01]  /*0940*/  FADD.FTZ R14, -R28, R3 ;  /* 0x000000031c0e7221 */ /* 0x000fe20000010100 */
[----:B------:R-:W-:Y:S01]  /*0950*/  FMUL.FTZ R50, R52, -1.4426950216293334961 ;  /* 0xbfb8aa3b34327820 */ /* 0x000fe20000410000 */
[C---:B------:R-:W-:Y:S02]  /*0960*/  FMUL.FTZ R15, R19.reuse, R38 ;  /* 0x00000026130f7220 */ /* 0x040fe40000410000 */
[----:B------:R-:W-:Y:S01]  /*0970*/  FADD.FTZ R38, -R28, R39 ;  /* 0x000000271c267221 */ /* 0x000fe20000010100 */
[C---:B------:R-:W-:Y:S02]  /*0980*/  FMUL.FTZ R3, R19.reuse, R14 ;  /* 0x0000000e13037220 */ /* 0x040fe40000410000 */
[----:B------:R-:W2:Y:S01]  /*0990*/  MUFU.EX2 R50, R50 ;  /* 0x0000003200327308 */ /* 0x000ea20000000800 */
[----:B------:R-:W-:Y:S01]  /*09a0*/  FMUL.FTZ R13, R19, R38 ;  /* 0x00000026130d7220 */ /* 0x000fe20000410000 */
[----:B------:R-:W-:Y:S01]  /*09b0*/  FFMA.FTZ R14, R0, R3, R5 ;  /* 0x00000003000e7223 */ /* 0x000fe20000010005 */
[----:B------:R-:W3:Y:S02]  /*09c0*/  LDG.E.64.CONSTANT R38, desc[UR14][R44.64+0xa000] ;  /* 0x00a0000e2c267981 */ /* 0x000ee4000c1e9b00 */
[----:B------:R-:W-:Y:S01]  /*09d0*/  FFMA.FTZ R49, R8, R13, R11 ;  /* 0x0000000d08317223 */ /* 0x000fe2000001000b */
[----:B------:R-:W-:Y:S01]  /*09e0*/  FMUL.FTZ R47, R14, -1.4426950216293334961 ;  /* 0xbfb8aa3b0e2f7820 */ /* 0x000fe20000410000 */
[----:B-1----:R-:W-:-:S02]  /*09f0*/  FFMA.FTZ R43, R6, R15, R9 ;  /* 0x0000000f062b7223 */ /* 0x002fc40000010009 */
[----:B------:R-:W-:Y:S02]  /*0a00*/  FMUL.FTZ R53, R49, -1.4426950216293334961 ;  /* 0xbfb8aa3b31357820 */ /* 0x000fe40000410000 */
[----:B------:R-:W-:Y:S01]  /*0a10*/  FMUL.FTZ R51, R43, -1.4426950216293334961 ;  /* 0xbfb8aa3b2b337820 */ /* 0x000fe20000410000 */
[----:B------:R-:W1:Y:S01]  /*0a20*/  MUFU.EX2 R47, R47 ;  /* 0x0000002f002f7308 */ /* 0x000e620000000800 */
[----:B--2---:R-:W-:-:S07]  /*0a30*/  FADD.FTZ R50, R50, 1 ;  /* 0x3f80000032327421 */ /* 0x004fce0000010000 */
[----:B------:R-:W2:Y:S08]  /*0a40*/  MUFU.EX2 R53, R53 ;  /* 0x0000003500357308 */ /* 0x000eb00000000800 */
[----:B------:R-:W4:Y:S01]  /*0a50*/  MUFU.EX2 R51, R51 ;  /* 0x0000003300337308 */ /* 0x000f220000000800 */
[----:B------:R-:W-:Y:S01]  /*0a60*/  FMUL.FTZ R18, R19, R18 ;  /* 0x0000001213127220 */ /* 0x000fe20000410000 */
[----:B-1----:R-:W-:Y:S01]  /*0a70*/  FADD.FTZ R47, R47, 1 ;  /* 0x3f8000002f2f7421 */ /* 0x002fe20000010000 */
[----:B0-----:R-:W-:-:S05]  /*0a80*/  LEA R55, R29, R54, 0x18 ;  /* 0x000000361d377211 */ /* 0x001fca00078ec0ff */
[----:B------:R-:W0:Y:S01]  /*0a90*/  MUFU.RCP R50, R50 ;  /* 0x0000003200327308 */ /* 0x000e220000001000 */
[----:B------:R-:W-:Y:S01]  /*0aa0*/  SHF.L.U32 R29, R41, 0x10, RZ ;  /* 0x00000010291d7819 */ /* 0x000fe200000006ff */
[----:B------:R-:W-:Y:S01]  /*0ab0*/  FFMA.FTZ R42, R0, R18, R5 ;  /* 0x00000012002a7223 */ /* 0x000fe20000010005 */
[----:B------:R-:W-:Y:S01]  /*0ac0*/  PRMT R40, R40, 0x7632, R40 ;  /* 0x0000763228287816 */ /* 0x000fe20000000028 */
[----:B------:R-:W-:Y:S02]  /*0ad0*/  IMAD R55, R16, 0x28, R55 ;  /* 0x0000002810377824 */ /* 0x000fe400078e0237 */
[----:B--2---:R-:W-:Y:S01]  /*0ae0*/  FADD.FTZ R57, R53, 1 ;  /* 0x3f80000035397421 */ /* 0x004fe20000010000 */
[----:B------:R-:W-:Y:S01]  /*0af0*/  FADD.FTZ R16, -R28, R29 ;  /* 0x0000001d1c107221 */ /* 0x000fe20000010100 */
[----:B------:R1:W2:Y:S01]  /*0b00*/  MUFU.RCP R56, R47 ;  /* 0x0000002f00387308 */ /* 0x0002a20000001000 */
[----:B----4-:R-:W-:Y:S01]  /*0b10*/  FADD.FTZ R51, R51, 1 ;  /* 0x3f80000033337421 */ /* 0x010fe20000010000 */
[----:B------:R-:W-:Y:S01]  /*0b20*/  FMUL.FTZ R48, R42, -1.4426950216293334961 ;  /* 0xbfb8aa3b2a307820 */ /* 0x000fe20000410000 */
[----:B------:R-:W-:Y:S01]  /*0b30*/  SHF.L.U32 R59, R40, 0x10, RZ ;  /* 0x00000010283b7819 */ /* 0x000fe200000006ff */
[----:B------:R-:W-:Y:S01]  /*0b40*/  FMUL.FTZ R16, R19, R16 ;  /* 0x0000001013107220 */ /* 0x000fe20000410000 */
[----:B------:R-:W-:-:S03]  /*0b50*/  LEA R29, R46, R55, 0x3 ;  /* 0x000000372e1d7211 */ /* 0x000fc600078e18ff */
[----:B------:R-:W4:Y:S01]  /*0b60*/  MUFU.RCP R40, R57 ;  /* 0x0000003900287308 */ /* 0x000f220000001000 */
[----:B0-----:R-:W-:Y:S01]  /*0b70*/  FADD.FTZ R55, -R50, 1 ;  /* 0x3f80000032377421 */ /* 0x001fe20000010100 */
[----:B-1----:R-:W-:-:S06]  /*0b80*/  FFMA.FTZ R47, R2, R16, R7 ;  /* 0x00000010022f7223 */ /* 0x002fcc0000010007 */
[----:B------:R-:W0:Y:S01]  /*0b90*/  MUFU.RCP R51, R51 ;  /* 0x0000003300337308 */ /* 0x000e220000001000 */
[----:B------:R-:W-:Y:S01]  /*0ba0*/  FFMA.FTZ R55, R52, R55, 1 ;  /* 0x3f80000034377423 */ /* 0x000fe20000010037 */
[----:B------:R-:W-:-:S06]  /*0bb0*/  FMUL.FTZ R52, R47, -1.4426950216293334961 ;  /* 0xbfb8aa3b2f347820 */ /* 0x000fcc0000410000 */
[----:B------:R-:W1:Y:S01]  /*0bc0*/  MUFU.EX2 R48, R48 ;  /* 0x0000003000307308 */ /* 0x000e620000000800 */
[----:B--2---:R-:W-:Y:S01]  /*0bd0*/  FADD.FTZ R53, -R56, 1 ;  /* 0x3f80000038357421 */ /* 0x004fe20000010100 */
[----:B------:R-:W-:Y:S01]  /*0be0*/  FADD.FTZ R46, -R28, R59 ;  /* 0x0000003b1c2e7221 */ /* 0x000fe20000010100 */
[----:B----4-:R-:W-:Y:S02]  /*0bf0*/  FADD.FTZ R58, -R40, 1 ;  /* 0x3f800000283a7421 */ /* 0x010fe40000010100 */
[----:B------:R-:W-:-:S03]  /*0c00*/  FFMA.FTZ R53, R14, R53, 1 ;  /* 0x3f8000000e357423 */ /* 0x000fc60000010035 */
[----:B------:R-:W2:Y:S01]  /*0c10*/  MUFU.EX2 R52, R52 ;  /* 0x0000003400347308 */ /* 0x000ea20000000800 */
[----:B------:R-:W-:Y:S01]  /*0c20*/  FMUL.FTZ R14, R19, R46 ;  /* 0x0000002e130e7220 */ /* 0x000fe20000410000 */
[----:B------:R-:W-:Y:S01]  /*0c30*/  FMUL.FTZ R56, R56, R53 ;  /* 0x0000003538387220 */ /* 0x000fe20000410000 */
[----:B0-----:R-:W-:Y:S01]  /*0c40*/  FADD.FTZ R54, -R51, 1 ;  /* 0x3f80000033367421 */ /* 0x001fe20000010100 */
[----:B------:R-:W-:Y:S01]  /*0c50*/  FFMA.FTZ R53, R49, R58, 1 ;  /* 0x3f80000031357423 */ /* 0x000fe2000001003a */
[----:B------:R-:W-:Y:S01]  /*0c60*/  FFMA.FTZ R46, R6, R14, R9 ;  /* 0x0000000e062e7223 */ /* 0x000fe20000010009 */
[----:B-1----:R-:W-:Y:S01]  /*0c70*/  FADD.FTZ R49, R48, 1 ;  /* 0x3f80000030317421 */ /* 0x002fe20000010000 */
[----:B------:R-:W-:Y:S01]  /*0c80*/  PRMT R48, R41, 0x7632, R48 ;  /* 0x0000763229307816 */ /* 0x000fe20000000030 */
[----:B------:R-:W-:Y:S01]  /*0c90*/  FFMA.FTZ R54, R43, R54, 1 ;  /* 0x3f8000002b367423 */ /* 0x000fe20000010036 */
[----:B-----5:R-:W-:Y:S01]  /*0ca0*/  PRMT R41, R30, 0x7632, R41 ;  /* 0x000076321e297816 */ /* 0x020fe20000000029 */
[----:B------:R-:W-:Y:S01]  /*0cb0*/  FMUL.FTZ R43, R50, R55 ;  /* 0x00000037322b7220 */ /* 0x000fe20000410000 */
[----:B------:R-:W-:Y:S01]  /*0cc0*/  FMUL.FTZ R50, R46, -1.4426950216293334961 ;  /* 0xbfb8aa3b2e327820 */ /* 0x000fe20000410000 */
[----:B------:R-:W-:Y:S01]  /*0cd0*/  FMUL.FTZ R54, R51, R54 ;  /* 0x0000003633367220 */ /* 0x000fe20000410000 */
[----:B------:R-:W-:Y:S01]  /*0ce0*/  SHF.L.U32 R41, R41, 0x10, RZ ;  /* 0x0000001029297819 */ /* 0x000fe200000006ff */
[----:B--2---:R-:W-:Y:S01]  /*0cf0*/  FADD.FTZ R57, R52, 1 ;  /* 0x3f80000034397421 */ /* 0x004fe20000010000 */
[----:B------:R-:W-:Y:S01]  /*0d00*/  FMUL.FTZ R52, R40, R53 ;  /* 0x0000003528347220 */ /* 0x000fe20000410000 */
[----:B------:R-:W-:Y:S01]  /*0d10*/  SHF.L.U32 R55, R48, 0x10, RZ ;  /* 0x0000001030377819 */ /* 0x000fe200000006ff */
[----:B------:R-:W0:Y:S01]  /*0d20*/  MUFU.EX2 R50, R50 ;  /* 0x0000003200327308 */ /* 0x000e220000000800 */
[----:B------:R-:W-:-:S02]  /*0d30*/  FMUL.FTZ R54, R41, R54 ;  /* 0x0000003629367220 */ /* 0x000fc40000410000 */
[----:B------:R1:W2:Y:S01]  /*0d40*/  LDG.E.64.CONSTANT R40, desc[UR14][R44.64+0xf000] ;  /* 0x00f0000e2c287981 */ /* 0x0002a2000c1e9b00 */
[----:B------:R-:W-:Y:S01]  /*0d50*/  SHF.L.U32 R51, R30, 0x10, RZ ;  /* 0x000000101e337819 */ /* 0x000fe200000006ff */
[----:B------:R-:W-:-:S03]  /*0d60*/  FADD.FTZ R30, -R28, R55 ;  /* 0x000000371c1e7221 */ /* 0x000fc60000010100 */
[----:B------:R-:W4:Y:S01]  /*0d70*/  MUFU.RCP R49, R49 ;  /* 0x0000003100317308 */ /* 0x000f220000001000 */
[----:B------:R-:W-:Y:S01]  /*0d80*/  FMUL.FTZ R30, R19, R30 ;  /* 0x0000001e131e7220 */ /* 0x000fe20000410000 */
[----:B------:R-:W-:-:S03]  /*0d90*/  FMUL.FTZ R56, R51, R56 ;  /* 0x0000003833387220 */ /* 0x000fc60000410000 */
[----:B------:R-:W-:-:S03]  /*0da0*/  FFMA.FTZ R48, R8, R30, R11 ;  /* 0x0000001e08307223 */ /* 0x000fc6000001000b */
[----:B------:R5:W1:Y:S01]  /*0db0*/  MUFU.RCP R51, R57 ;  /* 0x0000003900337308 */ /* 0x000a620000001000 */
[----:B0-----:R-:W-:Y:S01]  /*0dc0*/  FADD.FTZ R53, R50, 1 ;  /* 0x3f80000032357421 */ /* 0x001fe20000010000 */
[----:B------:R-:W-:Y:S02]  /*0dd0*/  SHF.L.U32 R50, R31, 0x10, RZ ;  /* 0x000000101f327819 */ /* 0x000fe400000006ff */
[----:B------:R-:W-:Y:S01]  /*0de0*/  SHF.L.U32 R59, R32, 0x10, RZ ;  /* 0x00000010203b7819 */ /* 0x000fe200000006ff */
[----:B-----5:R-:W-:Y:S01]  /*0df0*/  FMUL.FTZ R57, R48, -1.4426950216293334961 ;  /* 0xbfb8aa3b30397820 */ /* 0x020fe20000410000 */
[----:B----4-:R-:W-:Y:S01]  /*0e00*/  FADD.FTZ R55, -R49, 1 ;  /* 0x3f80000031377421 */ /* 0x010fe20000010100 */
[----:B------:R-:W-:Y:S02]  /*0e10*/  FMUL.FTZ R43, R50, R43 ;  /* 0x0000002b322b7220 */ /* 0x000fe40000410000 */
[----:B-1----:R-:W0:Y:S01]  /*0e20*/  MUFU.EX2 R44, R57 ;  /* 0x00000039002c7308 */ /* 0x002e220000000800 */
[----:B------:R-:W-:Y:S01]  /*0e30*/  FFMA.FTZ R50, R42, R55, 1 ;  /* 0x3f8000002a327423 */ /* 0x000fe20000010037 */
[----:B------:R-:W-:Y:S01]  /*0e40*/  FADD.FTZ R42, -R28, R59 ;  /* 0x0000003b1c2a7221 */ /* 0x000fe20000010100 */
[----:B------:R-:W-:Y:S01]  /*0e50*/  PRMT R32, R32, 0x7632, R32 ;  /* 0x0000763220207816 */ /* 0x000fe20000000020 */
[----:B------:R-:W-:Y:S01]  /*0e60*/  FADD.FTZ R58, -R51, 1 ;  /* 0x3f800000333a7421 */ /* 0x000fe20000010100 */
[----:B------:R-:W-:Y:S01]  /*0e70*/  SHF.L.U32 R45, R33, 0x10, RZ ;  /* 0x00000010212d7819 */ /* 0x000fe200000006ff */
[----:B------:R-:W-:Y:S01]  /*0e80*/  FMUL.FTZ R42, R19, R42 ;  /* 0x0000002a132a7220 */ /* 0x000fe20000410000 */
[----:B------:R-:W-:Y:S01]  /*0e90*/  PRMT R31, R31, 0x7632, R31 ;  /* 0x000076321f1f7816 */ /* 0x000fe2000000001f */
[----:B------:R-:W-:Y:S01]  /*0ea0*/  FFMA.FTZ R58, R47, R58, 1 ;  /* 0x3f8000002f3a7423 */ /* 0x000fe2000001003a */
[----:B------:R-:W-:Y:S01]  /*0eb0*/  SHF.L.U32 R59, R32, 0x10, RZ ;  /* 0x00000010203b7819 */ /* 0x000fe200000006ff */
[----:B------:R-:W-:Y:S01]  /*0ec0*/  FADD.FTZ R32, -R28, R45 ;  /* 0x0000002d1c207221 */ /* 0x000fe20000010100 */
[----:B------:R-:W-:Y:S01]  /*0ed0*/  FFMA.FTZ R47, R0, R42, R5 ;  /* 0x0000002a002f7223 */ /* 0x000fe20000010005 */
[----:B------:R-:W-:Y:S01]  /*0ee0*/  SHF.L.U32 R31, R31, 0x10, RZ ;  /* 0x000000101f1f7819 */ /* 0x000fe200000006ff */
[----:B------:R-:W-:Y:S01]  /*0ef0*/  FMUL.FTZ R55, R49, R50 ;  /* 0x0000003231377220 */ /* 0x000fe20000410000 */
[----:B------:R-:W-:Y:S01]  /*0f00*/  FMUL.FTZ R32, R19, R32 ;  /* 0x0000002013207220 */ /* 0x000fe20000410000 */
[----:B------:R-:W-:Y:S01]  /*0f10*/  FMUL.FTZ R49, R47, -1.4426950216293334961 ;  /* 0xbfb8aa3b2f317820 */ /* 0x000fe20000410000 */
[----:B------:R-:W1:Y:S01]  /*0f20*/  MUFU.RCP R53, R53 ;  /* 0x0000003500357308 */ /* 0x000e620000001000 */
[----:B0-----:R-:W-:Y:S01]  /*0f30*/  FADD.FTZ R57, R44, 1 ;  /* 0x3f8000002c397421 */ /* 0x001fe20000010000 */
[----:B------:R-:W-:Y:S01]  /*0f40*/  FMUL.FTZ R31, R31, R52 ;  /* 0x000000341f1f7220 */ /* 0x000fe20000410000 */
[----:B------:R-:W-:Y:S01]  /*0f50*/  FFMA.FTZ R52, R2, R32, R7 ;  /* 0x0000002002347223 */ /* 0x000fe20000010007 */
[----:B------:R-:W-:-:S03]  /*0f60*/  FMUL.FTZ R51, R51, R58 ;  /* 0x0000003a33337220 */ /* 0x000fc60000410000 */
[----:B------:R-:W-:Y:S01]  /*0f70*/  FMUL.FTZ R58, R52, -1.4426950216293334961 ;  /* 0xbfb8aa3b343a7820 */ /* 0x000fe20000410000 */
[----:B------:R-:W0:Y:S08]  /*0f80*/  MUFU.EX2 R49, R49 ;  /* 0x0000003100317308 */ /* 0x000e300000000800 */
[----:B------:R-:W4:Y:S01]  /*0f90*/  MUFU.RCP R57, R57 ;  /* 0x0000003900397308 */ /* 0x000f220000001000 */
[----:B------:R-:W-:Y:S01]  /*0fa0*/  FADD.FTZ R44, -R28, R59 ;  /* 0x0000003b1c2c7221 */ /* 0x000fe20000010100 */
[----:B-1----:R-:W-:-:S06]  /*0fb0*/  FADD.FTZ R45, -R53, 1 ;  /* 0x3f800000352d7421 */ /* 0x002fcc0000010100 */
[----:B------:R-:W1:Y:S01]  /*0fc0*/  MUFU.EX2 R58, R58 ;  /* 0x0000003a003a7308 */ /* 0x000e620000000800 */
[----:B------:R-:W-:Y:S01]  /*0fd0*/  FMUL.FTZ R44, R19, R44 ;  /* 0x0000002c132c7220 */ /* 0x000fe20000410000 */
[----:B------:R-:W-:Y:S01]  /*0fe0*/  FFMA.FTZ R50, R46, R45, 1 ;  /* 0x3f8000002e327423 */ /* 0x000fe2000001002d */
[----:B0-----:R-:W-:Y:S02]  /*0ff0*/  FADD.FTZ R59, R49, 1 ;  /* 0x3f800000313b7421 */ /* 0x001fe40000010000 */
[----:B------:R-:W-:Y:S01]  /*1000*/  FFMA.FTZ R45, R6, R44, R9 ;  /* 0x0000002c062d7223 */ /* 0x000fe20000010009 */
[----:B------:R-:W-:Y:S01]  /*1010*/  FMUL.FTZ R53, R53, R50 ;  /* 0x0000003235357220 */ /* 0x000fe20000410000 */
[----:B----4-:R-:W-:Y:S01]  /*1020*/  FADD.FTZ R49, -R57, 1 ;  /* 0x3f80000039317421 */ /* 0x010fe20000010100 */
[----:B------:R-:W0:Y:S01]  /*1030*/  MUFU.RCP R50, R59 ;  /* 0x0000003b00327308 */ /* 0x000e220000001000 */
[----:B------:R-:W-:Y:S02]  /*1040*/  FMUL.FTZ R46, R45, -1.4426950216293334961 ;  /* 0xbfb8aa3b2d2e7820 */ /* 0x000fe40000410000 */
[----:B------:R-:W-:Y:S01]  /*1050*/  FFMA.FTZ R48, R48, R49, 1 ;  /* 0x3f80000030307423 */ /* 0x000fe20000010031 */
[----:B-1----:R-:W-:-:S03]  /*1060*/  FADD.FTZ R61, R58, 1 ;  /* 0x3f8000003a3d7421 */ /* 0x002fc60000010000 */
[----:B------:R-:W-:Y:S01]  /*1070*/  FMUL.FTZ R49, R57, R48 ;  /* 0x0000003039317220 */ /* 0x000fe20000410000 */
[----:B------:R-:W1:Y:S01]  /*1080*/  MUFU.EX2 R46, R46 ;  /* 0x0000002e002e7308 */ /* 0x000e620000000800 */
[----:B------:R-:W-:-:S07]  /*1090*/  SHF.L.U32 R58, R34, 0x10, RZ ;  /* 0x00000010223a7819 */ /* 0x000fce00000006ff */
[----:B------:R-:W4:Y:S01]  /*10a0*/  MUFU.RCP R48, R61 ;  /* 0x0000003d00307308 */ /* 0x000f220000001000 */
[----:B------:R-:W-:Y:S01]  /*10b0*/  PRMT R33, R33, 0x7632, R33 ;  /* 0x0000763221217816 */ /* 0x000fe20000000021 */
[----:B------:R-:W-:Y:S01]  /*10c0*/  FMUL.FTZ R55, R58, R55 ;  /* 0x000000373a377220 */ /* 0x000fe20000410000 */
[----:B0-----:R-:W-:Y:S02]  /*10d0*/  FADD.FTZ R58, -R50, 1 ;  /* 0x3f800000323a7421 */ /* 0x001fe40000010100 */
[----:B------:R-:W-:Y:S02]  /*10e0*/  SHF.L.U32 R57, R33, 0x10, RZ ;  /* 0x0000001021397819 */ /* 0x000fe400000006ff */
[----:B------:R-:W-:-:S03]  /*10f0*/  FFMA.FTZ R33, R47, R58, 1 ;  /* 0x3f8000002f217423 */ /* 0x000fc6000001003a */
[----:B------:R-:W-:Y:S01]  /*1100*/  FADD.FTZ R58, -R28, R57 ;  /* 0x000000391c3a7221 */ /* 0x000fe20000010100 */
[----:B-1----:R-:W-:Y:S01]  /*1110*/  FADD.FTZ R59, R46, 1 ;  /* 0x3f8000002e3b7421 */ /* 0x002fe20000010000 */
[----:B----4-:R-:W-:Y:S02]  /*1120*/  FADD.FTZ R57, -R48, 1 ;  /* 0x3f80000030397421 */ /* 0x010fe40000010100 */
[----:B------:R-:W-:Y:S02]  /*1130*/  FMUL.FTZ R46, R19, R58 ;  /* 0x0000003a132e7220 */ /* 0x000fe40000410000 */
[----:B------:R-:W-:Y:S02]  /*1140*/  FFMA.FTZ R57, R52, R57, 1 ;  /* 0x3f80000034397423 */ /* 0x000fe40000010039 */
[----:B------:R-:W0:Y:S01]  /*1150*/  MUFU.RCP R52, R59 ;  /* 0x0000003b00347308 */ /* 0x000e220000001000 */
[----:B------:R-:W-:Y:S01]  /*1160*/  FFMA.FTZ R47, R8, R46, R11 ;  /* 0x0000002e082f7223 */ /* 0x000fe2000001000b */
[----:B------:R-:W-:-:S03]  /*1170*/  PRMT R34, R34, 0x7632, R34 ;  /* 0x0000763222227816 */ /* 0x000fc60000000022 */
[----:B------:R-:W-:Y:S01]  /*1180*/  FMUL.FTZ R61, R47, -1.4426950216293334961 ;  /* 0xbfb8aa3b2f3d7820 */ /* 0x000fe20000410000 */
[C---:B------:R-:W-:Y:S02]  /*1190*/  SHF.L.U32 R60, R35.reuse, 0x10, RZ ;  /* 0x00000010233c7819 */ /* 0x040fe400000006ff */
[----:B------:R-:W-:Y:S02]  /*11a0*/  SHF.L.U32 R58, R34, 0x10, RZ ;  /* 0x00000010223a7819 */ /* 0x000fe400000006ff */
[----:B------:R-:W-:Y:S01]  /*11b0*/  PRMT R35, R35, 0x7632, R35 ;  /* 0x0000763223237816 */ /* 0x000fe20000000023 */
[----:B------:R-:W1:Y:S01]  /*11c0*/  MUFU.EX2 R34, R61 ;  /* 0x0000003d00227308 */ /* 0x000e620000000800 */
[----:B------:R-:W-:Y:S01]  /*11d0*/  FMUL.FTZ R51, R60, R51 ;  /* 0x000000333c337220 */ /* 0x000fe20000410000 */
[----:B------:R-:W-:Y:S01]  /*11e0*/  FMUL.FTZ R50, R50, R33 ;  /* 0x0000002132327220 */ /* 0x000fe20000410000 */
[----:B------:R-:W-:Y:S01]  /*11f0*/  SHF.L.U32 R60, R35, 0x10, RZ ;  /* 0x00000010233c7819 */ /* 0x000fe200000006ff */
[----:B------:R-:W-:Y:S01]  /*1200*/  FMUL.FTZ R33, R48, R57 ;  /* 0x0000003930217220 */ /* 0x000fe20000410000 */
[----:B------:R-:W-:Y:S01]  /*1210*/  SHF.L.U32 R35, R36, 0x10, RZ ;  /* 0x0000001024237819 */ /* 0x000fe200000006ff */
[----:B0-----:R-:W-:-:S04]  /*1220*/  FADD.FTZ R48, -R52, 1 ;  /* 0x3f80000034307421 */ /* 0x001fc80000010100 */
[----:B------:R-:W-:Y:S01]  /*1230*/  FFMA.FTZ R45, R45, R48, 1 ;  /* 0x3f8000002d2d7423 */ /* 0x000fe20000010030 */
[----:B------:R-:W-:-:S04]  /*1240*/  FADD.FTZ R48, -R28, R35 ;  /* 0x000000231c307221 */ /* 0x000fc80000010100 */
[----:B------:R-:W-:Y:S01]  /*1250*/  FMUL.FTZ R48, R19, R48 ;  /* 0x0000003013307220 */ /* 0x000fe20000410000 */
[----:B------:R-:W-:Y:S01]  /*1260*/  FMUL.FTZ R45, R52, R45 ;  /* 0x0000002d342d7220 */ /* 0x000fe20000410000 */
[----:B-1----:R-:W-:Y:S02]  /*1270*/  FADD.FTZ R34, R34, 1 ;  /* 0x3f80000022227421 */ /* 0x002fe40000010000 */
[----:B------:R-:W-:-:S04]  /*1280*/  FFMA.FTZ R52, R0, R48, R5 ;  /* 0x0000003000347223 */ /* 0x000fc80000010005 */
[----:B------:R-:W-:Y:S01]  /*1290*/  FMUL.FTZ R57, R52, -1.4426950216293334961 ;  /* 0xbfb8aa3b34397820 */ /* 0x000fe20000410000 */
[----:B------:R-:W0:Y:S01]  /*12a0*/  MUFU.RCP R34, R34 ;  /* 0x0000002200227308 */ /* 0x000e220000001000 */
[----:B------:R-:W-:-:S07]  /*12b0*/  PRMT R36, R36, 0x7632, R36 ;  /* 0x0000763224247816 */ /* 0x000fce0000000024 */
[----:B------:R-:W1:Y:S01]  /*12c0*/  MUFU.EX2 R57, R57 ;  /* 0x0000003900397308 */ /* 0x000e620000000800 */
[----:B------:R-:W-:Y:S01]  /*12d0*/  SHF.L.U32 R35, R36, 0x10, RZ ;  /* 0x0000001024237819 */ /* 0x000fe200000006ff */
[----:B------:R-:W-:-:S04]  /*12e0*/  FMUL.FTZ R53, R58, R53 ;  /* 0x000000353a357220 */ /* 0x000fc80000410000 */
[----:B------:R-:W-:Y:S01]  /*12f0*/  FADD.FTZ R36, -R28, R35 ;  /* 0x000000231c247221 */ /* 0x000fe20000010100 */
[----:B0-----:R-:W-:-:S03]  /*1300*/  FADD.FTZ R58, -R34, 1 ;  /* 0x3f800000223a7421 */ /* 0x001fc60000010100 */
[----:B------:R-:W-:Y:S01]  /*1310*/  FMUL.FTZ R36, R19, R36 ;  /* 0x0000002413247220 */ /* 0x000fe20000410000 */
[----:B------:R-:W-:-:S03]  /*1320*/  FFMA.FTZ R59, R47, R58, 1 ;  /* 0x3f8000002f3b7423 */ /* 0x000fc6000001003a */
[----:B------:R-:W-:Y:S01]  /*1330*/  FFMA.FTZ R35, R6, R36, R9 ;  /* 0x0000002406237223 */ /* 0x000fe20000010009 */
[----:B-1----:R-:W-:Y:S01]  /*1340*/  FADD.FTZ R47, R57, 1 ;  /* 0x3f800000392f7421 */ /* 0x002fe20000010000 */
[----:B------:R-:W-:Y:S02]  /*1350*/  FMUL.FTZ R49, R60, R49 ;  /* 0x000000313c317220 */ /* 0x000fe40000410000 */
[----:B------:R-:W-:-:S03]  /*1360*/  FMUL.FTZ R60, R35, -1.4426950216293334961 ;  /* 0xbfb8aa3b233c7820 */ /* 0x000fc60000410000 */
[----:B------:R-:W0:Y:S08]  /*1370*/  MUFU.RCP R47, R47 ;  /* 0x0000002f002f7308 */ /* 0x000e300000001000 */
[----:B------:R-:W1:Y:S01]  /*1380*/  MUFU.EX2 R60, R60 ;  /* 0x0000003c003c7308 */ /* 0x000e620000000800 */
[----:B------:R-:W-:Y:S01]  /*1390*/  FMUL.FTZ R34, R34, R59 ;  /* 0x0000003b22227220 */ /* 0x000fe20000410000 */
[----:B------:R-:W-:-:S02]  /*13a0*/  PRMT R58, R37, 0x7632, R58 ;  /* 0x00007632253a7816 */ /* 0x000fc4000000003a */
[----:B------:R-:W-:Y:S01]  /*13b0*/  SHF.L.U32 R37, R37, 0x10, RZ ;  /* 0x0000001025257819 */ /* 0x000fe200000006ff */
[----:B0-----:R-:W-:-:S04]  /*13c0*/  FADD.FTZ R59, -R47, 1 ;  /* 0x3f8000002f3b7421 */ /* 0x001fc80000010100 */
[----:B------:R-:W-:Y:S01]  /*13d0*/  FFMA.FTZ R52, R52, R59, 1 ;  /* 0x3f80000034347423 */ /* 0x000fe2000001003b */
[----:B------:R-:W-:Y:S01]  /*13e0*/  SHF.L.U32 R59, R58, 0x10, RZ ;  /* 0x000000103a3b7819 */ /* 0x000fe200000006ff */
[----:B-1----:R-:W-:Y:S01]  /*13f0*/  FADD.FTZ R61, R60, 1 ;  /* 0x3f8000003c3d7421 */ /* 0x002fe20000010000 */
[----:B------:R-:W-:-:S03]  /*1400*/  FADD.FTZ R60, -R28, R37 ;  /* 0x000000251c3c7221 */ /* 0x000fc60000010100 */
[----:B------:R-:W-:Y:S01]  /*1410*/  FADD.FTZ R58, -R28, R59 ;  /* 0x0000003b1c3a7221 */ /* 0x000fe20000010100 */
[----:B------:R-:W-:Y:S01]  /*1420*/  FMUL.FTZ R28, R47, R52 ;  /* 0x000000342f1c7220 */ /* 0x000fe20000410000 */
[----:B------:R-:W-:-:S04]  /*1430*/  FMUL.FTZ R52, R19, R60 ;  /* 0x0000003c13347220 */ /* 0x000fc80000410000 */
[----:B------:R-:W-:-:S04]  /*1440*/  FFMA.FTZ R37, R2, R52, R7 ;  /* 0x0000003402257223 */ /* 0x000fc80000010007 */
[----:B------:R-:W-:Y:S01]  /*1450*/  FMUL.FTZ R59, R37, -1.4426950216293334961 ;  /* 0xbfb8aa3b253b7820 */ /* 0x000fe20000410000 */
[----:B------:R-:W0:Y:S08]  /*1460*/  MUFU.RCP R57, R61 ;  /* 0x0000003d00397308 */ /* 0x000e300000001000 */
[----:B------:R-:W1:Y:S01]  /*1470*/  MUFU.EX2 R59, R59 ;  /* 0x0000003b003b7308 */ /* 0x000e620000000800 */
[----:B0-----:R-:W-:-:S04]  /*1480*/  FADD.FTZ R60, -R57, 1 ;  /* 0x3f800000393c7421 */ /* 0x001fc80000010100 */
[----:B------:R-:W-:Y:S01]  /*1490*/  FFMA.FTZ R60, R35, R60, 1 ;  /* 0x3f800000233c7423 */ /* 0x000fe2000001003c */
[----:B-1----:R-:W-:-:S04]  /*14a0*/  FADD.FTZ R61, R59, 1 ;  /* 0x3f8000003b3d7421 */ /* 0x002fc80000010000 */
[----:B------:R-:W0:Y:S01]  /*14b0*/  MUFU.RCP R35, R61 ;  /* 0x0000003d00237308 */ /* 0x000e220000001000 */
[----:B---3--:R-:W-:Y:S01]  /*14c0*/  SHF.L.U32 R47, R38, 0x10, RZ ;  /* 0x00000010262f7819 */ /* 0x008fe200000006ff */
[----:B------:R-:W-:-:S04]  /*14d0*/  FMUL.FTZ R57, R57, R60 ;  /* 0x0000003c39397220 */ /* 0x000fc80000410000 */
[----:B------:R-:W-:Y:S01]  /*14e0*/  FMUL.FTZ R47, R47, R50 ;  /* 0x000000322f2f7220 */ /* 0x000fe20000410000 */
[----:B0-----:R-:W-:-:S04]  /*14f0*/  FADD.FTZ R50, -R35, 1 ;  /* 0x3f80000023327421 */ /* 0x001fc80000010100 */
[----:B------:R-:W-:Y:S01]  /*1500*/  FFMA.FTZ R60, R37, R50, 1 ;  /* 0x3f800000253c7423 */ /* 0x000fe20000010032 */
[----:B------:R-:W-:-:S04]  /*1510*/  FMUL.FTZ R50, R19, R58 ;  /* 0x0000003a13327220 */ /* 0x000fc80000410000 */
[----:B------:R-:W-:-:S04]  /*1520*/  FFMA.FTZ R58, R8, R50, R11 ;  /* 0x00000032083a7223 */ /* 0x000fc8000001000b */
[----:B------:R-:W-:-:S06]  /*1530*/  FMUL.FTZ R59, R58, -1.4426950216293334961 ;  /* 0xbfb8aa3b3a3b7820 */ /* 0x000fcc0000410000 */
[----:B------:R-:W0:Y:S01]  /*1540*/  MUFU.EX2 R59, R59 ;  /* 0x0000003b003b7308 */ /* 0x000e220000000800 */
[----:B------:R-:W-:Y:S01]  /*1550*/  PRMT R37, R38, 0x7632, R37 ;  /* 0x0000763226257816 */ /* 0x000fe20000000025 */
[----:B------:R-:W-:-:S03]  /*1560*/  FMUL.FTZ R35, R35, R60 ;  /* 0x0000003c23237220 */ /* 0x000fc60000410000 */
[----:B------:R-:W-:Y:S01]  /*1570*/  SHF.L.U32 R60, R37, 0x10, RZ ;  /* 0x00000010253c7819 */ /* 0x000fe200000006ff */
[----:B0-----:R-:W-:-:S04]  /*1580*/  FADD.FTZ R61, R59, 1 ;  /* 0x3f8000003b3d7421 */ /* 0x001fc80000010000 */
[----:B------:R-:W0:Y:S01]  /*1590*/  MUFU.RCP R38, R61 ;  /* 0x0000003d00267308 */ /* 0x000e220000001000 */
[----:B------:R-:W-:Y:S01]  /*15a0*/  FMUL.FTZ R45, R60, R45 ;  /* 0x0000002d3c2d7220 */ /* 0x000fe20000410000 */
[C---:B------:R-:W-:Y:S02]  /*15b0*/  SHF.L.U32 R60, R39.reuse, 0x10, RZ ;  /* 0x00000010273c7819 */ /* 0x040fe400000006ff */
[----:B------:R-:W-:-:S03]  /*15c0*/  PRMT R39, R39, 0x7632, R39 ;  /* 0x0000763227277816 */ /* 0x000fc60000000027 */
[----:B------:R-:W-:Y:S01]  /*15d0*/  FMUL.FTZ R37, R60, R33 ;  /* 0x000000213c257220 */ /* 0x000fe20000410000 */
[----:B0-----:R-:W-:-:S04]  /*15e0*/  FADD.FTZ R33, -R38, 1 ;  /* 0x3f80000026217421 */ /* 0x001fc80000010100 */
[----:B------:R-:W-:Y:S01]  /*15f0*/  FFMA.FTZ R58, R58, R33, 1 ;  /* 0x3f8000003a3a7423 */ /* 0x000fe20000010021 */
[----:B------:R-:W-:Y:S02]  /*1600*/  SHF.L.U32 R33, R39, 0x10, RZ ;  /* 0x0000001027217819 */ /* 0x000fe400000006ff */
[----:B--2---:R-:W-:-:S05]  /*1610*/  SHF.L.U32 R39, R40, 0x10, RZ ;  /* 0x0000001028277819 */ /* 0x004fca00000006ff */
[----:B------:R-:W-:Y:S01]  /*1620*/  FMUL.FTZ R39, R39, R28 ;  /* 0x0000001c27277220 */ /* 0x000fe20000410000 */
[----:B------:R-:W-:Y:S01]  /*1630*/  PRMT R28, R41, 0x7632, R28 ;  /* 0x00007632291c7816 */ /* 0x000fe2000000001c */
[----:B------:R-:W-:-:S03]  /*1640*/  FMUL.FTZ R59, R38, R58 ;  /* 0x0000003a263b7220 */ /* 0x000fc60000410000 */
[----:B------:R-:W-:Y:S01]  /*1650*/  SHF.L.U32 R28, R28, 0x10, RZ ;  /* 0x000000101c1c7819 */ /* 0x000fe200000006ff */
[----:B------:R-:W-:Y:S01]  /*1660*/  FMUL.FTZ R33, R33, R34 ;  /* 0x0000002221217220 */ /* 0x000fe20000410000 */
[----:B------:R-:W-:Y:S02]  /*1670*/  PRMT R40, R40, 0x7632, R40 ;  /* 0x0000763228287816 */ /* 0x000fe40000000028 */
[----:B------:R-:W-:Y:S01]  /*1680*/  SHF.L.U32 R34, R41, 0x10, RZ ;  /* 0x0000001029227819 */ /* 0x000fe200000006ff */
[----:B------:R-:W-:Y:S01]  /*1690*/  FMUL.FTZ R59, R28, R59 ;  /* 0x0000003b1c3b7220 */ /* 0x000fe20000410000 */
[-C--:B------:R-:W-:Y:S01]  /*16a0*/  FFMA.FTZ R41, R3, R56.reuse, R26 ;  /* 0x0000003803297223 */ /* 0x080fe2000001001a */
[----:B------:R-:W-:Y:S01]  /*16b0*/  FADD.FTZ R28, R56, R27 ;  /* 0x0000001b381c7221 */ /* 0x000fe20000010000 */
[----:B------:R-:W-:Y:S01]  /*16c0*/  FFMA.FTZ R27, R17, R43, R22 ;  /* 0x0000002b111b7223 */ /* 0x000fe20000010016 */
[----:B------:R-:W-:Y:S01]  /*16d0*/  FADD.FTZ R26, R43, R23 ;  /* 0x000000172b1a7221 */ /* 0x000fe20000010000 */
[----:B------:R-:W-:Y:S01]  /*16e0*/  FMUL.FTZ R56, R0, R56 ;  /* 0x0000003800387220 */ /* 0x000fe20000410000 */
[-C--:B------:R-:W-:Y:S01]  /*16f0*/  FFMA.FTZ R23, R15, R54.reuse, R24 ;  /* 0x000000360f177223 */ /* 0x080fe20000010018 */
[----:B------:R-:W-:Y:S01]  /*1700*/  FADD.FTZ R22, R54, R25 ;  /* 0x0000001936167221 */ /* 0x000fe20000010000 */
[----:B------:R-:W-:Y:S01]  /*1710*/  SHF.L.U32 R40, R40, 0x10, RZ ;  /* 0x0000001028287819 */ /* 0x000fe200000006ff */
[----:B------:R-:W-:Y:S01]  /*1720*/  FFMA.FTZ R25, R13, R31, R20 ;  /* 0x0000001f0d197223 */ /* 0x000fe20000010014 */
[----:B------:R-:W-:Y:S01]  /*1730*/  FADD.FTZ R24, R31, R21 ;  /* 0x000000151f187221 */ /* 0x000fe20000010000 */
[----:B------:R-:W-:Y:S01]  /*1740*/  FFMA.FTZ R21, R18, R55, R41 ;  /* 0x0000003712157223 */ /* 0x000fe20000010029 */
[----:B------:R-:W-:Y:S01]  /*1750*/  FADD.FTZ R20, R28, R55 ;  /* 0x000000371c147221 */ /* 0x000fe20000010000 */
        /* <DEDUP_REMOVED lines=11> */
[----:B------:R-:W-:Y:S01]  /*1810*/  FFMA.FTZ R31, R14, R53, R23 ;  /* 0x000000350e1f7223 */ /* 0x000fe20000010017 */
[----:B------:R-:W-:Y:S01]  /*1820*/  FMUL.FTZ R55, R0, R55 ;  /* 0x0000003700377220 */ /* 0x000fe20000410000 */
[----:B------:R-:W-:Y:S01]  /*1830*/  FADD.FTZ R34, R41, R38 ;  /* 0x0000002629227221 */ /* 0x000fe20000010000 */
[----:B------:R-:W-:Y:S01]  /*1840*/  FFMA.FTZ R23, R13, R38, R28 ;  /* 0x000000260d177223 */ /* 0x000fe2000001001c */
[----:B------:R-:W-:Y:S01]  /*1850*/  FADD.FTZ R22, R22, R53 ;  /* 0x0000003516167221 */ /* 0x000fe20000010000 */
[----:B------:R-:W-:Y:S01]  /*1860*/  FMUL.FTZ R53, R6, R53 ;  /* 0x0000003506357220 */ /* 0x000fe20000410000 */
[----:B------:R-:W-:Y:S01]  /*1870*/  FADD.FTZ R34, R34, R55 ;  /* 0x0000003722227221 */ /* 0x000fe20000010000 */
[----:B------:R-:W-:Y:S01]  /*1880*/  FFMA.FTZ R23, R18, R55, R23 ;  /* 0x0000003712177223 */ /* 0x000fe20000010017 */
[----:B------:R-:W-:Y:S01]  /*1890*/  FFMA.FTZ R27, R16, R51, R27 ;  /* 0x00000033101b7223 */ /* 0x000fe2000001001b */
[----:B------:R-:W-:Y:S01]  /*18a0*/  FADD.FTZ R26, R26, R51 ;  /* 0x000000331a1a7221 */ /* 0x000fe20000010000 */
[----:B------:R-:W-:Y:S01]  /*18b0*/  FFMA.FTZ R61, R30, R49, R25 ;  /* 0x000000311e3d7223 */ /* 0x000fe20000010019 */
[----:B------:R-:W-:Y:S01]  /*18c0*/  FMUL.FTZ R51, R2, R51 ;  /* 0x0000003302337220 */ /* 0x000fe20000410000 */
[----:B------:R-:W-:Y:S01]  /*18d0*/  FADD.FTZ R34, R34, R53 ;  /* 0x0000003522227221 */ /* 0x000fe20000010000 */
[----:B------:R-:W-:Y:S01]  /*18e0*/  FFMA.FTZ R25, R14, R53, R23 ;  /* 0x000000350e197223 */ /* 0x000fe20000010017 */
[----:B------:R-:W-:Y:S01]  /*18f0*/  FADD.FTZ R28, R24, R49 ;  /* 0x00000031181c7221 */ /* 0x000fe20000010000 */
[----:B------:R-:W-:Y:S01]  /*1900*/  FFMA.FTZ R23, R32, R37, R27 ;  /* 0x0000002520177223 */ /* 0x000fe2000001001b */
[----:B------:R-:W-:Y:S01]  /*1910*/  FMUL.FTZ R49, R8, R49 ;  /* 0x0000003108317220 */ /* 0x000fe20000410000 */
[----:B------:R-:W-:Y:S01]  /*1920*/  FADD.FTZ R34, R34, R51 ;  /* 0x0000003322227221 */ /* 0x000fe20000010000 */
[----:B------:R-:W-:Y:S01]  /*1930*/  FFMA.FTZ R27, R16, R51, R25 ;  /* 0x00000033101b7223 */ /* 0x000fe20000010019 */
[-C--:B------:R-:W-:Y:S01]  /*1940*/  FFMA.FTZ R21, R42, R47.reuse, R21 ;  /* 0x0000002f2a157223 */ /* 0x080fe20000010015 */
[----:B------:R-:W-:Y:S01]  /*1950*/  FADD.FTZ R20, R20, R47 ;  /* 0x0000002f14147221 */ /* 0x000fe20000010000 */
[----:B------:R-:W-:Y:S01]  /*1960*/  FADD.FTZ R24, R26, R37 ;  /* 0x000000251a187221 */ /* 0x000fe20000010000 */
[----:B------:R-:W-:Y:S01]  /*1970*/  FMUL.FTZ R47, R0, R47 ;  /* 0x0000002f002f7220 */ /* 0x000fe20000410000 */
[----:B------:R-:W-:Y:S01]  /*1980*/  FADD.FTZ R26, R34, R49 ;  /* 0x00000031221a7221 */ /* 0x000fe20000010000 */
[----:B------:R-:W-:Y:S01]  /*1990*/  FFMA.FTZ R27, R30, R49, R27 ;  /* 0x000000311e1b7223 */ /* 0x000fe2000001001b */
[-C--:B------:R-:W-:Y:S01]  /*19a0*/  FFMA.FTZ R25, R44, R45.reuse, R31 ;  /* 0x0000002d2c197223 */ /* 0x080fe2000001001f */
[----:B------:R-:W-:Y:S01]  /*19b0*/  FADD.FTZ R34, R22, R45 ;  /* 0x0000002d16227221 */ /* 0x000fe20000010000 */
[----:B------:R-:W-:Y:S01]  /*19c0*/  FMUL.FTZ R45, R6, R45 ;  /* 0x0000002d062d7220 */ /* 0x000fe20000410000 */
[----:B------:R-:W-:Y:S01]  /*19d0*/  FADD.FTZ R26, R26, R47 ;  /* 0x0000002f1a1a7221 */ /* 0x000fe20000010000 */
[----:B------:R-:W-:Y:S01]  /*19e0*/  FFMA.FTZ R27, R42, R47, R27 ;  /* 0x0000002f2a1b7223 */ /* 0x000fe2000001001b */
[----:B------:R-:W-:-:S02]  /*19f0*/  FMUL.FTZ R43, R2, R37 ;  /* 0x00000025022b7220 */ /* 0x000fc40000410000 */
[----:B------:R-:W-:Y:S01]  /*1a00*/  FADD.FTZ R22, R26, R45 ;  /* 0x0000002d1a167221 */ /* 0x000fe20000010000 */
[----:B------:R-:W-:Y:S01]  /*1a10*/  FFMA.FTZ R27, R44, R45, R27 ;  /* 0x0000002d2c1b7223 */ /* 0x000fe2000001001b */
        /* <DEDUP_REMOVED lines=12> */
[----:B------:R-:W-:Y:S01]  /*1ae0*/  FADD.FTZ R28, R28, R33 ;  /* 0x000000211c1c7221 */ /* 0x000fe20000010000 */
[----:B------:R-:W-:Y:S01]  /*1af0*/  FADD.FTZ R22, R22, R37 ;  /* 0x0000002516167221 */ /* 0x000fe20000010000 */
[----:B------:R-:W-:Y:S01]  /*1b00*/  FFMA.FTZ R21, R36, R37, R21 ;  /* 0x0000002524157223 */ /* 0x000fe20000010015 */
[----:B------:R-:W-:Y:S01]  /*1b10*/  FMUL.FTZ R33, R2, R35 ;  /* 0x0000002302217220 */ /* 0x000fe20000410000 */
[----:B------:R-:W-:-:S03]  /*1b20*/  FMUL.FTZ R31, R8, R59 ;  /* 0x0000003b081f7220 */ /* 0x000fc60000410000 */
[----:B------:R-:W-:Y:S01]  /*1b30*/  FADD.FTZ R20, R22, R33 ;  /* 0x0000002116147221 */ /* 0x000fe20000010000 */
[----:B------:R-:W-:-:S03]  /*1b40*/  FFMA.FTZ R21, R52, R33, R21 ;  /* 0x0000002134157223 */ /* 0x000fc60000010015 */
[----:B------:R-:W-:Y:S01]  /*1b50*/  FADD.FTZ R20, R20, R31 ;  /* 0x0000001f14147221 */ /* 0x000fe20000010000 */
[----:B------:R-:W-:Y:S01]  /*1b60*/  FFMA.FTZ R21, R50, R31, R21 ;  /* 0x0000001f32157223 */ /* 0x000fe20000010015 */
[----:B------:R-:W-:Y:S02]  /*1b70*/  UIADD3 UR10, UP0, UPT, UR10, 0x10, URZ ;  /* 0x000000100a0a7890 */ /* 0x000fe4000ff1e0ff */
[----:B------:R-:W-:Y:S02]  /*1b80*/  USHF.L.U32 UR13, UR16, 0x3, URZ ;  /* 0x00000003100d7899 */ /* 0x000fe400080006ff */
[----:B------:R0:W-:Y:S01]  /*1b90*/  STS.64 [R29], R20 ;  /* 0x000000141d007388 */ /* 0x0001e20000000a00 */
[----:B------:R-:W-:Y:S02]  /*1ba0*/  UIADD3.X UR5, UPT, UPT, URZ, UR5, URZ, UP0, !UPT ;  /* 0x00000005ff057290 */ /* 0x000fe400087fe4ff */
[----:B------:R-:W-:Y:S02]  /*1bb0*/  USHF.L.U64.HI UR12, UR16, 0x3, UR17 ;  /* 0x00000003100c7899 */ /* 0x000fe40008010211 */
[----:B------:R-:W-:-:S04]  /*1bc0*/  UISETP.GE.U32.AND UP0, UPT, UR10, UR13, UPT ;  /* 0x0000000d0a00728c */ /* 0x000fc8000bf06070 */
[----:B------:R-:W-:Y:S01]  /*1bd0*/  UISETP.GE.AND.EX UP0, UPT, UR5, UR12, UPT, UP0 ;  /* 0x0000000c0500728c */ /* 0x000fe2000bf06300 */
[----:B------:R-:W-:Y:S01]  /*1be0*/  FFMA.FTZ R22, R52, R35, R23 ;  /* 0x0000002334167223 */ /* 0x000fe20000010017 */
[----:B------:R-:W-:Y:S01]  /*1bf0*/  FADD.FTZ R23, R24, R35 ;  /* 0x0000002318177221 */ /* 0x000fe20000010000 */
[----:B------:R-:W-:Y:S01]  /*1c00*/  FFMA.FTZ R24, R36, R57, R25 ;  /* 0x0000003924187223 */ /* 0x000fe20000010019 */
[----:B------:R-:W-:Y:S01]  /*1c10*/  FADD.FTZ R25, R34, R57 ;  /* 0x0000003922197221 */ /* 0x000fe20000010000 */
[----:B0-----:R-:W-:Y:S01]  /*1c20*/  FFMA.FTZ R20, R50, R59, R61 ;  /* 0x0000003b32147223 */ /* 0x001fe2000001003d */
[----:B------:R-:W-:Y:S01]  /*1c30*/  FADD.FTZ R21, R28, R59 ;  /* 0x0000003b1c157221 */ /* 0x000fe20000010000 */
[----:B------:R-:W-:Y:S06]  /*1c40*/  BAR.SYNC.DEFER_BLOCKING 0x0 ;  /* 0x0000000000007b1d */ /* 0x000fec0000010000 */
[----:B------:R-:W-:Y:S05]  /*1c50*/  BRA.U !UP0, `(.L_x_384) ;  /* 0x0000000108c47547 */ /* 0x000fea000b800000 */
[----:B------:R-:W0:Y:S01]  /*1c60*/  S2R R57, SR_TID.X ;  /* 0x0000000000397919 */ /* 0x000e220000002100 */
[----:B------:R-:W1:Y:S01]  /*1c70*/  S2UR UR7, SR_CgaCtaId ;  /* 0x00000000000779c3 */ /* 0x000e620000008800 */
[----:B------:R-:W-:Y:S02]  /*1c80*/  UMOV UR6, 0x400 ;  /* 0x0000040000067882 */ /* 0x000fe40000000000 */
[----:B-1----:R-:W-:Y:S01]  /*1c90*/  ULEA UR6, UR7, UR6, 0x18 ;  /* 0x0000000607067291 */ /* 0x002fe2000f8ec0ff */
[C---:B0-----:R-:W-:Y:S02]  /*1ca0*/  SHF.L.U32 R28, R57.reuse, 0x1, RZ ;  /* 0x00000001391c7819 */ /* 0x041fe400000006ff */
[----:B------:R-:W-:Y:S02]  /*1cb0*/  SHF.R.U32.HI R58, RZ, 0x4, R57 ;  /* 0x00000004ff3a7819 */ /* 0x000fe40000011639 */
[----:B------:R-:W-:Y:S02]  /*1cc0*/  LOP3.LUT R29, R28, 0x18, RZ, 0xc0, !PT ;  /* 0x000000181c1d7812 */ /* 0x000fe400078ec0ff */
[----:B------:R-:W-:-:S02]  /*1cd0*/  LEA R28, R57, UR6, 0x5 ;  /* 0x00000006391c7c11 */ /* 0x000fc4000f8e28ff */
[C---:B------:R-:W-:Y:S02]  /*1ce0*/  LOP3.LUT R59, R29.reuse, 0x8, RZ, 0x3c, !PT ;  /* 0x000000081d3b7812 */ /* 0x040fe400078e3cff */
[C---:B------:R-:W-:Y:S02]  /*1cf0*/  LOP3.LUT R35, R29.reuse, 0x10, RZ, 0x3c, !PT ;  /* 0x000000101d237812 */ /* 0x040fe400078e3cff */
[----:B------:R-:W-:Y:S02]  /*1d00*/  LOP3.LUT R61, R29, 0x18, RZ, 0x3c, !PT ;  /* 0x000000181d3d7812 */ /* 0x000fe400078e3cff */
[C---:B------:R-:W-:Y:S02]  /*1d10*/  IADD3 R34, PT, PT, R28.reuse, R29, RZ ;  /* 0x0000001d1c227210 */ /* 0x040fe40007ffe0ff */
[C---:B------:R-:W-:Y:S02]  /*1d20*/  IADD3 R59, PT, PT, R28.reuse, R59, RZ ;  /* 0x0000003b1c3b7210 */ /* 0x040fe40007ffe0ff */
[C---:B------:R-:W-:Y:S01]  /*1d30*/  IADD3 R60, PT, PT, R28.reuse, R35, RZ ;  /* 0x000000231c3c7210 */ /* 0x040fe20007ffe0ff */
[----:B------:R-:W-:Y:S01]  /*1d40*/  STS.64 [R34], R26 ;  /* 0x0000001a22007388 */ /* 0x000fe20000000a00 */
[----:B------:R-:W-:-:S02]  /*1d50*/  IADD3 R61, PT, PT, R28, R61, RZ ;  /* 0x0000003d1c3d7210 */ /* 0x000fc40007ffe0ff */
[----:B------:R-:W-:Y:S01]  /*1d60*/  LOP3.LUT R58, R58, R57, RZ, 0x3c, !PT ;  /* 0x000000393a3a7212 */ /* 0x000fe200078e3cff */
[----:B------:R-:W-:Y:S01]  /*1d70*/  STS.64 [R59], R24 ;  /* 0x000000183b007388 */ /* 0x000fe20000000a00 */
[----:B------:R-:W-:Y:S02]  /*1d80*/  SHF.L.U32 R28, R57, 0x3, RZ ;  /* 0x00000003391c7819 */ /* 0x000fe400000006ff */
[----:B------:R-:W-:Y:S01]  /*1d90*/  SHF.L.U32 R58, R58, 0x3, RZ ;  /* 0x000000033a3a7819 */ /* 0x000fe200000006ff */
[----:B------:R-:W-:Y:S01]  /*1da0*/  STS.64 [R60], R22 ;  /* 0x000000163c007388 */ /* 0x000fe20000000a00 */
[----:B------:R-:W-:Y:S02]  /*1db0*/  LOP3.LUT R29, R28, 0x1fe0, RZ, 0xc0, !PT ;  /* 0x00001fe01c1d7812 */ /* 0x000fe400078ec0ff */
[----:B------:R-:W-:Y:S01]  /*1dc0*/  LOP3.LUT R58, R58, 0x18, RZ, 0xc0, !PT ;  /* 0x000000183a3a7812 */ /* 0x000fe200078ec0ff */
[----:B------:R-:W-:Y:S03]  /*1dd0*/  STS.64 [R61], R20 ;  /* 0x000000143d007388 */ /* 0x000fe60000000a00 */
[----:B------:R-:W-:Y:S01]  /*1de0*/  IADD3 R58, PT, PT, R29, UR6, R58 ;  /* 0x000000061d3a7c10 */ /* 0x000fe2000fffe03a */
[----:B------:R-:W-:Y:S01]  /*1df0*/  BAR.SYNC.DEFER_BLOCKING 0x0 ;  /* 0x0000000000007b1d */ /* 0x000fe20000010000 */
[----:B------:R-:W-:-:S04]  /*1e00*/  USHF.L.U32 UR6, UR8, 0x1, URZ ;  /* 0x0000000108067899 */ /* 0x000fc800080006ff */
        /* <DEDUP_REMOVED lines=10> */
[----:B------:R-:W-:Y:S01]  /*1eb0*/  MOV R28, UR6 ;  /* 0x00000006001c7c02 */ /* 0x000fe20008000f00 */
[----:B------:R-:W0:Y:S01]  /*1ec0*/  LDS.64 R34, [R58+0x1e00] ;  /* 0x001e00003a227984 */ /* 0x000e220000000a00 */
[----:B------:R-:W-:-:S03]  /*1ed0*/  FADD.FTZ R60, R60, R29 ;  /* 0x0000001d3c3c7221 */ /* 0x000fc60000010000 */
[----:B------:R-:W-:Y:S01]  /*1ee0*/  IMAD R57, R28, 0xa00, R57 ;  /* 0x00000a001c397824 */ /* 0x000fe200078e0239 */
[----:B------:R-:W-:-:S05]  /*1ef0*/  MOV R28, UR11 ;  /* 0x0000000b001c7c02 */ /* 0x000fca0008000f00 */
[----:B------:R-:W-:Y:S02]  /*1f00*/  IMAD R57, R28, 0x140, R57 ;  /* 0x000001401c397824 */ /* 0x000fe400078e0239 */
[----:B------:R-:W1:Y:S03]  /*1f10*/  LDC.64 R28, c[0x0][0x3d0] ;  /* 0x0000f400ff1c7b82 */ /* 0x000e660000000a00 */
[----:B------:R-:W-:-:S05]  /*1f20*/  SHF.L.U32 R57, R57, 0x1, RZ ;  /* 0x0000000139397819 */ /* 0x000fca00000006ff */
[----:B-1----:R-:W-:-:S04]  /*1f30*/  IMAD.WIDE.U32 R28, R57, 0x4, R28 ;  /* 0x00000004391c7825 */ /* 0x002fc800078e001c */
[----:B0-----:R-:W-:Y:S01]  /*1f40*/  FADD.FTZ R34, R59, R34 ;  /* 0x000000223b227221 */ /* 0x001fe20000010000 */
[----:B------:R-:W-:-:S05]  /*1f50*/  FADD.FTZ R35, R60, R35 ;  /* 0x000000233c237221 */ /* 0x000fca0000010000 */
[----:B------:R0:W-:Y:S02]  /*1f60*/  STG.E.64 desc[UR14][R28.64+0x2000], R34 ;  /* 0x002000221c007986 */ /* 0x0001e4000c101b0e */
.L_x_384:
        /* <DEDUP_REMOVED lines=22> */
[----:B------:R-:W-:-:S04]  /*20d0*/  IADD3 R28, PT, PT, R28, R59, RZ ;  /* 0x0000003b1c1c7210 */ /* 0x000fc80007ffe0ff */
[----:B------:R-:W-:Y:S02]  /*20e0*/  IADD3 R34, PT, PT, R59, R34, RZ ;  /* 0x000000223b227210 */ /* 0x000fe40007ffe0ff */
[----:B------:R-:W0:Y:S04]  /*20f0*/  LDS.64 R28, [R28] ;  /* 0x000000001c1c7984 */ /* 0x000e280000000a00 */
[----:B------:R-:W1:Y:S01]  /*2100*/  LDS.64 R34, [R34] ;  /* 0x0000000022227984 */ /* 0x000e620000000a00 */
[----:B0-----:R-:W-:Y:S01]  /*2110*/  FADD.FTZ R61, RZ, R28 ;  /* 0x0000001cff3d7221 */ /* 0x001fe20000010000 */
[----:B------:R-:W-:-:S03]  /*2120*/  FADD.FTZ R29, RZ, R29 ;  /* 0x0000001dff1d7221 */ /* 0x000fc60000010000 */
[----:B-1----:R-:W-:Y:S01]  /*2130*/  FADD.FTZ R61, R61, R34 ;  /* 0x000000223d3d7221 */ /* 0x002fe20000010000 */
[----:B------:R-:W-:Y:S01]  /*2140*/  FADD.FTZ R34, R29, R35 ;  /* 0x000000231d227221 */ /* 0x000fe20000010000 */
[----:B------:R-:W-:-:S04]  /*2150*/  LOP3.LUT R29, R60, 0x8, RZ, 0xfc, !PT ;  /* 0x000000083c1d7812 */ /* 0x000fc800078efcff */
[----:B------:R-:W-:-:S05]  /*2160*/  SHF.R.U32.HI R29, RZ, 0x2, R29 ;  /* 0x00000002ff1d7819 */ /* 0x000fca000001161d */
[----:B------:R-:W-:-:S05]  /*2170*/  IMAD R29, R29, 0x28, R58 ;  /* 0x000000281d1d7824 */ /* 0x000fca00078e023a */
[----:B------:R-:W-:-:S06]  /*2180*/  IADD3 R29, PT, PT, R59, R29, RZ ;  /* 0x0000001d3b1d7210 */ /* 0x000fcc0007ffe0ff */
[----:B------:R-:W0:Y:S02]  /*2190*/  LDS.64 R28, [R29] ;  /* 0x000000001d1c7984 */ /* 0x000e240000000a00 */
[----:B0-----:R-:W-:Y:S01]  /*21a0*/  FADD.FTZ R35, R61, R28 ;  /* 0x0000001c3d237221 */ /* 0x001fe20000010000 */
[----:B------:R-:W-:Y:S01]  /*21b0*/  LOP3.LUT R28, R60, 0xc, RZ, 0xfc, !PT ;  /* 0x0000000c3c1c7812 */ /* 0x000fe200078efcff */
[----:B------:R-:W-:-:S03]  /*21c0*/  FADD.FTZ R34, R34, R29 ;  /* 0x0000001d22227221 */ /* 0x000fc60000010000 */
[----:B------:R-:W-:-:S05]  /*21d0*/  SHF.R.U32.HI R61, RZ, 0x2, R28 ;  /* 0x00000002ff3d7819 */ /* 0x000fca000001161c */
[----:B------:R-:W-:-:S05]  /*21e0*/  IMAD R28, R61, 0x28, R58 ;  /* 0x000000283d1c7824 */ /* 0x000fca00078e023a */
[----:B------:R-:W-:-:S05]  /*21f0*/  IADD3 R61, PT, PT, R59, R28, RZ ;  /* 0x0000001c3b3d7210 */ /* 0x000fca0007ffe0ff */
[----:B------:R-:W0:Y:S02]  /*2200*/  LDS.64 R28, [R61] ;  /* 0x000000003d1c7984 */ /* 0x000e240000000a00 */
[----:B0-----:R-:W-:Y:S01]  /*2210*/  FADD.FTZ R35, R35, R28 ;  /* 0x0000001c23237221 */ /* 0x001fe20000010000 */
[----:B------:R-:W-:Y:S01]  /*2220*/  LOP3.LUT R28, R60, 0x10, RZ, 0xfc, !PT ;  /* 0x000000103c1c7812 */ /* 0x000fe200078efcff */
[----:B------:R-:W-:-:S03]  /*2230*/  FADD.FTZ R34, R34, R29 ;  /* 0x0000001d22227221 */ /* 0x000fc60000010000 */
        /* <DEDUP_REMOVED lines=26> */
[----:B------:R-:W-:Y:S01]  /*23e0*/  IADD3 R29, PT, PT, R60, 0x20, RZ ;  /* 0x000000203c1d7810 */ /* 0x000fe20007ffe0ff */
[----:B------:R-:W-:-:S03]  /*23f0*/  FADD.FTZ R35, R35, R28 ;  /* 0x0000001c23237221 */ /* 0x000fc60000010000 */
[----:B------:R-:W-:-:S05]  /*2400*/  SHF.R.U32.HI R29, RZ, 0x2, R29 ;  /* 0x00000002ff1d7819 */ /* 0x000fca000001161d */
[----:B------:R-:W-:-:S05]  /*2410*/  IMAD R28, R29, 0x28, R58 ;  /* 0x000000281d1c7824 */ /* 0x000fca00078e023a */
[----:B------:R-:W-:-:S06]  /*2420*/  IADD3 R28, PT, PT, R59, R28, RZ ;  /* 0x0000001c3b1c7210 */ /* 0x000fcc0007ffe0ff */
[----:B------:R-:W0:Y:S02]  /*2430*/  LDS.64 R28, [R28] ;  /* 0x000000001c1c7984 */ /* 0x000e240000000a00 */
[----:B0-----:R-:W-:Y:S01]  /*2440*/  FADD.FTZ R34, R34, R29 ;  /* 0x0000001d22227221 */ /* 0x001fe20000010000 */
[----:B------:R-:W-:Y:S01]  /*2450*/  IADD3 R29, PT, PT, R60, 0x24, RZ ;  /* 0x000000243c1d7810 */ /* 0x000fe20007ffe0ff */
        /* <DEDUP_REMOVED lines=202> */
[C---:B------:R-:W-:Y:S01]  /*3100*/  IADD3 R34, PT, PT, R60.reuse, 0x98, RZ ;  /* 0x000000983c227810 */ /* 0x040fe20007ffe0ff */
[----:B------:R-:W-:Y:S01]  /*3110*/  FADD.FTZ R35, R35, R28 ;  /* 0x0000001c23237221 */ /* 0x000fe20000010000 */
[----:B------:R-:W-:Y:S02]  /*3120*/  IADD3 R60, PT, PT, R60, 0x9c, RZ ;  /* 0x0000009c3c3c7810 */ /* 0x000fe40007ffe0ff */
[----:B------:R-:W-:Y:S02]  /*3130*/  SHF.R.U32.HI R34, RZ, 0x2, R34 ;  /* 0x00000002ff227819 */ /* 0x000fe40000011622 */
[----:B------:R-:W-:-:S03]  /*3140*/  SHF.R.U32.HI R60, RZ, 0x2, R60 ;  /* 0x00000002ff3c7819 */ /* 0x000fc6000001163c */
[--C-:B------:R-:W-:Y:S02]  /*3150*/  IMAD R34, R34, 0x28, R58.reuse ;  /* 0x0000002822227824 */ /* 0x100fe400078e023a */
[----:B------:R-:W-:-:S03]  /*3160*/  IMAD R60, R60, 0x28, R58 ;  /* 0x000000283c3c7824 */ /* 0x000fc600078e023a */
[C---:B------:R-:W-:Y:S02]  /*3170*/  IADD3 R28, PT, PT, R59.reuse, R34, RZ ;  /* 0x000000223b1c7210 */ /* 0x040fe40007ffe0ff */
[----:B------:R-:W-:-:S04]  /*3180*/  IADD3 R60, PT, PT, R59, R60, RZ ;  /* 0x0000003c3b3c7210 */ /* 0x000fc80007ffe0ff */
[----:B------:R-:W0:Y:S02]  /*3190*/  LDS.64 R28, [R28] ;  /* 0x000000001c1c7984 */ /* 0x000e240000000a00 */
[----:B0-----:R-:W-:Y:S01]  /*31a0*/  FADD.FTZ R59, R35, R28 ;  /* 0x0000001c233b7221 */ /* 0x001fe20000010000 */
[----:B------:R-:W-:Y:S01]  /*31b0*/  FADD.FTZ R58, R61, R29 ;  /* 0x0000001d3d3a7221 */ /* 0x000fe20000010000 */
[----:B------:R-:W0:Y:S02]  /*31c0*/  LDS.64 R34, [R60] ;  /* 0x000000003c227984 */ /* 0x000e240000000a00 */
[----:B0-----:R-:W-:Y:S01]  /*31d0*/  FADD.FTZ R34, R59, R34 ;  /* 0x000000223b227221 */ /* 0x001fe20000010000 */
[----:B------:R-:W-:-:S07]  /*31e0*/  FADD.FTZ R35, R58, R35 ;  /* 0x000000233a237221 */ /* 0x000fce0000010000 */
.L_x_386:
[----:B------:R-:W-:Y:S05]  /*31f0*/  BSYNC.RECONVERGENT B0 ;  /* 0x0000000000007941 */ /* 0x000fea0003800200 */
.L_x_385:
[----:B------:R-:W0:Y:S01]  /*3200*/  SHFL.BFLY PT, R29, R34, 0x2, 0x1f ;  /* 0x0c401f00221d7f89 */ /* 0x000e2200000e0000 */
        /* <DEDUP_REMOVED lines=11> */
[----:B------:R-:W-:-:S04]  /*32c0*/  USHF.L.U32 UR6, UR18, 0x1, URZ ;  /* 0x0000000112067899 */ /* 0x000fc800080006ff */
[----:B------:R-:W-:-:S06]  /*32d0*/  ULOP3.LUT UR7, UR6, 0x1e, URZ, 0xc0, !UPT ;  /* 0x0000001e06077892 */ /* 0x000fcc000f8ec0ff */
[----:B------:R-:W-:Y:S01]  /*32e0*/  LEA R34, R57, UR7, 0x3 ;  /* 0x0000000739227c11 */ /* 0x000fe2000f8e18ff */
[----:B0-----:R-:W-:-:S06]  /*32f0*/  UIMAD UR6, UR9, UR4, UR8 ;  /* 0x00000004090672a4 */ /* 0x001fcc000f8e0208 */
[----:B------:R-:W-:-:S04]  /*3300*/  MOV R59, UR6 ;  /* 0x00000006003b7c02 */ /* 0x000fc80008000f00 */
[----:B------:R-:W-:Y:S02]  /*3310*/  LEA R59, R59, R34, 0x6 ;  /* 0x000000223b3b7211 */ /* 0x000fe400078e30ff */
[----:B------:R-:W0:Y:S03]  /*3320*/  LDC.64 R34, c[0x0][0x3d0] ;  /* 0x0000f400ff227b82 */ /* 0x000e260000000a00 */
[----:B0-----:R-:W-:-:S05]  /*3330*/  IMAD.WIDE.U32 R34, R59, 0x4, R34 ;  /* 0x000000043b227825 */ /* 0x001fca00078e0022 */
[----:B------:R0:W-:Y:S02]  /*3340*/  STG.E.64 desc[UR14][R34.64], R28 ;  /* 0x0000001c22007986 */ /* 0x0001e4000c101b0e */
.L_x_388:
[----:B------:R-:W-:Y:S05]  /*3350*/  BSYNC.RECONVERGENT B0 ;  /* 0x0000000000007941 */ /* 0x000fea0003800200 */
.L_x_387:
        /* <DEDUP_REMOVED lines=22> */
.L_x_391:
[----:B0-----:R-:W2:Y:S04]  /*34c0*/  LD.E.STRONG.GPU R35, desc[UR14][R28.64+0x40] ;  /* 0x0000400e1c237980 */ /* 0x001ea8000c10f900 */
[----:B--2---:R-:W-:Y:S01]  /*34d0*/  CCTL.IVALL ;  /* 0x00000000ff00798f */ /* 0x004fe20002000000 */
[----:B------:R-:W-:Y:S05]  /*34e0*/  YIELD ;  /* 0x0000000000007946 */ /* 0x000fea0003800000 */
[----:B-----5:R-:W-:-:S04]  /*34f0*/  LOP3.LUT R35, R35, R34, RZ, 0x3c, !PT ;  /* 0x0000002223237212 */ /* 0x020fc800078e3cff */
[----:B------:R-:W-:-:S13]  /*3500*/  ISETP.GT.AND P0, PT, R35, -0x1, PT ;  /* 0xffffffff2300780c */ /* 0x000fda0003f04270 */
[----:B------:R-:W-:Y:S05]  /*3510*/  @P0 BRA `(.L_x_391) ;  /* 0xfffffffc00e80947 */ /* 0x000fea000383ffff */
.L_x_390:
[----:B------:R-:W-:Y:S05]  /*3520*/  WARPSYNC.ALL ;  /* 0x0000000000007948 */ /* 0x000fea0003800000 */
[----:B------:R-:W-:Y:S06]  /*3530*/  BAR.SYNC.DEFER_BLOCKING 0x0 ;  /* 0x0000000000007b1d */ /* 0x000fec0000010000 */
[----:B------:R-:W-:Y:S05]  /*3540*/  BRA `(.L_x_392) ;  /* 0x0000000000547947 */ /* 0x000fea0003800000 */
.L_x_389:
[----:B------:R-:W-:Y:S01]  /*3550*/  BAR.SYNC.DEFER_BLOCKING 0x0 ;  /* 0x0000000000007b1d */ /* 0x000fe20000010000 */
[----:B------:R-:W-:-:S13]  /*3560*/  ISETP.NE.AND P0, PT, R57, RZ, PT ;  /* 0x000000ff3900720c */ /* 0x000fda0003f05270 */
[----:B------:R-:W-:Y:S05]  /*3570*/  @P0 BRA `(.L_x_393) ;  /* 0x0000000000400947 */ /* 0x000fea0003800000 */
[----:B0-----:R-:W0:Y:S01]  /*3580*/  LDC.64 R28, c[0x0][0x3d8] ;  /* 0x0000f600ff1c7b82 */ /* 0x001e220000000a00 */
        /* <DEDUP_REMOVED lines=9> */
.L_x_394:
[----:B------:R-:W2:Y:S04]  /*3620*/  LD.E.STRONG.GPU R34, desc[UR14][R28.64] ;  /* 0x0000000e1c227980 */ /* 0x000ea8000c10f900 */
[----:B--2---:R-:W-:Y:S01]  /*3630*/  CCTL.IVALL ;  /* 0x00000000ff00798f */ /* 0x004fe20002000000 */
[----:B------:R-:W-:Y:S05]  /*3640*/  YIELD ;  /* 0x0000000000007946 */ /* 0x000fea0003800000 */
[----:B-----5:R-:W-:-:S04]  /*3650*/  LOP3.LUT R34, R34, R35, RZ, 0x3c, !PT ;  /* 0x0000002322227212 */ /* 0x020fc800078e3cff */
[----:B------:R-:W-:-:S13]  /*3660*/  ISETP.GT.AND P0, PT, R34, -0x1, PT ;  /* 0xffffffff2200780c */ /* 0x000fda0003f04270 */
[----:B------:R-:W-:Y:S05]  /*3670*/  @P0 BRA `(.L_x_394) ;  /* 0xfffffffc00e80947 */ /* 0x000fea000383ffff */
.L_x_393:
[----:B------:R-:W-:Y:S05]  /*3680*/  WARPSYNC.ALL ;  /* 0x0000000000007948 */ /* 0x000fea0003800000 */
[----:B------:R-:W-:Y:S06]  /*3690*/  BAR.SYNC.DEFER_BLOCKING 0x0 ;  /* 0x0000000000007b1d */ /* 0x000fec0000010000 */
.L_x_392:
[----:B------:R-:W-:Y:S02]  /*36a0*/  ISETP.GT.U32.AND P0, PT, R57, 0x1f, PT ;  /* 0x0000001f3900780c */ /* 0x000fe40003f04070 */
[----:B0-----:R-:W-:-:S11]  /*36b0*/  MOV R35, UR4 ;  /* 0x0000000400237c02 */ /* 0x001fd60008000f00 */
[----:B------:R-:W0:Y:S08]  /*36c0*/  @!P0 LDC R34, c[0x0][0x374] ;  /* 0x0000dd00ff228b82 */ /* 0x000e300000000800 */
[----:B------:R-:W1:Y:S01]  /*36d0*/  @!P0 LDC.64 R28, c[0x0][0x3d0] ;  /* 0x0000f400ff1c8b82 */ /* 0x000e620000000a00 */
[----:B0-----:R-:W-:Y:S01]  /*36e0*/  @!P0 IMAD R34, R34, R35, UR8 ;  /* 0x0000000822228e24 */ /* 0x001fe2000f8e0223 */
[----:B------:R-:W-:-:S04]  /*36f0*/  @!P0 SHF.L.U32 R35, R57, 0x1, RZ ;  /* 0x0000000139238819 */ /* 0x000fc800000006ff */
[----:B------:R-:W-:-:S04]  /*3700*/  @!P0 LOP3.LUT R35, R35, 0x3e, RZ, 0xc0, !PT ;  /* 0x0000003e23238812 */ /* 0x000fc800078ec0ff */
        /* <DEDUP_REMOVED lines=21> */
[----:B------:R-:W-:Y:S01]  /*3860*/  @!P0 LEA.HI R58, R57, UR6, RZ, 0x1f ;  /* 0x00000006393a8c11 */ /* 0x000fe2000f8ff8ff */
[----:B-1----:R-:W-:-:S03]  /*3870*/  FADD.FTZ R60, R59, R60 ;  /* 0x0000003c3b3c7221 */ /* 0x002fc60000010000 */
[----:B------:R-:W0:Y:S04]  /*3880*/  SHFL.BFLY PT, R28, R61, 0x2, 0x1f ;  /* 0x0c401f003d1c7f89 */ /* 0x000e2800000e0000 */
[----:B------:R-:W1:Y:S01]  /*3890*/  SHFL.BFLY PT, R29, R60, 0x2, 0x1f ;  /* 0x0c401f003c1d7f89 */ /* 0x000e6200000e0000 */
[----:B0-----:R-:W-:Y:S01]  /*38a0*/  FADD.FTZ R28, R61, R28 ;  /* 0x0000001c3d1c7221 */ /* 0x001fe20000010000 */
[----:B-1----:R-:W-:-:S04]  /*38b0*/  FADD.FTZ R29, R60, R29 ;  /* 0x0000001d3c1d7221 */ /* 0x002fc80000010000 */
[----:B------:R-:W0:Y:S04]  /*38c0*/  SHFL.BFLY PT, R35, R28, 0x1, 0x1f ;  /* 0x0c201f001c237f89 */ /* 0x000e2800000e0000 */
[----:B------:R-:W1:Y:S01]  /*38d0*/  SHFL.BFLY PT, R34, R29, 0x1, 0x1f ;  /* 0x0c201f001d227f89 */ /* 0x000e6200000e0000 */
[----:B0-----:R-:W-:Y:S01]  /*38e0*/  FADD.FTZ R35, R28, R35 ;  /* 0x000000231c237221 */ /* 0x001fe20000010000 */
[----:B-1----:R-:W-:-:S03]  /*38f0*/  FADD.FTZ R34, R29, R34 ;  /* 0x000000221d227221 */ /* 0x002fc60000010000 */
[----:B------:R-:W-:Y:S01]  /*3900*/  @!P0 FMUL.FTZ R28, R35, 2.4414062863797880709e-05 ;  /* 0x37cccccd231c8820 */ /* 0x000fe20000410000 */
[----:B------:R-:W-:Y:S01]  /*3910*/  @!P0 FMUL.FTZ R29, R34, 2.4414062863797880709e-05 ;  /* 0x37cccccd221d8820 */ /* 0x000fe20000410000 */
[----:B------:R-:W-:-:S04]  /*3920*/  IADD3 R34, PT, PT, R4, -UR9, RZ ;  /* 0x8000000904227c10 */ /* 0x000fc8000fffe0ff */
[----:B------:R-:W-:Y:S01]  /*3930*/  @!P0 STS.64 [R58], R28 ;  /* 0x0000001c3a008388 */ /* 0x000fe20000000a00 */
[----:B------:R-:W-:Y:S01]  /*3940*/  LEA R34, R34, UR6, 0x3 ;  /* 0x0000000622227c11 */ /* 0x000fe2000f8e18ff */
        /* <DEDUP_REMOVED lines=50> */
[----:B0-----:R-:W-:Y:S01]  /*3c70*/  IADD3 R14, P0, PT, R10, UR6, RZ ;  /* 0x000000060a0e7c10 */ /* 0x001fe2000ff1e0ff */
[----:B------:R-:W-:Y:S01]  /*3c80*/  FMUL.FTZ R19, R19, R50 ;  /* 0x0000003213137220 */ /* 0x000fe20000410000 */
[----:B------:R-:W-:-:S02]  /*3c90*/  F2FP.BF16.F32.PACK_AB R28, R17, R18 ;  /* 0x00000012111c723e */ /* 0x000fc400000010ff */
[----:B------:R-:W-:Y:S02]  /*3ca0*/  IADD3.X R15, PT, PT, R12, UR7, RZ, P0, !PT ;  /* 0x000000070c0f7c10 */ /* 0x000fe400087fe4ff */
[----:B------:R-:W-:Y:S02]  /*3cb0*/  F2FP.BF16.F32.PACK_AB R12, R3, R56 ;  /* 0x00000038030c723e */ /* 0x000fe400000010ff */
[----:B------:R-:W-:Y:S02]  /*3cc0*/  F2FP.BF16.F32.PACK_AB R13, R38, R13 ;  /* 0x0000000d260d723e */ /* 0x000fe400000010ff */
        /* <DEDUP_REMOVED lines=8> */
[----:B------:R0:W-:Y:S01]  /*3d50*/  STG.E.64 desc[UR14][R14.64+0xf000], R18 ;  /* 0x00f000120e007986 */ /* 0x0001e2000c101b0e */
[----:B------:R-:W-:Y:S05]  /*3d60*/  BRA.U !UP0, `(.L_x_395) ;  /* 0xffffffc508d87547 */ /* 0x000fea000b83ffff */
.L_x_383:
        /* <DEDUP_REMOVED lines=9> */
[----:B------:R-:W-:Y:S01]  /*3e00*/  UISETP.LT.U32.AND UP0, UPT, UR16, 0x2, UPT ;  /* 0x000000021000788c */ /* 0x000fe2000bf01070 */
[--C-:B------:R-:W-:Y:S01]  /*3e10*/  SHF.R.U32.HI R31, RZ, 0x5, R57.reuse ;  /* 0x00000005ff1f7819 */ /* 0x100fe20000011639 */
[----:B------:R-:W1:Y:S01]  /*3e20*/  S2UR UR9, SR_CgaCtaId ;  /* 0x00000000000979c3 */ /* 0x000e620000008800 */
[----:B0-----:R-:W-:Y:S01]  /*3e30*/  SHF.R.U32.HI R28, RZ, 0x4, R57 ;  /* 0x00000004ff1c7819 */ /* 0x001fe20000011639 */
[----:B------:R-:W-:Y:S01]  /*3e40*/  UISETP.LT.AND.EX UP0, UPT, UR17, URZ, UPT, UP0 ;  /* 0x000000ff1100728c */ /* 0x000fe2000bf01300 */
[----:B------:R-:W-:Y:S01]  /*3e50*/  LOP3.LUT R30, RZ, R31, RZ, 0x33, !PT ;  /* 0x0000001fff1e7212 */ /* 0x000fe200078e33ff */
[----:B------:R-:W-:Y:S01]  /*3e60*/  UMOV UR8, 0x400 ;  /* 0x0000040000087882 */ /* 0x000fe20000000000 */
[----:B------:R-:W-:Y:S01]  /*3e70*/  LOP3.LUT R0, R28, 0x1e, RZ, 0xc0, !PT ;  /* 0x0000001e1c007812 */ /* 0x000fe200078ec0ff */
[----:B------:R-:W-:Y:S01]  /*3e80*/  USEL UR7, UR16, 0x2, UP0 ;  /* 0x0000000210077887 */ /* 0x000fe20008000000 */
[C---:B------:R-:W-:Y:S01]  /*3e90*/  LOP3.LUT R27, R57.reuse, 0x1f, RZ, 0xc0, !PT ;  /* 0x0000001f391b7812 */ /* 0x040fe200078ec0ff */
[----:B------:R-:W-:Y:S01]  /*3ea0*/  USEL UR4, UR17, URZ, UP0 ;  /* 0x000000ff11047287 */ /* 0x000fe20008000000 */
[C---:B------:R-:W-:Y:S01]  /*3eb0*/  LOP3.LUT R40, R57.reuse, 0xf, RZ, 0xc0, !PT ;  /* 0x0000000f39287812 */ /* 0x040fe200078ec0ff */
[----:B------:R-:W-:Y:S01]  /*3ec0*/  USHF.L.U32 UR10, UR7, 0x4, URZ ;  /* 0x00000004070a7899 */ /* 0x000fe200080006ff */
[----:B------:R-:W-:Y:S01]  /*3ed0*/  SHF.L.U32 R25, R57, 0x1, RZ ;  /* 0x0000000139197819 */ /* 0x000fe200000006ff */
[----:B------:R-:W-:Y:S01]  /*3ee0*/  USHF.L.U64.HI UR7, UR7, 0x4, UR4 ;  /* 0x0000000407077899 */ /* 0x000fe20008010204 */
[----:B------:R-:W-:-:S03]  /*3ef0*/  MOV R24, UR6 ;  /* 0x0000000600187c02 */ /* 0x000fc60008000f00 */
[----:B------:R-:W-:Y:S02]  /*3f00*/  IADD3 R30, P0, PT, R30, UR10, RZ ;  /* 0x0000000a1e1e7c10 */ /* 0x000fe4000ff1e0ff */
[----:B------:R-:W-:Y:S01]  /*3f10*/  MOV R29, UR7 ;  /* 0x00000007001d7c02 */ /* 0x000fe20008000f00 */
[----:B------:R-:W0:Y:S03]  /*3f20*/  LDCU.64 UR4, c[0x0][0x3d0] ;  /* 0x00007a00ff0477ac */ /* 0x000e260008000a00 */
[----:B------:R-:W-:Y:S01]  /*3f30*/  IADD3.X R29, PT, PT, R29, -0x1, RZ, P0, !PT ;  /* 0xffffffff1d1d7810 */ /* 0x000fe200007fe4ff */
[----:B-1----:R-:W-:-:S04]  /*3f40*/  ULEA UR8, UR9, UR8, 0x18 ;  /* 0x0000000809087291 */ /* 0x002fc8000f8ec0ff */
[----:B------:R-:W-:Y:S02]  /*3f50*/  IMAD.WIDE.U32 R2, R29, -0x33333333, RZ ;  /* 0xcccccccd1d027825 */ /* 0x000fe400078e00ff */
[----:B------:R-:W-:Y:S02]  /*3f60*/  LEA R26, R31, UR8, 0x7 ;  /* 0x000000081f1a7c11 */ /* 0x000fe4000f8e38ff */
[----:B------:R-:W-:-:S04]  /*3f70*/  IMAD.WIDE.U32 R4, P0, R30, -0x33333334, R2 ;  /* 0xcccccccc1e047825 */ /* 0x000fc80007800002 */
[----:B------:R-:W-:Y:S01]  /*3f80*/  IMAD.WIDE.U32 R2, R30, -0x33333333, RZ ;  /* 0xcccccccd1e027825 */ /* 0x000fe200078e00ff */
[----:B------:R-:W-:Y:S01]  /*3f90*/  IADD3.X R7, PT, PT, RZ, RZ, RZ, P0, !PT ;  /* 0x000000ffff077210 */ /* 0x000fe200007fe4ff */
[----:B0-----:R-:W-:Y:S01]  /*3fa0*/  UIADD3 UR4, UP0, UPT, UR4, 0xca000, URZ ;  /* 0x000ca00004047890 */ /* 0x001fe2000ff1e0ff */
[----:B------:R-:W-:Y:S02]  /*3fb0*/  MOV R6, R5 ;  /* 0x0000000500067202 */ /* 0x000fe40000000f00 */
[----:B------:R-:W-:Y:S01]  /*3fc0*/  IADD3 RZ, P0, PT, R3, R4, RZ ;  /* 0x0000000403ff7210 */ /* 0x000fe20007f1e0ff */
[----:B------:R-:W-:Y:S01]  /*3fd0*/  UIADD3.X UR5, UPT, UPT, URZ, UR5, URZ, UP0, !UPT ;  /* 0x00000005ff057290 */ /* 0x000fe200087fe4ff */
[----:B------:R-:W-:-:S03]  /*3fe0*/  LOP3.LUT R5, R0, 0x1f, R57, 0x78, !PT ;  /* 0x0000001f00057812 */ /* 0x000fc600078e7839 */
[----:B------:R-:W-:Y:S01]  /*3ff0*/  IMAD.WIDE.U32.X R2, R29, -0x33333334, R6, P0 ;  /* 0xcccccccc1d027825 */ /* 0x000fe200000e0406 */
[----:B------:R-:W-:-:S04]  /*4000*/  LEA R26, R5, R26, 0x2 ;  /* 0x0000001a051a7211 */ /* 0x000fc800078e10ff */
[----:B------:R-:W-:-:S04]  /*4010*/  SHF.R.U64 R43, R2, 0x3, R3 ;  /* 0x00000003022b7819 */ /* 0x000fc80000001203 */
[----:B------:R-:W-:-:S04]  /*4020*/  IADD3 R42, P1, PT, R43, 0x1, RZ ;  /* 0x000000012b2a7810 */ /* 0x000fc80007f3e0ff */
[C---:B------:R-:W-:Y:S02]  /*4030*/  LOP3.LUT R41, R42.reuse, 0x7, RZ, 0xc0, !PT ;  /* 0x000000072a297812 */ /* 0x040fe400078ec0ff */
        /* <DEDUP_REMOVED lines=12> */
.L_x_407:
[----:B------:R-:W-:Y:S01]  /*4100*/  ISETP.LT.U32.AND P1, PT, R31, UR10, PT ;  /* 0x0000000a1f007c0c */ /* 0x000fe2000bf21070 */
[----:B------:R-:W-:Y:S01]  /*4110*/  BSSY.RECONVERGENT B0, `(.L_x_396) ;  /* 0x0000071000007945 */ /* 0x000fe20003800200 */
[----:B--2---:R-:W-:Y:S02]  /*4120*/  MOV R4, UR7 ;  /* 0x0000000700047c02 */ /* 0x004fe40008000f00 */
[----:B------:R-:W-:Y:S02]  /*4130*/  CS2R R34, SRZ ;  /* 0x0000000000227805 */ /* 0x000fe4000001ff00 */
[----:B------:R-:W-:-:S13]  /*4140*/  ISETP.GT.AND.EX P1, PT, R4, RZ, PT, P1 ;  /* 0x000000ff0400720c */ /* 0x000fda0003f24310 */
[----:B01----:R-:W-:Y:S05]  /*4150*/  @!P1 BRA `(.L_x_397) ;  /* 0x0000000400b09947 */ /* 0x003fea0003800000 */
        /* <DEDUP_REMOVED lines=20> */
.L_x_400:
        /* <DEDUP_REMOVED lines=33> */
.L_x_399:
[----:B------:R-:W-:Y:S05]  /*44b0*/  BSYNC.RECONVERGENT B1 ;  /* 0x0000000000017941 */ /* 0x000fea0003800200 */
.L_x_398:
        /* <DEDUP_REMOVED lines=25> */
.L_x_402:
[----:B------:R-:W-:Y:S05]  /*4650*/  BSYNC.RECONVERGENT B1 ;  /* 0x0000000000017941 */ /* 0x000fea0003800200 */
.L_x_401:
        /* <DEDUP_REMOVED lines=28> */
.L_x_397:
[----:B------:R-:W-:Y:S05]  /*4820*/  BSYNC.RECONVERGENT B0 ;  /* 0x0000000000007941 */ /* 0x000fea0003800200 */
.L_x_396:
[----:B------:R0:W-:Y:S01]  /*4830*/  STS [R26], R35 ;  /* 0x000000231a007388 */ /* 0x0001e20000000800 */
[----:B------:R-:W1:Y:S01]  /*4840*/  LDC.64 R6, c[0x0][0x388] ;  /* 0x0000e200ff067b82 */ /* 0x000e620000000a00 */
[----:B------:R-:W-:Y:S02]  /*4850*/  ISETP.GT.U32.AND P1, PT, R40, 0x9, PT ;  /* 0x000000092800780c */ /* 0x000fe40003f24070 */
[----:B------:R0:W-:Y:S01]  /*4860*/  STS [R26+0x500], R34 ;  /* 0x000500221a007388 */ /* 0x0001e20000000800 */
[----:B------:R-:W-:-:S04]  /*4870*/  MOV R8, R28 ;  /* 0x0000001c00087202 */ /* 0x000fc80000000f00 */
[----:B------:R-:W2:Y:S08]  /*4880*/  LDC.64 R4, c[0x0][0x390] ;  /* 0x0000e400ff047b82 */ /* 0x000eb00000000a00 */
[----:B0-----:R-:W-:Y:S06]  /*4890*/  BAR.SYNC.DEFER_BLOCKING 0x0 ;  /* 0x0000000000007b1d */ /* 0x001fec0000010000 */
.L_x_406:
        /* <DEDUP_REMOVED lines=32> */
.L_x_417:
        /* <DEDUP_REMOVED lines=10> */
.L_x_405:
[----:B------:R-:W-:Y:S05]  /*4b40*/  BSYNC.RECONVERGENT B0 ;  /* 0x0000000000007941 */ /* 0x000fea0003800200 */
.L_x_404:
        /* <DEDUP_REMOVED lines=9> */
.L_x_403:
        /* <DEDUP_REMOVED lines=8> */
.L_x_409:
[----:B------:R-:W-:Y:S05]  /*4c60*/  BSYNC B0 ;  /* 0x0000000000007941 */ /* 0x000fea0003800000 */
.L_x_408:
        /* <DEDUP_REMOVED lines=8> */
.L_x_410:
[----:B------:R-:W-:Y:S01]  /*4cf0*/  FADD.FTZ R12, R12, R9 ;  /* 0x000000090c0c7221 */ /* 0x000fe20000010000 */
[----:B------:R-:W-:-:S04]  /*4d00*/  HFMA2 R19, -RZ, RZ, 0, 2.384185791015625e-07 ;  /* 0x00000004ff137431 */ /* 0x000fc800000001ff */
[----:B------:R-:W-:Y:S02]  /*4d10*/  MOV R20, R12 ;  /* 0x0000000c00147202 */ /* 0x000fe40000000f00 */
[----:B------:R-:W-:-:S07]  /*4d20*/  MOV R11, R18 ;  /* 0x00000012000b7202 */ /* 0x000fce0000000f00 */
[----:B------:R-:W-:Y:S05]  /*4d30*/  WARPSYNC.COLLECTIVE R17, `(.L_x_411) ;  /* 0x0000000011087348 */ /* 0x000fea0003c00000 */
[----:B------:R0:W1:Y:S02]  /*4d40*/  SHFL.BFLY P3, R18, R20, R19, R22 ;  /* 0x0c00001314127389 */ /* 0x0000640000060016 */
[----:B01----:R-:W-:Y:S05]  /*4d50*/  ENDCOLLECTIVE ;  /* 0x000000000000791b */ /* 0x003fea0003800000 */
.L_x_411:
[----:B------:R-:W-:-:S05]  /*4d60*/  FADD.FTZ R11, R11, R10 ;  /* 0x0000000a0b0b7221 */ /* 0x000fca0000010000 */
[----:B------:R-:W-:Y:S02]  /*4d70*/  MOV R20, R11 ;  /* 0x0000000b00147202 */ /* 0x000fe40000000f00 */
[----:B------:R-:W-:-:S07]  /*4d80*/  MOV R13, R18 ;  /* 0x00000012000d7202 */ /* 0x000fce0000000f00 */
[----:B------:R-:W-:Y:S05]  /*4d90*/  WARPSYNC.COLLECTIVE R17, `(.L_x_412) ;  /* 0x0000000011087348 */ /* 0x000fea0003c00000 */
[----:B------:R0:W1:Y:S02]  /*4da0*/  SHFL.BFLY P3, R18, R20, R19, R22 ;  /* 0x0c00001314127389 */ /* 0x0000640000060016 */
[----:B01----:R-:W-:Y:S05]  /*4db0*/  ENDCOLLECTIVE ;  /* 0x000000000000791b */ /* 0x003fea0003800000 */
.L_x_412:
[----:B------:R-:W-:Y:S01]  /*4dc0*/  FADD.FTZ R13, R12, R13 ;  /* 0x0000000d0c0d7221 */ /* 0x000fe20000010000 */
[----:B------:R-:W-:-:S04]  /*4dd0*/  HFMA2 R19, -RZ, RZ, 0, 1.1920928955078125e-07 ;  /* 0x00000002ff137431 */ /* 0x000fc800000001ff */
[----:B------:R-:W-:Y:S02]  /*4de0*/  MOV R20, R13 ;  /* 0x0000000d00147202 */ /* 0x000fe40000000f00 */
[----:B------:R-:W-:-:S07]  /*4df0*/  MOV R14, R18 ;  /* 0x00000012000e7202 */ /* 0x000fce0000000f00 */
[----:B------:R-:W-:Y:S05]  /*4e00*/  WARPSYNC.COLLECTIVE R17, `(.L_x_413) ;  /* 0x0000000011087348 */ /* 0x000fea0003c00000 */
[----:B------:R0:W1:Y:S02]  /*4e10*/  SHFL.BFLY P3, R18, R20, R19, R22 ;  /* 0x0c00001314127389 */ /* 0x0000640000060016 */
[----:B01----:R-:W-:Y:S05]  /*4e20*/  ENDCOLLECTIVE ;  /* 0x000000000000791b */ /* 0x003fea0003800000 */
.L_x_413:
[----:B------:R-:W-:-:S05]  /*4e30*/  FADD.FTZ R14, R11, R14 ;  /* 0x0000000e0b0e7221 */ /* 0x000fca0000010000 */
[----:B------:R-:W-:Y:S02]  /*4e40*/  MOV R20, R14 ;  /* 0x0000000e00147202 */ /* 0x000fe40000000f00 */
[----:B------:R-:W-:-:S07]  /*4e50*/  MOV R16, R18 ;  /* 0x0000001200107202 */ /* 0x000fce0000000f00 */
[----:B------:R-:W-:Y:S05]  /*4e60*/  WARPSYNC.COLLECTIVE R17, `(.L_x_414) ;  /* 0x0000000011087348 */ /* 0x000fea0003c00000 */
[----:B------:R0:W1:Y:S02]  /*4e70*/  SHFL.BFLY P3, R18, R20, R19, R22 ;  /* 0x0c00001314127389 */ /* 0x0000640000060016 */
[----:B01----:R-:W-:Y:S05]  /*4e80*/  ENDCOLLECTIVE ;  /* 0x000000000000791b */ /* 0x003fea0003800000 */
.L_x_414:
[----:B------:R-:W-:Y:S01]  /*4e90*/  FADD.FTZ R16, R13, R16 ;  /* 0x000000100d107221 */ /* 0x000fe20000010000 */
[----:B------:R-:W-:-:S04]  /*4ea0*/  HFMA2 R19, -RZ, RZ, 0, 5.9604644775390625e-08 ;  /* 0x00000001ff137431 */ /* 0x000fc800000001ff */
[----:B------:R-:W-:Y:S02]  /*4eb0*/  MOV R20, R16 ;  /* 0x0000001000147202 */ /* 0x000fe40000000f00 */
[----:B------:R-:W-:-:S07]  /*4ec0*/  MOV R9, R18 ;  /* 0x0000001200097202 */ /* 0x000fce0000000f00 */
[----:B------:R-:W-:Y:S05]  /*4ed0*/  WARPSYNC.COLLECTIVE R17, `(.L_x_415) ;  /* 0x0000000011087348 */ /* 0x000fea0003c00000 */
[----:B------:R0:W1:Y:S02]  /*4ee0*/  SHFL.BFLY P3, R18, R20, R19, R22 ;  /* 0x0c00001314127389 */ /* 0x0000640000060016 */
[----:B01----:R-:W-:Y:S05]  /*4ef0*/  ENDCOLLECTIVE ;  /* 0x000000000000791b */ /* 0x003fea0003800000 */
.L_x_415:
[----:B------:R-:W-:-:S05]  /*4f00*/  FADD.FTZ R9, R14, R9 ;  /* 0x000000090e097221 */ /* 0x000fca0000010000 */
[----:B------:R-:W-:Y:S02]  /*4f10*/  MOV R20, R9 ;  /* 0x0000000900147202 */ /* 0x000fe40000000f00 */
[----:B------:R-:W-:-:S07]  /*4f20*/  MOV R15, R18 ;  /* 0x00000012000f7202 */ /* 0x000fce0000000f00 */
[----:B------:R-:W-:Y:S05]  /*4f30*/  WARPSYNC.COLLECTIVE R17, `(.L_x_416) ;  /* 0x0000000011087348 */ /* 0x000fea0003c00000 */
[----:B------:R0:W1:Y:S02]  /*4f40*/  SHFL.BFLY P3, R18, R20, R19, R22 ;  /* 0x0c00001314127389 */ /* 0x0000640000060016 */
[----:B01----:R-:W-:Y:S05]  /*4f50*/  ENDCOLLECTIVE ;  /* 0x000000000000791b */ /* 0x003fea0003800000 */
.L_x_416:
[----:B------:R-:W-:Y:S01]  /*4f60*/  FADD.FTZ R15, R16, R15 ;  /* 0x0000000f100f7221 */ /* 0x000fe20000010000 */
[----:B------:R-:W-:Y:S01]  /*4f70*/  MOV R10, R18 ;  /* 0x00000012000a7202 */ /* 0x000fe20000000f00 */
[----:B------:R-:W-:Y:S06]  /*4f80*/  BRA `(.L_x_417) ;  /* 0xfffffff800c47947 */ /* 0x000fec000383ffff */
.L_x_418:
        /* <DEDUP_REMOVED lines=15> */
.L_x_1650:


//--------------------- .text._ZN13group_norm_v218gn_bwd_cuda_kernelI13__nv_bfloat16Li320ELi1ELi16ELi160ELi256ELb1ELb1ELi32ELi320ELi320ELi4ELb1ELi16ELb0ELb0ELNS_15WgradSyncMethodE3ENS_16CompileConditionILi1000EEEEEvPT_S6_S6_PKS5_S8_S8_S8_PKfflPfPj --------------------------
	.section	.text._ZN13group_norm_v218gn_bwd_cuda_kernelI13__nv_bfloat16Li320ELi1ELi16ELi160ELi256ELb1ELb1ELi32ELi320ELi320ELi4ELb1ELi16ELb0ELb0ELNS_15WgradSyncMethodE3ENS_16CompileConditionILi1000EEEEEvPT_S6_S6_PKS5_S8_S8_S8_PKfflPfPj,"ax",@progbits
	.align	128
        .global         _ZN13group_norm_v218gn_bwd_cuda_kernelI13__nv_bfloat16Li320ELi1ELi16ELi160ELi256ELb1ELb1ELi32ELi320ELi320ELi4ELb1ELi16ELb0ELb0ELNS_15WgradSyncMethodE3ENS_16CompileConditionILi1000EEEEEvPT_S6_S6_PKS5_S8_S8_S8_PKfflPfPj
        .type           _ZN13group_norm_v218gn_bwd_cuda_kernelI13__nv_bfloat16Li320ELi1ELi16ELi160ELi256ELb1ELb1ELi32ELi320ELi320ELi4ELb1ELi16ELb0ELb0ELNS_15WgradSyncMethodE3ENS_16CompileConditionILi1000EEEEEvPT_S6_S6_PKS5_S8_S8_S8_PKfflPfPj,@function
        .size           _ZN13group_norm_v218gn_bwd_cuda_kernelI13__nv_bfloat16Li320ELi1ELi16ELi160ELi256ELb1ELb1ELi32ELi320ELi320ELi4ELb1ELi16ELb0ELb0ELNS_15WgradSyncMethodE3ENS_16CompileConditionILi1000EEEEEvPT_S6_S6_PKS5_S8_S8_S8_PKfflPfPj,(.L_x_1651 - _ZN13group_norm_v218gn_bwd_cuda_kernelI13__nv_bfloat16Li320ELi1ELi16ELi160ELi256ELb1ELb1ELi32ELi320ELi320ELi4ELb1ELi16ELb0ELb0ELNS_15WgradSyncMethodE3ENS_16CompileConditionILi1000EEEEEvPT_S6_S6_PKS5_S8_S8_S8_PKfflPfPj)
        .other          _ZN13group_norm_v218gn_bwd_cuda_kernelI13__nv_bfloat16Li320ELi1ELi16ELi160ELi256ELb1ELb1ELi32ELi320ELi320ELi4ELb1ELi16ELb0ELb0ELNS_15WgradSyncMethodE3ENS_16CompileConditionILi1000EEEEEvPT_S6_S6_PKS5_S8_S8_S8_PKfflPfPj,@"STO_CUDA_ENTRY STV_DEFAULT"
_ZN13group_norm_v218gn_bwd_cuda_kernelI13__nv_bfloat16Li320ELi1ELi16ELi160ELi256ELb1ELb1ELi32ELi320ELi320ELi4ELb1ELi16ELb0ELb0ELNS_15WgradSyncMethodE3ENS_16CompileConditionILi1000EEEEEvPT_S6_S6_PKS5_S8_S8_S8_PKfflPfPj:
.text._ZN13group_norm_v218gn_bwd_cuda_kernelI13__nv_bfloat16Li320ELi1ELi16ELi160ELi256ELb1ELb1ELi32ELi320ELi320ELi4ELb1ELi16ELb0ELb0ELNS_15WgradSyncMethodE3ENS_16CompileConditionILi1000EEEEEvPT_S6_S6_PKS5_S8_S8_S8_PKfflPfPj:
[----:B------:R-:W-:Y:S08]  /*0000*/  LDC R1, c[0x0][0x37c] ;  /* 0x0000df00ff017b82 */ /* 0x000ff00000000800 */
[----:B------:R-:W0:Y:S01]  /*0010*/  S2UR UR10, SR_CTAID.Y ;  /* 0x00000000000a79c3 */ /* 0x000e220000002600 */
[----:B------:R-:W1:Y:S01]  /*0020*/  LDCU.64 UR12, c[0x0][0x3c8] ;  /* 0x00007900ff0c77ac */ /* 0x000e620008000a00 */
[----:B------:R-:W2:Y:S06]  /*0030*/  LDCU.64 UR16, c[0x0][0x358] ;  /* 0x00006b00ff1077ac */ /* 0x000eac0008000a00 */
[----:B------:R-:W3:Y:S01]  /*0040*/  S2UR UR19, SR_CTAID.X ;  /* 0x00000000001379c3 */ /* 0x000ee20000002500 */
[----:B-1----:R-:W-:-:S02]  /*0050*/  USHF.L.U32 UR22, UR12, 0x3, URZ ;  /* 0x000000030c167899 */ /* 0x002fc400080006ff */
[----:B------:R-:W-:Y:S02]  /*0060*/  USHF.L.U64.HI UR12, UR12, 0x3, UR13 ;  /* 0x000000030c0c7899 */ /* 0x000fe4000801020d */
[----:B0-----:R-:W-:Y:S02]  /*0070*/  UISETP.GT.U32.AND UP0, UPT, UR22, UR10, UPT ;  /* 0x0000000a1600728c */ /* 0x001fe4000bf04070 */
[----:B------:R-:W-:Y:S02]  /*0080*/  ULOP3.LUT UR18, UR10, 0x7, URZ, 0xc0, !UPT ;  /* 0x000000070a127892 */ /* 0x000fe4000f8ec0ff */
[----:B------:R-:W-:-:S09]  /*0090*/  UISETP.GT.AND.EX UP0, UPT, UR12, URZ, UPT, UP0 ;  /* 0x000000ff0c00728c */ /* 0x000fd2000bf04300 */
[----:B--23--:R-:W-:Y:S05]  /*00a0*/  BRA.U UP0, `(.L_x_419) ;  /* 0x0000000100647547 */ /* 0x00cfea000b800000 */
[----:B------:R-:W0:Y:S01]  /*00b0*/  S2R R0, SR_TID.X ;  /* 0x0000000000007919 */ /* 0x000e220000002100 */
[----:B------:R-:W-:Y:S01]  /*00c0*/  BAR.SYNC.DEFER_BLOCKING 0x0 ;  /* 0x0000000000007b1d */ /* 0x000fe20000010000 */
[----:B0-----:R-:W-:-:S13]  /*00d0*/  ISETP.NE.AND P0, PT, R0, RZ, PT ;  /* 0x000000ff0000720c */ /* 0x001fda0003f05270 */
[----:B------:R-:W-:Y:S05]  /*00e0*/  @P0 BRA `(.L_x_420) ;  /* 0x0000000000480947 */ /* 0x000fea0003800000 */
        /* <DEDUP_REMOVED lines=12> */
.L_x_421:
[----:B0-----:R-:W2:Y:S04]  /*01b0*/  LD.E.STRONG.GPU R5, desc[UR16][R2.64+0x40] ;  /* 0x0000401002057980 */ /* 0x001ea8000c10f900 */
[----:B--2---:R-:W-:Y:S01]  /*01c0*/  CCTL.IVALL ;  /* 0x00000000ff00798f */ /* 0x004fe20002000000 */
[----:B------:R-:W-:Y:S05]  /*01d0*/  YIELD ;  /* 0x0000000000007946 */ /* 0x000fea0003800000 */
[----:B-----5:R-:W-:-:S04]  /*01e0*/  LOP3.LUT R5, R5, R0, RZ, 0x3c, !PT ;  /* 0x0000000005057212 */ /* 0x020fc800078e3cff */
[----:B------:R-:W-:-:S13]  /*01f0*/  ISETP.GT.AND P0, PT, R5, -0x1, PT ;  /* 0xffffffff0500780c */ /* 0x000fda0003f04270 */
[----:B------:R-:W-:Y:S05]  /*0200*/  @P0 BRA `(.L_x_421) ;  /* 0xfffffffc00e80947 */ /* 0x000fea000383ffff */
.L_x_420:
[----:B------:R-:W-:Y:S05]  /*0210*/  WARPSYNC.ALL ;  /* 0x0000000000007948 */ /* 0x000fea0003800000 */
[----:B------:R-:W-:Y:S06]  /*0220*/  BAR.SYNC.DEFER_BLOCKING 0x0 ;  /* 0x0000000000007b1d */ /* 0x000fec0000010000 */
[----:B------:R-:W-:Y:S05]  /*0230*/  BRA `(.L_x_422) ;  /* 0x0000005000047947 */ /* 0x000fea0003800000 */
.L_x_419:
[----:B------:R-:W0:Y:S01]  /*0240*/  S2R R0, SR_TID.X ;  /* 0x0000000000007919 */ /* 0x000e220000002100 */
[----:B------:R-:W1:Y:S01]  /*0250*/  LDC.64 R54, c[0x0][0x3b0] ;  /* 0x0000ec00ff367b82 */ /* 0x000e620000000a00 */
[----:B------:R-:W-:-:S07]  /*0260*/  UIMAD UR7, UR18, 0x140, URZ ;  /* 0x00000140120778a4 */ /* 0x000fce000f8e02ff */
[----:B------:R-:W2:Y:S08]  /*0270*/  LDC.64 R50, c[0x0][0x3a8] ;  /* 0x0000ea00ff327b82 */ /* 0x000eb00000000a00 */
[----:B------:R-:W3:Y:S01]  /*0280*/  S2UR UR9, SR_CgaCtaId ;  /* 0x00000000000979c3 */ /* 0x000ee20000008800 */
[----:B------:R-:W-:Y:S01]  /*0290*/  MOV R4, UR18 ;  /* 0x0000001200047c02 */ /* 0x000fe20008000f00 */
[----:B------:R-:W-:Y:S01]  /*02a0*/  ULOP3.LUT UR4, UR10, 0xfff8, URZ, 0xc0, !UPT ;  /* 0x0000fff80a047892 */ /* 0x000fe2000f8ec0ff */
[----:B------:R-:W-:Y:S01]  /*02b0*/  UMOV UR5, 0x400 ;  /* 0x0000040000057882 */ /* 0x000fe20000000000 */
        /* <DEDUP_REMOVED lines=12> */
[----:B-1----:R-:W-:-:S04]  /*0380*/  IMAD.WIDE.U32 R54, R2, 0x2, R54 ;  /* 0x0000000202367825 */ /* 0x002fc800078e0036 */
[----:B--2---:R-:W-:Y:S02]  /*0390*/  IMAD.WIDE.U32 R50, R2, 0x2, R50 ;  /* 0x0000000202327825 */ /* 0x004fe400078e0032 */
[----:B------:R-:W2:Y:S04]  /*03a0*/  LDG.E.64.CONSTANT R54, desc[UR16][R54.64] ;  /* 0x0000001036367981 */ /* 0x000ea8000c1e9b00 */
[----:B------:R-:W5:Y:S01]  /*03b0*/  LDG.E.64.CONSTANT R50, desc[UR16][R50.64] ;  /* 0x0000001032327981 */ /* 0x000f62000c1e9b00 */
[----:B------:R-:W-:Y:S01]  /*03c0*/  SHF.R.U32.HI R7, RZ, 0x2, R0 ;  /* 0x00000002ff077819 */ /* 0x000fe20000011600 */
[----:B------:R-:W-:Y:S01]  /*03d0*/  ULOP3.LUT UR4, UR4, 0x7, UR19, 0xf8, !UPT ;  /* 0x0000000704047892 */ /* 0x000fe2000f8ef813 */
[----:B------:R-:W-:Y:S02]  /*03e0*/  MOV R5, UR7 ;  /* 0x0000000700057c02 */ /* 0x000fe40008000f00 */
[----:B------:R-:W-:-:S02]  /*03f0*/  LEA R4, R4, R7, 0x1 ;  /* 0x0000000704047211 */ /* 0x000fc400078e08ff */
[--C-:B------:R-:W-:Y:S01]  /*0400*/  SHF.R.U32.HI R3, RZ, 0x4, R0.reuse ;  /* 0x00000004ff037819 */ /* 0x100fe20000011600 */
[----:B---3--:R-:W-:Y:S01]  /*0410*/  ULEA UR6, UR9, UR5, 0x18 ;  /* 0x0000000509067291 */ /* 0x008fe2000f8ec0ff */
[----:B------:R-:W-:Y:S01]  /*0420*/  SHF.L.U32 R56, R0, 0x1, RZ ;  /* 0x0000000100387819 */ /* 0x000fe200000006ff */
[----:B------:R-:W-:Y:S01]  /*0430*/  IMAD R12, R4, 0xa0, -R5 ;  /* 0x000000a0040c7824 */ /* 0x000fe200078e0a05 */
[----:B------:R-:W-:Y:S02]  /*0440*/  LOP3.LUT R4, R3, R0, RZ, 0x3c, !PT ;  /* 0x0000000003047212 */ /* 0x000fe400078e3cff */
[----:B------:R-:W-:Y:S02]  /*0450*/  MOV R17, UR4 ;  /* 0x0000000400117c02 */ /* 0x000fe40008000f00 */
[----:B------:R-:W-:Y:S02]  /*0460*/  LOP3.LUT R5, R56, 0x18, RZ, 0xc0, !PT ;  /* 0x0000001838057812 */ /* 0x000fe400078ec0ff */
[----:B------:R-:W-:Y:S01]  /*0470*/  SHF.L.U32 R9, R4, 0x3, RZ ;  /* 0x0000000304097819 */ /* 0x000fe200000006ff */
[----:B------:R-:W-:Y:S01]  /*0480*/  IMAD R10, R17, 0xa00, R0 ;  /* 0x00000a00110a7824 */ /* 0x000fe200078e0200 */
[----:B------:R-:W-:Y:S01]  /*0490*/  LEA R6, R0, UR6, 0x5 ;  /* 0x0000000600067c11 */ /* 0x000fe2000f8e28ff */
[----:B------:R-:W-:Y:S01]  /*04a0*/  UIADD3 UR4, UPT, UPT, UR5, 0x2800, URZ ;  /* 0x0000280005047890 */ /* 0x000fe2000fffe0ff */
[----:B------:R-:W-:-:S02]  /*04b0*/  LOP3.LUT R11, R5, 0x8, RZ, 0x3c, !PT ;  /* 0x00000008050b7812 */ /* 0x000fc400078e3cff */
[----:B------:R-:W-:Y:S02]  /*04c0*/  LOP3.LUT R9, R9, 0x18, RZ, 0xc0, !PT ;  /* 0x0000001809097812 */ /* 0x000fe400078ec0ff */
[C---:B------:R-:W-:Y:S02]  /*04d0*/  IADD3 R3, PT, PT, R6.reuse, R5, RZ ;  /* 0x0000000506037210 */ /* 0x040fe40007ffe0ff */
[----:B------:R-:W-:Y:S01]  /*04e0*/  LOP3.LUT R13, R5, 0x10, RZ, 0x3c, !PT ;  /* 0x00000010050d7812 */ /* 0x000fe200078e3cff */
[----:B------:R-:W-:Y:S01]  /*04f0*/  ULEA UR4, UR9, UR4, 0x18 ;  /* 0x0000000409047291 */ /* 0x000fe2000f8ec0ff */
[----:B------:R-:W-:Y:S02]  /*0500*/  IADD3 R5, PT, PT, R6, R11, RZ ;  /* 0x0000000b06057210 */ /* 0x000fe40007ffe0ff */
[----:B------:R-:W-:Y:S02]  /*0510*/  IADD3 R11, PT, PT, R10, UR7, RZ ;  /* 0x000000070a0b7c10 */ /* 0x000fe4000fffe0ff */
[----:B------:R-:W-:-:S02]  /*0520*/  LOP3.LUT R15, R56, 0x18, RZ, 0xc, !PT ;  /* 0x00000018380f7812 */ /* 0x000fc400078e0cff */
[----:B------:R-:W-:Y:S02]  /*0530*/  IADD3 R10, PT, PT, R9, UR6, RZ ;  /* 0x00000006090a7c10 */ /* 0x000fe4000fffe0ff */
[----:B----4-:R-:W-:Y:S02]  /*0540*/  MOV R162, UR24 ;  /* 0x0000001800a27c02 */ /* 0x010fe40008000f00 */
[----:B------:R-:W-:Y:S02]  /*0550*/  MOV R163, UR25 ;  /* 0x0000001900a37c02 */ /* 0x000fe40008000f00 */
[----:B------:R-:W-:Y:S02]  /*0560*/  SHF.L.U32 R11, R11, 0x1, RZ ;  /* 0x000000010b0b7819 */ /* 0x000fe400000006ff */
[----:B------:R-:W-:Y:S02]  /*0570*/  IADD3 R4, PT, PT, R6, R15, RZ ;  /* 0x0000000f06047210 */ /* 0x000fe40007ffe0ff */
[----:B------:R-:W-:-:S02]  /*0580*/  LEA R7, R7, R10, 0x5 ;  /* 0x0000000a07077211 */ /* 0x000fc400078e28ff */
[----:B------:R-:W-:Y:S02]  /*0590*/  IADD3 R6, PT, PT, R6, R13, RZ ;  /* 0x0000000d06067210 */ /* 0x000fe40007ffe0ff */
[----:B------:R-:W-:Y:S02]  /*05a0*/  MOV R98, UR4 ;  /* 0x0000000400627c02 */ /* 0x000fe40008000f00 */
[C---:B------:R-:W-:Y:S02]  /*05b0*/  LOP3.LUT R10, R12.reuse, 0x4, RZ, 0xfc, !PT ;  /* 0x000000040c0a7812 */ /* 0x040fe400078efcff */
[----:B------:R-:W-:Y:S02]  /*05c0*/  SHF.R.U32.HI R9, RZ, 0x2, R12 ;  /* 0x00000002ff097819 */ /* 0x000fe4000001160c */
[C---:B------:R-:W-:Y:S02]  /*05d0*/  LOP3.LUT R13, R12.reuse, 0x8, RZ, 0xfc, !PT ;  /* 0x000000080c0d7812 */ /* 0x040fe400078efcff */
[----:B------:R-:W-:-:S02]  /*05e0*/  LOP3.LUT R14, R12, 0xc, RZ, 0xfc, !PT ;  /* 0x0000000c0c0e7812 */ /* 0x000fc400078efcff */
[C---:B------:R-:W-:Y:S02]  /*05f0*/  LOP3.LUT R16, R12.reuse, 0x10, RZ, 0xfc, !PT ;  /* 0x000000100c107812 */ /* 0x040fe400078efcff */
[C---:B------:R-:W-:Y:S02]  /*0600*/  LOP3.LUT R18, R12.reuse, 0x14, RZ, 0xfc, !PT ;  /* 0x000000140c127812 */ /* 0x040fe400078efcff */
        /* <DEDUP_REMOVED lines=32> */
[C---:B------:R-:W-:Y:S01]  /*0810*/  IADD3 R88, PT, PT, R12.reuse, 0x98, RZ ;  /* 0x000000980c587810 */ /* 0x040fe20007ffe0ff */
[----:B------:R-:W-:Y:S01]  /*0820*/  IMAD.WIDE.U32 R162, R11, 0x4, R162 ;  /* 0x000000040ba27825 */ /* 0x000fe200078e00a2 */
[----:B------:R-:W-:-:S02]  /*0830*/  IADD3 R12, PT, PT, R12, 0x9c, RZ ;  /* 0x0000009c0c0c7810 */ /* 0x000fc40007ffe0ff */
[----:B------:R-:W-:Y:S01]  /*0840*/  SHF.R.U32.HI R11, RZ, 0x2, R10 ;  /* 0x00000002ff0b7819 */ /* 0x000fe2000001160a */
[----:B------:R-:W-:Y:S01]  /*0850*/  IMAD R10, R9, 0x28, R98 ;  /* 0x00000028090a7824 */ /* 0x000fe200078e0262 */
[----:B------:R-:W-:Y:S01]  /*0860*/  SHF.R.U32.HI R48, RZ, 0x2, R46 ;  /* 0x00000002ff307819 */ /* 0x000fe2000001162e */
[----:B------:R-:W-:Y:S01]  /*0870*/  USHF.L.U32 UR8, UR19, 0x5, URZ ;  /* 0x0000000513087899 */ /* 0x000fe200080006ff */
[----:B------:R-:W-:Y:S02]  /*0880*/  SHF.R.U32.HI R52, RZ, 0x2, R52 ;  /* 0x00000002ff347819 */ /* 0x000fe40000011634 */
[----:B------:R-:W-:Y:S02]  /*0890*/  SHF.R.U32.HI R13, RZ, 0x2, R13 ;  /* 0x00000002ff0d7819 */ /* 0x000fe4000001160d */
[----:B------:R-:W-:Y:S02]  /*08a0*/  SHF.R.U32.HI R15, RZ, 0x2, R14 ;  /* 0x00000002ff0f7819 */ /* 0x000fe4000001160e */
[----:B------:R-:W-:-:S02]  /*08b0*/  SHF.R.U32.HI R17, RZ, 0x2, R16 ;  /* 0x00000002ff117819 */ /* 0x000fc40000011610 */
[----:B------:R-:W-:Y:S02]  /*08c0*/  SHF.R.U32.HI R19, RZ, 0x2, R18 ;  /* 0x00000002ff137819 */ /* 0x000fe40000011612 */
[----:B------:R-:W-:Y:S02]  /*08d0*/  SHF.R.U32.HI R21, RZ, 0x2, R20 ;  /* 0x00000002ff157819 */ /* 0x000fe40000011614 */
        /* <DEDUP_REMOVED lines=31> */
[----:B------:R-:W-:Y:S01]  /*0ad0*/  SHF.L.U32 R47, R0, 0x3, RZ ;  /* 0x00000003002f7819 */ /* 0x000fe200000006ff */
[--C-:B------:R-:W-:Y:S02]  /*0ae0*/  IMAD R48, R48, 0x28, R98.reuse ;  /* 0x0000002830307824 */ /* 0x100fe400078e0262 */
[--C-:B------:R-:W-:Y:S01]  /*0af0*/  IMAD R58, R52, 0x28, R98.reuse ;  /* 0x00000028343a7824 */ /* 0x100fe200078e0262 */
[----:B------:R-:W-:Y:S01]  /*0b00*/  LOP3.LUT R47, R47, 0x18, RZ, 0xc0, !PT ;  /* 0x000000182f2f7812 */ /* 0x000fe200078ec0ff */
[----:B------:R-:W-:-:S02]  /*0b10*/  IMAD R12, R11, 0x28, R98 ;  /* 0x000000280b0c7824 */ /* 0x000fc400078e0262 */
[--C-:B------:R-:W-:Y:S02]  /*0b20*/  IMAD R14, R13, 0x28, R98.reuse ;  /* 0x000000280d0e7824 */ /* 0x100fe400078e0262 */
[--C-:B------:R-:W-:Y:S02]  /*0b30*/  IMAD R16, R15, 0x28, R98.reuse ;  /* 0x000000280f107824 */ /* 0x100fe400078e0262 */
[--C-:B------:R-:W-:Y:S02]  /*0b40*/  IMAD R18, R17, 0x28, R98.reuse ;  /* 0x0000002811127824 */ /* 0x100fe400078e0262 */
[--C-:B------:R-:W-:Y:S02]  /*0b50*/  IMAD R20, R19, 0x28, R98.reuse ;  /* 0x0000002813147824 */ /* 0x100fe400078e0262 */
[--C-:B------:R-:W-:Y:S02]  /*0b60*/  IMAD R22, R21, 0x28, R98.reuse ;  /* 0x0000002815167824 */ /* 0x100fe400078e0262 */
        /* <DEDUP_REMOVED lines=31> */
[----:B------:R-:W-:Y:S01]  /*0d60*/  IMAD R52, R8, 0x28, R98 ;  /* 0x0000002808347824 */ /* 0x000fe200078e0262 */
[----:B------:R-:W-:Y:S02]  /*0d70*/  MOV R98, UR8 ;  /* 0x0000000800627c02 */ /* 0x000fe40008000f00 */
[----:B------:R-:W-:Y:S02]  /*0d80*/  IADD3 R27, PT, PT, R47, R48, RZ ;  /* 0x000000302f1b7210 */ /* 0x000fe40007ffe0ff */
[----:B------:R-:W-:Y:S02]  /*0d90*/  LOP3.LUT R48, R49, 0xe0, R98, 0xf8, !PT ;  /* 0x000000e031307812 */ /* 0x000fe400078ef862 */
[C---:B--2---:R-:W-:Y:S02]  /*0da0*/  PRMT R61, R54.reuse, 0x7632, R61 ;  /* 0x00007632363d7816 */ /* 0x044fe4000000003d */
[----:B------:R-:W-:Y:S02]  /*0db0*/  SHF.L.U32 R53, R54, 0x10, RZ ;  /* 0x0000001036357819 */ /* 0x000fe400000006ff */
[----:B------:R-:W-:-:S02]  /*0dc0*/  LOP3.LUT R54, R2, 0xffff, RZ, 0xc0, !PT ;  /* 0x0000ffff02367812 */ /* 0x000fc400078ec0ff */
[----:B------:R-:W-:Y:S02]  /*0dd0*/  IADD3 R29, PT, PT, R47, R60, RZ ;  /* 0x0000003c2f1d7210 */ /* 0x000fe40007ffe0ff */
[----:B------:R-:W-:Y:S02]  /*0de0*/  LEA R49, R49, R52, 0x3 ;  /* 0x0000003431317211 */ /* 0x000fe400078e18ff */
[C---:B------:R-:W-:Y:S02]  /*0df0*/  PRMT R60, R55.reuse, 0x7632, R60 ;  /* 0x00007632373c7816 */ /* 0x040fe4000000003c */
[----:B------:R-:W-:Y:S01]  /*0e00*/  SHF.L.U32 R52, R55, 0x10, RZ ;  /* 0x0000001037347819 */ /* 0x000fe200000006ff */
[----:B------:R-:W-:Y:S01]  /*0e10*/  IMAD R55, R54, 0xccd, RZ ;  /* 0x00000ccd36377824 */ /* 0x000fe200078e02ff */
[C---:B------:R-:W-:Y:S02]  /*0e20*/  IADD3 R9, PT, PT, R47.reuse, R12, RZ ;  /* 0x0000000c2f097210 */ /* 0x040fe40007ffe0ff */
[----:B------:R-:W-:-:S02]  /*0e30*/  IADD3 R12, PT, PT, R47, R18, RZ ;  /* 0x000000122f0c7210 */ /* 0x000fc40007ffe0ff */
[C---:B------:R-:W-:Y:S01]  /*0e40*/  IADD3 R18, PT, PT, R47.reuse, R30, RZ ;  /* 0x0000001e2f127210 */ /* 0x040fe20007ffe0ff */
[----:B-----5:R-:W-:Y:S01]  /*0e50*/  ULEA UR11, UP0, UR10, UR14, 0x2 ;  /* 0x0000000e0a0b7291 */ /* 0x020fe2000f8010ff */
[C---:B------:R-:W-:Y:S01]  /*0e60*/  IADD3 R30, PT, PT, R47.reuse, R62, RZ ;  /* 0x0000003e2f1e7210 */ /* 0x040fe20007ffe0ff */
[----:B------:R-:W-:Y:S01]  /*0e70*/  USHF.L.U32 UR8, UR19, 0x1, URZ ;  /* 0x0000000113087899 */ /* 0x000fe200080006ff */
[----:B------:R-:W-:Y:S01]  /*0e80*/  MOV R62, UR18 ;  /* 0x00000012003e7c02 */ /* 0x000fe20008000f00 */
[----:B------:R-:W-:Y:S01]  /*0e90*/  UIADD3 UR5, UPT, UPT, UR5, 0x3480, URZ ;  /* 0x0000348005057890 */ /* 0x000fe2000fffe0ff */
[----:B------:R-:W-:Y:S01]  /*0ea0*/  SHF.R.U32.HI R55, RZ, 0x13, R55 ;  /* 0x00000013ff377819 */ /* 0x000fe20000011637 */
[----:B------:R-:W-:Y:S01]  /*0eb0*/  ULEA.HI.X UR13, UR10, UR15, URZ, 0x2, UP0 ;  /* 0x0000000f0a0d7291 */ /* 0x000fe200080f14ff */
[C---:B------:R-:W-:Y:S01]  /*0ec0*/  IADD3 R17, PT, PT, R47.reuse, R28, RZ ;  /* 0x0000001c2f117210 */ /* 0x040fe20007ffe0ff */
[----:B------:R-:W-:Y:S01]  /*0ed0*/  ULOP3.LUT UR8, UR8, 0xe, URZ, 0xc0, !UPT ;  /* 0x0000000e08087892 */ /* 0x000fe2000f8ec0ff */
[----:B------:R-:W-:Y:S01]  /*0ee0*/  IADD3 R8, PT, PT, R10, R47, RZ ;  /* 0x0000002f0a087210 */ /* 0x000fe20007ffe0ff */
[----:B------:R-:W-:Y:S01]  /*0ef0*/  ULEA UR9, UR9, UR5, 0x18 ;  /* 0x0000000509097291 */ /* 0x000fe2000f8ec0ff */
[----:B------:R-:W-:Y:S01]  /*0f00*/  IADD3 R28, PT, PT, R47, R58, RZ ;  /* 0x0000003a2f1c7210 */ /* 0x000fe20007ffe0ff */
[----:B------:R-:W-:Y:S01]  /*0f10*/  USHF.R.U32.HI UR15, URZ, 0x3, UR10 ;  /* 0x00000003ff0f7899 */ /* 0x000fe2000801160a */
[----:B------:R-:W-:Y:S01]  /*0f20*/  ISETP.NE.AND P0, PT, RZ, UR19, PT ;  /* 0x00000013ff007c0c */ /* 0x000fe2000bf05270 */
[----:B------:R-:W-:Y:S01]  /*0f30*/  IMAD R62, R62, -0x2, R55 ;  /* 0xfffffffe3e3e7824 */ /* 0x000fe200078e0237 */
[----:B------:R-:W-:-:S02]  /*0f40*/  MOV R57, 0x7ffffff9 ;  /* 0x7ffffff900397802 */ /* 0x000fc40000000f00 */
[C---:B------:R-:W-:Y:S02]  /*0f50*/  IADD3 R10, PT, PT, R47.reuse, R14, RZ ;  /* 0x0000000e2f0a7210 */ /* 0x040fe40007ffe0ff */
[----:B------:R-:W-:Y:S02]  /*0f60*/  IADD3 R11, PT, PT, R47, R16, RZ ;  /* 0x000000102f0b7210 */ /* 0x000fe40007ffe0ff */
[----:B------:R-:W-:Y:S02]  /*0f70*/  PRMT R58, R50, 0x7632, R58 ;  /* 0x00007632323a7816 */ /* 0x000fe4000000003a */
[----:B------:R-:W-:Y:S02]  /*0f80*/  PRMT R59, R51, 0x7632, R59 ;  /* 0x00007632333b7816 */ /* 0x000fe4000000003b */
[C---:B------:R-:W-:Y:S02]  /*0f90*/  IADD3 R13, PT, PT, R47.reuse, R20, RZ ;  /* 0x000000142f0d7210 */ /* 0x040fe40007ffe0ff */
[----:B------:R-:W-:-:S02]  /*0fa0*/  IADD3 R14, PT, PT, R47, R22, RZ ;  /* 0x000000162f0e7210 */ /* 0x000fc40007ffe0ff */
[C---:B------:R-:W-:Y:S02]  /*0fb0*/  IADD3 R15, PT, PT, R47.reuse, R24, RZ ;  /* 0x000000182f0f7210 */ /* 0x040fe40007ffe0ff */
[C---:B------:R-:W-:Y:S01]  /*0fc0*/  IADD3 R16, PT, PT, R47.reuse, R26, RZ ;  /* 0x0000001a2f107210 */ /* 0x040fe20007ffe0ff */
[----:B------:R-:W-:Y:S01]  /*0fd0*/  ULOP3.LUT UP0, URZ, UR15, UR19, URZ, 0xfc, !UPT ;  /* 0x000000130fff7292 */ /* 0x000fe2000f80fcff */
[C---:B------:R-:W-:Y:S02]  /*0fe0*/  IADD3 R19, PT, PT, R47.reuse, R32, RZ ;  /* 0x000000202f137210 */ /* 0x040fe40007ffe0ff */
[C---:B------:R-:W-:Y:S02]  /*0ff0*/  IADD3 R20, PT, PT, R47.reuse, R34, RZ ;  /* 0x000000222f147210 */ /* 0x040fe40007ffe0ff */
        /* <DEDUP_REMOVED lines=8> */
[C---:B------:R-:W-:Y:S02]  /*1080*/  IADD3 R33, PT, PT, R47.reuse, R68, RZ ;  /* 0x000000442f217210 */ /* 0x040fe40007ffe0ff */
[----:B------:R-:W-:Y:S02]  /*1090*/  CS2R R68, SRZ ;  /* 0x0000000000447805 */ /* 0x000fe4000001ff00 */
[C---:B------:R-:W-:Y:S02]  /*10a0*/  IADD3 R34, PT, PT, R47.reuse, R70, RZ ;  /* 0x000000462f227210 */ /* 0x040fe40007ffe0ff */
[----:B------:R-:W-:Y:S02]  /*10b0*/  CS2R R70, SRZ ;  /* 0x0000000000467805 */ /* 0x000fe4000001ff00 */
[C---:B------:R-:W-:Y:S02]  /*10c0*/  IADD3 R35, PT, PT, R47.reuse, R72, RZ ;  /* 0x000000482f237210 */ /* 0x040fe40007ffe0ff */
[----:B------:R-:W-:-:S02]  /*10d0*/  IADD3 R36, PT, PT, R47, R74, RZ ;  /* 0x0000004a2f247210 */ /* 0x000fc40007ffe0ff */
[C---:B------:R-:W-:Y:S02]  /*10e0*/  IADD3 R37, PT, PT, R47.reuse, R76, RZ ;  /* 0x0000004c2f257210 */ /* 0x040fe40007ffe0ff */
[C---:B------:R-:W-:Y:S02]  /*10f0*/  IADD3 R38, PT, PT, R47.reuse, R78, RZ ;  /* 0x0000004e2f267210 */ /* 0x040fe40007ffe0ff */
[C---:B------:R-:W-:Y:S02]  /*1100*/  IADD3 R39, PT, PT, R47.reuse, R80, RZ ;  /* 0x000000502f277210 */ /* 0x040fe40007ffe0ff */
[----:B------:R-:W-:Y:S02]  /*1110*/  CS2R R80, SRZ ;  /* 0x0000000000507805 */ /* 0x000fe4000001ff00 */
[C---:B------:R-:W-:Y:S02]  /*1120*/  IADD3 R40, PT, PT, R47.reuse, R82, RZ ;  /* 0x000000522f287210 */ /* 0x040fe40007ffe0ff */
[----:B------:R-:W-:-:S02]  /*1130*/  IADD3 R41, PT, PT, R47, R84, RZ ;  /* 0x000000542f297210 */ /* 0x000fc40007ffe0ff */
[C---:B------:R-:W-:Y:S02]  /*1140*/  IADD3 R42, PT, PT, R47.reuse, R86, RZ ;  /* 0x000000562f2a7210 */ /* 0x040fe40007ffe0ff */
[----:B------:R-:W-:Y:S02]  /*1150*/  CS2R R86, SRZ ;  /* 0x0000000000567805 */ /* 0x000fe4000001ff00 */
[C---:B------:R-:W-:Y:S02]  /*1160*/  IADD3 R43, PT, PT, R47.reuse, R88, RZ ;  /* 0x000000582f2b7210 */ /* 0x040fe40007ffe0ff */
[C---:B------:R-:W-:Y:S02]  /*1170*/  IADD3 R44, PT, PT, R47.reuse, R90, RZ ;  /* 0x0000005a2f2c7210 */ /* 0x040fe40007ffe0ff */
[C---:B------:R-:W-:Y:S02]  /*1180*/  IADD3 R45, PT, PT, R47.reuse, R92, RZ ;  /* 0x0000005c2f2d7210 */ /* 0x040fe40007ffe0ff */
[----:B------:R-:W-:-:S02]  /*1190*/  IADD3 R46, PT, PT, R47, R94, RZ ;  /* 0x0000005e2f2e7210 */ /* 0x000fc40007ffe0ff */
[----:B------:R-:W-:Y:S01]  /*11a0*/  SEL R54, R57, 0x1, !P0 ;  /* 0x0000000139367807 */ /* 0x000fe20004000000 */
[----:B------:R-:W-:Y:S01]  /*11b0*/  UMOV UR14, 0x7ffffff1 ;  /* 0x7ffffff1000e7882 */ /* 0x000fe20000000000 */
[----:B------:R-:W-:Y:S02]  /*11c0*/  IADD3 R47, PT, PT, R47, R96, RZ ;  /* 0x000000602f2f7210 */ /* 0x000fe40007ffe0ff */
[----:B------:R-:W-:Y:S02]  /*11d0*/  SHF.L.U32 R50, R50, 0x10, RZ ;  /* 0x0000001032327819 */ /* 0x000fe400000006ff */
[----:B------:R-:W-:Y:S02]  /*11e0*/  SHF.L.U32 R51, R51, 0x10, RZ ;  /* 0x0000001033337819 */ /* 0x000fe400000006ff */
[----:B------:R-:W-:Y:S02]  /*11f0*/  LOP3.LUT R56, R56, 0x1e, RZ, 0xc0, !PT ;  /* 0x0000001e38387812 */ /* 0x000fe400078ec0ff */
[----:B------:R-:W-:-:S02]  /*1200*/  LEA R57, R0, UR8, 0x2 ;  /* 0x0000000800397c11 */ /* 0x000fc4000f8e10ff */
[----:B------:R-:W-:Y:S02]  /*1210*/  MOV R165, UR13 ;  /* 0x0000000d00a57c02 */ /* 0x000fe40008000f00 */
[----:B------:R-:W-:Y:S02]  /*1220*/  SHF.L.U32 R58, R58, 0x10, RZ ;  /* 0x000000103a3a7819 */ /* 0x000fe400000006ff */
[----:B------:R-:W-:Y:S02]  /*1230*/  SHF.L.U32 R59, R59, 0x10, RZ ;  /* 0x000000103b3b7819 */ /* 0x000fe400000006ff */
[----:B------:R-:W-:Y:S02]  /*1240*/  SHF.L.U32 R61, R61, 0x10, RZ ;  /* 0x000000103d3d7819 */ /* 0x000fe400000006ff */
[----:B------:R-:W-:Y:S02]  /*1250*/  SHF.L.U32 R60, R60, 0x10, RZ ;  /* 0x000000103c3c7819 */ /* 0x000fe400000006ff */
[----:B------:R-:W-:Y:S01]  /*1260*/  LEA R62, R62, UR9, 0x3 ;  /* 0x000000093e3e7c11 */ /* 0x000fe2000f8e18ff */
[----:B------:R-:W-:Y:S01]  /*1270*/  UIMAD.WIDE.U32 UR6, UR18, 0x4, UR26 ;  /* 0x00000004120678a5 */ /* 0x000fe2000f8e001a */
[----:B------:R-:W-:Y:S01]  /*1280*/  MOV R164, UR11 ;  /* 0x0000000b00a47c02 */ /* 0x000fe20008000f00 */
[----:B------:R-:W0:Y:S01]  /*1290*/  LDCU UR20, c[0x0][0x374] ;  /* 0x00006e80ff1477ac */ /* 0x000e220008000800 */
[----:B------:R-:W-:Y:S01]  /*12a0*/  UMOV UR4, URZ ;  /* 0x000000ff00047c82 */ /* 0x000fe20008000000 */
[----:B------:R-:W-:Y:S01]  /*12b0*/  USEL UR14, UR14, 0x1, !UP0 ;  /* 0x000000010e0e7887 */ /* 0x000fe2000c000000 */
[----:B------:R-:W-:Y:S01]  /*12c0*/  UMOV UR11, UR10 ;  /* 0x0000000a000b7c82 */ /* 0x000fe20008000000 */
[----:B------:R-:W-:-:S10]  /*12d0*/  UMOV UR5, URZ ;  /* 0x000000ff00057c82 */ /* 0x000fd40008000000 */
.L_x_434:
[----:B------:R-:W-:Y:S01]  /*12e0*/  USHF.R.U64 UR21, UR11, 0x3, UR5 ;  /* 0x000000030b157899 */ /* 0x000fe20008001205 */
[----:B-1----:R-:W-:Y:S01]  /*12f0*/  HFMA2 R67, -RZ, RZ, 0, 0 ;  /* 0x00000000ff437431 */ /* 0x002fe200000001ff */
[----:B------:R-:W-:Y:S01]  /*1300*/  USHF.R.U32.HI UR8, URZ, 0x3, UR5 ;  /* 0x00000003ff087899 */ /* 0x000fe20008011605 */
[----:B------:R-:W-:Y:S01]  /*1310*/  MOV R66, R2 ;  /* 0x0000000200427202 */ /* 0x000fe20000000f00 */
[----:B------:R-:W1:Y:S02]  /*1320*/  LDCU.64 UR24, c[0x0][0x3b8] ;  /* 0x00007700ff1877ac */ /* 0x000e640008000a00 */
[----:B------:R-:W-:Y:S01]  /*1330*/  MOV R63, UR21 ;  /* 0x00000015003f7c02 */ /* 0x000fe20008000f00 */
[----:B------:R-:W-:Y:S02]  /*1340*/  USHF.L.U32 UR13, UR21, 0x5, URZ ;  /* 0x00000005150d7899 */ /* 0x000fe400080006ff */
[----:B------:R-:W-:Y:S02]  /*1350*/  USHF.L.U64.HI UR15, UR21, 0x5, UR8 ;  /* 0x00000005150f7899 */ /* 0x000fe40008010208 */
[----:B------:R-:W-:Y:S01]  /*1360*/  IMAD.WIDE.U32 R66, R63, 0xa0000, R66 ;  /* 0x000a00003f427825 */ /* 0x000fe200078e0042 */
[----:B------:R-:W2:Y:S01]  /*1370*/  LDCU.64 UR26, c[0x0][0x3a0] ;  /* 0x00007400ff1a77ac */ /* 0x000ea20008000a00 */
[----:B------:R-:W-:-:S02]  /*1380*/  MOV R64, UR13 ;  /* 0x0000000d00407c02 */ /* 0x000fc40008000f00 */
[----:B------:R-:W-:Y:S01]  /*1390*/  IMAD R63, R48, 0xa00, RZ ;  /* 0x00000a00303f7824 */ /* 0x000fe200078e02ff */
[----:B------:R-:W-:Y:S01]  /*13a0*/  MOV R65, UR15 ;  /* 0x0000000f00417c02 */ /* 0x000fe20008000f00 */
[----:B------:R-:W-:-:S03]  /*13b0*/  UIMAD UR8, UR8, 0xa0000, URZ ;  /* 0x000a0000080878a4 */ /* 0x000fc6000f8e02ff */
[----:B------:R-:W-:Y:S01]  /*13c0*/  IADD3 R66, P1, PT, R63, R66, RZ ;  /* 0x000000423f427210 */ /* 0x000fe20007f3e0ff */
[----:B------:R-:W-:-:S03]  /*13d0*/  IMAD.WIDE.U32 R64, R55, 0x2, R64 ;  /* 0x0000000237407825 */ /* 0x000fc600078e0040 */
[----:B------:R-:W-:Y:S02]  /*13e0*/  IADD3.X R67, PT, PT, R67, UR8, RZ, P1, !PT ;  /* 0x0000000843437c10 */ /* 0x000fe40008ffe4ff */
[----:B-1----:R-:W-:Y:S02]  /*13f0*/  LEA R76, P0, R64, UR24, 0x2 ;  /* 0x00000018404c7c11 */ /* 0x002fe4000f8010ff */
[----:B------:R-:W-:Y:S01]  /*1400*/  SHF.L.U32 R63, R66, 0x1, RZ ;  /* 0x00000001423f7819 */ /* 0x000fe200000006ff */
[----:B------:R-:W1:Y:S01]  /*1410*/  LDCU UR8, c[0x0][0x3c0] ;  /* 0x00007800ff0877ac */ /* 0x000e620008000800 */
[----:B------:R-:W-:Y:S02]  /*1420*/  LEA.HI.X R77, R64, UR25, R65, 0x2, P0 ;  /* 0x00000019404d7c11 */ /* 0x000fe400080f1441 */
[----:B------:R-:W-:Y:S01]  /*1430*/  SHF.L.U64.HI R64, R66, 0x1, R67 ;  /* 0x0000000142407819 */ /* 0x000fe20000010243 */
[----:B------:R-:W3:Y:S01]  /*1440*/  LDCU.64 UR24, c[0x0][0x398] ;  /* 0x00007300ff1877ac */ /* 0x000ee20008000a00 */
[----:B--2---:R-:W-:-:S02]  /*1450*/  IADD3 R116, P0, PT, R63, UR26, RZ ;  /* 0x0000001a3f747c10 */ /* 0x004fc4000ff1e0ff */
[----:B------:R-:W1:Y:S02]  /*1460*/  LDG.E.64.CONSTANT R76, desc[UR16][R76.64] ;  /* 0x000000104c4c7981 */ /* 0x000e64000c1e9b00 */
[----:B------:R-:W-:-:S05]  /*1470*/  IADD3.X R117, PT, PT, R64, UR27, RZ, P0, !PT ;  /* 0x0000001b40757c10 */ /* 0x000fca00087fe4ff */
[----:B------:R-:W2:Y:S04]  /*1480*/  LDG.E.64.CONSTANT R78, desc[UR16][R116.64] ;  /* 0x00000010744e7981 */ /* 0x000ea8000c1e9b00 */
[----:B------:R-:W4:Y:S04]  /*1490*/  LDG.E.64.CONSTANT R100, desc[UR16][R116.64+0x5000] ;  /* 0x0050001074647981 */ /* 0x000f28000c1e9b00 */
[----:B------:R-:W5:Y:S04]  /*14a0*/  LDG.E.64.CONSTANT R82, desc[UR16][R116.64+0xa000] ;  /* 0x00a0001074527981 */ /* 0x000f68000c1e9b00 */
[----:B------:R-:W5:Y:S01]  /*14b0*/  LDG.E.64.CONSTANT R72, desc[UR16][R116.64+0x19000] ;  /* 0x0190001074487981 */ /* 0x000f62000c1e9b00 */
[----:B---3--:R-:W-:-:S03]  /*14c0*/  IADD3 R134, P0, PT, R63, UR24, RZ ;  /* 0x000000183f867c10 */ /* 0x008fc6000ff1e0ff */
[----:B------:R-:W3:Y:S01]  /*14d0*/  LDG.E.64.CONSTANT R84, desc[UR16][R116.64+0xf000] ;  /* 0x00f0001074547981 */ /* 0x000ee2000c1e9b00 */
[----:B------:R-:W-:-:S03]  /*14e0*/  IADD3.X R135, PT, PT, R64, UR25, RZ, P0, !PT ;  /* 0x0000001940877c10 */ /* 0x000fc600087fe4ff */
[----:B------:R-:W3:Y:S04]  /*14f0*/  LDG.E.64.CONSTANT R90, desc[UR16][R116.64+0x14000] ;  /* 0x01400010745a7981 */ /* 0x000ee8000c1e9b00 */
[----:B------:R-:W3:Y:S04]  /*1500*/  LDG.E.64.CONSTANT R74, desc[UR16][R134.64] ;  /* 0x00000010864a7981 */ /* 0x000ee8000c1e9b00 */
[----:B------:R-:W3:Y:S04]  /*1510*/  LDG.E.64.CONSTANT R94, desc[UR16][R134.64+0x5000] ;  /* 0x00500010865e7981 */ /* 0x000ee8000c1e9b00 */
[----:B------:R-:W3:Y:S04]  /*1520*/  LDG.E.64.CONSTANT R98, desc[UR16][R134.64+0xa000] ;  /* 0x00a0001086627981 */ /* 0x000ee8000c1e9b00 */
[----:B------:R-:W3:Y:S01]  /*1530*/  LDG.E.64.CONSTANT R92, desc[UR16][R134.64+0xf000] ;  /* 0x00f00010865c7981 */ /* 0x000ee2000c1e9b00 */
[----:B-1----:R-:W-:-:S04]  /*1540*/  FADD.FTZ R77, R77, UR8 ;  /* 0x000000084d4d7e21 */ /* 0x002fc80008010000 */
[----:B------:R4:W1:Y:S01]  /*1550*/  MUFU.RSQ R103, R77 ;  /* 0x0000004d00677308 */ /* 0x0008620000001400 */
[----:B--2---:R-:W-:-:S05]  /*1560*/  SHF.L.U32 R65, R78, 0x10, RZ ;  /* 0x000000104e417819 */ /* 0x004fca00000006ff */
[C---:B------:R-:W-:Y:S01]  /*1570*/  FADD.FTZ R66, -R76.reuse, R65 ;  /* 0x000000414c427221 */ /* 0x040fe20000010100 */
[----:B------:R-:W-:Y:S02]  /*1580*/  SHF.L.U32 R65, R79, 0x10, RZ ;  /* 0x000000104f417819 */ /* 0x000fe400000006ff */
[----:B----4-:R-:W-:Y:S01]  /*1590*/  SHF.L.U32 R77, R101, 0x10, RZ ;  /* 0x00000010654d7819 */ /* 0x010fe200000006ff */
[----:B-1----:R-:W-:Y:S02]  /*15a0*/  FMUL.FTZ R67, R103, R66 ;  /* 0x0000004267437220 */ /* 0x002fe40000410000 */
[----:B------:R-:W-:Y:S01]  /*15b0*/  FADD.FTZ R66, -R76, R65 ;  /* 0x000000414c427221 */ /* 0x000fe20000010100 */
[----:B------:R-:W-:-:S03]  /*15c0*/  PRMT R78, R78, 0x7632, R78 ;  /* 0x000076324e4e7816 */ /* 0x000fc6000000004e */
[----:B------:R-:W-:Y:S01]  /*15d0*/  FMUL.FTZ R65, R103, R66 ;  /* 0x0000004267417220 */ /* 0x000fe20000410000 */
[----:B------:R-:W-:Y:S01]  /*15e0*/  FADD.FTZ R66, -R76, R77 ;  /* 0x0000004d4c427221 */ /* 0x000fe20000010100 */
[----:B-----5:R-:W-:Y:S02]  /*15f0*/  SHF.L.U32 R77, R82, 0x10, RZ ;  /* 0x00000010524d7819 */ /* 0x020fe400000006ff */
[----:B------:R-:W-:Y:S02]  /*1600*/  PRMT R82, R79, 0x7632, R82 ;  /* 0x000076324f527816 */ /* 0x000fe40000000052 */
[----:B------:R-:W-:Y:S02]  /*1610*/  SHF.L.U32 R89, R100, 0x10, RZ ;  /* 0x0000001064597819 */ /* 0x000fe400000006ff */
[----:B------:R-:W-:Y:S02]  /*1620*/  SHF.L.U32 R97, R78, 0x10, RZ ;  /* 0x000000104e617819 */ /* 0x000fe400000006ff */
[----:B------:R-:W-:Y:S01]  /*1630*/  SHF.L.U32 R105, R82, 0x10, RZ ;  /* 0x0000001052697819 */ /* 0x000fe200000006ff */
[----:B------:R-:W-:Y:S01]  /*1640*/  FADD.FTZ R110, -R76, R89 ;  /* 0x000000594c6e7221 */ /* 0x000fe20000010100 */
[----:B------:R-:W-:Y:S01]  /*1650*/  FFMA.FTZ R128, R50, R67, R53 ;  /* 0x0000004332807223 */ /* 0x000fe20000010035 */
[C---:B------:R-:W-:Y:S01]  /*1660*/  FADD.FTZ R96, -R76.reuse, R97 ;  /* 0x000000614c607221 */ /* 0x040fe20000010100 */
[----:B------:R-:W2:Y:S01]  /*1670*/  LDG.E.64.CONSTANT R88, desc[UR16][R134.64+0x14000] ;  /* 0x0140001086587981 */ /* 0x000ea2000c1e9b00 */
[----:B------:R-:W-:-:S02]  /*1680*/  FADD.FTZ R122, -R76, R105 ;  /* 0x000000694c7a7221 */ /* 0x000fc40000010100 */
[----:B------:R-:W-:Y:S01]  /*1690*/  FMUL.FTZ R107, R103, R96 ;  /* 0x00000060676b7220 */ /* 0x000fe20000410000 */
[----:B------:R-:W-:Y:S01]  /*16a0*/  FMUL.FTZ R111, R128, -1.4426950216293334961 ;  /* 0xbfb8aa3b806f7820 */ /* 0x000fe20000410000 */
[----:B------:R-:W-:Y:S01]  /*16b0*/  FFMA.FTZ R123, R51, R65, R52 ;  /* 0x00000041337b7223 */ /* 0x000fe20000010034 */
[----:B------:R-:W-:Y:S01]  /*16c0*/  FMUL.FTZ R105, R103, R122 ;  /* 0x0000007a67697220 */ /* 0x000fe20000410000 */
[----:B------:R-:W-:Y:S01]  /*16d0*/  FFMA.FTZ R139, R58, R107, R61 ;  /* 0x0000006b3a8b7223 */ /* 0x000fe2000001003d */
[----:B------:R-:W4:Y:S01]  /*16e0*/  LDG.E.64.CONSTANT R78, desc[UR16][R116.64+0x1e000] ;  /* 0x01e00010744e7981 */ /* 0x000f22000c1e9b00 */
[----:B------:R-:W-:Y:S01]  /*16f0*/  FMUL.FTZ R120, R123, -1.4426950216293334961 ;  /* 0xbfb8aa3b7b787820 */ /* 0x000fe20000410000 */
[----:B------:R-:W-:Y:S01]  /*1700*/  FFMA.FTZ R140, R59, R105, R60 ;  /* 0x000000693b8c7223 */ /* 0x000fe2000001003c */
[----:B------:R-:W-:Y:S01]  /*1710*/  FMUL.FTZ R122, R139, -1.4426950216293334961 ;  /* 0xbfb8aa3b8b7a7820 */ /* 0x000fe20000410000 */
[----:B------:R-:W1:Y:S01]  /*1720*/  MUFU.EX2 R111, R111 ;  /* 0x0000006f006f7308 */ /* 0x000e620000000800 */
[----:B------:R-:W-:Y:S01]  /*1730*/  SHF.L.U32 R143, R72, 0x10, RZ ;  /* 0x00000010488f7819 */ /* 0x000fe200000006ff */
[----:B------:R-:W-:Y:S01]  /*1740*/  FMUL.FTZ R130, R140, -1.4426950216293334961 ;  /* 0xbfb8aa3b8c827820 */ /* 0x000fe20000410000 */
[----:B------:R5:W4:Y:S05]  /*1750*/  LDG.E.64.CONSTANT R96, desc[UR16][R116.64+0x23000] ;  /* 0x0230001074607981 */ /* 0x000b2a000c1e9b00 */
[----:B------:R-:W0:Y:S08]  /*1760*/  MUFU.EX2 R120, R120 ;  /* 0x0000007800787308 */ /* 0x000e300000000800 */
[----:B------:R-:W3:Y:S08]  /*1770*/  MUFU.EX2 R122, R122 ;  /* 0x0000007a007a7308 */ /* 0x000ef00000000800 */
[----:B------:R-:W3:Y:S01]  /*1780*/  MUFU.EX2 R130, R130 ;  /* 0x0000008200827308 */ /* 0x000ee20000000800 */
[----:B-1----:R-:W-:Y:S01]  /*1790*/  FADD.FTZ R111, R111, 1 ;  /* 0x3f8000006f6f7421 */ /* 0x002fe20000010000 */
[----:B------:R-:W-:Y:S01]  /*17a0*/  FMUL.FTZ R110, R103, R110 ;  /* 0x0000006e676e7220 */ /* 0x000fe20000410000 */
[----:B------:R-:W-:Y:S01]  /*17b0*/  PRMT R72, R100, 0x7632, R72 ;  /* 0x0000763264487816 */ /* 0x000fe20000000048 */
[----:B0-----:R-:W-:Y:S01]  /*17c0*/  FADD.FTZ R120, R120, 1 ;  /* 0x3f80000078787421 */ /* 0x001fe20000010000 */
[----:B-----5:R-:W-:Y:S01]  /*17d0*/  FADD.FTZ R116, -R76, R143 ;  /* 0x0000008f4c747221 */ /* 0x020fe20000010100 */
[----:B------:R-:W-:-:S02]  /*17e0*/  FFMA.FTZ R126, R50, R110, R53 ;  /* 0x0000006e327e7223 */ /* 0x000fc40000010035 */
[----:B------:R-:W0:Y:S01]  /*17f0*/  MUFU.RCP R142, R111 ;  /* 0x0000006f008e7308 */ /* 0x000e220000001000 */
[----:B---3--:R-:W-:Y:S01]  /*1800*/  FADD.FTZ R117, R122, 1 ;  /* 0x3f8000007a757421 */ /* 0x008fe20000010000 */
[----:B------:R-:W-:Y:S01]  /*1810*/  SHF.L.U32 R143, R72, 0x10, RZ ;  /* 0x00000010488f7819 */ /* 0x000fe200000006ff */
[----:B------:R-:W-:Y:S01]  /*1820*/  FMUL.FTZ R66, R103, R66 ;  /* 0x0000004267427220 */ /* 0x000fe20000410000 */
[----:B------:R-:W-:Y:S01]  /*1830*/  PRMT R72, R101, 0x7632, R72 ;  /* 0x0000763265487816 */ /* 0x000fe20000000048 */
[----:B------:R-:W-:-:S03]  /*1840*/  FMUL.FTZ R118, R126, -1.4426950216293334961 ;  /* 0xbfb8aa3b7e767820 */ /* 0x000fc60000410000 */
[----:B------:R1:W3:Y:S01]  /*1850*/  MUFU.RCP R141, R120 ;  /* 0x00000078008d7308 */ /* 0x0002e20000001000 */
[----:B------:R-:W-:Y:S01]  /*1860*/  FADD.FTZ R130, R130, 1 ;  /* 0x3f80000082827421 */ /* 0x000fe20000010000 */
[----:B------:R-:W-:Y:S01]  /*1870*/  FADD.FTZ R122, -R76, R143 ;  /* 0x0000008f4c7a7221 */ /* 0x000fe20000010100 */
[----:B------:R-:W-:-:S05]  /*1880*/  SHF.L.U32 R143, R72, 0x10, RZ ;  /* 0x00000010488f7819 */ /* 0x000fca00000006ff */
[----:B------:R-:W5:Y:S01]  /*1890*/  MUFU.RCP R100, R117 ;  /* 0x0000007500647308 */ /* 0x000f620000001000 */
[----:B------:R-:W-:Y:S01]  /*18a0*/  FFMA.FTZ R124, R51, R66, R52 ;  /* 0x00000042337c7223 */ /* 0x000fe20000010034 */
[C---:B------:R-:W-:Y:S01]  /*18b0*/  FMUL.FTZ R122, R103.reuse, R122 ;  /* 0x0000007a677a7220 */ /* 0x040fe20000410000 */
[----:B------:R-:W-:-:S05]  /*18c0*/  FMUL.FTZ R116, R103, R116 ;  /* 0x0000007467747220 */ /* 0x000fca0000410000 */
[----:B------:R5:W-:Y:S01]  /*18d0*/  MUFU.RCP R101, R130 ;  /* 0x0000008200657308 */ /* 0x000be20000001000 */
[----:B------:R-:W-:Y:S01]  /*18e0*/  FMUL.FTZ R113, R124, -1.4426950216293334961 ;  /* 0xbfb8aa3b7c717820 */ /* 0x000fe20000410000 */
[----:B-1----:R-:W-:Y:S01]  /*18f0*/  FADD.FTZ R120, -R76, R143 ;  /* 0x0000008f4c787221 */ /* 0x002fe20000010100 */
[----:B------:R-:W-:Y:S01]  /*1900*/  FFMA.FTZ R132, R58, R122, R61 ;  /* 0x0000007a3a847223 */ /* 0x000fe2000001003d */
[----:B------:R-:W-:-:S04]  /*1910*/  FFMA.FTZ R111, R50, R116, R53 ;  /* 0x00000074326f7223 */ /* 0x000fc80000010035 */
[----:B------:R-:W1:Y:S01]  /*1920*/  MUFU.EX2 R118, R118 ;  /* 0x0000007600767308 */ /* 0x000e620000000800 */
[----:B0-----:R-:W-:Y:S01]  /*1930*/  FADD.FTZ R143, -R142, 1 ;  /* 0x3f8000008e8f7421 */ /* 0x001fe20000010100 */
[----:B------:R-:W-:Y:S01]  /*1940*/  FMUL.FTZ R120, R103, R120 ;  /* 0x0000007867787220 */ /* 0x000fe20000410000 */
[----:B------:R-:W-:Y:S01]  /*1950*/  FMUL.FTZ R138, R132, -1.4426950216293334961 ;  /* 0xbfb8aa3b848a7820 */ /* 0x000fe20000410000 */
[----:B------:R-:W-:Y:S01]  /*1960*/  FMUL.FTZ R145, R111, -1.4426950216293334961 ;  /* 0xbfb8aa3b6f917820 */ /* 0x000fe20000410000 */
[----:B---3--:R-:W-:Y:S01]  /*1970*/  FADD.FTZ R144, -R141, 1 ;  /* 0x3f8000008d907421 */ /* 0x008fe20000010100 */
[----:B------:R-:W-:Y:S02]  /*1980*/  FFMA.FTZ R143, R128, R143, 1 ;  /* 0x3f800000808f7423 */ /* 0x000fe4000001008f */
[----:B------:R-:W0:Y:S01]  /*1990*/  MUFU.EX2 R113, R113 ;  /* 0x0000007100717308 */ /* 0x000e220000000800 */
[----:B-----5:R-:W-:Y:S01]  /*19a0*/  FFMA.FTZ R130, R59, R120, R60 ;  /* 0x000000783b827223 */ /* 0x020fe2000001003c */
[----:B------:R-:W-:Y:S01]  /*19b0*/  FADD.FTZ R128, -R100, 1 ;  /* 0x3f80000064807421 */ /* 0x000fe20000010100 */
[----:B------:R-:W-:Y:S01]  /*19c0*/  FFMA.FTZ R144, R123, R144, 1 ;  /* 0x3f8000007b907423 */ /* 0x000fe20000010090 */
[----:B------:R-:W-:Y:S01]  /*19d0*/  FMUL.FTZ R143, R142, R143 ;  /* 0x0000008f8e8f7220 */ /* 0x000fe20000410000 */
[----:B------:R-:W-:Y:S01]  /*19e0*/  FMUL.FTZ R142, R130, -1.4426950216293334961 ;  /* 0xbfb8aa3b828e7820 */ /* 0x000fe20000410000 */
[----:B------:R-:W-:-:S02]  /*19f0*/  FFMA.FTZ R123, R139, R128, 1 ;  /* 0x3f8000008b7b7423 */ /* 0x000fc40000010080 */
[----:B------:R3:W-:Y:S01]  /*1a00*/  MUFU.EX2 R117, R145 ;  /* 0x0000009100757308 */ /* 0x0007e20000000800 */
[----:B-1----:R-:W-:Y:S01]  /*1a10*/  FADD.FTZ R128, R118, 1 ;  /* 0x3f80000076807421 */ /* 0x002fe20000010000 */
[----:B------:R-:W-:-:S06]  /*1a20*/  FMUL.FTZ R156, R141, R144 ;  /* 0x000000908d9c7220 */ /* 0x000fcc0000410000 */
[----:B------:R-:W1:Y:S01]  /*1a30*/  MUFU.EX2 R138, R138 ;  /* 0x0000008a008a7308 */ /* 0x000e620000000800 */
[----:B---3--:R-:W-:Y:S01]  /*1a40*/  FADD.FTZ R145, -R101, 1 ;  /* 0x3f80000065917421 */ /* 0x008fe20000010100 */
[----:B------:R-:W-:-:S03]  /*1a50*/  SHF.L.U32 R141, R73, 0x10, RZ ;  /* 0x00000010498d7819 */ /* 0x000fc600000006ff */
[----:B------:R-:W-:Y:S01]  /*1a60*/  FFMA.FTZ R154, R140, R145, 1 ;  /* 0x3f8000008c9a7423 */ /* 0x000fe20000010091 */
[----:B------:R-:W-:Y:S01]  /*1a70*/  FMUL.FTZ R140, R100, R123 ;  /* 0x0000007b648c7220 */ /* 0x000fe20000410000 */
[C---:B------:R-:W-:Y:S01]  /*1a80*/  SHF.L.U32 R123, R75.reuse, 0x10, RZ ;  /* 0x000000104b7b7819 */ /* 0x040fe200000006ff */
[----:B------:R-:W3:Y:S01]  /*1a90*/  MUFU.EX2 R139, R142 ;  /* 0x0000008e008b7308 */ /* 0x000ee20000000800 */
[----:B------:R-:W-:Y:S01]  /*1aa0*/  PRMT R75, R75, 0x7632, R75 ;  /* 0x000076324b4b7816 */ /* 0x000fe2000000004b */
[----:B------:R-:W-:Y:S01]  /*1ab0*/  FADD.FTZ R118, -R76, R141 ;  /* 0x0000008d4c767221 */ /* 0x000fe20000010100 */
[----:B------:R-:W-:Y:S01]  /*1ac0*/  FMUL.FTZ R154, R101, R154 ;  /* 0x0000009a659a7220 */ /* 0x000fe20000410000 */
[----:B0-----:R-:W-:Y:S01]  /*1ad0*/  FADD.FTZ R141, R113, 1 ;  /* 0x3f800000718d7421 */ /* 0x001fe20000010000 */
[----:B------:R-:W-:Y:S01]  /*1ae0*/  SHF.L.U32 R75, R75, 0x10, RZ ;  /* 0x000000104b4b7819 */ /* 0x000fe200000006ff */
[----:B------:R-:W5:Y:S02]  /*1af0*/  LDG.E.64.CONSTANT R100, desc[UR16][R134.64+0x19000] ;  /* 0x0190001086647981 */ /* 0x000f64000c1e9b00 */
[----:B------:R-:W0:Y:S01]  /*1b00*/  MUFU.RCP R128, R128 ;  /* 0x0000008000807308 */ /* 0x000e220000001000 */
[C---:B------:R-:W-:Y:S01]  /*1b10*/  SHF.L.U32 R152, R74.reuse, 0x10, RZ ;  /* 0x000000104a987819 */ /* 0x040fe200000006ff */
[----:B------:R-:W-:Y:S01]  /*1b20*/  FMUL.FTZ R154, R75, R154 ;  /* 0x0000009a4b9a7220 */ /* 0x000fe20000410000 */
[----:B------:R-:W-:Y:S01]  /*1b30*/  PRMT R72, R74, 0x7632, R72 ;  /* 0x000076324a487816 */ /* 0x000fe20000000048 */
[----:B------:R-:W-:Y:S01]  /*1b40*/  FADD.FTZ R102, -R76, R77 ;  /* 0x0000004d4c667221 */ /* 0x000fe20000010100 */
[----:B-1----:R-:W-:Y:S01]  /*1b50*/  FADD.FTZ R75, R138, 1 ;  /* 0x3f8000008a4b7421 */ /* 0x002fe20000010000 */
[----:B------:R-:W-:-:S02]  /*1b60*/  SHF.L.U32 R77, R83, 0x10, RZ ;  /* 0x00000010534d7819 */ /* 0x000fc400000006ff */
[----:B------:R0:W1:Y:S01]  /*1b70*/  MUFU.RCP R74, R141 ;  /* 0x0000008d004a7308 */ /* 0x0000620000001000 */
[----:B------:R-:W-:Y:S01]  /*1b80*/  PRMT R82, R82, 0x7632, R82 ;  /* 0x0000763252527816 */ /* 0x000fe20000000052 */
[----:B------:R-:W-:Y:S01]  /*1b90*/  FMUL.FTZ R152, R152, R143 ;  /* 0x0000008f98987220 */ /* 0x000fe20000410000 */
[----:B---3--:R-:W-:Y:S01]  /*1ba0*/  FADD.FTZ R146, R139, 1 ;  /* 0x3f8000008b927421 */ /* 0x008fe20000010000 */
[----:B------:R-:W-:Y:S01]  /*1bb0*/  FADD.FTZ R104, -R76, R77 ;  /* 0x0000004d4c687221 */ /* 0x000fe20000010100 */
[----:B------:R-:W-:Y:S02]  /*1bc0*/  SHF.L.U32 R143, R82, 0x10, RZ ;  /* 0x00000010528f7819 */ /* 0x000fe400000006ff */
[----:B------:R-:W-:Y:S01]  /*1bd0*/  SHF.L.U32 R77, R84, 0x10, RZ ;  /* 0x00000010544d7819 */ /* 0x000fe200000006ff */
[----:B------:R-:W3:Y:S01]  /*1be0*/  MUFU.RCP R75, R75 ;  /* 0x0000004b004b7308 */ /* 0x000ee20000001000 */
[----:B------:R-:W-:Y:S01]  /*1bf0*/  PRMT R83, R83, 0x7632, R83 ;  /* 0x0000763253537816 */ /* 0x000fe20000000053 */
[----:B0-----:R-:W-:Y:S01]  /*1c00*/  FADD.FTZ R141, -R128, 1 ;  /* 0x3f800000808d7421 */ /* 0x001fe20000010100 */
[C---:B------:R-:W-:Y:S01]  /*1c10*/  FADD.FTZ R82, -R76.reuse, R143 ;  /* 0x0000008f4c527221 */ /* 0x040fe20000010100 */
[----:B------:R-:W-:Y:S01]  /*1c20*/  FADD.FTZ R106, -R76, R77 ;  /* 0x0000004d4c6a7221 */ /* 0x000fe20000010100 */
[----:B------:R-:W-:-:S03]  /*1c30*/  SHF.L.U32 R83, R83, 0x10, RZ ;  /* 0x0000001053537819 */ /* 0x000fc600000006ff */
[----:B------:R-:W0:Y:S01]  /*1c40*/  MUFU.RCP R146, R146 ;  /* 0x0000009200927308 */ /* 0x000e220000001000 */
[----:B------:R-:W-:Y:S01]  /*1c50*/  SHF.L.U32 R77, R85, 0x10, RZ ;  /* 0x00000010554d7819 */ /* 0x000fe200000006ff */
[----:B------:R-:W-:Y:S01]  /*1c60*/  FFMA.FTZ R141, R126, R141, 1 ;  /* 0x3f8000007e8d7423 */ /* 0x000fe2000001008d */
[----:B------:R-:W-:Y:S01]  /*1c70*/  PRMT R84, R84, 0x7632, R84 ;  /* 0x0000763254547816 */ /* 0x000fe20000000054 */
[----:B------:R-:W-:Y:S01]  /*1c80*/  FMUL.FTZ R126, R103, R82 ;  /* 0x00000052677e7220 */ /* 0x000fe20000410000 */
[----:B------:R-:W-:Y:S01]  /*1c90*/  PRMT R85, R85, 0x7632, R85 ;  /* 0x0000763255557816 */ /* 0x000fe20000000055 */
[----:B------:R-:W-:Y:S01]  /*1ca0*/  FADD.FTZ R82, -R76, R83 ;  /* 0x000000534c527221 */ /* 0x000fe20000010100 */
[----:B-1----:R-:W-:Y:S01]  /*1cb0*/  FADD.FTZ R143, -R74, 1 ;  /* 0x3f8000004a8f7421 */ /* 0x002fe20000010100 */
[----:B------:R-:W-:Y:S01]  /*1cc0*/  SHF.L.U32 R83, R84, 0x10, RZ ;  /* 0x0000001054537819 */ /* 0x000fe200000006ff */
[----:B------:R-:W-:Y:S01]  /*1cd0*/  FADD.FTZ R108, -R76, R77 ;  /* 0x0000004d4c6c7221 */ /* 0x000fe20000010100 */
[----:B------:R-:W-:Y:S01]  /*1ce0*/  SHF.L.U32 R145, R85, 0x10, RZ ;  /* 0x0000001055917819 */ /* 0x000fe200000006ff */
[----:B------:R-:W-:Y:S01]  /*1cf0*/  FFMA.FTZ R143, R124, R143, 1 ;  /* 0x3f8000007c8f7423 */ /* 0x000fe2000001008f */
[C---:B------:R-:W-:Y:S01]  /*1d00*/  SHF.L.U32 R77, R90.reuse, 0x10, RZ ;  /* 0x000000105a4d7819 */ /* 0x040fe200000006ff */
[----:B------:R-:W-:Y:S01]  /*1d10*/  FMUL.FTZ R124, R103, R82 ;  /* 0x00000052677c7220 */ /* 0x000fe20000410000 */
[----:B------:R-:W-:Y:S01]  /*1d20*/  PRMT R90, R90, 0x7632, R90 ;  /* 0x000076325a5a7816 */ /* 0x000fe2000000005a */
[C---:B------:R-:W-:Y:S01]  /*1d30*/  FADD.FTZ R82, -R76.reuse, R83 ;  /* 0x000000534c527221 */ /* 0x040fe20000010100 */
[----:B---3--:R-:W-:Y:S01]  /*1d40*/  FADD.FTZ R83, -R75, 1 ;  /* 0x3f8000004b537421 */ /* 0x008fe20000010100 */
[----:B------:R-:W-:Y:S01]  /*1d50*/  FADD.FTZ R84, -R76, R145 ;  /* 0x000000914c547221 */ /* 0x000fe20000010100 */
[----:B------:R-:W-:Y:S01]  /*1d60*/  SHF.L.U32 R145, R90, 0x10, RZ ;  /* 0x000000105a917819 */ /* 0x000fe200000006ff */
[----:B------:R-:W-:Y:S01]  /*1d70*/  FMUL.FTZ R147, R128, R141 ;  /* 0x0000008d80937220 */ /* 0x000fe20000410000 */
[----:B------:R-:W-:Y:S01]  /*1d80*/  FMUL.FTZ R128, R103, R82 ;  /* 0x0000005267807220 */ /* 0x000fe20000410000 */
[----:B------:R-:W-:Y:S01]  /*1d90*/  FFMA.FTZ R82, R132, R83, 1 ;  /* 0x3f80000084527423 */ /* 0x000fe20000010053 */
[----:B------:R-:W-:Y:S01]  /*1da0*/  FMUL.FTZ R143, R74, R143 ;  /* 0x0000008f4a8f7220 */ /* 0x000fe20000410000 */
[----:B0-----:R-:W-:Y:S01]  /*1db0*/  FADD.FTZ R83, -R146, 1 ;  /* 0x3f80000092537421 */ /* 0x001fe20000010100 */
[----:B------:R-:W-:-:S03]  /*1dc0*/  FADD.FTZ R74, -R76, R145 ;  /* 0x000000914c4a7221 */ /* 0x000fc60000010100 */
[----:B------:R-:W-:Y:S01]  /*1dd0*/  FFMA.FTZ R83, R130, R83, 1 ;  /* 0x3f80000082537423 */ /* 0x000fe20000010053 */
[----:B------:R-:W-:Y:S01]  /*1de0*/  FMUL.FTZ R130, R103, R74 ;  /* 0x0000004a67827220 */ /* 0x000fe20000410000 */
[----:B------:R-:W-:Y:S01]  /*1df0*/  SHF.L.U32 R74, R94, 0x10, RZ ;  /* 0x000000105e4a7819 */ /* 0x000fe200000006ff */
[----:B------:R-:W-:Y:S01]  /*1e00*/  FMUL.FTZ R82, R75, R82 ;  /* 0x000000524b527220 */ /* 0x000fe20000410000 */
[----:B------:R-:W-:-:S03]  /*1e10*/  SHF.L.U32 R151, R72, 0x10, RZ ;  /* 0x0000001048977819 */ /* 0x000fc600000006ff */
[----:B------:R-:W-:Y:S02]  /*1e20*/  FMUL.FTZ R147, R74, R147 ;  /* 0x000000934a937220 */ /* 0x000fe40000410000 */
[----:B------:R-:W3:Y:S01]  /*1e30*/  LDG.E.64.CONSTANT R74, desc[UR16][R134.64+0x1e000] ;  /* 0x01e00010864a7981 */ /* 0x000ee2000c1e9b00 */
[----:B------:R-:W-:-:S04]  /*1e40*/  PRMT R72, R94, 0x7632, R72 ;  /* 0x000076325e487816 */ /* 0x000fc80000000048 */
[----:B------:R-:W-:Y:S01]  /*1e50*/  SHF.L.U32 R145, R72, 0x10, RZ ;  /* 0x0000001048917819 */ /* 0x000fe200000006ff */
[----:B------:R-:W-:-:S04]  /*1e60*/  FMUL.FTZ R146, R146, R83 ;  /* 0x0000005392927220 */ /* 0x000fc80000410000 */
[----:B------:R-:W-:Y:S02]  /*1e70*/  FMUL.FTZ R145, R145, R82 ;  /* 0x0000005291917220 */ /* 0x000fe40000410000 */
[----:B------:R0:W3:Y:S01]  /*1e80*/  LDG.E.64.CONSTANT R82, desc[UR16][R134.64+0x23000] ;  /* 0x0230001086527981 */ /* 0x0000e2000c1e9b00 */
[----:B------:R-:W-:-:S04]  /*1e90*/  FMUL.FTZ R102, R103, R102 ;  /* 0x0000006667667220 */ /* 0x000fc80000410000 */
[----:B------:R-:W-:Y:S01]  /*1ea0*/  FFMA.FTZ R127, R50, R102, R53 ;  /* 0x00000066327f7223 */ /* 0x000fe20000010035 */
[----:B------:R-:W-:-:S03]  /*1eb0*/  FMUL.FTZ R104, R103, R104 ;  /* 0x0000006867687220 */ /* 0x000fc60000410000 */
[----:B------:R-:W-:Y:S01]  /*1ec0*/  FMUL.FTZ R137, R127, -1.4426950216293334961 ;  /* 0xbfb8aa3b7f897820 */ /* 0x000fe20000410000 */
[----:B------:R-:W-:Y:S01]  /*1ed0*/  FFMA.FTZ R129, R51, R104, R52 ;  /* 0x0000006833817223 */ /* 0x000fe20000010034 */
[----:B------:R-:W-:Y:S01]  /*1ee0*/  FFMA.FTZ R138, R58, R126, R61 ;  /* 0x0000007e3a8a7223 */ /* 0x000fe2000001003d */
[----:B------:R-:W-:-:S03]  /*1ef0*/  FMUL.FTZ R151, R151, R140 ;  /* 0x0000008c97977220 */ /* 0x000fc60000410000 */
[----:B------:R-:W1:Y:S01]  /*1f00*/  MUFU.EX2 R137, R137 ;  /* 0x0000008900897308 */ /* 0x000e620000000800 */
[----:B------:R-:W-:Y:S01]  /*1f10*/  FMUL.FTZ R133, R129, -1.4426950216293334961 ;  /* 0xbfb8aa3b81857820 */ /* 0x000fe20000410000 */
[----:B------:R-:W-:Y:S01]  /*1f20*/  FMUL.FTZ R140, R138, -1.4426950216293334961 ;  /* 0xbfb8aa3b8a8c7820 */ /* 0x000fe20000410000 */
[----:B------:R-:W-:-:S05]  /*1f30*/  FFMA.FTZ R139, R59, R124, R60 ;  /* 0x0000007c3b8b7223 */ /* 0x000fca000001003c */
[----:B------:R-:W0:Y:S01]  /*1f40*/  MUFU.EX2 R133, R133 ;  /* 0x0000008500857308 */ /* 0x000e220000000800 */
[----:B------:R-:W-:-:S07]  /*1f50*/  FMUL.FTZ R141, R139, -1.4426950216293334961 ;  /* 0xbfb8aa3b8b8d7820 */ /* 0x000fce0000410000 */
[----:B------:R-:W0:Y:S01]  /*1f60*/  MUFU.EX2 R140, R140 ;  /* 0x0000008c008c7308 */ /* 0x000e220000000800 */
[----:B-1----:R-:W-:Y:S01]  /*1f70*/  FADD.FTZ R137, R137, 1 ;  /* 0x3f80000089897421 */ /* 0x002fe20000010000 */
[----:B------:R-:W-:-:S06]  /*1f80*/  FMUL.FTZ R108, R103, R108 ;  /* 0x0000006c676c7220 */ /* 0x000fcc0000410000 */
[----:B------:R-:W1:Y:S01]  /*1f90*/  MUFU.EX2 R141, R141 ;  /* 0x0000008d008d7308 */ /* 0x000e620000000800 */
[----:B------:R-:W-:Y:S01]  /*1fa0*/  FMUL.FTZ R106, R103, R106 ;  /* 0x0000006a676a7220 */ /* 0x000fe20000410000 */
[----:B0-----:R-:W-:Y:S01]  /*1fb0*/  FADD.FTZ R133, R133, 1 ;  /* 0x3f80000085857421 */ /* 0x001fe20000010000 */
[----:B------:R-:W-:-:S05]  /*1fc0*/  FFMA.FTZ R119, R51, R108, R52 ;  /* 0x0000006c33777223 */ /* 0x000fca0000010034 */
[----:B------:R-:W0:Y:S01]  /*1fd0*/  MUFU.RCP R137, R137 ;  /* 0x0000008900897308 */ /* 0x000e220000001000 */
[----:B------:R-:W-:Y:S01]  /*1fe0*/  FADD.FTZ R140, R140, 1 ;  /* 0x3f8000008c8c7421 */ /* 0x000fe20000010000 */
[C---:B------:R-:W-:Y:S01]  /*1ff0*/  SHF.L.U32 R148, R95.reuse, 0x10, RZ ;  /* 0x000000105f947819 */ /* 0x040fe200000006ff */
[----:B------:R-:W-:Y:S01]  /*2000*/  FFMA.FTZ R115, R50, R106, R53 ;  /* 0x0000006a32737223 */ /* 0x000fe20000010035 */
[----:B------:R-:W-:Y:S01]  /*2010*/  PRMT R95, R95, 0x7632, R95 ;  /* 0x000076325f5f7816 */ /* 0x000fe2000000005f */
[----:B------:R-:W-:Y:S01]  /*2020*/  FMUL.FTZ R136, R119, -1.4426950216293334961 ;  /* 0xbfb8aa3b77887820 */ /* 0x000fe20000410000 */
[----:B------:R-:W-:Y:S02]  /*2030*/  FMUL.FTZ R132, R103, R84 ;  /* 0x0000005467847220 */ /* 0x000fe40000410000 */
[----:B------:R-:W0:Y:S01]  /*2040*/  MUFU.RCP R133, R133 ;  /* 0x0000008500857308 */ /* 0x000e220000001000 */
[----:B------:R-:W-:Y:S01]  /*2050*/  FMUL.FTZ R131, R115, -1.4426950216293334961 ;  /* 0xbfb8aa3b73837820 */ /* 0x000fe20000410000 */
[----:B------:R-:W-:Y:S01]  /*2060*/  FMUL.FTZ R143, R148, R143 ;  /* 0x0000008f948f7220 */ /* 0x000fe20000410000 */
[----:B------:R-:W-:Y:S01]  /*2070*/  SHF.L.U32 R95, R95, 0x10, RZ ;  /* 0x000000105f5f7819 */ /* 0x000fe200000006ff */
[----:B-1----:R-:W-:-:S04]  /*2080*/  FADD.FTZ R148, R141, 1 ;  /* 0x3f8000008d947421 */ /* 0x002fc80000010000 */
[----:B------:R-:W1:Y:S01]  /*2090*/  MUFU.RCP R140, R140 ;  /* 0x0000008c008c7308 */ /* 0x000e620000001000 */
[----:B------:R-:W-:Y:S01]  /*20a0*/  FFMA.FTZ R90, R59, R132, R60 ;  /* 0x000000843b5a7223 */ /* 0x000fe2000001003c */
[----:B------:R-:W-:Y:S01]  /*20b0*/  FMUL.FTZ R141, R95, R146 ;  /* 0x000000925f8d7220 */ /* 0x000fe20000410000 */
[----:B0-----:R-:W-:Y:S02]  /*20c0*/  FADD.FTZ R146, -R137, 1 ;  /* 0x3f80000089927421 */ /* 0x001fe40000010100 */
[----:B------:R-:W-:-:S03]  /*20d0*/  FMUL.FTZ R144, R90, -1.4426950216293334961 ;  /* 0xbfb8aa3b5a907820 */ /* 0x000fc60000410000 */
[----:B------:R-:W0:Y:S01]  /*20e0*/  MUFU.EX2 R136, R136 ;  /* 0x0000008800887308 */ /* 0x000e220000000800 */
[----:B------:R-:W-:Y:S01]  /*20f0*/  FFMA.FTZ R85, R58, R128, R61 ;  /* 0x000000803a557223 */ /* 0x000fe2000001003d */
[----:B------:R-:W-:-:S06]  /*2100*/  FFMA.FTZ R146, R127, R146, 1 ;  /* 0x3f8000007f927423 */ /* 0x000fcc0000010092 */
[----:B------:R-:W0:Y:S01]  /*2110*/  MUFU.RCP R134, R148 ;  /* 0x0000009400867308 */ /* 0x000e220000001000 */
[----:B------:R-:W-:-:S07]  /*2120*/  FMUL.FTZ R142, R85, -1.4426950216293334961 ;  /* 0xbfb8aa3b558e7820 */ /* 0x000fce0000410000 */
[----:B------:R-:W0:Y:S01]  /*2130*/  MUFU.EX2 R131, R131 ;  /* 0x0000008300837308 */ /* 0x000e220000000800 */
[----:B------:R-:W-:Y:S01]  /*2140*/  FMUL.FTZ R137, R137, R146 ;  /* 0x0000009289897220 */ /* 0x000fe20000410000 */
[----:B------:R-:W-:Y:S01]  /*2150*/  FADD.FTZ R146, -R133, 1 ;  /* 0x3f80000085927421 */ /* 0x000fe20000010100 */
[----:B------:R-:W-:Y:S01]  /*2160*/  FADD.FTZ R114, -R76, R77 ;  /* 0x0000004d4c727221 */ /* 0x000fe20000010100 */
[----:B-1----:R-:W-:-:S04]  /*2170*/  FADD.FTZ R127, -R140, 1 ;  /* 0x3f8000008c7f7421 */ /* 0x002fc80000010100 */
[----:B------:R-:W1:Y:S01]  /*2180*/  MUFU.EX2 R144, R144 ;  /* 0x0000009000907308 */ /* 0x000e620000000800 */
[----:B------:R-:W-:Y:S01]  /*2190*/  SHF.L.U32 R77, R91, 0x10, RZ ;  /* 0x000000105b4d7819 */ /* 0x000fe200000006ff */
[----:B------:R-:W-:Y:S01]  /*21a0*/  FFMA.FTZ R146, R129, R146, 1 ;  /* 0x3f80000081927423 */ /* 0x000fe20000010092 */
[----:B------:R-:W-:Y:S01]  /*21b0*/  PRMT R91, R91, 0x7632, R91 ;  /* 0x000076325b5b7816 */ /* 0x000fe2000000005b */
[----:B------:R-:W-:Y:S01]  /*21c0*/  FFMA.FTZ R129, R138, R127, 1 ;  /* 0x3f8000008a817423 */ /* 0x000fe2000001007f */
[----:B0-----:R-:W-:-:S03]  /*21d0*/  FADD.FTZ R127, R136, 1 ;  /* 0x3f800000887f7421 */ /* 0x001fc60000010000 */
[----:B------:R-:W0:Y:S01]  /*21e0*/  MUFU.EX2 R142, R142 ;  /* 0x0000008e008e7308 */ /* 0x000e220000000800 */
[----:B------:R-:W-:Y:S01]  /*21f0*/  FADD.FTZ R112, -R76, R77 ;  /* 0x0000004d4c707221 */ /* 0x000fe20000010100 */
[----:B------:R-:W-:Y:S01]  /*2200*/  FADD.FTZ R136, -R134, 1 ;  /* 0x3f80000086887421 */ /* 0x000fe20000010100 */
[----:B------:R-:W-:Y:S01]  /*2210*/  FADD.FTZ R95, R131, 1 ;  /* 0x3f800000835f7421 */ /* 0x000fe20000010000 */
[----:B------:R-:W-:Y:S01]  /*2220*/  SHF.L.U32 R91, R91, 0x10, RZ ;  /* 0x000000105b5b7819 */ /* 0x000fe200000006ff */
[C---:B------:R-:W-:Y:S01]  /*2230*/  FMUL.FTZ R114, R103.reuse, R114 ;  /* 0x0000007267727220 */ /* 0x040fe20000410000 */
[----:B------:R-:W-:Y:S01]  /*2240*/  FMUL.FTZ R112, R103, R112 ;  /* 0x0000007067707220 */ /* 0x000fe20000410000 */
[----:B------:R-:W-:Y:S01]  /*2250*/  FFMA.FTZ R139, R139, R136, 1 ;  /* 0x3f8000008b8b7423 */ /* 0x000fe20000010088 */
[----:B------:R-:W-:Y:S01]  /*2260*/  FMUL.FTZ R146, R133, R146 ;  /* 0x0000009285927220 */ /* 0x000fe20000410000 */
[----:B------:R-:W-:Y:S01]  /*2270*/  FFMA.FTZ R77, R50, R114, R53 ;  /* 0x00000072324d7223 */ /* 0x000fe20000010035 */
[----:B------:R-:W-:Y:S01]  /*2280*/  FADD.FTZ R136, -R76, R91 ;  /* 0x0000005b4c887221 */ /* 0x000fe20000010100 */
[----:B------:R-:W2:Y:S01]  /*2290*/  MUFU.RCP R95, R95 ;  /* 0x0000005f005f7308 */ /* 0x000ea20000001000 */
[----:B------:R-:W-:Y:S01]  /*22a0*/  FFMA.FTZ R109, R51, R112, R52 ;  /* 0x00000070336d7223 */ /* 0x000fe20000010034 */
[----:B------:R-:W-:Y:S01]  /*22b0*/  FMUL.FTZ R133, R134, R139 ;  /* 0x0000008b86857220 */ /* 0x000fe20000410000 */
[----:B-1----:R-:W-:Y:S01]  /*22c0*/  FADD.FTZ R144, R144, 1 ;  /* 0x3f80000090907421 */ /* 0x002fe20000010000 */
[C---:B------:R-:W-:Y:S01]  /*22d0*/  SHF.L.U32 R134, R98.reuse, 0x10, RZ ;  /* 0x0000001062867819 */ /* 0x040fe200000006ff */
[----:B------:R-:W-:Y:S01]  /*22e0*/  FMUL.FTZ R121, R77, -1.4426950216293334961 ;  /* 0xbfb8aa3b4d797820 */ /* 0x000fe20000410000 */
[----:B------:R-:W-:Y:S01]  /*22f0*/  PRMT R72, R98, 0x7632, R72 ;  /* 0x0000763262487816 */ /* 0x000fe20000000048 */
[----:B------:R-:W-:Y:S01]  /*2300*/  FMUL.FTZ R98, R103, R136 ;  /* 0x0000008867627220 */ /* 0x000fe20000410000 */
[----:B------:R-:W-:Y:S01]  /*2310*/  PRMT R73, R99, 0x7632, R73 ;  /* 0x0000763263497816 */ /* 0x000fe20000000049 */
[----:B------:R-:W-:Y:S01]  /*2320*/  FMUL.FTZ R125, R109, -1.4426950216293334961 ;  /* 0xbfb8aa3b6d7d7820 */ /* 0x000fe20000410000 */
[----:B------:R-:W-:Y:S01]  /*2330*/  SHF.L.U32 R135, R99, 0x10, RZ ;  /* 0x0000001063877819 */ /* 0x000fe200000006ff */
[----:B------:R-:W-:Y:S01]  /*2340*/  FFMA.FTZ R84, R58, R130, R61 ;  /* 0x000000823a547223 */ /* 0x000fe2000001003d */
[----:B------:R-:W1:Y:S01]  /*2350*/  MUFU.RCP R99, R144 ;  /* 0x0000009000637308 */ /* 0x000e620000001000 */
[----:B0-----:R-:W-:Y:S01]  /*2360*/  FADD.FTZ R142, R142, 1 ;  /* 0x3f8000008e8e7421 */ /* 0x001fe20000010000 */
[----:B------:R-:W-:Y:S01]  /*2370*/  FFMA.FTZ R91, R59, R98, R60 ;  /* 0x000000623b5b7223 */ /* 0x000fe2000001003c */
[----:B------:R-:W-:Y:S01]  /*2380*/  FMUL.FTZ R149, R84, -1.4426950216293334961 ;  /* 0xbfb8aa3b54957820 */ /* 0x000fe20000410000 */
[----:B------:R-:W-:-:S02]  /*2390*/  FMUL.FTZ R140, R140, R129 ;  /* 0x000000818c8c7220 */ /* 0x000fc40000410000 */
[----:B------:R-:W-:Y:S02]  /*23a0*/  FMUL.FTZ R136, R91, -1.4426950216293334961 ;  /* 0xbfb8aa3b5b887820 */ /* 0x000fe40000410000 */
[----:B------:R-:W0:Y:S01]  /*23b0*/  MUFU.EX2 R121, R121 ;  /* 0x0000007900797308 */ /* 0x000e220000000800 */
[----:B--2---:R-:W-:-:S07]  /*23c0*/  FADD.FTZ R138, -R95, 1 ;  /* 0x3f8000005f8a7421 */ /* 0x004fce0000010100 */
[----:B------:R-:W-:Y:S08]  /*23d0*/  MUFU.EX2 R125, R125 ;  /* 0x0000007d007d7308 */ /* 0x000ff00000000800 */
[----:B------:R-:W2:Y:S01]  /*23e0*/  MUFU.RCP R129, R142 ;  /* 0x0000008e00817308 */ /* 0x000ea20000001000 */
[----:B------:R-:W-:-:S07]  /*23f0*/  FMUL.FTZ R139, R134, R137 ;  /* 0x00000089868b7220 */ /* 0x000fce0000410000 */
[----:B------:R-:W4:Y:S01]  /*2400*/  MUFU.EX2 R94, R149 ;  /* 0x00000095005e7308 */ /* 0x000f220000000800 */
[----:B------:R-:W-:Y:S01]  /*2410*/  FFMA.FTZ R138, R115, R138, 1 ;  /* 0x3f800000738a7423 */ /* 0x000fe2000001008a */
[----:B------:R-:W-:-:S06]  /*2420*/  SHF.L.U32 R134, R73, 0x10, RZ ;  /* 0x0000001049867819 */ /* 0x000fcc00000006ff */
[----:B------:R-:W4:Y:S01]  /*2430*/  MUFU.RCP R127, R127 ;  /* 0x0000007f007f7308 */ /* 0x000f220000001000 */
[----:B-1----:R-:W-:-:S07]  /*2440*/  FADD.FTZ R115, -R99, 1 ;  /* 0x3f80000063737421 */ /* 0x002fce0000010100 */
[----:B------:R-:W1:Y:S01]  /*2450*/  MUFU.EX2 R136, R136 ;  /* 0x0000008800887308 */ /* 0x000e620000000800 */
[----:B0-----:R-:W-:Y:S01]  /*2460*/  FADD.FTZ R121, R121, 1 ;  /* 0x3f80000079797421 */ /* 0x001fe20000010000 */
[----:B------:R-:W-:Y:S01]  /*2470*/  FFMA.FTZ R90, R90, R115, 1 ;  /* 0x3f8000005a5a7423 */ /* 0x000fe20000010073 */
[----:B------:R-:W-:Y:S01]  /*2480*/  SHF.L.U32 R131, R72, 0x10, RZ ;  /* 0x0000001048837819 */ /* 0x000fe200000006ff */
[----:B------:R-:W-:Y:S01]  /*2490*/  FMUL.FTZ R133, R134, R133 ;  /* 0x0000008586857220 */ /* 0x000fe20000410000 */
[----:B--2---:R-:W-:Y:S01]  /*24a0*/  FADD.FTZ R134, -R129, 1 ;  /* 0x3f80000081867421 */ /* 0x004fe20000010100 */
[----:B------:R-:W-:Y:S01]  /*24b0*/  FADD.FTZ R125, R125, 1 ;  /* 0x3f8000007d7d7421 */ /* 0x000fe20000010000 */
[----:B------:R-:W-:Y:S01]  /*24c0*/  FMUL.FTZ R138, R95, R138 ;  /* 0x0000008a5f8a7220 */ /* 0x000fe20000410000 */
[----:B------:R-:W-:Y:S01]  /*24d0*/  PRMT R73, R72, 0x7632, R73 ;  /* 0x0000763248497816 */ /* 0x000fe20000000049 */
[----:B------:R-:W0:Y:S01]  /*24e0*/  MUFU.RCP R95, R121 ;  /* 0x00000079005f7308 */ /* 0x000e220000001000 */
[----:B------:R-:W-:Y:S01]  /*24f0*/  FMUL.FTZ R142, R99, R90 ;  /* 0x0000005a638e7220 */ /* 0x000fe20000410000 */
[----:B----4-:R-:W-:Y:S01]  /*2500*/  FADD.FTZ R99, R94, 1 ;  /* 0x3f8000005e637421 */ /* 0x010fe20000010000 */
[----:B------:R-:W-:Y:S01]  /*2510*/  FMUL.FTZ R137, R131, R140 ;  /* 0x0000008c83897220 */ /* 0x000fe20000410000 */
[----:B------:R-:W-:Y:S01]  /*2520*/  FFMA.FTZ R134, R85, R134, 1 ;  /* 0x3f80000055867423 */ /* 0x000fe20000010086 */
[----:B------:R-:W-:Y:S01]  /*2530*/  FADD.FTZ R140, -R127, 1 ;  /* 0x3f8000007f8c7421 */ /* 0x000fe20000010100 */
[----:B------:R-:W-:-:S02]  /*2540*/  SHF.L.U32 R85, R73, 0x10, RZ ;  /* 0x0000001049557819 */ /* 0x000fc400000006ff */
[----:B------:R-:W2:Y:S01]  /*2550*/  MUFU.RCP R72, R125 ;  /* 0x0000007d00487308 */ /* 0x000ea20000001000 */
[----:B------:R-:W-:Y:S01]  /*2560*/  SHF.L.U32 R131, R92, 0x10, RZ ;  /* 0x000000105c837819 */ /* 0x000fe200000006ff */
[----:B-1----:R-:W-:Y:S01]  /*2570*/  FADD.FTZ R90, R136, 1 ;  /* 0x3f800000885a7421 */ /* 0x002fe20000010000 */
[----:B------:R-:W-:Y:S01]  /*2580*/  PRMT R73, R92, 0x7632, R73 ;  /* 0x000076325c497816 */ /* 0x000fe20000000049 */
[----:B------:R-:W-:Y:S01]  /*2590*/  FMUL.FTZ R118, R103, R118 ;  /* 0x0000007667767220 */ /* 0x000fe20000410000 */
[----:B------:R-:W-:-:S03]  /*25a0*/  FFMA.FTZ R140, R119, R140, 1 ;  /* 0x3f800000778c7423 */ /* 0x000fc6000001008c */
[----:B------:R-:W1:Y:S01]  /*25b0*/  MUFU.RCP R92, R99 ;  /* 0x00000063005c7308 */ /* 0x000e620000001000 */
[----:B------:R-:W-:Y:S01]  /*25c0*/  FFMA.FTZ R113, R51, R118, R52 ;  /* 0x0000007633717223 */ /* 0x000fe20000010034 */
[----:B------:R-:W-:Y:S01]  /*25d0*/  FMUL.FTZ R127, R127, R140 ;  /* 0x0000008c7f7f7220 */ /* 0x000fe20000410000 */
[----:B------:R-:W-:Y:S01]  /*25e0*/  SHF.L.U32 R94, R93, 0x10, RZ ;  /* 0x000000105d5e7819 */ /* 0x000fe200000006ff */
[----:B------:R-:W-:Y:S01]  /*25f0*/  FMUL.FTZ R140, R129, R134 ;  /* 0x00000086818c7220 */ /* 0x000fe20000410000 */
[----:B------:R-:W-:-:S03]  /*2600*/  FADD.FTZ R134, -R76, R85 ;  /* 0x000000554c867221 */ /* 0x000fc60000010100 */
[----:B------:R-:W4:Y:S01]  /*2610*/  MUFU.RCP R90, R90 ;  /* 0x0000005a005a7308 */ /* 0x000f220000001000 */
[----:B------:R-:W-:Y:S01]  /*2620*/  FMUL.FTZ R156, R123, R156 ;  /* 0x0000009c7b9c7220 */ /* 0x000fe20000410000 */
[----:B------:R-:W-:Y:S01]  /*2630*/  PRMT R85, R93, 0x7632, R85 ;  /* 0x000076325d557816 */ /* 0x000fe20000000055 */
[----:B------:R-:W-:Y:S01]  /*2640*/  FMUL.FTZ R123, R113, -1.4426950216293334961 ;  /* 0xbfb8aa3b717b7820 */ /* 0x000fe20000410000 */
[----:B------:R-:W-:Y:S01]  /*2650*/  PRMT R93, R73, 0x7632, R93 ;  /* 0x00007632495d7816 */ /* 0x000fe2000000005d */
[----:B------:R-:W-:Y:S01]  /*2660*/  FMUL.FTZ R127, R94, R127 ;  /* 0x0000007f5e7f7220 */ /* 0x000fe20000410000 */
[----:B------:R-:W-:Y:S01]  /*2670*/  FMUL.FTZ R134, R103, R134 ;  /* 0x0000008667867220 */ /* 0x000fe20000410000 */
[----:B0-----:R-:W-:Y:S01]  /*2680*/  FADD.FTZ R94, -R95, 1 ;  /* 0x3f8000005f5e7421 */ /* 0x001fe20000010100 */
[----:B--2---:R-:W-:Y:S01]  /*2690*/  FADD.FTZ R136, -R72, 1 ;  /* 0x3f80000048887421 */ /* 0x004fe20000010100 */
[----:B------:R-:W-:Y:S01]  /*26a0*/  SHF.L.U32 R93, R93, 0x10, RZ ;  /* 0x000000105d5d7819 */ /* 0x000fe200000006ff */
[----:B------:R-:W0:Y:S01]  /*26b0*/  MUFU.EX2 R123, R123 ;  /* 0x0000007b007b7308 */ /* 0x000e220000000800 */
[----:B------:R-:W-:Y:S01]  /*26c0*/  SHF.L.U32 R125, R85, 0x10, RZ ;  /* 0x00000010557d7819 */ /* 0x000fe200000006ff */
[----:B------:R-:W-:Y:S01]  /*26d0*/  FFMA.FTZ R85, R58, R134, R61 ;  /* 0x000000863a557223 */ /* 0x000fe2000001003d */
[----:B------:R-:W-:Y:S01]  /*26e0*/  FFMA.FTZ R94, R77, R94, 1 ;  /* 0x3f8000004d5e7423 */ /* 0x000fe2000001005e */
[----:B-1----:R-:W-:Y:S01]  /*26f0*/  FADD.FTZ R77, -R92, 1 ;  /* 0x3f8000005c4d7421 */ /* 0x002fe20000010100 */
[----:B------:R-:W-:Y:S01]  /*2700*/  FFMA.FTZ R109, R109, R136, 1 ;  /* 0x3f8000006d6d7423 */ /* 0x000fe20000010088 */
[----:B------:R-:W-:Y:S01]  /*2710*/  FADD.FTZ R136, -R76, R93 ;  /* 0x0000005d4c887221 */ /* 0x000fe20000010100 */
[----:B------:R-:W-:Y:S01]  /*2720*/  FMUL.FTZ R99, R85, -1.4426950216293334961 ;  /* 0xbfb8aa3b55637820 */ /* 0x000fe20000410000 */
[----:B------:R-:W-:Y:S01]  /*2730*/  FFMA.FTZ R77, R84, R77, 1 ;  /* 0x3f800000544d7423 */ /* 0x000fe2000001004d */
[----:B----4-:R-:W-:Y:S01]  /*2740*/  FADD.FTZ R84, -R90, 1 ;  /* 0x3f8000005a547421 */ /* 0x010fe20000010100 */
[----:B------:R-:W-:Y:S01]  /*2750*/  SHF.L.U32 R129, R73, 0x10, RZ ;  /* 0x0000001049817819 */ /* 0x000fe200000006ff */
[----:B------:R-:W-:Y:S01]  /*2760*/  FMUL.FTZ R136, R103, R136 ;  /* 0x0000008867887220 */ /* 0x000fe20000410000 */
[----:B------:R-:W1:Y:S01]  /*2770*/  MUFU.EX2 R73, R99 ;  /* 0x0000006300497308 */ /* 0x000e620000000800 */
[----:B------:R-:W-:-:S02]  /*2780*/  FFMA.FTZ R93, R91, R84, 1 ;  /* 0x3f8000005b5d7423 */ /* 0x000fc40000010054 */
[----:B------:R-:W-:Y:S01]  /*2790*/  FFMA.FTZ R84, R59, R136, R60 ;  /* 0x000000883b547223 */ /* 0x000fe2000001003c */
[----:B------:R-:W-:Y:S01]  /*27a0*/  FADD.FTZ R115, R117, 1 ;  /* 0x3f80000075737421 */ /* 0x000fe20000010000 */
[----:B------:R-:W-:Y:S01]  /*27b0*/  FMUL.FTZ R77, R92, R77 ;  /* 0x0000004d5c4d7220 */ /* 0x000fe20000410000 */
[----:B------:R-:W-:Y:S01]  /*27c0*/  FMUL.FTZ R131, R131, R138 ;  /* 0x0000008a83837220 */ /* 0x000fe20000410000 */
[----:B------:R-:W-:Y:S01]  /*27d0*/  FMUL.FTZ R92, R84, -1.4426950216293334961 ;  /* 0xbfb8aa3b545c7820 */ /* 0x000fe20000410000 */
[----:B------:R-:W-:Y:S01]  /*27e0*/  FMUL.FTZ R94, R95, R94 ;  /* 0x0000005e5f5e7220 */ /* 0x000fe20000410000 */
[----:B0-----:R-:W-:Y:S01]  /*27f0*/  FADD.FTZ R95, R123, 1 ;  /* 0x3f8000007b5f7421 */ /* 0x001fe20000010000 */
[----:B------:R-:W-:Y:S01]  /*2800*/  FMUL.FTZ R138, R72, R109 ;  /* 0x0000006d488a7220 */ /* 0x000fe20000410000 */
[----:B------:R-:W-:Y:S02]  /*2810*/  SHF.L.U32 R123, R88, 0x10, RZ ;  /* 0x00000010587b7819 */ /* 0x000fe400000006ff */
[----:B------:R-:W-:-:S02]  /*2820*/  PRMT R72, R89, 0x7632, R72 ;  /* 0x0000763259487816 */ /* 0x000fc40000000048 */
[----:B------:R-:W-:Y:S01]  /*2830*/  SHF.L.U32 R119, R89, 0x10, RZ ;  /* 0x0000001059777819 */ /* 0x000fe200000006ff */
[----:B------:R-:W-:Y:S01]  /*2840*/  MUFU.RCP R115, R115 ;  /* 0x0000007300737308 */ /* 0x000fe20000001000 */
[----:B------:R-:W-:Y:S01]  /*2850*/  PRMT R88, R88, 0x7632, R88 ;  /* 0x0000763258587816 */ /* 0x000fe20000000058 */
[----:B-1----:R-:W-:-:S06]  /*2860*/  FADD.FTZ R73, R73, 1 ;  /* 0x3f80000049497421 */ /* 0x002fcc0000010000 */
[----:B------:R-:W0:Y:S01]  /*2870*/  MUFU.EX2 R89, R92 ;  /* 0x0000005c00597308 */ /* 0x000e220000000800 */
[----:B------:R-:W-:Y:S01]  /*2880*/  SHF.L.U32 R88, R88, 0x10, RZ ;  /* 0x0000001058587819 */ /* 0x000fe200000006ff */
[----:B------:R-:W-:Y:S01]  /*2890*/  FMUL.FTZ R93, R90, R93 ;  /* 0x0000005d5a5d7220 */ /* 0x000fe20000410000 */
[----:B------:R-:W-:-:S03]  /*28a0*/  SHF.L.U32 R72, R72, 0x10, RZ ;  /* 0x0000001048487819 */ /* 0x000fc600000006ff */
[----:B------:R-:W-:Y:S02]  /*28b0*/  FMUL.FTZ R121, R88, R77 ;  /* 0x0000004d58797220 */ /* 0x000fe40000410000 */
[----:B------:R-:W1:Y:S01]  /*28c0*/  MUFU.RCP R91, R95 ;  /* 0x0000005f005b7308 */ /* 0x000e620000001000 */
[----:B------:R-:W-:-:S07]  /*28d0*/  SHF.L.U32 R77, R78, 0x10, RZ ;  /* 0x000000104e4d7819 */ /* 0x000fce00000006ff */
[----:B------:R-:W2:Y:S01]  /*28e0*/  MUFU.RCP R88, R73 ;  /* 0x0000004900587308 */ /* 0x000ea20000001000 */
[----:B------:R-:W-:Y:S01]  /*28f0*/  FMUL.FTZ R117, R72, R93 ;  /* 0x0000005d48757220 */ /* 0x000fe20000410000 */
[----:B0-----:R-:W-:Y:S01]  /*2900*/  FADD.FTZ R89, R89, 1 ;  /* 0x3f80000059597421 */ /* 0x001fe20000010000 */
[----:B------:R-:W-:Y:S01]  /*2910*/  FADD.FTZ R72, -R115, 1 ;  /* 0x3f80000073487421 */ /* 0x000fe20000010100 */
[----:B------:R-:W-:Y:S01]  /*2920*/  FMUL.FTZ R119, R119, R138 ;  /* 0x0000008a77777220 */ /* 0x000fe20000410000 */
[----:B------:R-:W-:Y:S02]  /*2930*/  FADD.FTZ R138, -R76, R77 ;  /* 0x0000004d4c8a7221 */ /* 0x000fe40000010100 */
[----:B------:R-:W-:Y:S01]  /*2940*/  FFMA.FTZ R90, R111, R72, 1 ;  /* 0x3f8000006f5a7423 */ /* 0x000fe20000010048 */
[----:B------:R-:W0:Y:S01]  /*2950*/  MUFU.RCP R109, R89 ;  /* 0x00000059006d7308 */ /* 0x000e220000001000 */
[----:B-1----:R-:W-:Y:S01]  /*2960*/  FADD.FTZ R92, -R91, 1 ;  /* 0x3f8000005b5c7421 */ /* 0x002fe20000010100 */
[----:B------:R-:W-:Y:S01]  /*2970*/  FMUL.FTZ R138, R103, R138 ;  /* 0x0000008a678a7220 */ /* 0x000fe20000410000 */
[----:B------:R-:W-:Y:S01]  /*2980*/  FMUL.FTZ R115, R115, R90 ;  /* 0x0000005a73737220 */ /* 0x000fe20000410000 */
[----:B------:R-:W-:-:S02]  /*2990*/  SHF.L.U32 R77, R79, 0x10, RZ ;  /* 0x000000104f4d7819 */ /* 0x000fc400000006ff */
[----:B------:R-:W-:Y:S01]  /*29a0*/  PRMT R78, R78, 0x7632, R78 ;  /* 0x000076324e4e7816 */ /* 0x000fe2000000004e */
[----:B--2---:R-:W-:Y:S01]  /*29b0*/  FADD.FTZ R90, -R88, 1 ;  /* 0x3f800000585a7421 */ /* 0x004fe20000010100 */
[----:B------:R-:W-:Y:S01]  /*29c0*/  SHF.L.U32 R95, R96, 0x10, RZ ;  /* 0x00000010605f7819 */ /* 0x000fe200000006ff */
[----:B------:R-:W-:Y:S01]  /*29d0*/  FFMA.FTZ R92, R113, R92, 1 ;  /* 0x3f800000715c7423 */ /* 0x000fe2000001005c */
[----:B------:R-:W-:Y:S01]  /*29e0*/  FFMA.FTZ R72, R50, R138, R53 ;  /* 0x0000008a32487223 */ /* 0x000fe20000010035 */
[----:B------:R-:W-:Y:S01]  /*29f0*/  FMUL.FTZ R125, R125, R142 ;  /* 0x0000008e7d7d7220 */ /* 0x000fe20000410000 */
[----:B------:R-:W-:Y:S01]  /*2a00*/  FFMA.FTZ R113, R85, R90, 1 ;  /* 0x3f80000055717423 */ /* 0x000fe2000001005a */
[----:B------:R-:W-:Y:S01]  /*2a10*/  FADD.FTZ R142, -R76, R77 ;  /* 0x0000004d4c8e7221 */ /* 0x000fe20000010100 */
[----:B------:R-:W-:Y:S01]  /*2a20*/  SHF.L.U32 R85, R78, 0x10, RZ ;  /* 0x000000104e557819 */ /* 0x000fe200000006ff */
[----:B------:R-:W-:Y:S01]  /*2a30*/  FMUL.FTZ R129, R129, R140 ;  /* 0x0000008c81817220 */ /* 0x000fe20000410000 */
[----:B------:R-:W-:Y:S01]  /*2a40*/  PRMT R79, R79, 0x7632, R79 ;  /* 0x000076324f4f7816 */ /* 0x000fe2000000004f */
[----:B------:R-:W-:Y:S01]  /*2a50*/  FMUL.FTZ R93, R72, -1.4426950216293334961 ;  /* 0xbfb8aa3b485d7820 */ /* 0x000fe20000410000 */
[C---:B------:R-:W-:Y:S01]  /*2a60*/  FADD.FTZ R140, -R76.reuse, R95 ;  /* 0x0000005f4c8c7221 */ /* 0x040fe20000010100 */
[----:B------:R-:W-:Y:S01]  /*2a70*/  FMUL.FTZ R135, R135, R146 ;  /* 0x0000009287877220 */ /* 0x000fe20000410000 */
[----:B------:R-:W-:Y:S01]  /*2a80*/  FMUL.FTZ R142, R103, R142 ;  /* 0x0000008e678e7220 */ /* 0x000fe20000410000 */
[----:B------:R-:W-:Y:S01]  /*2a90*/  SHF.L.U32 R77, R97, 0x10, RZ ;  /* 0x00000010614d7819 */ /* 0x000fe200000006ff */
[----:B------:R-:W-:Y:S01]  /*2aa0*/  FADD.FTZ R146, -R76, R85 ;  /* 0x000000554c927221 */ /* 0x000fe20000010100 */
[----:B------:R-:W-:Y:S01]  /*2ab0*/  SHF.L.U32 R79, R79, 0x10, RZ ;  /* 0x000000104f4f7819 */ /* 0x000fe200000006ff */
[----:B------:R-:W-:Y:S01]  /*2ac0*/  FMUL.FTZ R140, R103, R140 ;  /* 0x0000008c678c7220 */ /* 0x000fe20000410000 */
[----:B0-----:R-:W-:Y:S01]  /*2ad0*/  FADD.FTZ R85, -R109, 1 ;  /* 0x3f8000006d557421 */ /* 0x001fe20000010100 */
[----:B------:R-:W-:Y:S01]  /*2ae0*/  PRMT R96, R96, 0x7632, R96 ;  /* 0x0000763260607816 */ /* 0x000fe20000000060 */
[----:B------:R-:W-:Y:S01]  /*2af0*/  FFMA.FTZ R73, R51, R142, R52 ;  /* 0x0000008e33497223 */ /* 0x000fe20000010034 */
[----:B------:R-:W0:Y:S01]  /*2b00*/  MUFU.EX2 R93, R93 ;  /* 0x0000005d005d7308 */ /* 0x000e220000000800 */
[----:B------:R-:W-:Y:S01]  /*2b10*/  FADD.FTZ R144, -R76, R77 ;  /* 0x0000004d4c907221 */ /* 0x000fe20000010100 */
[----:B------:R-:W-:Y:S01]  /*2b20*/  FFMA.FTZ R77, R50, R140, R53 ;  /* 0x0000008c324d7223 */ /* 0x000fe20000010035 */
[----:B------:R-:W-:Y:S01]  /*2b30*/  FFMA.FTZ R84, R84, R85, 1 ;  /* 0x3f80000054547423 */ /* 0x000fe20000010055 */
[----:B------:R-:W-:Y:S01]  /*2b40*/  FADD.FTZ R90, -R76, R79 ;  /* 0x0000004f4c5a7221 */ /* 0x000fe20000010100 */
[----:B------:R-:W-:Y:S01]  /*2b50*/  SHF.L.U32 R85, R96, 0x10, RZ ;  /* 0x0000001060557819 */ /* 0x000fe200000006ff */
[----:B------:R-:W-:Y:S01]  /*2b60*/  FMUL.FTZ R89, R73, -1.4426950216293334961 ;  /* 0xbfb8aa3b49597820 */ /* 0x000fe20000410000 */
[----:B------:R-:W-:Y:S01]  /*2b70*/  FMUL.FTZ R111, R91, R92 ;  /* 0x0000005c5b6f7220 */ /* 0x000fe20000410000 */
[----:B------:R-:W-:Y:S01]  /*2b80*/  FMUL.FTZ R146, R103, R146 ;  /* 0x0000009267927220 */ /* 0x000fe20000410000 */
[----:B------:R-:W-:Y:S01]  /*2b90*/  PRMT R97, R97, 0x7632, R97 ;  /* 0x0000763261617816 */ /* 0x000fe20000000061 */
[----:B------:R-:W-:Y:S01]  /*2ba0*/  FMUL.FTZ R92, R77, -1.4426950216293334961 ;  /* 0xbfb8aa3b4d5c7820 */ /* 0x000fe20000410000 */
[----:B------:R-:W-:Y:S01]  /*2bb0*/  FMUL.FTZ R96, R103, R90 ;  /* 0x0000005a67607220 */ /* 0x000fe20000410000 */
[----:B------:R-:W-:Y:S01]  /*2bc0*/  FADD.FTZ R148, -R76, R85 ;  /* 0x000000554c947221 */ /* 0x000fe20000010100 */
[----:B------:R-:W-:Y:S01]  /*2bd0*/  FFMA.FTZ R79, R58, R146, R61 ;  /* 0x000000923a4f7223 */ /* 0x000fe2000001003d */
[----:B------:R-:W-:Y:S01]  /*2be0*/  FMUL.FTZ R109, R109, R84 ;  /* 0x000000546d6d7220 */ /* 0x000fe20000410000 */
[----:B------:R-:W-:Y:S01]  /*2bf0*/  SHF.L.U32 R85, R97, 0x10, RZ ;  /* 0x0000001061557819 */ /* 0x000fe200000006ff */
[----:B------:R-:W1:Y:S01]  /*2c00*/  MUFU.EX2 R89, R89 ;  /* 0x0000005900597308 */ /* 0x000e620000000800 */
[----:B------:R-:W-:Y:S01]  /*2c10*/  FFMA.FTZ R84, R59, R96, R60 ;  /* 0x000000603b547223 */ /* 0x000fe2000001003c */
[----:B------:R-:W-:Y:S01]  /*2c20*/  FMUL.FTZ R95, R79, -1.4426950216293334961 ;  /* 0xbfb8aa3b4f5f7820 */ /* 0x000fe20000410000 */
[----:B------:R-:W-:Y:S01]  /*2c30*/  FMUL.FTZ R148, R103, R148 ;  /* 0x0000009467947220 */ /* 0x000fe20000410000 */
[----:B------:R-:W-:Y:S01]  /*2c40*/  FADD.FTZ R150, -R76, R85 ;  /* 0x000000554c967221 */ /* 0x000fe20000010100 */
[----:B------:R-:W-:-:S03]  /*2c50*/  FMUL.FTZ R97, R84, -1.4426950216293334961 ;  /* 0xbfb8aa3b54617820 */ /* 0x000fc60000410000 */
[----:B------:R-:W2:Y:S01]  /*2c60*/  MUFU.EX2 R92, R92 ;  /* 0x0000005c005c7308 */ /* 0x000ea20000000800 */
[----:B------:R-:W-:Y:S01]  /*2c70*/  FMUL.FTZ R123, R123, R94 ;  /* 0x0000005e7b7b7220 */ /* 0x000fe20000410000 */
[----:B------:R-:W-:Y:S01]  /*2c80*/  FMUL.FTZ R144, R103, R144 ;  /* 0x0000009067907220 */ /* 0x000fe20000410000 */
[----:B0-----:R-:W-:Y:S01]  /*2c90*/  FADD.FTZ R94, R93, 1 ;  /* 0x3f8000005d5e7421 */ /* 0x001fe20000010000 */
[----:B------:R-:W-:Y:S01]  /*2ca0*/  FMUL.FTZ R150, R103, R150 ;  /* 0x0000009667967220 */ /* 0x000fe20000410000 */
[----:B------:R-:W-:Y:S01]  /*2cb0*/  FFMA.FTZ R85, R58, R148, R61 ;  /* 0x000000943a557223 */ /* 0x000fe2000001003d */
[----:B------:R-:W-:Y:S02]  /*2cc0*/  FFMA.FTZ R78, R51, R144, R52 ;  /* 0x00000090334e7223 */ /* 0x000fe40000010034 */
[----:B------:R-:W0:Y:S01]  /*2cd0*/  MUFU.EX2 R95, R95 ;  /* 0x0000005f005f7308 */ /* 0x000e220000000800 */
[----:B------:R-:W-:Y:S01]  /*2ce0*/  FFMA.FTZ R76, R59, R150, R60 ;  /* 0x000000963b4c7223 */ /* 0x000fe2000001003c */
[----:B------:R-:W-:Y:S01]  /*2cf0*/  FMUL.FTZ R90, R85, -1.4426950216293334961 ;  /* 0xbfb8aa3b555a7820 */ /* 0x000fe20000410000 */
[----:B------:R-:W-:-:S05]  /*2d00*/  FMUL.FTZ R91, R78, -1.4426950216293334961 ;  /* 0xbfb8aa3b4e5b7820 */ /* 0x000fca0000410000 */
[----:B------:R-:W4:Y:S01]  /*2d10*/  MUFU.EX2 R97, R97 ;  /* 0x0000006100617308 */ /* 0x000f220000000800 */
[----:B------:R-:W-:Y:S01]  /*2d20*/  FMUL.FTZ R113, R88, R113 ;  /* 0x0000007158717220 */ /* 0x000fe20000410000 */
[----:B------:R-:W-:Y:S01]  /*2d30*/  FMUL.FTZ R88, R76, -1.4426950216293334961 ;  /* 0xbfb8aa3b4c587820 */ /* 0x000fe20000410000 */
[----:B-1----:R-:W-:-:S05]  /*2d40*/  FADD.FTZ R93, R89, 1 ;  /* 0x3f800000595d7421 */ /* 0x002fca0000010000 */
[----:B------:R-:W1:Y:S01]  /*2d50*/  MUFU.RCP R94, R94 ;  /* 0x0000005e005e7308 */ /* 0x000e620000001000 */
[----:B--2---:R-:W-:Y:S01]  /*2d60*/  FADD.FTZ R89, R92, 1 ;  /* 0x3f8000005c597421 */ /* 0x004fe20000010000 */
[----:B-----5:R-:W-:-:S06]  /*2d70*/  SHF.L.U32 R92, R101, 0x10, RZ ;  /* 0x00000010655c7819 */ /* 0x020fcc00000006ff */
[----:B------:R-:W2:Y:S01]  /*2d80*/  MUFU.EX2 R90, R90 ;  /* 0x0000005a005a7308 */ /* 0x000ea20000000800 */
[----:B------:R-:W-:Y:S01]  /*2d90*/  FMUL.FTZ R111, R92, R111 ;  /* 0x0000006f5c6f7220 */ /* 0x000fe20000410000 */
[----:B------:R-:W-:Y:S01]  /*2da0*/  SHF.L.U32 R158, R100, 0x10, RZ ;  /* 0x00000010649e7819 */ /* 0x000fe200000006ff */
[----:B0-----:R-:W-:-:S05]  /*2db0*/  FADD.FTZ R92, R95, 1 ;  /* 0x3f8000005f5c7421 */ /* 0x001fca0000010000 */
[----:B------:R-:W0:Y:S01]  /*2dc0*/  MUFU.EX2 R91, R91 ;  /* 0x0000005b005b7308 */ /* 0x000e220000000800 */
[----:B------:R-:W-:Y:S01]  /*2dd0*/  PRMT R100, R100, 0x7632, R100 ;  /* 0x0000763264647816 */ /* 0x000fe20000000064 */
[----:B----4-:R-:W-:-:S06]  /*2de0*/  FADD.FTZ R95, R97, 1 ;  /* 0x3f800000615f7421 */ /* 0x010fcc0000010000 */
[----:B------:R-:W4:Y:S01]  /*2df0*/  MUFU.EX2 R88, R88 ;  /* 0x0000005800587308 */ /* 0x000f220000000800 */
[----:B-1----:R-:W-:-:S07]  /*2e00*/  FADD.FTZ R97, -R94, 1 ;  /* 0x3f8000005e617421 */ /* 0x002fce0000010100 */
[----:B------:R-:W1:Y:S01]  /*2e10*/  MUFU.RCP R93, R93 ;  /* 0x0000005d005d7308 */ /* 0x000e620000001000 */
[----:B------:R-:W-:Y:S01]  /*2e20*/  SHF.L.U32 R100, R100, 0x10, RZ ;  /* 0x0000001064647819 */ /* 0x000fe200000006ff */
[----:B------:R-:W-:Y:S01]  /*2e30*/  FFMA.FTZ R97, R72, R97, 1 ;  /* 0x3f80000048617423 */ /* 0x000fe20000010061 */
[----:B------:R-:W-:Y:S01]  /*2e40*/  PRMT R101, R101, 0x7632, R101 ;  /* 0x0000763265657816 */ /* 0x000fe20000000065 */
[----:B--2---:R-:W-:-:S04]  /*2e50*/  FADD.FTZ R72, R90, 1 ;  /* 0x3f8000005a487421 */ /* 0x004fc80000010000 */
[----:B------:R-:W2:Y:S01]  /*2e60*/  MUFU.RCP R95, R95 ;  /* 0x0000005f005f7308 */ /* 0x000ea20000001000 */
[----:B------:R-:W-:Y:S01]  /*2e70*/  FMUL.FTZ R113, R100, R113 ;  /* 0x0000007164717220 */ /* 0x000fe20000410000 */
[----:B------:R-:W-:Y:S01]  /*2e80*/  SHF.L.U32 R100, R101, 0x10, RZ ;  /* 0x0000001065647819 */ /* 0x000fe200000006ff */
[----:B0-----:R-:W-:Y:S01]  /*2e90*/  FADD.FTZ R91, R91, 1 ;  /* 0x3f8000005b5b7421 */ /* 0x001fe20000010000 */
[----:B------:R-:W-:-:S04]  /*2ea0*/  FMUL.FTZ R101, R94, R97 ;  /* 0x000000615e657220 */ /* 0x000fc80000410000 */
[----:B------:R-:W0:Y:S01]  /*2eb0*/  MUFU.RCP R92, R92 ;  /* 0x0000005c005c7308 */ /* 0x000e220000001000 */
[----:B----4-:R-:W-:Y:S01]  /*2ec0*/  FADD.FTZ R94, R88, 1 ;  /* 0x3f800000585e7421 */ /* 0x010fe20000010000 */
[----:B-1----:R-:W-:-:S06]  /*2ed0*/  FADD.FTZ R88, -R93, 1 ;  /* 0x3f8000005d587421 */ /* 0x002fcc0000010100 */
[----:B------:R-:W1:Y:S01]  /*2ee0*/  MUFU.RCP R89, R89 ;  /* 0x0000005900597308 */ /* 0x000e620000001000 */
[----:B------:R-:W-:-:S07]  /*2ef0*/  FFMA.FTZ R90, R73, R88, 1 ;  /* 0x3f800000495a7423 */ /* 0x000fce0000010058 */
[----:B------:R-:W4:Y:S01]  /*2f00*/  MUFU.RCP R72, R72 ;  /* 0x0000004800487308 */ /* 0x000f220000001000 */
[----:B------:R-:W-:Y:S01]  /*2f10*/  FMUL.FTZ R73, R93, R90 ;  /* 0x0000005a5d497220 */ /* 0x000fe20000410000 */
[----:B--2---:R-:W-:-:S06]  /*2f20*/  FADD.FTZ R93, -R95, 1 ;  /* 0x3f8000005f5d7421 */ /* 0x004fcc0000010100 */
[----:B------:R-:W2:Y:S01]  /*2f30*/  MUFU.RCP R91, R91 ;  /* 0x0000005b005b7308 */ /* 0x000ea20000001000 */
[----:B0-----:R-:W-:-:S07]  /*2f40*/  FADD.FTZ R90, -R92, 1 ;  /* 0x3f8000005c5a7421 */ /* 0x001fce0000010100 */
[----:B------:R-:W0:Y:S01]  /*2f50*/  MUFU.RCP R88, R94 ;  /* 0x0000005e00587308 */ /* 0x000e220000001000 */
[----:B------:R-:W-:Y:S01]  /*2f60*/  FFMA.FTZ R84, R84, R93, 1 ;  /* 0x3f80000054547423 */ /* 0x000fe2000001005d */
[----:B------:R-:W-:Y:S01]  /*2f70*/  FFMA.FTZ R79, R79, R90, 1 ;  /* 0x3f8000004f4f7423 */ /* 0x000fe2000001005a */
[----:B-1----:R-:W-:Y:S02]  /*2f80*/  FADD.FTZ R90, -R89, 1 ;  /* 0x3f800000595a7421 */ /* 0x002fe40000010100 */
[----:B------:R-:W-:Y:S01]  /*2f90*/  FMUL.FTZ R95, R95, R84 ;  /* 0x000000545f5f7220 */ /* 0x000fe20000410000 */
[----:B----4-:R-:W-:Y:S01]  /*2fa0*/  FADD.FTZ R84, -R72, 1 ;  /* 0x3f80000048547421 */ /* 0x010fe20000010100 */
[----:B------:R-:W-:Y:S01]  /*2fb0*/  FFMA.FTZ R90, R77, R90, 1 ;  /* 0x3f8000004d5a7423 */ /* 0x000fe2000001005a */
[----:B------:R-:W-:Y:S01]  /*2fc0*/  FMUL.FTZ R92, R92, R79 ;  /* 0x0000004f5c5c7220 */ /* 0x000fe20000410000 */
[----:B--2---:R-:W-:Y:S01]  /*2fd0*/  FADD.FTZ R77, -R91, 1 ;  /* 0x3f8000005b4d7421 */ /* 0x004fe20000010100 */
[----:B------:R-:W-:Y:S01]  /*2fe0*/  FFMA.FTZ R85, R85, R84, 1 ;  /* 0x3f80000055557423 */ /* 0x000fe20000010054 */
[----:B---3--:R-:W-:-:S02]  /*2ff0*/  SHF.L.U32 R84, R75, 0x10, RZ ;  /* 0x000000104b547819 */ /* 0x008fc400000006ff */
[----:B------:R-:W-:Y:S01]  /*3000*/  FFMA.FTZ R78, R78, R77, 1 ;  /* 0x3f8000004e4e7423 */ /* 0x000fe2000001004d */
[----:B0-----:R-:W-:Y:S02]  /*3010*/  FADD.FTZ R79, -R88, 1 ;  /* 0x3f800000584f7421 */ /* 0x001fe40000010100 */
[----:B------:R-:W-:Y:S02]  /*3020*/  FMUL.FTZ R73, R84, R73 ;  /* 0x0000004954497220 */ /* 0x000fe40000410000 */
[----:B------:R-:W-:Y:S01]  /*3030*/  FFMA.FTZ R79, R76, R79, 1 ;  /* 0x3f8000004c4f7423 */ /* 0x000fe2000001004f */
[----:B------:R-:W-:Y:S01]  /*3040*/  FMUL.FTZ R76, R91, R78 ;  /* 0x0000004e5b4c7220 */ /* 0x000fe20000410000 */
[----:B------:R-:W-:Y:S01]  /*3050*/  FMUL.FTZ R78, R72, R85 ;  /* 0x00000055484e7220 */ /* 0x000fe20000410000 */
[----:B------:R-:W-:Y:S01]  /*3060*/  FADD.FTZ R84, R152, R71 ;  /* 0x0000004798547221 */ /* 0x000fe20000010000 */
[----:B------:R-:W-:Y:S01]  /*3070*/  FMUL.FTZ R72, R88, R79 ;  /* 0x0000004f58487220 */ /* 0x000fe20000410000 */
[----:B------:R-:W-:Y:S01]  /*3080*/  PRMT R77, R74, 0x7632, R77 ;  /* 0x000076324a4d7816 */ /* 0x000fe2000000004d */
[----:B------:R-:W-:Y:S01]  /*3090*/  FMUL.FTZ R90, R89, R90 ;  /* 0x0000005a595a7220 */ /* 0x000fe20000410000 */
[----:B------:R-:W-:Y:S01]  /*30a0*/  PRMT R79, R75, 0x7632, R79 ;  /* 0x000076324b4f7816 */ /* 0x000fe2000000004f */
[----:B------:R-:W-:Y:S01]  /*30b0*/  FFMA.FTZ R89, R65, R156, R80 ;  /* 0x0000009c41597223 */ /* 0x000fe20000010050 */
[----:B------:R-:W-:Y:S01]  /*30c0*/  FADD.FTZ R80, R156, R81 ;  /* 0x000000519c507221 */ /* 0x000fe20000010000 */
[----:B------:R-:W-:Y:S01]  /*30d0*/  FADD.FTZ R84, R84, R147 ;  /* 0x0000009354547221 */ /* 0x000fe20000010000 */
[----:B------:R-:W-:-:S02]  /*30e0*/  SHF.L.U32 R74, R74, 0x10, RZ ;  /* 0x000000104a4a7819 */ /* 0x000fc400000006ff */
[----:B------:R-:W-:Y:S02]  /*30f0*/  SHF.L.U32 R75, R77, 0x10, RZ ;  /* 0x000000104d4b7819 */ /* 0x000fe400000006ff */
[----:B------:R-:W-:Y:S02]  /*3100*/  SHF.L.U32 R88, R79, 0x10, RZ ;  /* 0x000000104f587819 */ /* 0x000fe400000006ff */
[C---:B------:R-:W-:Y:S01]  /*3110*/  SHF.L.U32 R77, R82.reuse, 0x10, RZ ;  /* 0x00000010524d7819 */ /* 0x040fe200000006ff */
[-C--:B------:R-:W-:Y:S01]  /*3120*/  FFMA.FTZ R85, R67, R152.reuse, R70 ;  /* 0x0000009843557223 */ /* 0x080fe20000010046 */
[----:B------:R-:W-:Y:S01]  /*3130*/  PRMT R82, R82, 0x7632, R82 ;  /* 0x0000763252527816 */ /* 0x000fe20000000052 */
[----:B------:R-:W-:Y:S01]  /*3140*/  FADD.FTZ R80, R80, R143 ;  /* 0x0000008f50507221 */ /* 0x000fe20000010000 */
[----:B------:R-:W-:Y:S01]  /*3150*/  FADD.FTZ R84, R84, R139 ;  /* 0x0000008b54547221 */ /* 0x000fe20000010000 */
[----:B------:R-:W-:Y:S01]  /*3160*/  FFMA.FTZ R71, R107, R151, R68 ;  /* 0x000000976b477223 */ /* 0x000fe20000010044 */
[----:B------:R-:W-:Y:S01]  /*3170*/  FMUL.FTZ R152, R50, R152 ;  /* 0x0000009832987220 */ /* 0x000fe20000410000 */
[----:B------:R-:W-:Y:S01]  /*3180*/  FMUL.FTZ R101, R74, R101 ;  /* 0x000000654a657220 */ /* 0x000fe20000410000 */
[----:B------:R-:W-:Y:S01]  /*3190*/  FADD.FTZ R68, R151, R69 ;  /* 0x0000004597447221 */ /* 0x000fe20000010000 */
[----:B------:R-:W-:Y:S01]  /*31a0*/  FMUL.FTZ R74, R88, R95 ;  /* 0x0000005f584a7220 */ /* 0x000fe20000410000 */
[----:B------:R-:W-:Y:S01]  /*31b0*/  SHF.L.U32 R69, R82, 0x10, RZ ;  /* 0x0000001052457819 */ /* 0x000fe200000006ff */
[----:B------:R-:W-:Y:S01]  /*31c0*/  FADD.FTZ R82, R80, R135 ;  /* 0x0000008750527221 */ /* 0x000fe20000010000 */
[----:B------:R-:W-:Y:S01]  /*31d0*/  FADD.FTZ R88, R84, R131 ;  /* 0x0000008354587221 */ /* 0x000fe20000010000 */
[----:B------:R-:W-:Y:S01]  /*31e0*/  FMUL.FTZ R151, R58, R151 ;  /* 0x000000973a977220 */ /* 0x000fe20000410000 */
[----:B------:R-:W-:Y:S01]  /*31f0*/  FADD.FTZ R80, RZ, R152 ;  /* 0x00000098ff507221 */ /* 0x000fe20000010000 */
[----:B------:R-:W-:Y:S01]  /*3200*/  FFMA.FTZ R84, R67, R152, RZ ;  /* 0x0000009843547223 */ /* 0x000fe200000100ff */
[----:B------:R-:W-:Y:S01]  /*3210*/  FFMA.FTZ R85, R110, R147, R85 ;  /* 0x000000936e557223 */ /* 0x000fe20000010055 */
[----:B------:R-:W-:Y:S01]  /*3220*/  FFMA.FTZ R89, R66, R143, R89 ;  /* 0x0000008f42597223 */ /* 0x000fe20000010059 */
[----:B------:R-:W-:Y:S01]  /*3230*/  FFMA.FTZ R79, R105, R154, R86 ;  /* 0x0000009a694f7223 */ /* 0x000fe20000010056 */
[----:B------:R-:W-:Y:S01]  /*3240*/  FMUL.FTZ R149, R51, R156 ;  /* 0x0000009c33957220 */ /* 0x000fe20000410000 */
[----:B------:R-:W-:Y:S01]  /*3250*/  FADD.FTZ R86, R80, R151 ;  /* 0x0000009750567221 */ /* 0x000fe20000010000 */
[----:B------:R-:W-:Y:S01]  /*3260*/  FFMA.FTZ R84, R107, R151, R84 ;  /* 0x000000976b547223 */ /* 0x000fe20000010054 */
[----:B------:R-:W-:Y:S01]  /*3270*/  FFMA.FTZ R85, R102, R139, R85 ;  /* 0x0000008b66557223 */ /* 0x000fe20000010055 */
[----:B------:R-:W-:Y:S01]  /*3280*/  FFMA.FTZ R89, R104, R135, R89 ;  /* 0x0000008768597223 */ /* 0x000fe20000010059 */
[----:B------:R-:W-:Y:S01]  /*3290*/  FMUL.FTZ R109, R100, R109 ;  /* 0x0000006d646d7220 */ /* 0x000fe20000410000 */
[----:B------:R-:W-:Y:S01]  /*32a0*/  FADD.FTZ R70, R154, R87 ;  /* 0x000000579a467221 */ /* 0x000fe20000010000 */
[----:B------:R-:W-:Y:S01]  /*32b0*/  FMUL.FTZ R100, R59, R154 ;  /* 0x0000009a3b647220 */ /* 0x000fe20000410000 */
[----:B------:R-:W-:Y:S01]  /*32c0*/  FADD.FTZ R87, R86, R149 ;  /* 0x0000009556577221 */ /* 0x000fe20000010000 */
[----:B------:R-:W-:Y:S01]  /*32d0*/  FFMA.FTZ R84, R65, R149, R84 ;  /* 0x0000009541547223 */ /* 0x000fe20000010054 */
[----:B------:R-:W-:Y:S01]  /*32e0*/  FFMA.FTZ R81, R106, R131, R85 ;  /* 0x000000836a517223 */ /* 0x000fe20000010055 */
[----:B------:R-:W-:Y:S01]  /*32f0*/  FFMA.FTZ R85, R108, R127, R89 ;  /* 0x0000007f6c557223 */ /* 0x000fe20000010059 */
        /* <DEDUP_REMOVED lines=10> */
[----:B------:R-:W-:Y:S01]  /*33a0*/  FMUL.FTZ R143, R51, R143 ;  /* 0x0000008f338f7220 */ /* 0x000fe20000410000 */
        /* <DEDUP_REMOVED lines=8> */
[-C--:B------:R-:W-:Y:S01]  /*3430*/  FFMA.FTZ R89, R126, R137.reuse, R89 ;  /* 0x000000897e597223 */ /* 0x080fe20000010059 */
[----:B------:R-:W-:Y:S01]  /*3440*/  FADD.FTZ R86, R86, R137 ;  /* 0x0000008956567221 */ /* 0x000fe20000010000 */
[----:B------:R-:W-:Y:S01]  /*3450*/  FMUL.FTZ R137, R58, R137 ;  /* 0x000000893a897220 */ /* 0x000fe20000410000 */
[----:B------:R-:W-:Y:S01]  /*3460*/  FADD.FTZ R70, R70, R139 ;  /* 0x0000008b46467221 */ /* 0x000fe20000010000 */
[----:B------:R-:W-:Y:S01]  /*3470*/  FFMA.FTZ R79, R102, R139, R79 ;  /* 0x0000008b664f7223 */ /* 0x000fe2000001004f */
[----:B------:R-:W-:Y:S02]  /*3480*/  FMUL.FTZ R135, R51, R135 ;  /* 0x0000008733877220 */ /* 0x000fe40000410000 */
        /* <DEDUP_REMOVED lines=39> */
[----:B------:R-:W-:Y:S01]  /*3700*/  FMUL.FTZ R115, R158, R115 ;  /* 0x000000739e737220 */ /* 0x000fe20000410000 */
        /* <DEDUP_REMOVED lines=37> */
[----:B------:R-:W-:Y:S01]  /*3960*/  FMUL.FTZ R77, R77, R90 ;  /* 0x0000005a4d4d7220 */ /* 0x000fe20000410000 */
[----:B------:R-:W-:Y:S01]  /*3970*/  FMUL.FTZ R161, R59, R74 ;  /* 0x0000004a3ba17220 */ /* 0x000fe20000410000 */
[----:B------:R-:W-:Y:S01]  /*3980*/  FADD.FTZ R82, R82, R97 ;  /* 0x0000006152527221 */ /* 0x000fe20000010000 */
[----:B------:R-:W-:Y:S01]  /*3990*/  FFMA.FTZ R89, R142, R97, R89 ;  /* 0x000000618e597223 */ /* 0x000fe20000010059 */
[----:B------:R-:W-:Y:S01]  /*39a0*/  FMUL.FTZ R69, R69, R78 ;  /* 0x0000004e45457220 */ /* 0x000fe20000410000 */
[C---:B------:R-:W-:Y:S01]  /*39b0*/  PRMT R78, R83.reuse, 0x7632, R78 ;  /* 0x00007632534e7816 */ /* 0x040fe2000000004e */
[----:B------:R-:W-:Y:S01]  /*39c0*/  FMUL.FTZ R159, R50, R77 ;  /* 0x0000004d329f7220 */ /* 0x000fe20000410000 */
[----:B------:R-:W-:Y:S01]  /*39d0*/  SHF.L.U32 R83, R83, 0x10, RZ ;  /* 0x0000001053537819 */ /* 0x000fe200000006ff */
        /* <DEDUP_REMOVED lines=12> */
[----:B------:R-:W-:Y:S01]  /*3aa0*/  FMUL.FTZ R153, R59, R76 ;  /* 0x0000004c3b997220 */ /* 0x000fe20000410000 */
[----:B------:R-:W-:Y:S01]  /*3ab0*/  FADD.FTZ R72, R82, R155 ;  /* 0x0000009b52487221 */ /* 0x000fe20000010000 */
[----:B------:R-:W-:Y:S01]  /*3ac0*/  FFMA.FTZ R71, R144, R155, R89 ;  /* 0x0000009b90477223 */ /* 0x000fe20000010059 */
[----:B------:R-:W-:-:S02]  /*3ad0*/  FADD.FTZ R89, R68, R73 ;  /* 0x0000004944597221 */ /* 0x000fc40000010000 */
[----:B------:R-:W-:Y:S01]  /*3ae0*/  FADD.FTZ R72, R72, R153 ;  /* 0x0000009948487221 */ /* 0x000fe20000010000 */
[----:B------:R-:W-:Y:S01]  /*3af0*/  FFMA.FTZ R73, R150, R153, R71 ;  /* 0x0000009996497223 */ /* 0x000fe20000010047 */
[----:B------:R-:W-:-:S04]  /*3b00*/  UIADD3 UR11, UP0, UPT, UR11, 0x10, URZ ;  /* 0x000000100b0b7890 */ /* 0x000fc8000ff1e0ff */
[----:B------:R0:W-:Y:S01]  /*3b10*/  STS.64 [R49], R72 ;  /* 0x0000004831007388 */ /* 0x0001e20000000a00 */
[----:B------:R-:W-:Y:S02]  /*3b20*/  UIADD3.X UR5, UPT, UPT, URZ, UR5, URZ, UP0, !UPT ;  /* 0x00000005ff057290 */ /* 0x000fe400087fe4ff */
[----:B------:R-:W-:-:S04]  /*3b30*/  UISETP.GE.U32.AND UP0, UPT, UR11, UR22, UPT ;  /* 0x000000160b00728c */ /* 0x000fc8000bf06070 */
[----:B------:R-:W-:Y:S01]  /*3b40*/  UISETP.GE.AND.EX UP0, UPT, UR5, UR12, UPT, UP0 ;  /* 0x0000000c0500728c */ /* 0x000fe2000bf06300 */
        /* <DEDUP_REMOVED lines=9> */
[----:B------:R-:W-:Y:S01]  /*3be0*/  BAR.SYNC.DEFER_BLOCKING 0x0 ;  /* 0x0000000000007b1d */ /* 0x000fe20000010000 */
[----:B------:R-:W-:Y:S01]  /*3bf0*/  ISETP.GT.U32.AND P0, PT, R0, 0x7, PT ;  /* 0x000000070000780c */ /* 0x000fe20003f04070 */
[----:B------:R-:W-:Y:S01]  /*3c00*/  FADD.FTZ R69, R82, R69 ;  /* 0x0000004552457221 */ /* 0x000fe20000010000 */
[----:B------:R-:W-:Y:S01]  /*3c10*/  FFMA.FTZ R86, R150, R76, R85 ;  /* 0x0000004c96567223 */ /* 0x000fe20000010055 */
[----:B------:R-:W-:Y:S01]  /*3c20*/  FADD.FTZ R87, R87, R76 ;  /* 0x0000004c57577221 */ /* 0x000fe20000010000 */
[----:B------:R-:W-:Y:S01]  /*3c30*/  CS2R R92, SRZ ;  /* 0x00000000005c7805 */ /* 0x000fe2000001ff00 */
[----:B0-----:R-:W-:Y:S08]  /*3c40*/  BRA.U !UP0, `(.L_x_423) ;  /* 0x0000000108487547 */ /* 0x001ff0000b800000 */
        /* <DEDUP_REMOVED lines=18> */
.L_x_423:
[----:B------:R-:W-:Y:S04]  /*3d70*/  BSSY.RECONVERGENT B0, `(.L_x_424) ;  /* 0x000007a000007945 */ /* 0x000fe80003800200 */
[----:B------:R-:W-:Y:S05]  /*3d80*/  @P0 BRA `(.L_x_425) ;  /* 0x0000000400e00947 */ /* 0x000fea0003800000 */
[----:B0-----:R-:W0:Y:S04]  /*3d90*/  LDS.64 R78, [R8] ;  /* 0x00000000084e7984 */ /* 0x001e280000000a00 */
[----:B------:R-:W1:Y:S04]  /*3da0*/  LDS.64 R76, [R9] ;  /* 0x00000000094c7984 */ /* 0x000e680000000a00 */
[----:B------:R-:W2:Y:S04]  /*3db0*/  LDS.64 R74, [R10] ;  /* 0x000000000a4a7984 */ /* 0x000ea80000000a00 */
[----:B------:R-:W3:Y:S04]  /*3dc0*/  LDS.64 R72, [R11] ;  /* 0x000000000b487984 */ /* 0x000ee80000000a00 */
[----:B------:R-:W4:Y:S04]  /*3dd0*/  LDS.64 R82, [R12] ;  /* 0x000000000c527984 */ /* 0x000f280000000a00 */
[----:B------:R-:W-:Y:S04]  /*3de0*/  LDS.64 R88, [R14] ;  /* 0x000000000e587984 */ /* 0x000fe80000000a00 */
[----:B------:R-:W-:Y:S04]  /*3df0*/  LDS.64 R90, [R15] ;  /* 0x000000000f5a7984 */ /* 0x000fe80000000a00 */
[----:B------:R-:W-:Y:S01]  /*3e00*/  LDS.64 R92, [R16] ;  /* 0x00000000105c7984 */ /* 0x000fe20000000a00 */
[----:B0-----:R-:W-:Y:S01]  /*3e10*/  FADD.FTZ R85, RZ, R78 ;  /* 0x0000004eff557221 */ /* 0x001fe20000010000 */
[----:B------:R-:W-:-:S03]  /*3e20*/  FADD.FTZ R78, RZ, R79 ;  /* 0x0000004fff4e7221 */ /* 0x000fc60000010000 */
[----:B-1----:R-:W-:Y:S01]  /*3e30*/  FADD.FTZ R79, R85, R76 ;  /* 0x0000004c554f7221 */ /* 0x002fe20000010000 */
[----:B------:R-:W-:Y:S01]  /*3e40*/  FADD.FTZ R78, R78, R77 ;  /* 0x0000004d4e4e7221 */ /* 0x000fe20000010000 */
[----:B------:R-:W0:Y:S02]  /*3e50*/  LDS.64 R84, [R13] ;  /* 0x000000000d547984 */ /* 0x000e240000000a00 */
[----:B--2---:R-:W-:Y:S01]  /*3e60*/  FADD.FTZ R79, R79, R74 ;  /* 0x0000004a4f4f7221 */ /* 0x004fe20000010000 */
[----:B------:R-:W-:Y:S01]  /*3e70*/  FADD.FTZ R78, R78, R75 ;  /* 0x0000004b4e4e7221 */ /* 0x000fe20000010000 */
[----:B------:R-:W-:Y:S02]  /*3e80*/  LDS.64 R76, [R19] ;  /* 0x00000000134c7984 */ /* 0x000fe40000000a00 */
[----:B---3--:R-:W-:Y:S01]  /*3e90*/  FADD.FTZ R95, R79, R72 ;  /* 0x000000484f5f7221 */ /* 0x008fe20000010000 */
[----:B------:R-:W-:Y:S01]  /*3ea0*/  FADD.FTZ R94, R78, R73 ;  /* 0x000000494e5e7221 */ /* 0x000fe20000010000 */
[----:B------:R-:W-:Y:S02]  /*3eb0*/  LDS.64 R74, [R18] ;  /* 0x00000000124a7984 */ /* 0x000fe40000000a00 */
[----:B----4-:R-:W-:Y:S01]  /*3ec0*/  FADD.FTZ R95, R95, R82 ;  /* 0x000000525f5f7221 */ /* 0x010fe20000010000 */
[----:B------:R-:W-:Y:S01]  /*3ed0*/  FADD.FTZ R94, R94, R83 ;  /* 0x000000535e5e7221 */ /* 0x000fe20000010000 */
[----:B------:R-:W1:Y:S04]  /*3ee0*/  LDS.64 R78, [R17] ;  /* 0x00000000114e7984 */ /* 0x000e680000000a00 */
[----:B------:R-:W2:Y:S04]  /*3ef0*/  LDS.64 R72, [R20] ;  /* 0x0000000014487984 */ /* 0x000ea80000000a00 */
[----:B------:R-:W-:Y:S01]  /*3f00*/  LDS.64 R82, [R28] ;  /* 0x000000001c527984 */ /* 0x000fe20000000a00 */
[----:B0-----:R-:W-:Y:S01]  /*3f10*/  FADD.FTZ R95, R95, R84 ;  /* 0x000000545f5f7221 */ /* 0x001fe20000010000 */
[----:B------:R-:W-:-:S02]  /*3f20*/  FADD.FTZ R94, R94, R85 ;  /* 0x000000555e5e7221 */ /* 0x000fc40000010000 */
[----:B------:R-:W0:Y:S01]  /*3f30*/  LDS.64 R84, [R21] ;  /* 0x0000000015547984 */ /* 0x000e220000000a00 */
[----:B------:R-:W-:Y:S01]  /*3f40*/  FADD.FTZ R95, R95, R88 ;  /* 0x000000585f5f7221 */ /* 0x000fe20000010000 */
[----:B------:R-:W-:Y:S02]  /*3f50*/  FADD.FTZ R94, R94, R89 ;  /* 0x000000595e5e7221 */ /* 0x000fe40000010000 */
[----:B------:R-:W3:Y:S01]  /*3f60*/  LDS.64 R88, [R22] ;  /* 0x0000000016587984 */ /* 0x000ee20000000a00 */
[----:B------:R-:W-:Y:S01]  /*3f70*/  FADD.FTZ R95, R95, R90 ;  /* 0x0000005a5f5f7221 */ /* 0x000fe20000010000 */
[----:B------:R-:W-:Y:S02]  /*3f80*/  FADD.FTZ R94, R94, R91 ;  /* 0x0000005b5e5e7221 */ /* 0x000fe40000010000 */
[----:B------:R-:W-:Y:S01]  /*3f90*/  LDS.64 R90, [R24] ;  /* 0x00000000185a7984 */ /* 0x000fe20000000a00 */
[----:B------:R-:W-:Y:S01]  /*3fa0*/  FADD.FTZ R95, R95, R92 ;  /* 0x0000005c5f5f7221 */ /* 0x000fe20000010000 */
[----:B------:R-:W-:-:S02]  /*3fb0*/  FADD.FTZ R94, R94, R93 ;  /* 0x0000005d5e5e7221 */ /* 0x000fc40000010000 */
[----:B------:R-:W-:Y:S01]  /*3fc0*/  LDS.64 R92, [R25] ;  /* 0x00000000195c7984 */ /* 0x000fe20000000a00 */
[----:B-1----:R-:W-:Y:S01]  /*3fd0*/  FADD.FTZ R95, R95, R78 ;  /* 0x0000004e5f5f7221 */ /* 0x002fe20000010000 */
[----:B------:R-:W-:Y:S02]  /*3fe0*/  FADD.FTZ R94, R94, R79 ;  /* 0x0000004f5e5e7221 */ /* 0x000fe40000010000 */
[----:B------:R-:W-:Y:S01]  /*3ff0*/  LDS.64 R78, [R27] ;  /* 0x000000001b4e7984 */ /* 0x000fe20000000a00 */
[----:B------:R-:W-:Y:S01]  /*4000*/  FADD.FTZ R95, R95, R74 ;  /* 0x0000004a5f5f7221 */ /* 0x000fe20000010000 */
[----:B------:R-:W-:Y:S02]  /*4010*/  FADD.FTZ R94, R94, R75 ;  /* 0x0000004b5e5e7221 */ /* 0x000fe40000010000 */
[----:B------:R-:W1:Y:S01]  /*4020*/  LDS.64 R74, [R23] ;  /* 0x00000000174a7984 */ /* 0x000e620000000a00 */
[----:B------:R-:W-:Y:S01]  /*4030*/  FADD.FTZ R95, R95, R76 ;  /* 0x0000004c5f5f7221 */ /* 0x000fe20000010000 */
[----:B------:R-:W-:-:S02]  /*4040*/  FADD.FTZ R94, R94, R77 ;  /* 0x0000004d5e5e7221 */ /* 0x000fc40000010000 */
[----:B------:R-:W4:Y:S01]  /*4050*/  LDS.64 R76, [R26] ;  /* 0x000000001a4c7984 */ /* 0x000f220000000a00 */
[----:B--2---:R-:W-:Y:S01]  /*4060*/  FADD.FTZ R95, R95, R72 ;  /* 0x000000485f5f7221 */ /* 0x004fe20000010000 */
[----:B------:R-:W-:Y:S02]  /*4070*/  FADD.FTZ R94, R94, R73 ;  /* 0x000000495e5e7221 */ /* 0x000fe40000010000 */
[----:B------:R-:W2:Y:S01]  /*4080*/  LDS.64 R72, [R29] ;  /* 0x000000001d487984 */ /* 0x000ea20000000a00 */
[----:B0-----:R-:W-:Y:S01]  /*4090*/  FADD.FTZ R95, R95, R84 ;  /* 0x000000545f5f7221 */ /* 0x001fe20000010000 */
[----:B------:R-:W-:Y:S02]  /*40a0*/  FADD.FTZ R94, R94, R85 ;  /* 0x000000555e5e7221 */ /* 0x000fe40000010000 */
[----:B------:R-:W-:Y:S01]  /*40b0*/  LDS.64 R84, [R34] ;  /* 0x0000000022547984 */ /* 0x000fe20000000a00 */
[----:B---3--:R-:W-:Y:S01]  /*40c0*/  FADD.FTZ R95, R95, R88 ;  /* 0x000000585f5f7221 */ /* 0x008fe20000010000 */
[----:B------:R-:W-:-:S02]  /*40d0*/  FADD.FTZ R94, R94, R89 ;  /* 0x000000595e5e7221 */ /* 0x000fc40000010000 */
[----:B------:R-:W-:Y:S01]  /*40e0*/  LDS.64 R88, [R35] ;  /* 0x0000000023587984 */ /* 0x000fe20000000a00 */
[----:B-1----:R-:W-:Y:S01]  /*40f0*/  FADD.FTZ R95, R95, R74 ;  /* 0x0000004a5f5f7221 */ /* 0x002fe20000010000 */
[----:B------:R-:W-:Y:S02]  /*4100*/  FADD.FTZ R94, R94, R75 ;  /* 0x0000004b5e5e7221 */ /* 0x000fe40000010000 */
[----:B------:R-:W0:Y:S01]  /*4110*/  LDS.64 R74, [R30] ;  /* 0x000000001e4a7984 */ /* 0x000e220000000a00 */
[----:B------:R-:W-:Y:S01]  /*4120*/  FADD.FTZ R95, R95, R90 ;  /* 0x0000005a5f5f7221 */ /* 0x000fe20000010000 */
[----:B------:R-:W-:Y:S02]  /*4130*/  FADD.FTZ R94, R94, R91 ;  /* 0x0000005b5e5e7221 */ /* 0x000fe40000010000 */
[----:B------:R-:W-:Y:S01]  /*4140*/  LDS.64 R90, [R36] ;  /* 0x00000000245a7984 */ /* 0x000fe20000000a00 */
[----:B------:R-:W-:Y:S01]  /*4150*/  FADD.FTZ R95, R95, R92 ;  /* 0x0000005c5f5f7221 */ /* 0x000fe20000010000 */
[----:B------:R-:W-:-:S02]  /*4160*/  FADD.FTZ R94, R94, R93 ;  /* 0x0000005d5e5e7221 */ /* 0x000fc40000010000 */
[----:B------:R-:W-:Y:S01]  /*4170*/  LDS.64 R92, [R37] ;  /* 0x00000000255c7984 */ /* 0x000fe20000000a00 */
[----:B----4-:R-:W-:Y:S01]  /*4180*/  FADD.FTZ R95, R95, R76 ;  /* 0x0000004c5f5f7221 */ /* 0x010fe20000010000 */
[----:B------:R-:W-:Y:S02]  /*4190*/  FADD.FTZ R94, R94, R77 ;  /* 0x0000004d5e5e7221 */ /* 0x000fe40000010000 */
[----:B------:R-:W1:Y:S01]  /*41a0*/  LDS.64 R76, [R31] ;  /* 0x000000001f4c7984 */ /* 0x000e620000000a00 */
[----:B------:R-:W-:Y:S01]  /*41b0*/  FADD.FTZ R95, R95, R78 ;  /* 0x0000004e5f5f7221 */ /* 0x000fe20000010000 */
[----:B------:R-:W-:Y:S02]  /*41c0*/  FADD.FTZ R94, R94, R79 ;  /* 0x0000004f5e5e7221 */ /* 0x000fe40000010000 */
[----:B------:R-:W3:Y:S01]  /*41d0*/  LDS.64 R78, [R32] ;  /* 0x00000000204e7984 */ /* 0x000ee20000000a00 */
[----:B------:R-:W-:Y:S01]  /*41e0*/  FADD.FTZ R95, R95, R82 ;  /* 0x000000525f5f7221 */ /* 0x000fe20000010000 */
[----:B------:R-:W-:-:S02]  /*41f0*/  FADD.FTZ R154, R94, R83 ;  /* 0x000000535e9a7221 */ /* 0x000fc40000010000 */
[----:B------:R-:W4:Y:S01]  /*4200*/  LDS.64 R82, [R33] ;  /* 0x0000000021527984 */ /* 0x000f220000000a00 */
[----:B--2---:R-:W-:Y:S01]  /*4210*/  FADD.FTZ R72, R95, R72 ;  /* 0x000000485f487221 */ /* 0x004fe20000010000 */
[----:B------:R-:W-:Y:S02]  /*4220*/  FADD.FTZ R154, R154, R73 ;  /* 0x000000499a9a7221 */ /* 0x000fe40000010000 */
[----:B------:R-:W2:Y:S01]  /*4230*/  LDS.64 R94, [R38] ;  /* 0x00000000265e7984 */ /* 0x000ea20000000a00 */
[----:B0-----:R-:W-:Y:S01]  /*4240*/  FADD.FTZ R73, R72, R74 ;  /* 0x0000004a48497221 */ /* 0x001fe20000010000 */
[----:B------:R-:W-:-:S03]  /*4250*/  FADD.FTZ R154, R154, R75 ;  /* 0x0000004b9a9a7221 */ /* 0x000fc60000010000 */
[----:B-1----:R-:W-:Y:S01]  /*4260*/  FADD.FTZ R73, R73, R76 ;  /* 0x0000004c49497221 */ /* 0x002fe20000010000 */
[----:B------:R-:W-:-:S03]  /*4270*/  FADD.FTZ R154, R154, R77 ;  /* 0x0000004d9a9a7221 */ /* 0x000fc60000010000 */
[----:B---3--:R-:W-:Y:S01]  /*4280*/  FADD.FTZ R73, R73, R78 ;  /* 0x0000004e49497221 */ /* 0x008fe20000010000 */
[----:B------:R-:W-:-:S03]  /*4290*/  FADD.FTZ R154, R154, R79 ;  /* 0x0000004f9a9a7221 */ /* 0x000fc60000010000 */
[----:B----4-:R-:W-:Y:S01]  /*42a0*/  FADD.FTZ R73, R73, R82 ;  /* 0x0000005249497221 */ /* 0x010fe20000010000 */
[----:B------:R-:W-:Y:S02]  /*42b0*/  FADD.FTZ R154, R154, R83 ;  /* 0x000000539a9a7221 */ /* 0x000fe40000010000 */
[----:B------:R-:W-:Y:S01]  /*42c0*/  LDS.64 R82, [R43] ;  /* 0x000000002b527984 */ /* 0x000fe20000000a00 */
[----:B------:R-:W-:Y:S01]  /*42d0*/  FADD.FTZ R73, R73, R84 ;  /* 0x0000005449497221 */ /* 0x000fe20000010000 */
[----:B------:R-:W-:Y:S02]  /*42e0*/  FADD.FTZ R154, R154, R85 ;  /* 0x000000559a9a7221 */ /* 0x000fe40000010000 */
[----:B------:R-:W-:Y:S01]  /*42f0*/  LDS.64 R84, [R44] ;  /* 0x000000002c547984 */ /* 0x000fe20000000a00 */
[----:B------:R-:W-:Y:S01]  /*4300*/  FADD.FTZ R75, R73, R88 ;  /* 0x00000058494b7221 */ /* 0x000fe20000010000 */
[----:B------:R-:W-:Y:S02]  /*4310*/  FADD.FTZ R154, R154, R89 ;  /* 0x000000599a9a7221 */ /* 0x000fe40000010000 */
[----:B------:R-:W0:Y:S01]  /*4320*/  LDS.64 R72, [R39] ;  /* 0x0000000027487984 */ /* 0x000e220000000a00 */
[----:B------:R-:W-:Y:S01]  /*4330*/  FADD.FTZ R77, R75, R90 ;  /* 0x0000005a4b4d7221 */ /* 0x000fe20000010000 */
[----:B------:R-:W-:-:S02]  /*4340*/  FADD.FTZ R154, R154, R91 ;  /* 0x0000005b9a9a7221 */ /* 0x000fc40000010000 */
[----:B------:R-:W1:Y:S01]  /*4350*/  LDS.64 R74, [R40] ;  /* 0x00000000284a7984 */ /* 0x000e620000000a00 */
[----:B------:R-:W-:Y:S01]  /*4360*/  FADD.FTZ R79, R77, R92 ;  /* 0x0000005c4d4f7221 */ /* 0x000fe20000010000 */
[----:B------:R-:W-:Y:S02]  /*4370*/  FADD.FTZ R154, R154, R93 ;  /* 0x0000005d9a9a7221 */ /* 0x000fe40000010000 */
[----:B------:R-:W3:Y:S01]  /*4380*/  LDS.64 R76, [R41] ;  /* 0x00000000294c7984 */ /* 0x000ee20000000a00 */
[----:B--2---:R-:W-:Y:S01]  /*4390*/  FADD.FTZ R94, R79, R94 ;  /* 0x0000005e4f5e7221 */ /* 0x004fe20000010000 */
[----:B------:R-:W-:Y:S02]  /*43a0*/  FADD.FTZ R154, R154, R95 ;  /* 0x0000005f9a9a7221 */ /* 0x000fe40000010000 */
[----:B------:R-:W2:Y:S04]  /*43b0*/  LDS.64 R78, [R42] ;  /* 0x000000002a4e7984 */ /* 0x000ea80000000a00 */
[----:B------:R-:W4:Y:S04]  /*43c0*/  LDS.64 R88, [R45] ;  /* 0x000000002d587984 */ /* 0x000f280000000a00 */
[----:B------:R-:W5:Y:S04]  /*43d0*/  LDS.64 R90, [R46] ;  /* 0x000000002e5a7984 */ /* 0x000f680000000a00 */
[----:B------:R-:W5:Y:S01]  /*43e0*/  LDS.64 R92, [R47] ;  /* 0x000000002f5c7984 */ /* 0x000f620000000a00 */
[----:B0-----:R-:W-:Y:S01]  /*43f0*/  FADD.FTZ R95, R94, R72 ;  /* 0x000000485e5f7221 */ /* 0x001fe20000010000 */
[----:B------:R-:W-:-:S03]  /*4400*/  FADD.FTZ R154, R154, R73 ;  /* 0x000000499a9a7221 */ /* 0x000fc60000010000 */
[----:B-1----:R-:W-:Y:S01]  /*4410*/  FADD.FTZ R95, R95, R74 ;  /* 0x0000004a5f5f7221 */ /* 0x002fe20000010000 */
[----:B------:R-:W-:-:S03]  /*4420*/  FADD.FTZ R154, R154, R75 ;  /* 0x0000004b9a9a7221 */ /* 0x000fc60000010000 */
[----:B---3--:R-:W-:Y:S01]  /*4430*/  FADD.FTZ R95, R95, R76 ;  /* 0x0000004c5f5f7221 */ /* 0x008fe20000010000 */
[----:B------:R-:W-:-:S03]  /*4440*/  FADD.FTZ R154, R154, R77 ;  /* 0x0000004d9a9a7221 */ /* 0x000fc60000010000 */
[----:B--2---:R-:W-:Y:S01]  /*4450*/  FADD.FTZ R95, R95, R78 ;  /* 0x0000004e5f5f7221 */ /* 0x004fe20000010000 */
[----:B------:R-:W-:-:S03]  /*4460*/  FADD.FTZ R154, R154, R79 ;  /* 0x0000004f9a9a7221 */ /* 0x000fc60000010000 */
[----:B------:R-:W-:Y:S01]  /*4470*/  FADD.FTZ R95, R95, R82 ;  /* 0x000000525f5f7221 */ /* 0x000fe20000010000 */
[----:B------:R-:W-:-:S03]  /*4480*/  FADD.FTZ R154, R154, R83 ;  /* 0x000000539a9a7221 */ /* 0x000fc60000010000 */
[----:B------:R-:W-:Y:S01]  /*4490*/  FADD.FTZ R95, R95, R84 ;  /* 0x000000545f5f7221 */ /* 0x000fe20000010000 */
[----:B------:R-:W-:-:S03]  /*44a0*/  FADD.FTZ R154, R154, R85 ;  /* 0x000000559a9a7221 */ /* 0x000fc60000010000 */
[----:B----4-:R-:W-:Y:S01]  /*44b0*/  FADD.FTZ R95, R95, R88 ;  /* 0x000000585f5f7221 */ /* 0x010fe20000010000 */
[----:B------:R-:W-:-:S03]  /*44c0*/  FADD.FTZ R154, R154, R89 ;  /* 0x000000599a9a7221 */ /* 0x000fc60000010000 */
[----:B-----5:R-:W-:Y:S01]  /*44d0*/  FADD.FTZ R95, R95, R90 ;  /* 0x0000005a5f5f7221 */ /* 0x020fe20000010000 */
[----:B------:R-:W-:-:S03]  /*44e0*/  FADD.FTZ R154, R154, R91 ;  /* 0x0000005b9a9a7221 */ /* 0x000fc60000010000 */
[----:B------:R-:W-:Y:S01]  /*44f0*/  FADD.FTZ R92, R95, R92 ;  /* 0x0000005c5f5c7221 */ /* 0x000fe20000010000 */
[----:B------:R-:W-:-:S07]  /*4500*/  FADD.FTZ R93, R154, R93 ;  /* 0x0000005d9a5d7221 */ /* 0x000fce0000010000 */
.L_x_425:
[----:B------:R-:W-:Y:S05]  /*4510*/  BSYNC.RECONVERGENT B0 ;  /* 0x0000000000007941 */ /* 0x000fea0003800200 */
.L_x_424:
[----:B------:R-:W1:Y:S01]  /*4520*/  SHFL.BFLY PT, R73, R92, 0x2, 0x1f ;  /* 0x0c401f005c497f89 */ /* 0x000e6200000e0000 */
[----:B------:R-:W-:-:S03]  /*4530*/  LOP3.LUT P0, RZ, R0, 0x3fb, RZ, 0xc0, !PT ;  /* 0x000003fb00ff7812 */ /* 0x000fc6000780c0ff */
[----:B------:R-:W2:Y:S10]  /*4540*/  SHFL.BFLY PT, R72, R93, 0x2, 0x1f ;  /* 0x0c401f005d487f89 */ /* 0x000eb400000e0000 */
[----:B------:R-:W3:Y:S01]  /*4550*/  @!P0 LDC.64 R74, c[0x0][0x3d0] ;  /* 0x0000f400ff4a8b82 */ /* 0x000ee20000000a00 */
[----:B------:R-:W-:-:S05]  /*4560*/  VOTEU.ALL UP1, P0 ;  /* 0x0000000000ff7886 */ /* 0x000fca0000020000 */
[----:B------:R-:W-:Y:S01]  /*4570*/  @!UP1 UIMAD UR8, UR20, UR4, UR10 ;  /* 0x00000004140892a4 */ /* 0x000fe2000f8e020a */
[----:B-1----:R-:W-:Y:S01]  /*4580*/  FADD.FTZ R76, R73, R92 ;  /* 0x0000005c494c7221 */ /* 0x002fe20000010000 */
[----:B--2---:R-:W-:-:S04]  /*4590*/  FADD.FTZ R77, R72, R93 ;  /* 0x0000005d484d7221 */ /* 0x004fc80000010000 */
[----:B------:R-:W1:Y:S01]  /*45a0*/  SHFL.BFLY PT, R73, R76, 0x1, 0x1f ;  /* 0x0c201f004c497f89 */ /* 0x000e6200000e0000 */
[----:B------:R-:W-:-:S03]  /*45b0*/  MOV R72, UR8 ;  /* 0x0000000800487c02 */ /* 0x000fc60008000f00 */
[----:B0-----:R-:W0:Y:S01]  /*45c0*/  SHFL.BFLY PT, R78, R77, 0x1, 0x1f ;  /* 0x0c201f004d4e7f89 */ /* 0x001e2200000e0000 */
[----:B------:R-:W-:-:S05]  /*45d0*/  @!P0 LEA R79, R72, R57, 0x5 ;  /* 0x00000039484f8211 */ /* 0x000fca00078e28ff */
[----:B---3--:R-:W-:-:S04]  /*45e0*/  @!P0 IMAD.WIDE.U32 R74, R79, 0x4, R74 ;  /* 0x000000044f4a8825 */ /* 0x008fc800078e004a */
[----:B-1----:R-:W-:Y:S01]  /*45f0*/  FADD.FTZ R72, R76, R73 ;  /* 0x000000494c487221 */ /* 0x002fe20000010000 */
[----:B0-----:R-:W-:-:S05]  /*4600*/  FADD.FTZ R73, R77, R78 ;  /* 0x0000004e4d497221 */ /* 0x001fca0000010000 */
[----:B------:R0:W-:Y:S01]  /*4610*/  @!P0 STG.E.64 desc[UR16][R74.64], R72 ;  /* 0x000000484a008986 */ /* 0x0001e2000c101b10 */
[----:B------:R-:W-:Y:S05]  /*4620*/  BRA.U !UP0, `(.L_x_426) ;  /* 0x0000000108547547 */ /* 0x000fea000b800000 */
[----:B------:R-:W-:Y:S01]  /*4630*/  BAR.SYNC.DEFER_BLOCKING 0x0 ;  /* 0x0000000000007b1d */ /* 0x000fe20000010000 */
[----:B------:R-:W-:-:S13]  /*4640*/  ISETP.NE.AND P0, PT, R0, RZ, PT ;  /* 0x000000ff0000720c */ /* 0x000fda0003f05270 */
[----:B------:R-:W-:Y:S05]  /*4650*/  @P0 BRA `(.L_x_427) ;  /* 0x00000000003c0947 */ /* 0x000fea0003800000 */
[----:B0-----:R-:W-:Y:S02]  /*4660*/  MOV R75, UR14 ;  /* 0x0000000e004b7c02 */ /* 0x001fe40008000f00 */
[----:B------:R-:W-:Y:S02]  /*4670*/  MOV R72, UR6 ;  /* 0x0000000600487c02 */ /* 0x000fe40008000f00 */
[----:B------:R-:W-:Y:S01]  /*4680*/  MOV R73, UR7 ;  /* 0x0000000700497c02 */ /* 0x000fe20008000f00 */
[----:B------:R-:W-:Y:S06]  /*4690*/  MEMBAR.ALL.GPU ;  /* 0x0000000000007992 */ /* 0x000fec000000a000 */
[----:B------:R-:W-:-:S00]  /*46a0*/  ERRBAR ;  /* 0x00000000000079ab */ /* 0x000fc00000000000 */
[----:B------:R-:W-:Y:S06]  /*46b0*/  CGAERRBAR ;  /* 0x00000000000075ab */ /* 0x000fec0000000000 */
[----:B------:R0:W5:Y:S02]  /*46c0*/  ATOM.E.ADD.STRONG.GPU PT, R74, desc[UR16][R72.64+0x40], R75 ;  /* 0x8000404b484a798a */ /* 0x00016400081ef110 */
.L_x_428:
        /* <DEDUP_REMOVED lines=8> */
.L_x_427:
[----:B------:R-:W-:Y:S05]  /*4750*/  WARPSYNC.ALL ;  /* 0x0000000000007948 */ /* 0x000fea0003800000 */
[----:B------:R-:W-:Y:S06]  /*4760*/  BAR.SYNC.DEFER_BLOCKING 0x0 ;  /* 0x0000000000007b1d */ /* 0x000fec0000010000 */
[----:B------:R-:W-:Y:S05]  /*4770*/  BRA `(.L_x_429) ;  /* 0x00000000003c7947 */ /* 0x000fea0003800000 */
.L_x_426:
[----:B------:R-:W-:Y:S01]  /*4780*/  BAR.SYNC.DEFER_BLOCKING 0x0 ;  /* 0x0000000000007b1d */ /* 0x000fe20000010000 */
[----:B------:R-:W-:-:S13]  /*4790*/  ISETP.NE.AND P0, PT, R0, RZ, PT ;  /* 0x000000ff0000720c */ /* 0x000fda0003f05270 */
[----:B------:R-:W-:Y:S05]  /*47a0*/  @P0 BRA `(.L_x_430) ;  /* 0x0000000000280947 */ /* 0x000fea0003800000 */
[----:B------:R-:W-:Y:S06]  /*47b0*/  MEMBAR.ALL.GPU ;  /* 0x0000000000007992 */ /* 0x000fec000000a000 */
[----:B------:R-:W-:-:S00]  /*47c0*/  ERRBAR ;  /* 0x00000000000079ab */ /* 0x000fc00000000000 */
[----:B------:R-:W-:Y:S06]  /*47d0*/  CGAERRBAR ;  /* 0x00000000000075ab */ /* 0x000fec0000000000 */
[----:B0-----:R0:W5:Y:S02]  /*47e0*/  ATOM.E.ADD.STRONG.GPU PT, R72, desc[UR16][R164.64], R54 ;  /* 0x80000036a448798a */ /* 0x00116400081ef110 */
.L_x_431:
[----:B------:R-:W2:Y:S04]  /*47f0*/  LD.E.STRONG.GPU R73, desc[UR16][R164.64] ;  /* 0x00000010a4497980 */ /* 0x000ea8000c10f900 */
[----:B--2---:R-:W-:Y:S01]  /*4800*/  CCTL.IVALL ;  /* 0x00000000ff00798f */ /* 0x004fe20002000000 */
[----:B------:R-:W-:Y:S05]  /*4810*/  YIELD ;  /* 0x0000000000007946 */ /* 0x000fea0003800000 */
[----:B-----5:R-:W-:-:S04]  /*4820*/  LOP3.LUT R73, R73, R72, RZ, 0x3c, !PT ;  /* 0x0000004849497212 */ /* 0x020fc800078e3cff */
[----:B------:R-:W-:-:S13]  /*4830*/  ISETP.GT.AND P0, PT, R73, -0x1, PT ;  /* 0xffffffff4900780c */ /* 0x000fda0003f04270 */
[----:B------:R-:W-:Y:S05]  /*4840*/  @P0 BRA `(.L_x_431) ;  /* 0xfffffffc00e80947 */ /* 0x000fea000383ffff */
.L_x_430:
[----:B------:R-:W-:Y:S05]  /*4850*/  WARPSYNC.ALL ;  /* 0x0000000000007948 */ /* 0x000fea0003800000 */
[----:B------:R-:W-:Y:S06]  /*4860*/  BAR.SYNC.DEFER_BLOCKING 0x0 ;  /* 0x0000000000007b1d */ /* 0x000fec0000010000 */
.L_x_429:
[----:B------:R-:W-:Y:S01]  /*4870*/  ISETP.GT.U32.AND P0, PT, R0, 0xf, PT ;  /* 0x0000000f0000780c */ /* 0x000fe20003f04070 */
[----:B------:R-:W-:Y:S01]  /*4880*/  BSSY.RECONVERGENT B0, `(.L_x_432) ;  /* 0x000000b000007945 */ /* 0x000fe20003800200 */
[----:B0-----:R-:W-:-:S11]  /*4890*/  CS2R R74, SRZ ;  /* 0x00000000004a7805 */ /* 0x001fd6000001ff00 */
[----:B------:R-:W-:Y:S05]  /*48a0*/  @P0 BRA `(.L_x_433) ;  /* 0x0000000000200947 */ /* 0x000fea0003800000 */
[----:B------:R-:W0:Y:S01]  /*48b0*/  LDC.64 R72, c[0x0][0x3d0] ;  /* 0x0000f400ff487b82 */ /* 0x000e220000000a00 */
[----:B------:R-:W-:-:S06]  /*48c0*/  UIMAD UR8, UR20, UR4, UR10 ;  /* 0x00000004140872a4 */ /* 0x000fcc000f8e020a */
[----:B------:R-:W-:-:S04]  /*48d0*/  MOV R75, UR8 ;  /* 0x00000008004b7c02 */ /* 0x000fc80008000f00 */
[----:B------:R-:W-:-:S05]  /*48e0*/  LEA R75, R75, R56, 0x5 ;  /* 0x000000384b4b7211 */ /* 0x000fca00078e28ff */
[----:B0-----:R-:W-:-:S06]  /*48f0*/  IMAD.WIDE.U32 R72, R75, 0x4, R72 ;  /* 0x000000044b487825 */ /* 0x001fcc00078e0048 */
[----:B------:R-:W2:Y:S02]  /*4900*/  LDG.E.64 R72, desc[UR16][R72.64] ;  /* 0x0000001048487981 */ /* 0x000ea4000c1e1b00 */
[----:B--2---:R-:W-:Y:S01]  /*4910*/  FADD.FTZ R75, RZ, R72 ;  /* 0x00000048ff4b7221 */ /* 0x004fe20000010000 */
[----:B------:R-:W-:-:S07]  /*4920*/  FADD.FTZ R74, RZ, R73 ;  /* 0x00000049ff4a7221 */ /* 0x000fce0000010000 */
.L_x_433:
[----:B------:R-:W-:Y:S05]  /*4930*/  BSYNC.RECONVERGENT B0 ;  /* 0x0000000000007941 */ /* 0x000fea0003800200 */
.L_x_432:
[----:B------:R-:W0:Y:S01]  /*4940*/  SHFL.BFLY PT, R72, R75, 0x4, 0x1f ;  /* 0x0c801f004b487f89 */ /* 0x000e2200000e0000 */
[----:B------:R-:W-:Y:S01]  /*4950*/  LOP3.LUT P0, RZ, R0, 0x3f7, RZ, 0xc0, !PT ;  /* 0x000003f700ff7812 */ /* 0x000fe2000780c0ff */
[----:B------:R-:W1:Y:S02]  /*4960*/  LDCU.64 UR24, c[0x0][0x380] ;  /* 0x00007000ff1877ac */ /* 0x000e640008000a00 */
[----:B------:R-:W2:Y:S01]  /*4970*/  SHFL.BFLY PT, R73, R74, 0x4, 0x1f ;  /* 0x0c801f004a497f89 */ /* 0x000ea200000e0000 */
[----:B------:R-:W-:Y:S02]  /*4980*/  UISETP.GE.U32.AND UP0, UPT, UR11, UR22, UPT ;  /* 0x000000160b00728c */ /* 0x000fe4000bf06070 */
[----:B------:R-:W-:Y:S02]  /*4990*/  ULOP3.LUT UR4, UR4, 0x1, URZ, 0x3c, !UPT ;  /* 0x0000000104047892 */ /* 0x000fe4000f8e3cff */
[----:B------:R-:W-:Y:S01]  /*49a0*/  UISETP.GE.AND.EX UP0, UPT, UR5, UR12, UPT, UP0 ;  /* 0x0000000c0500728c */ /* 0x000fe2000bf06300 */
        /* <DEDUP_REMOVED lines=25> */
[--C-:B------:R-:W-:Y:S01]  /*4b40*/  FADD.FTZ R133, R133, -R74.reuse ;  /* 0x8000004a85857221 */ /* 0x100fe20000010000 */
[-C--:B------:R-:W-:Y:S01]  /*4b50*/  FFMA.FTZ R72, R66, -R75.reuse, R143 ;  /* 0x8000004b42487223 */ /* 0x080fe2000001008f */
[----:B-1----:R-:W-:Y:S01]  /*4b60*/  IADD3 R66, P0, PT, R63, UR24, RZ ;  /* 0x000000183f427c10 */ /* 0x002fe2000ff1e0ff */
        /* <DEDUP_REMOVED lines=54> */
[----:B------:R-:W-:Y:S01]  /*4ed0*/  IADD3.X R67, PT, PT, R64, UR25, RZ, P0, !PT ;  /* 0x0000001940437c10 */ /* 0x000fe200087fe4ff */
        /* <DEDUP_REMOVED lines=37> */
[----:B------:R-:W-:Y:S02]  /*5130*/  F2FP.BF16.F32.PACK_AB R65, R100, R65 ;  /* 0x000000416441723e */ /* 0x000fe400000010ff */
        /* <DEDUP_REMOVED lines=13> */
[----:B------:R1:W-:Y:S04]  /*5210*/  STG.E.64 desc[UR16][R66.64+0x19000], R82 ;  /* 0x0190005242007986 */ /* 0x0003e8000c101b10 */
[----:B------:R1:W-:Y:S04]  /*5220*/  STG.E.64 desc[UR16][R66.64+0x1e000], R92 ;  /* 0x01e0005c42007986 */ /* 0x0003e8000c101b10 */
[----:B------:R1:W-:Y:S01]  /*5230*/  STG.E.64 desc[UR16][R66.64+0x23000], R102 ;  /* 0x0230006642007986 */ /* 0x0003e2000c101b10 */
[----:B------:R-:W-:Y:S05]  /*5240*/  BRA.U !UP0, `(.L_x_434) ;  /* 0xffffffc108247547 */ /* 0x000fea000b83ffff */
.L_x_422:
        /* <DEDUP_REMOVED lines=8> */
[----:B------:R-:W0:Y:S01]  /*52d0*/  S2R R39, SR_TID.X ;  /* 0x0000000000277919 */ /* 0x000e220000002100 */
[----:B------:R-:W2:Y:S01]  /*52e0*/  LDC.64 R2, c[0x0][0x3c8] ;  /* 0x0000f200ff027b82 */ /* 0x000ea20000000a00 */
[----:B------:R-:W-:Y:S01]  /*52f0*/  UMOV UR6, 0x400 ;  /* 0x0000040000067882 */ /* 0x000fe20000000000 */
[----:B------:R-:W3:Y:S01]  /*5300*/  LDCU.64 UR4, c[0x0][0x3d0] ;  /* 0x00007a00ff0477ac */ /* 0x000ee20008000a00 */
[----:B------:R-:W-:-:S05]  /*5310*/  MOV R18, UR8 ;  /* 0x0000000800127c02 */ /* 0x000fca0008000f00 */
[----:B------:R-:W4:Y:S01]  /*5320*/  S2UR UR7, SR_CgaCtaId ;  /* 0x00000000000779c3 */ /* 0x000f220000008800 */
[----:B---3--:R-:W-:Y:S01]  /*5330*/  UIADD3 UR4, UP0, UPT, UR4, 0xc9000, URZ ;  /* 0x000c900004047890 */ /* 0x008fe2000ff1e0ff */
[----:B--2---:R-:W-:-:S03]  /*5340*/  ISETP.LT.U32.AND P0, PT, R2, 0x2, PT ;  /* 0x000000020200780c */ /* 0x004fc60003f01070 */
[----:B------:R-:W-:Y:S01]  /*5350*/  UIADD3.X UR5, UPT, UPT, URZ, UR5, URZ, UP0, !UPT ;  /* 0x00000005ff057290 */ /* 0x000fe200087fe4ff */
[C---:B------:R-:W-:Y:S02]  /*5360*/  ISETP.LT.AND.EX P0, PT, R3.reuse, RZ, PT, P0 ;  /* 0x000000ff0300720c */ /* 0x040fe40003f01300 */
[----:B0-----:R-:W-:Y:S01]  /*5370*/  SHF.R.U32.HI R0, RZ, 0x5, R39 ;  /* 0x00000005ff007819 */ /* 0x001fe20000011627 */
[----:B----4-:R-:W-:Y:S01]  /*5380*/  ULEA UR6, UR7, UR6, 0x18 ;  /* 0x0000000607067291 */ /* 0x010fe2000f8ec0ff */
        /* <DEDUP_REMOVED lines=37> */
.L_x_446:
[----:B------:R-:W-:Y:S01]  /*55e0*/  ISETP.GT.U32.AND P1, PT, R5, R0, PT ;  /* 0x000000000500720c */ /* 0x000fe20003f24070 */
[----:B------:R-:W-:Y:S01]  /*55f0*/  BSSY.RECONVERGENT B0, `(.L_x_435) ;  /* 0x0000074000007945 */ /* 0x000fe20003800200 */
[----:B0-----:R-:W-:Y:S01]  /*5600*/  HFMA2 R21, -RZ, RZ, 0, 0 ;  /* 0x00000000ff157431 */ /* 0x001fe200000001ff */
[----:B------:R-:W-:Y:S02]  /*5610*/  MOV R22, RZ ;  /* 0x000000ff00167202 */ /* 0x000fe40000000f00 */
[----:B------:R-:W-:-:S13]  /*5620*/  ISETP.GT.AND.EX P1, PT, R4, RZ, PT, P1 ;  /* 0x000000ff0400720c */ /* 0x000fda0003f24310 */
[----:B--23--:R-:W-:Y:S05]  /*5630*/  @!P1 BRA `(.L_x_436) ;  /* 0x0000000400bc9947 */ /* 0x00cfea0003800000 */
        /* <DEDUP_REMOVED lines=21> */
.L_x_439:
        /* <DEDUP_REMOVED lines=33> */
.L_x_438:
[----:B------:R-:W-:Y:S05]  /*59a0*/  BSYNC.RECONVERGENT B1 ;  /* 0x0000000000017941 */ /* 0x000fea0003800200 */
.L_x_437:
        /* <DEDUP_REMOVED lines=25> */
.L_x_441:
[----:B------:R-:W-:Y:S05]  /*5b40*/  BSYNC.RECONVERGENT B1 ;  /* 0x0000000000017941 */ /* 0x000fea0003800200 */
.L_x_440:
[----:B------:R-:W-:Y:S05]  /*5b50*/  @!P1 BRA `(.L_x_436) ;  /* 0x0000000000749947 */ /* 0x000fea0003800000 */
[C---:B------:R-:W-:Y:S02]  /*5b60*/  LOP3.LUT P2, RZ, R46.reuse, 0x3, RZ, 0xc0, !PT ;  /* 0x000000032eff7812 */ /* 0x040fe4000784c0ff */
[----:B------:R-:W-:-:S11]  /*5b70*/  LOP3.LUT P1, RZ, R46, 0x1, RZ, 0xc0, !PT ;  /* 0x000000012eff7812 */ /* 0x000fd6000782c0ff */
[----:B------:R-:W0:Y:S01]  /*5b80*/  @P2 LDC.64 R24, c[0x0][0x3d0] ;  /* 0x0000f400ff182b82 */ /* 0x000e220000000a00 */
[----:B------:R-:W-:Y:S01]  /*5b90*/  @P2 MOV R10, R14 ;  /* 0x0000000e000a2202 */ /* 0x000fe20000000f00 */
[----:B------:R-:W-:Y:S01]  /*5ba0*/  @P2 IMAD R17, R38, 0xa00, RZ ;  /* 0x00000a0026112824 */ /* 0x000fe200078e02ff */
[----:B------:R-:W-:-:S05]  /*5bb0*/  @P2 MOV R11, R15 ;  /* 0x0000000f000b2202 */ /* 0x000fca0000000f00 */
[----:B------:R-:W2:Y:S01]  /*5bc0*/  @!P1 LDC.64 R26, c[0x0][0x3d0] ;  /* 0x0000f400ff1a9b82 */ /* 0x000ea20000000a00 */
        /* <DEDUP_REMOVED lines=11> */
[----:B--2---:R-:W-:-:S03]  /*5c80*/  @!P1 LEA R12, P3, R10, R26, 0x3 ;  /* 0x0000001a0a0c9211 */ /* 0x004fc600078618ff */
        /* <DEDUP_REMOVED lines=10> */
.L_x_436:
[----:B------:R-:W-:Y:S05]  /*5d30*/  BSYNC.RECONVERGENT B0 ;  /* 0x0000000000007941 */ /* 0x000fea0003800200 */
.L_x_435:
[----:B------:R0:W-:Y:S01]  /*5d40*/  STS [R9], R21 ;  /* 0x0000001509007388 */ /* 0x0001e20000000800 */
[----:B------:R-:W2:Y:S01]  /*5d50*/  LDC.64 R14, c[0x0][0x388] ;  /* 0x0000e200ff0e7b82 */ /* 0x000ea20000000a00 */
[----:B------:R-:W-:Y:S02]  /*5d60*/  ISETP.GT.U32.AND P1, PT, R47, 0x9, PT ;  /* 0x000000092f00780c */ /* 0x000fe40003f24070 */
[----:B------:R0:W-:Y:S01]  /*5d70*/  STS [R9+0x500], R22 ;  /* 0x0005001609007388 */ /* 0x0001e20000000800 */
[----:B------:R-:W-:-:S04]  /*5d80*/  MOV R23, R8 ;  /* 0x0000000800177202 */ /* 0x000fc80000000f00 */
[----:B------:R-:W3:Y:S08]  /*5d90*/  LDC.64 R16, c[0x0][0x390] ;  /* 0x0000e400ff107b82 */ /* 0x000ef00000000a00 */
[----:B0-----:R-:W-:Y:S06]  /*5da0*/  BAR.SYNC.DEFER_BLOCKING 0x0 ;  /* 0x0000000000007b1d */ /* 0x001fec0000010000 */
.L_x_445:
[----:B0-----:R-:W-:Y:S01]  /*5db0*/  @!P1 LOP3.LUT R11, R23, 0x1e, R42, 0x78, !PT ;  /* 0x0000001e170b9812 */ /* 0x001fe200078e782a */
[----:B------:R-:W-:Y:S01]  /*5dc0*/  UMOV UR6, 0xffff ;  /* 0x0000ffff00067882 */ /* 0x000fe20000000000 */
[----:B------:R-:W-:Y:S02]  /*5dd0*/  ISETP.NE.AND P2, PT, R47, RZ, PT ;  /* 0x000000ff2f00720c */ /* 0x000fe40003f45270 */
[----:B------:R-:W-:Y:S02]  /*5de0*/  @!P1 LEA R12, R11, R20, 0x2 ;  /* 0x000000140b0c9211 */ /* 0x000fe400078e10ff */
[----:B------:R-:W-:-:S06]  /*5df0*/  CS2R R10, SRZ ;  /* 0x00000000000a7805 */ /* 0x000fcc000001ff00 */
[----:B------:R0:W4:Y:S04]  /*5e00*/  @!P1 LDS R10, [R12] ;  /* 0x000000000c0a9984 */ /* 0x0001280000000800 */
[----:B------:R0:W0:Y:S01]  /*5e10*/  @!P1 LDS R11, [R12+0x500] ;  /* 0x000500000c0b9984 */ /* 0x0000220000000800 */
[----:B------:R-:W-:Y:S05]  /*5e20*/  BRA.DIV UR6, `(.L_x_442) ;  /* 0x0000000206b07947 */ /* 0x000fea000b800000 */
[----:B------:R-:W-:Y:S02]  /*5e30*/  MOV R25, 0xffff ;  /* 0x0000ffff00197802 */ /* 0x000fe40000000f00 */
[----:B------:R-:W-:Y:S02]  /*5e40*/  MOV R24, 0xffff ;  /* 0x0000ffff00187802 */ /* 0x000fe40000000f00 */
[----:B------:R-:W-:Y:S01]  /*5e50*/  MOV R26, 0xffff ;  /* 0x0000ffff001a7802 */ /* 0x000fe20000000f00 */
[----:B----4-:R-:W4:Y:S01]  /*5e60*/  SHFL.BFLY PT, R13, R10, 0x8, 0x101f ;  /* 0x0d101f000a0d7f89 */ /* 0x010f2200000e0000 */
[----:B------:R-:W-:Y:S02]  /*5e70*/  MOV R27, 0xffff ;  /* 0x0000ffff001b7802 */ /* 0x000fe40000000f00 */
[----:B------:R-:W-:Y:S01]  /*5e80*/  MOV R29, 0xffff ;  /* 0x0000ffff001d7802 */ /* 0x000fe20000000f00 */
[----:B0-----:R-:W0:Y:S01]  /*5e90*/  SHFL.BFLY PT, R12, R11, 0x8, 0x101f ;  /* 0x0d101f000b0c7f89 */ /* 0x001e2200000e0000 */
[----:B------:R-:W-:-:S02]  /*5ea0*/  MOV R28, 0xffff ;  /* 0x0000ffff001c7802 */ /* 0x000fc40000000f00 */
[----:B------:R-:W-:Y:S01]  /*5eb0*/  MOV R30, 0xffff ;  /* 0x0000ffff001e7802 */ /* 0x000fe20000000f00 */
[----:B----4-:R-:W-:Y:S01]  /*5ec0*/  FADD.FTZ R13, R13, R10 ;  /* 0x0000000a0d0d7221 */ /* 0x010fe20000010000 */
[----:B0-----:R-:W-:-:S04]  /*5ed0*/  FADD.FTZ R12, R12, R11 ;  /* 0x0000000b0c0c7221 */ /* 0x001fc80000010000 */
[----:B------:R-:W0:Y:S01]  /*5ee0*/  SHFL.BFLY PT, R22, R13, 0x4, 0x101f ;  /* 0x0c901f000d167f89 */ /* 0x000e2200000e0000 */
[----:B------:R-:W-:-:S03]  /*5ef0*/  MOV R11, 0xffff ;  /* 0x0000ffff000b7802 */ /* 0x000fc60000000f00 */
[----:B------:R-:W4:Y:S01]  /*5f00*/  SHFL.BFLY PT, R21, R12, 0x4, 0x101f ;  /* 0x0c901f000c157f89 */ /* 0x000f2200000e0000 */
[----:B0-----:R-:W-:Y:S01]  /*5f10*/  FADD.FTZ R22, R13, R22 ;  /* 0x000000160d167221 */ /* 0x001fe20000010000 */
[----:B----4-:R-:W-:-:S04]  /*5f20*/  FADD.FTZ R21, R12, R21 ;  /* 0x000000150c157221 */ /* 0x010fc80000010000 */
[----:B------:R-:W0:Y:S04]  /*5f30*/  SHFL.BFLY PT, R25, R22, 0x2, 0x101f ;  /* 0x0c501f0016197f89 */ /* 0x000e2800000e0000 */
[----:B------:R-:W4:Y:S01]  /*5f40*/  SHFL.BFLY PT, R10, R21, 0x2, 0x101f ;  /* 0x0c501f00150a7f89 */ /* 0x000f2200000e0000 */
[----:B0-----:R-:W-:Y:S01]  /*5f50*/  FADD.FTZ R25, R22, R25 ;  /* 0x0000001916197221 */ /* 0x001fe20000010000 */
[----:B----4-:R-:W-:-:S04]  /*5f60*/  FADD.FTZ R10, R21, R10 ;  /* 0x0000000a150a7221 */ /* 0x010fc80000010000 */
[----:B------:R-:W0:Y:S04]  /*5f70*/  SHFL.BFLY PT, R24, R25, 0x1, 0x101f ;  /* 0x0c301f0019187f89 */ /* 0x000e2800000e0000 */
[----:B------:R4:W1:Y:S02]  /*5f80*/  SHFL.BFLY PT, R11, R10, 0x1, 0x101f ;  /* 0x0c301f000a0b7f89 */ /* 0x00086400000e0000 */
[----:B0---4-:R-:W-:-:S07]  /*5f90*/  FADD.FTZ R24, R25, R24 ;  /* 0x0000001819187221 */ /* 0x011fce0000010000 */
.L_x_456:
[----:B------:R-:W-:Y:S01]  /*5fa0*/  BSSY.RECONVERGENT B0, `(.L_x_443) ;  /* 0x000000b000007945 */ /* 0x000fe20003800200 */
[----:B-1----:R-:W-:-:S03]  /*5fb0*/  FADD.FTZ R11, R10, R11 ;  /* 0x0000000b0a0b7221 */ /* 0x002fc60000010000 */
[----:B------:R-:W-:Y:S05]  /*5fc0*/  @P2 BRA `(.L_x_444) ;  /* 0x0000000000202947 */ /* 0x000fea0003800000 */
[----:B------:R-:W-:Y:S02]  /*5fd0*/  F2FP.BF16.F32.PACK_AB R10, R11, R24 ;  /* 0x000000180b0a723e */ /* 0x000fe400000010ff */
[----:B------:R-:W-:Y:S02]  /*5fe0*/  IADD3 R13, PT, PT, R23, R18, RZ ;  /* 0x00000012170d7210 */ /* 0x000fe40007ffe0ff */
[C---:B------:R-:W-:Y:S02]  /*5ff0*/  PRMT R21, R10.reuse, 0x7610, R21 ;  /* 0x000076100a157816 */ /* 0x040fe40000000015 */
[----:B------:R-:W-:Y:S01]  /*6000*/  PRMT R22, R10, 0x7632, R22 ;  /* 0x000076320a167816 */ /* 0x000fe20000000016 */
[----:B--2---:R-:W-:-:S04]  /*6010*/  IMAD.WIDE R10, R13, 0x2, R14 ;  /* 0x000000020d0a7825 */ /* 0x004fc800078e020e */
[----:B---3--:R-:W-:Y:S01]  /*6020*/  IMAD.WIDE R12, R13, 0x2, R16 ;  /* 0x000000020d0c7825 */ /* 0x008fe200078e0210 */
[----:B------:R0:W-:Y:S04]  /*6030*/  STG.E.U16 desc[UR16][R10.64], R21 ;  /* 0x000000150a007986 */ /* 0x0001e8000c101510 */
[----:B------:R0:W-:Y:S02]  /*6040*/  STG.E.U16 desc[UR16][R12.64], R22 ;  /* 0x000000160c007986 */ /* 0x0001e4000c101510 */
.L_x_444:
[----:B------:R-:W-:Y:S05]  /*6050*/  BSYNC.RECONVERGENT B0 ;  /* 0x0000000000007941 */ /* 0x000fea0003800200 */
.L_x_443:
        /* <DEDUP_REMOVED lines=9> */
.L_x_442:
[----:B------:R-:W-:Y:S01]  /*60f0*/  HFMA2 R28, -RZ, RZ, 0, 4.76837158203125e-07 ;  /* 0x00000008ff1c7431 */ /* 0x000fe200000001ff */
[----:B------:R-:W-:Y:S01]  /*6100*/  BSSY B0, `(.L_x_447) ;  /* 0x0000007000007945 */ /* 0x000fe20003800000 */
[----:B----4-:R-:W-:Y:S02]  /*6110*/  MOV R29, R10 ;  /* 0x0000000a001d7202 */ /* 0x010fe40000000f00 */
[----:B------:R-:W-:Y:S02]  /*6120*/  MOV R31, 0x101f ;  /* 0x0000101f001f7802 */ /* 0x000fe40000000f00 */
[----:B------:R-:W-:-:S07]  /*6130*/  MOV R26, 0xffff ;  /* 0x0000ffff001a7802 */ /* 0x000fce0000000f00 */
[----:B0123--:R-:W-:Y:S05]  /*6140*/  WARPSYNC.COLLECTIVE R26, `(.L_x_448) ;  /* 0x000000001a087348 */ /* 0x00ffea0003c00000 */
[----:B------:R4:W0:Y:S02]  /*6150*/  SHFL.BFLY P3, R27, R29, R28, R31 ;  /* 0x0c00001c1d1b7389 */ /* 0x000824000006001f */
[----:B01234-:R-:W-:Y:S05]  /*6160*/  ENDCOLLECTIVE ;  /* 0x000000000000791b */ /* 0x01ffea0003800000 */
.L_x_448:
[----:B------:R-:W-:Y:S05]  /*6170*/  BSYNC B0 ;  /* 0x0000000000007941 */ /* 0x000fea0003800000 */
.L_x_447:
        /* <DEDUP_REMOVED lines=8> */
.L_x_449:
[----:B------:R-:W-:Y:S01]  /*6200*/  FADD.FTZ R13, R13, R10 ;  /* 0x0000000a0d0d7221 */ /* 0x000fe20000010000 */
[----:B------:R-:W-:-:S04]  /*6210*/  HFMA2 R28, -RZ, RZ, 0, 2.384185791015625e-07 ;  /* 0x00000004ff1c7431 */ /* 0x000fc800000001ff */
[----:B------:R-:W-:Y:S02]  /*6220*/  MOV R29, R13 ;  /* 0x0000000d001d7202 */ /* 0x000fe40000000f00 */
[----:B------:R-:W-:-:S07]  /*6230*/  MOV R12, R27 ;  /* 0x0000001b000c7202 */ /* 0x000fce0000000f00 */
[----:B------:R-:W-:Y:S05]  /*6240*/  WARPSYNC.COLLECTIVE R26, `(.L_x_450) ;  /* 0x000000001a087348 */ /* 0x000fea0003c00000 */
[----:B------:R0:W1:Y:S02]  /*6250*/  SHFL.BFLY P3, R27, R29, R28, R31 ;  /* 0x0c00001c1d1b7389 */ /* 0x000064000006001f */
[----:B01----:R-:W-:Y:S05]  /*6260*/  ENDCOLLECTIVE ;  /* 0x000000000000791b */ /* 0x003fea0003800000 */
.L_x_450:
[----:B------:R-:W-:-:S05]  /*6270*/  FADD.FTZ R12, R12, R11 ;  /* 0x0000000b0c0c7221 */ /* 0x000fca0000010000 */
[----:B------:R-:W-:Y:S02]  /*6280*/  MOV R29, R12 ;  /* 0x0000000c001d7202 */ /* 0x000fe40000000f00 */
[----:B------:R-:W-:-:S07]  /*6290*/  MOV R22, R27 ;  /* 0x0000001b00167202 */ /* 0x000fce0000000f00 */
[----:B------:R-:W-:Y:S05]  /*62a0*/  WARPSYNC.COLLECTIVE R26, `(.L_x_451) ;  /* 0x000000001a087348 */ /* 0x000fea0003c00000 */
[----:B------:R0:W1:Y:S02]  /*62b0*/  SHFL.BFLY P3, R27, R29, R28, R31 ;  /* 0x0c00001c1d1b7389 */ /* 0x000064000006001f */
[----:B01----:R-:W-:Y:S05]  /*62c0*/  ENDCOLLECTIVE ;  /* 0x000000000000791b */ /* 0x003fea0003800000 */
.L_x_451:
[----:B------:R-:W-:Y:S01]  /*62d0*/  FADD.FTZ R22, R13, R22 ;  /* 0x000000160d167221 */ /* 0x000fe20000010000 */
[----:B------:R-:W-:-:S04]  /*62e0*/  HFMA2 R28, -RZ, RZ, 0, 1.1920928955078125e-07 ;  /* 0x00000002ff1c7431 */ /* 0x000fc800000001ff */
[----:B------:R-:W-:Y:S02]  /*62f0*/  MOV R29, R22 ;  /* 0x00000016001d7202 */ /* 0x000fe40000000f00 */
[----:B------:R-:W-:-:S07]  /*6300*/  MOV R21, R27 ;  /* 0x0000001b00157202 */ /* 0x000fce0000000f00 */
[----:B------:R-:W-:Y:S05]  /*6310*/  WARPSYNC.COLLECTIVE R26, `(.L_x_452) ;  /* 0x000000001a087348 */ /* 0x000fea0003c00000 */
[----:B------:R0:W1:Y:S02]  /*6320*/  SHFL.BFLY P3, R27, R29, R28, R31 ;  /* 0x0c00001c1d1b7389 */ /* 0x000064000006001f */
[----:B01----:R-:W-:Y:S05]  /*6330*/  ENDCOLLECTIVE ;  /* 0x000000000000791b */ /* 0x003fea0003800000 */
.L_x_452:
[----:B------:R-:W-:-:S05]  /*6340*/  FADD.FTZ R21, R12, R21 ;  /* 0x000000150c157221 */ /* 0x000fca0000010000 */
[----:B------:R-:W-:Y:S02]  /*6350*/  MOV R29, R21 ;  /* 0x00000015001d7202 */ /* 0x000fe40000000f00 */
[----:B------:R-:W-:-:S07]  /*6360*/  MOV R25, R27 ;  /* 0x0000001b00197202 */ /* 0x000fce0000000f00 */
[----:B------:R-:W-:Y:S05]  /*6370*/  WARPSYNC.COLLECTIVE R26, `(.L_x_453) ;  /* 0x000000001a087348 */ /* 0x000fea0003c00000 */
[----:B------:R0:W1:Y:S02]  /*6380*/  SHFL.BFLY P3, R27, R29, R28, R31 ;  /* 0x0c00001c1d1b7389 */ /* 0x000064000006001f */
[----:B01----:R-:W-:Y:S05]  /*6390*/  ENDCOLLECTIVE ;  /* 0x000000000000791b */ /* 0x003fea0003800000 */
.L_x_453:
[----:B------:R-:W-:Y:S01]  /*63a0*/  FADD.FTZ R25, R22, R25 ;  /* 0x0000001916197221 */ /* 0x000fe20000010000 */
[----:B------:R-:W-:-:S04]  /*63b0*/  HFMA2 R28, -RZ, RZ, 0, 5.9604644775390625e-08 ;  /* 0x00000001ff1c7431 */ /* 0x000fc800000001ff */
[----:B------:R-:W-:Y:S02]  /*63c0*/  MOV R29, R25 ;  /* 0x00000019001d7202 */ /* 0x000fe40000000f00 */
[----:B------:R-:W-:-:S07]  /*63d0*/  MOV R10, R27 ;  /* 0x0000001b000a7202 */ /* 0x000fce0000000f00 */
[----:B------:R-:W-:Y:S05]  /*63e0*/  WARPSYNC.COLLECTIVE R26, `(.L_x_454) ;  /* 0x000000001a087348 */ /* 0x000fea0003c00000 */
[----:B------:R0:W1:Y:S02]  /*63f0*/  SHFL.BFLY P3, R27, R29, R28, R31 ;  /* 0x0c00001c1d1b7389 */ /* 0x000064000006001f */
[----:B01----:R-:W-:Y:S05]  /*6400*/  ENDCOLLECTIVE ;  /* 0x000000000000791b */ /* 0x003fea0003800000 */
.L_x_454:
[----:B------:R-:W-:-:S05]  /*6410*/  FADD.FTZ R10, R21, R10 ;  /* 0x0000000a150a7221 */ /* 0x000fca0000010000 */
[----:B------:R-:W-:Y:S02]  /*6420*/  MOV R29, R10 ;  /* 0x0000000a001d7202 */ /* 0x000fe40000000f00 */
[----:B------:R-:W-:-:S07]  /*6430*/  MOV R24, R27 ;  /* 0x0000001b00187202 */ /* 0x000fce0000000f00 */
[----:B------:R-:W-:Y:S05]  /*6440*/  WARPSYNC.COLLECTIVE R26, `(.L_x_455) ;  /* 0x000000001a087348 */ /* 0x000fea0003c00000 */
[----:B------:R0:W1:Y:S02]  /*6450*/  SHFL.BFLY P3, R27, R29, R28, R31 ;  /* 0x0c00001c1d1b7389 */ /* 0x000064000006001f */
[----:B01----:R-:W-:Y:S05]  /*6460*/  ENDCOLLECTIVE ;  /* 0x000000000000791b */ /* 0x003fea0003800000 */
.L_x_455:
[----:B------:R-:W-:Y:S01]  /*6470*/  FADD.FTZ R24, R25, R24 ;  /* 0x0000001819187221 */ /* 0x000fe20000010000 */
[----:B------:R-:W-:Y:S01]  /*6480*/  MOV R11, R27 ;  /* 0x0000001b000b7202 */ /* 0x000fe20000000f00 */
[----:B------:R-:W-:Y:S06]  /*6490*/  BRA `(.L_x_456) ;  /* 0xfffffff800c07947 */ /* 0x000fec000383ffff */
.L_x_457:
        /* <DEDUP_REMOVED lines=14> */
.L_x_1651:


//--------------------- .text._ZN13group_norm_v218gn_bwd_cuda_kernelI13__nv_bfloat16Li320ELi1ELi16ELi160ELi256ELb1ELb1ELi64ELi320ELi320ELi4ELb1ELi32ELb0ELb0ELNS_15WgradSyncMethodE3ENS_16CompileConditionILi1000EEEEEvPT_S6_S6_PKS5_S8_S8_S8_PKfflPfPj --------------------------
	.section	.text._ZN13group_norm_v218gn_bwd_cuda_kernelI13__nv_bfloat16Li320ELi1ELi16ELi160ELi256ELb1ELb1ELi64ELi320ELi320ELi4ELb1ELi32ELb0ELb0ELNS_15WgradSyncMethodE3ENS_16CompileConditionILi1000EEEEEvPT_S6_S6_PKS5_S8_S8_S8_PKfflPfPj,"ax",@progbits
	.align	128
        .global         _ZN13group_norm_v218gn_bwd_cuda_kernelI13__nv_bfloat16Li320ELi1ELi16ELi160ELi256ELb1ELb1ELi64ELi320ELi320ELi4ELb1ELi32ELb0ELb0ELNS_15WgradSyncMethodE3ENS_16CompileConditionILi1000EEEEEvPT_S6_S6_PKS5_S8_S8_S8_PKfflPfPj
        .type           _ZN13group_norm_v218gn_bwd_cuda_kernelI13__nv_bfloat16Li320ELi1ELi16ELi160ELi256ELb1ELb1ELi64ELi320ELi320ELi4ELb1ELi32ELb0ELb0ELNS_15WgradSyncMethodE3ENS_16CompileConditionILi1000EEEEEvPT_S6_S6_PKS5_S8_S8_S8_PKfflPfPj,@function
        .size           _ZN13group_norm_v218gn_bwd_cuda_kernelI13__nv_bfloat16Li320ELi1ELi16ELi160ELi256ELb1ELb1ELi64ELi320ELi320ELi4ELb1ELi32ELb0ELb0ELNS_15WgradSyncMethodE3ENS_16CompileConditionILi1000EEEEEvPT_S6_S6_PKS5_S8_S8_S8_PKfflPfPj,(.L_x_1652 - _ZN13group_norm_v218gn_bwd_cuda_kernelI13__nv_bfloat16Li320ELi1ELi16ELi160ELi256ELb1ELb1ELi64ELi320ELi320ELi4ELb1ELi32ELb0ELb0ELNS_15WgradSyncMethodE3ENS_16CompileConditionILi1000EEEEEvPT_S6_S6_PKS5_S8_S8_S8_PKfflPfPj)
        .other          _ZN13group_norm_v218gn_bwd_cuda_kernelI13__nv_bfloat16Li320ELi1ELi16ELi160ELi256ELb1ELb1ELi64ELi320ELi320ELi4ELb1ELi32ELb0ELb0ELNS_15WgradSyncMethodE3ENS_16CompileConditionILi1000EEEEEvPT_S6_S6_PKS5_S8_S8_S8_PKfflPfPj,@"STO_CUDA_ENTRY STV_DEFAULT"
_ZN13group_norm_v218gn_bwd_cuda_kernelI13__nv_bfloat16Li320ELi1ELi16ELi160ELi256ELb1ELb1ELi64ELi320ELi320ELi4ELb1ELi32ELb0ELb0ELNS_15WgradSyncMethodE3ENS_16CompileConditionILi1000EEEEEvPT_S6_S6_PKS5_S8_S8_S8_PKfflPfPj:
.text._ZN13group_norm_v218gn_bwd_cuda_kernelI13__nv_bfloat16Li320ELi1ELi16ELi160ELi256ELb1ELb1ELi64ELi320ELi320ELi4ELb1ELi32ELb0ELb0ELNS_15WgradSyncMethodE3ENS_16CompileConditionILi1000EEEEEvPT_S6_S6_PKS5_S8_S8_S8_PKfflPfPj:
        /* <DEDUP_REMOVED lines=28> */
.L_x_460:
[----:B0-----:R-:W2:Y:S04]  /*01c0*/  LD.E.STRONG.GPU R5, desc[UR16][R2.64+0x80] ;  /* 0x0000801002057980 */ /* 0x001ea8000c10f900 */
[----:B--2---:R-:W-:Y:S01]  /*01d0*/  CCTL.IVALL ;  /* 0x00000000ff00798f */ /* 0x004fe20002000000 */
[----:B------:R-:W-:Y:S05]  /*01e0*/  YIELD ;  /* 0x0000000000007946 */ /* 0x000fea0003800000 */
[----:B-----5:R-:W-:-:S04]  /*01f0*/  LOP3.LUT R5, R5, R0, RZ, 0x3c, !PT ;  /* 0x0000000005057212 */ /* 0x020fc800078e3cff */
[----:B------:R-:W-:-:S13]  /*0200*/  ISETP.GT.AND P0, PT, R5, -0x1, PT ;  /* 0xffffffff0500780c */ /* 0x000fda0003f04270 */
[----:B------:R-:W-:Y:S05]  /*0210*/  @P0 BRA `(.L_x_460) ;  /* 0xfffffffc00e80947 */ /* 0x000fea000383ffff */
.L_x_459:
[----:B------:R-:W-:Y:S05]  /*0220*/  WARPSYNC.ALL ;  /* 0x0000000000007948 */ /* 0x000fea0003800000 */
[----:B------:R-:W-:Y:S06]  /*0230*/  BAR.SYNC.DEFER_BLOCKING 0x0 ;  /* 0x0000000000007b1d */ /* 0x000fec0000010000 */
[----:B------:R-:W-:Y:S05]  /*0240*/  BRA `(.L_x_461) ;  /* 0x0000008400407947 */ /* 0x000fea0003800000 */
.L_x_458:
[----:B------:R-:W0:Y:S01]  /*0250*/  S2R R8, SR_TID.X ;  /* 0x0000000000087919 */ /* 0x000e220000002100 */
[----:B------:R-:W1:Y:S01]  /*0260*/  LDC.64 R2, c[0x0][0x3a8] ;  /* 0x0000ea00ff027b82 */ /* 0x000e620000000a00 */
[----:B------:R-:W-:-:S07]  /*0270*/  UIMAD UR4, UR15, 0x140, URZ ;  /* 0x000001400f0478a4 */ /* 0x000fce000f8e02ff */
[----:B------:R-:W2:Y:S01]  /*0280*/  LDC.64 R4, c[0x0][0x3b0] ;  /* 0x0000ec00ff047b82 */ /* 0x000ea20000000a00 */
[----:B------:R-:W4:Y:S01]  /*0290*/  S2R R9, SR_CgaCtaId ;  /* 0x0000000000097919 */ /* 0x000f220000008800 */
[----:B------:R-:W-:Y:S01]  /*02a0*/  MOV R11, UR15 ;  /* 0x0000000f000b7c02 */ /* 0x000fe20008000f00 */
[----:B------:R-:W5:Y:S01]  /*02b0*/  LDCU.64 UR6, c[0x0][0x3d8] ;  /* 0x00007b00ff0677ac */ /* 0x000f620008000a00 */
[----:B------:R-:W3:Y:S01]  /*02c0*/  LDCU.64 UR8, c[0x0][0x3d8] ;  /* 0x00007b00ff0877ac */ /* 0x000ee20008000a00 */
        /* <DEDUP_REMOVED lines=13> */
[----:B------:R-:W2:Y:S01]  /*03a0*/  LDG.E.64.CONSTANT R4, desc[UR16][R4.64] ;  /* 0x0000001004047981 */ /* 0x000ea2000c1e9b00 */
[----:B------:R-:W-:Y:S01]  /*03b0*/  SHF.R.U32.HI R0, RZ, 0x2, R8 ;  /* 0x00000002ff007819 */ /* 0x000fe20000011608 */
[----:B-----5:R-:W-:Y:S01]  /*03c0*/  ULEA UR6, UP0, UR11, UR6, 0x2 ;  /* 0x000000060b067291 */ /* 0x020fe2000f8010ff */
[----:B------:R-:W-:Y:S02]  /*03d0*/  SHF.L.U32 R8, R8, 0x3, RZ ;  /* 0x0000000308087819 */ /* 0x000fe400000006ff */
[----:B------:R-:W-:-:S02]  /*03e0*/  CS2R R78, SRZ ;  /* 0x00000000004e7805 */ /* 0x000fc4000001ff00 */
[----:B------:R-:W-:Y:S02]  /*03f0*/  LEA R6, R11, R0, 0x1 ;  /* 0x000000000b067211 */ /* 0x000fe400078e08ff */
[----:B------:R-:W-:Y:S02]  /*0400*/  CS2R R80, SRZ ;  /* 0x0000000000507805 */ /* 0x000fe4000001ff00 */
[----:B------:R-:W-:Y:S02]  /*0410*/  MOV R11, UR4 ;  /* 0x00000004000b7c02 */ /* 0x000fe40008000f00 */
[----:B------:R-:W-:Y:S02]  /*0420*/  CS2R R82, SRZ ;  /* 0x0000000000527805 */ /* 0x000fe4000001ff00 */
[----:B------:R-:W-:Y:S02]  /*0430*/  MOV R0, 0x400 ;  /* 0x0000040000007802 */ /* 0x000fe40000000f00 */
[----:B------:R-:W-:-:S02]  /*0440*/  CS2R R84, SRZ ;  /* 0x0000000000547805 */ /* 0x000fc4000001ff00 */
[----:B------:R-:W-:Y:S01]  /*0450*/  LOP3.LUT R10, R8, 0x18, RZ, 0xc0, !PT ;  /* 0x00000018080a7812 */ /* 0x000fe200078ec0ff */
[----:B------:R-:W-:Y:S01]  /*0460*/  IMAD R6, R6, 0xa0, -R11 ;  /* 0x000000a006067824 */ /* 0x000fe200078e0a0b */
[----:B------:R-:W-:Y:S01]  /*0470*/  IADD3 R0, PT, PT, R0, 0x2800, RZ ;  /* 0x0000280000007810 */ /* 0x000fe20007ffe0ff */
[----:B------:R-:W-:Y:S01]  /*0480*/  ULEA.HI.X UR7, UR11, UR7, URZ, 0x2, UP0 ;  /* 0x000000070b077291 */ /* 0x000fe200080f14ff */
[----:B------:R-:W-:Y:S01]  /*0490*/  LOP3.LUT R7, R7, 0xffff, RZ, 0xc0, !PT ;  /* 0x0000ffff07077812 */ /* 0x000fe200078ec0ff */
[----:B------:R-:W0:Y:S01]  /*04a0*/  LDCU UR20, c[0x0][0x374] ;  /* 0x00006e80ff1477ac */ /* 0x000e220008000800 */
[C---:B------:R-:W-:Y:S02]  /*04b0*/  IADD3 R8, PT, PT, R6.reuse, 0x20, RZ ;  /* 0x0000002006087810 */ /* 0x040fe40007ffe0ff */
[C---:B------:R-:W-:Y:S01]  /*04c0*/  IADD3 R11, PT, PT, R6.reuse, 0x24, RZ ;  /* 0x00000024060b7810 */ /* 0x040fe20007ffe0ff */
[----:B------:R-:W-:Y:S01]  /*04d0*/  IMAD R7, R7, 0xccd, RZ ;  /* 0x00000ccd07077824 */ /* 0x000fe200078e02ff */
[C---:B------:R-:W-:Y:S01]  /*04e0*/  IADD3 R12, PT, PT, R6.reuse, 0x28, RZ ;  /* 0x00000028060c7810 */ /* 0x040fe20007ffe0ff */
[----:B------:R-:W-:Y:S01]  /*04f0*/  UMOV UR4, URZ ;  /* 0x000000ff00047c82 */ /* 0x000fe20008000000 */
[----:B----4-:R-:W-:Y:S01]  /*0500*/  LEA R0, R9, R0, 0x18 ;  /* 0x0000000009007211 */ /* 0x010fe200078ec0ff */
[----:B---3--:R-:W-:Y:S01]  /*0510*/  UIMAD.WIDE.U32 UR8, UR15, 0x4, UR8 ;  /* 0x000000040f0878a5 */ /* 0x008fe2000f8e0008 */
[----:B------:R-:W-:Y:S01]  /*0520*/  SHF.R.U32.HI R9, RZ, 0x2, R8 ;  /* 0x00000002ff097819 */ /* 0x000fe20000011608 */
[----:B------:R-:W-:Y:S01]  /*0530*/  UMOV UR12, UR11 ;  /* 0x0000000b000c7c82 */ /* 0x000fe20008000000 */
[----:B------:R-:W-:Y:S01]  /*0540*/  SHF.R.U32.HI R11, RZ, 0x2, R11 ;  /* 0x00000002ff0b7819 */ /* 0x000fe2000001160b */
[----:B------:R-:W-:Y:S01]  /*0550*/  UMOV UR5, URZ ;  /* 0x000000ff00057c82 */ /* 0x000fe20008000000 */
[C---:B------:R-:W-:Y:S01]  /*0560*/  IADD3 R14, PT, PT, R6.reuse, 0x2c, RZ ;  /* 0x0000002c060e7810 */ /* 0x040fe20007ffe0ff */
[----:B------:R-:W-:Y:S01]  /*0570*/  IMAD R9, R9, 0x28, R0 ;  /* 0x0000002809097824 */ /* 0x000fe200078e0200 */
[----:B------:R-:W-:Y:S01]  /*0580*/  SHF.R.U32.HI R13, RZ, 0x2, R12 ;  /* 0x00000002ff0d7819 */ /* 0x000fe2000001160c */
[----:B------:R-:W-:Y:S01]  /*0590*/  IMAD R11, R11, 0x28, R0 ;  /* 0x000000280b0b7824 */ /* 0x000fe200078e0200 */
[----:B------:R-:W-:-:S02]  /*05a0*/  IADD3 R16, PT, PT, R6, 0x30, RZ ;  /* 0x0000003006107810 */ /* 0x000fc40007ffe0ff */
[C---:B------:R-:W-:Y:S01]  /*05b0*/  IADD3 R18, PT, PT, R6.reuse, 0x34, RZ ;  /* 0x0000003406127810 */ /* 0x040fe20007ffe0ff */
[----:B------:R-:W-:Y:S01]  /*05c0*/  IMAD R13, R13, 0x28, R0 ;  /* 0x000000280d0d7824 */ /* 0x000fe200078e0200 */
[----:B------:R-:W-:Y:S02]  /*05d0*/  SHF.R.U32.HI R15, RZ, 0x2, R14 ;  /* 0x00000002ff0f7819 */ /* 0x000fe4000001160e */
[----:B------:R-:W-:Y:S02]  /*05e0*/  SHF.R.U32.HI R17, RZ, 0x2, R16 ;  /* 0x00000002ff117819 */ /* 0x000fe40000011610 */
[C---:B------:R-:W-:Y:S01]  /*05f0*/  IADD3 R20, PT, PT, R6.reuse, 0x38, RZ ;  /* 0x0000003806147810 */ /* 0x040fe20007ffe0ff */
[----:B------:R-:W-:Y:S01]  /*0600*/  IMAD R15, R15, 0x28, R0 ;  /* 0x000000280f0f7824 */ /* 0x000fe200078e0200 */
[----:B------:R-:W-:Y:S01]  /*0610*/  SHF.R.U32.HI R19, RZ, 0x2, R18 ;  /* 0x00000002ff137819 */ /* 0x000fe20000011612 */
[----:B------:R-:W-:Y:S01]  /*0620*/  IMAD R17, R17, 0x28, R0 ;  /* 0x0000002811117824 */ /* 0x000fe200078e0200 */
[----:B------:R-:W-:-:S02]  /*0630*/  IADD3 R22, PT, PT, R6, 0x3c, RZ ;  /* 0x0000003c06167810 */ /* 0x000fc40007ffe0ff */
[----:B------:R-:W-:Y:S01]  /*0640*/  IADD3 R24, PT, PT, R6, 0x40, RZ ;  /* 0x0000004006187810 */ /* 0x000fe20007ffe0ff */
[----:B------:R-:W-:Y:S01]  /*0650*/  IMAD R19, R19, 0x28, R0 ;  /* 0x0000002813137824 */ /* 0x000fe200078e0200 */
[----:B------:R-:W-:Y:S02]  /*0660*/  IADD3 R14, PT, PT, R9, R10, RZ ;  /* 0x0000000a090e7210 */ /* 0x000fe40007ffe0ff */
[C---:B------:R-:W-:Y:S02]  /*0670*/  IADD3 R12, PT, PT, R10.reuse, R11, RZ ;  /* 0x0000000b0a0c7210 */ /* 0x040fe40007ffe0ff */
[----:B------:R-:W-:Y:S01]  /*0680*/  SHF.R.U32.HI R21, RZ, 0x2, R20 ;  /* 0x00000002ff157819 */ /* 0x000fe20000011614 */
[----:B------:R-:W-:Y:S01]  /*0690*/  STL [R1+0x7c], R14 ;  /* 0x00007c0e01007387 */ /* 0x000fe20000100800 */
[----:B------:R-:W-:Y:S02]  /*06a0*/  IADD3 R11, PT, PT, R10, R13, RZ ;  /* 0x0000000d0a0b7210 */ /* 0x000fe40007ffe0ff */
[----:B------:R-:W-:Y:S01]  /*06b0*/  SHF.R.U32.HI R23, RZ, 0x2, R22 ;  /* 0x00000002ff177819 */ /* 0x000fe20000011616 */
[----:B------:R1:W-:Y:S01]  /*06c0*/  STL [R1+0x78], R12 ;  /* 0x0000780c01007387 */ /* 0x0003e20000100800 */
[C---:B------:R-:W-:Y:S01]  /*06d0*/  IADD3 R26, PT, PT, R6.reuse, 0x44, RZ ;  /* 0x00000044061a7810 */ /* 0x040fe20007ffe0ff */
[----:B------:R-:W-:Y:S01]  /*06e0*/  IMAD R21, R21, 0x28, R0 ;  /* 0x0000002815157824 */ /* 0x000fe200078e0200 */
[----:B------:R-:W-:Y:S01]  /*06f0*/  SHF.R.U32.HI R25, RZ, 0x2, R24 ;  /* 0x00000002ff197819 */ /* 0x000fe20000011618 */
[----:B------:R3:W-:Y:S01]  /*0700*/  STL [R1+0x74], R11 ;  /* 0x0000740b01007387 */ /* 0x0007e20000100800 */
[C---:B------:R-:W-:Y:S01]  /*0710*/  IADD3 R28, PT, PT, R6.reuse, 0x48, RZ ;  /* 0x00000048061c7810 */ /* 0x040fe20007ffe0ff */
[--C-:B------:R-:W-:Y:S01]  /*0720*/  IMAD R23, R23, 0x28, R0.reuse ;  /* 0x0000002817177824 */ /* 0x100fe200078e0200 */
[----:B------:R-:W-:Y:S01]  /*0730*/  IADD3 R30, PT, PT, R6, 0x4c, RZ ;  /* 0x0000004c061e7810 */ /* 0x000fe20007ffe0ff */
[----:B------:R-:W-:Y:S01]  /*0740*/  IMAD R25, R25, 0x28, R0 ;  /* 0x0000002819197824 */ /* 0x000fe200078e0200 */
[----:B------:R-:W-:-:S02]  /*0750*/  IADD3 R13, PT, PT, R10, R15, RZ ;  /* 0x0000000f0a0d7210 */ /* 0x000fc40007ffe0ff */
[C---:B-1----:R-:W-:Y:S02]  /*0760*/  IADD3 R12, PT, PT, R10.reuse, R17, RZ ;  /* 0x000000110a0c7210 */ /* 0x042fe40007ffe0ff */
[----:B------:R-:W-:Y:S01]  /*0770*/  SHF.R.U32.HI R27, RZ, 0x2, R26 ;  /* 0x00000002ff1b7819 */ /* 0x000fe2000001161a */
[----:B------:R1:W-:Y:S01]  /*0780*/  STL [R1+0x70], R13 ;  /* 0x0000700d01007387 */ /* 0x0003e20000100800 */
[----:B---3--:R-:W-:Y:S02]  /*0790*/  IADD3 R11, PT, PT, R10, R19, RZ ;  /* 0x000000130a0b7210 */ /* 0x008fe40007ffe0ff */
        /* <DEDUP_REMOVED lines=10> */
[----:B-1----:R-:W-:-:S02]  /*0840*/  IADD3 R13, PT, PT, R10, R21, RZ ;  /* 0x000000150a0d7210 */ /* 0x002fc40007ffe0ff */
[C---:B---3--:R-:W-:Y:S02]  /*0850*/  IADD3 R12, PT, PT, R10.reuse, R23, RZ ;  /* 0x000000170a0c7210 */ /* 0x048fe40007ffe0ff */
[----:B------:R-:W-:Y:S01]  /*0860*/  SHF.R.U32.HI R33, RZ, 0x2, R32 ;  /* 0x00000002ff217819 */ /* 0x000fe20000011620 */
[----:B------:R1:W-:Y:S01]  /*0870*/  STL [R1+0x64], R13 ;  /* 0x0000640d01007387 */ /* 0x0003e20000100800 */
[----:B----4-:R-:W-:Y:S02]  /*0880*/  IADD3 R11, PT, PT, R10, R25, RZ ;  /* 0x000000190a0b7210 */ /* 0x010fe40007ffe0ff */
        /* <DEDUP_REMOVED lines=26> */
[----:B------:R-:W-:Y:S02]  /*0a30*/  IADD3 R6, PT, PT, R6, 0x78, RZ ;  /* 0x0000007806067810 */ /* 0x000fe40007ffe0ff */
[C---:B---3--:R-:W-:Y:S01]  /*0a40*/  IADD3 R12, PT, PT, R10.reuse, R35, RZ ;  /* 0x000000230a0c7210 */ /* 0x048fe20007ffe0ff */
[----:B------:R1:W-:Y:S01]  /*0a50*/  STL [R1+0x4c], R13 ;  /* 0x00004c0d01007387 */ /* 0x0003e20000100800 */
[----:B------:R-:W-:Y:S02]  /*0a60*/  SHF.R.U32.HI R45, RZ, 0x2, R44 ;  /* 0x00000002ff2d7819 */ /* 0x000fe4000001162c */
[C---:B----4-:R-:W-:Y:S01]  /*0a70*/  IADD3 R11, PT, PT, R10.reuse, R37, RZ ;  /* 0x000000250a0b7210 */ /* 0x050fe20007ffe0ff */
[----:B------:R3:W-:Y:S01]  /*0a80*/  STL [R1+0x48], R12 ;  /* 0x0000480c01007387 */ /* 0x0007e20000100800 */
[----:B------:R-:W-:Y:S01]  /*0a90*/  SHF.R.U32.HI R47, RZ, 0x2, R46 ;  /* 0x00000002ff2f7819 */ /* 0x000fe2000001162e */
[----:B------:R-:W-:Y:S01]  /*0aa0*/  IMAD R45, R45, 0x28, R0 ;  /* 0x000000282d2d7824 */ /* 0x000fe200078e0200 */
[----:B------:R-:W-:Y:S01]  /*0ab0*/  SHF.R.U32.HI R49, RZ, 0x2, R48 ;  /* 0x00000002ff317819 */ /* 0x000fe20000011630 */
[----:B------:R4:W-:Y:S01]  /*0ac0*/  STL [R1+0x44], R11 ;  /* 0x0000440b01007387 */ /* 0x0009e20000100800 */
[----:B------:R-:W-:Y:S01]  /*0ad0*/  SHF.R.U32.HI R51, RZ, 0x2, R6 ;  /* 0x00000002ff337819 */ /* 0x000fe20000011606 */
[--C-:B------:R-:W-:Y:S01]  /*0ae0*/  IMAD R47, R47, 0x28, R0.reuse ;  /* 0x000000282f2f7824 */ /* 0x100fe200078e0200 */
[C---:B-1----:R-:W-:Y:S01]  /*0af0*/  IADD3 R13, PT, PT, R10.reuse, R39, RZ ;  /* 0x000000270a0d7210 */ /* 0x042fe20007ffe0ff */
[--C-:B------:R-:W-:Y:S01]  /*0b00*/  IMAD R49, R49, 0x28, R0.reuse ;  /* 0x0000002831317824 */ /* 0x100fe200078e0200 */
[----:B---3--:R-:W-:Y:S01]  /*0b10*/  IADD3 R12, PT, PT, R10, R41, RZ ;  /* 0x000000290a0c7210 */ /* 0x008fe20007ffe0ff */
[----:B------:R-:W-:-:S02]  /*0b20*/  IMAD R51, R51, 0x28, R0 ;  /* 0x0000002833337824 */ /* 0x000fc400078e0200 */
[----:B------:R1:W-:Y:S01]  /*0b30*/  STL [R1+0x40], R13 ;  /* 0x0000400d01007387 */ /* 0x0003e20000100800 */
[----:B----4-:R-:W-:-:S03]  /*0b40*/  IADD3 R11, PT, PT, R10, R43, RZ ;  /* 0x0000002b0a0b7210 */ /* 0x010fc60007ffe0ff */
[----:B------:R3:W-:Y:S04]  /*0b50*/  STL [R1+0x3c], R12 ;  /* 0x00003c0c01007387 */ /* 0x0007e80000100800 */
[----:B------:R4:W-:Y:S01]  /*0b60*/  STL [R1+0x38], R11 ;  /* 0x0000380b01007387 */ /* 0x0009e20000100800 */
[C---:B-1----:R-:W-:Y:S02]  /*0b70*/  IADD3 R13, PT, PT, R10.reuse, R45, RZ ;  /* 0x0000002d0a0d7210 */ /* 0x042fe40007ffe0ff */
[----:B---3--:R-:W-:-:S03]  /*0b80*/  IADD3 R12, PT, PT, R10, R47, RZ ;  /* 0x0000002f0a0c7210 */ /* 0x008fc60007ffe0ff */
[----:B------:R-:W-:Y:S01]  /*0b90*/  STL [R1+0x34], R13 ;  /* 0x0000340d01007387 */ /* 0x000fe20000100800 */
[----:B----4-:R-:W-:-:S03]  /*0ba0*/  IADD3 R11, PT, PT, R10, R49, RZ ;  /* 0x000000310a0b7210 */ /* 0x010fc60007ffe0ff */
[----:B------:R-:W-:Y:S01]  /*0bb0*/  STL [R1+0x30], R12 ;  /* 0x0000300c01007387 */ /* 0x000fe20000100800 */
[----:B------:R-:W-:-:S03]  /*0bc0*/  IADD3 R10, PT, PT, R10, R51, RZ ;  /* 0x000000330a0a7210 */ /* 0x000fc60007ffe0ff */
[----:B------:R-:W-:Y:S04]  /*0bd0*/  STL [R1+0x2c], R11 ;  /* 0x00002c0b01007387 */ /* 0x000fe80000100800 */
[----:B------:R1:W-:Y:S02]  /*0be0*/  STL [R1+0x28], R10 ;  /* 0x0000280a01007387 */ /* 0x0003e40000100800 */
[----:B-1----:R-:W-:-:S05]  /*0bf0*/  SHF.R.U32.HI R10, RZ, 0x13, R7 ;  /* 0x00000013ff0a7819 */ /* 0x002fca0000011607 */
[----:B------:R1:W-:Y:S01]  /*0c00*/  STL [R1+0x24], R10 ;  /* 0x0000240a01007387 */ /* 0x0003e20000100800 */
[----:B--2---:R-:W-:Y:S02]  /*0c10*/  PRMT R6, R2, 0x7632, R6 ;  /* 0x0000763202067816 */ /* 0x004fe40000000006 */
[----:B------:R-:W-:Y:S02]  /*0c20*/  PRMT R0, R3, 0x7632, R0 ;  /* 0x0000763203007816 */ /* 0x000fe40000000000 */
[----:B------:R-:W-:Y:S02]  /*0c30*/  PRMT R8, R4, 0x7632, R8 ;  /* 0x0000763204087816 */ /* 0x000fe40000000008 */
[----:B------:R-:W-:Y:S02]  /*0c40*/  PRMT R9, R5, 0x7632, R9 ;  /* 0x0000763205097816 */ /* 0x000fe40000000009 */
[----:B------:R-:W-:Y:S02]  /*0c50*/  SHF.L.U32 R2, R2, 0x10, RZ ;  /* 0x0000001002027819 */ /* 0x000fe400000006ff */
[----:B------:R-:W-:-:S02]  /*0c60*/  SHF.L.U32 R3, R3, 0x10, RZ ;  /* 0x0000001003037819 */ /* 0x000fc400000006ff */
[----:B------:R-:W-:Y:S02]  /*0c70*/  SHF.L.U32 R4, R4, 0x10, RZ ;  /* 0x0000001004047819 */ /* 0x000fe400000006ff */
[----:B------:R-:W-:Y:S02]  /*0c80*/  SHF.L.U32 R5, R5, 0x10, RZ ;  /* 0x0000001005057819 */ /* 0x000fe400000006ff */
[----:B------:R-:W-:Y:S02]  /*0c90*/  SHF.L.U32 R6, R6, 0x10, RZ ;  /* 0x0000001006067819 */ /* 0x000fe400000006ff */
[----:B------:R-:W-:Y:S02]  /*0ca0*/  SHF.L.U32 R7, R0, 0x10, RZ ;  /* 0x0000001000077819 */ /* 0x000fe400000006ff */
[----:B------:R-:W-:Y:S02]  /*0cb0*/  SHF.L.U32 R8, R8, 0x10, RZ ;  /* 0x0000001008087819 */ /* 0x000fe400000006ff */
[----:B01----:R-:W-:-:S07]  /*0cc0*/  SHF.L.U32 R9, R9, 0x10, RZ ;  /* 0x0000001009097819 */ /* 0x003fce00000006ff */
.L_x_471:
[----:B0-----:R-:W2:Y:S01]  /*0cd0*/  LDL R14, [R1+0x24] ;  /* 0x00002400010e7983 */ /* 0x001ea20000100800 */
[----:B------:R-:W0:Y:S01]  /*0ce0*/  S2R R10, SR_TID.X ;  /* 0x00000000000a7919 */ /* 0x000e220000002100 */
[----:B------:R-:W-:Y:S02]  /*0cf0*/  USHF.R.U64 UR22, UR12, 0x3, UR5 ;  /* 0x000000030c167899 */ /* 0x000fe40008001205 */
[----:B------:R-:W-:Y:S02]  /*0d00*/  USHF.R.U32.HI UR10, URZ, 0x3, UR5 ;  /* 0x00000003ff0a7899 */ /* 0x000fe40008011605 */
[----:B------:R-:W-:Y:S01]  /*0d10*/  USHF.L.U32 UR14, UR19, 0x6, URZ ;  /* 0x00000006130e7899 */ /* 0x000fe200080006ff */
[----:B------:R-:W1:Y:S01]  /*0d20*/  LDCU.64 UR24, c[0x0][0x3b8] ;  /* 0x00007700ff1877ac */ /* 0x000e620008000a00 */
[----:B------:R-:W-:Y:S01]  /*0d30*/  UIMAD UR28, UR15, 0x140, URZ ;  /* 0x000001400f1c78a4 */ /* 0x000fe2000f8e02ff */
[----:B------:R-:W3:Y:S01]  /*0d40*/  LDCU.64 UR26, c[0x0][0x3a0] ;  /* 0x00007400ff1a77ac */ /* 0x000ee20008000a00 */
[----:B0-----:R-:W-:-:S05]  /*0d50*/  LOP3.LUT R0, R10, 0xffff, RZ, 0xc0, !PT ;  /* 0x0000ffff0a007812 */ /* 0x001fca00078ec0ff */
[----:B------:R-:W-:-:S05]  /*0d60*/  IMAD R0, R0, 0x334, RZ ;  /* 0x0000033400007824 */ /* 0x000fca00078e02ff */
[----:B------:R-:W-:-:S04]  /*0d70*/  SHF.R.U32.HI R128, RZ, 0x10, R0 ;  /* 0x00000010ff807819 */ /* 0x000fc80000011600 */
[----:B------:R-:W-:-:S05]  /*0d80*/  PRMT R0, R128, 0x9910, RZ ;  /* 0x0000991080007816 */ /* 0x000fca00000000ff */
[----:B------:R-:W-:-:S05]  /*0d90*/  IMAD R0, R0, 0x50, RZ ;  /* 0x0000005000007824 */ /* 0x000fca00078e02ff */
[----:B------:R-:W-:Y:S01]  /*0da0*/  IADD3 R0, PT, PT, RZ, -R0, RZ ;  /* 0x80000000ff007210 */ /* 0x000fe20007ffe0ff */
[----:B------:R-:W-:-:S03]  /*0db0*/  USHF.L.U64.HI UR21, UR22, 0x5, UR10 ;  /* 0x0000000516157899 */ /* 0x000fc6000801020a */
[----:B------:R-:W-:Y:S01]  /*0dc0*/  PRMT R0, R0, 0x7710, RZ ;  /* 0x0000771000007816 */ /* 0x000fe200000000ff */
[----:B------:R-:W-:Y:S01]  /*0dd0*/  USHF.L.U32 UR18, UR22, 0x5, URZ ;  /* 0x0000000516127899 */ /* 0x000fe200080006ff */
[----:B------:R-:W-:Y:S02]  /*0de0*/  MOV R13, UR14 ;  /* 0x0000000e000d7c02 */ /* 0x000fe40008000f00 */
[----:B------:R-:W-:Y:S02]  /*0df0*/  IADD3 R0, PT, PT, R0, R10, RZ ;  /* 0x0000000a00007210 */ /* 0x000fe40007ffe0ff */
[----:B------:R-:W-:Y:S02]  /*0e00*/  MOV R11, UR21 ;  /* 0x00000015000b7c02 */ /* 0x000fe40008000f00 */
[----:B------:R-:W-:Y:S02]  /*0e10*/  LOP3.LUT R129, R0, 0xffff, RZ, 0xc0, !PT ;  /* 0x0000ffff00817812 */ /* 0x000fe400078ec0ff */
[----:B------:R-:W-:-:S02]  /*0e20*/  MOV R10, UR18 ;  /* 0x00000012000a7c02 */ /* 0x000fc40008000f00 */
[----:B------:R-:W-:Y:S01]  /*0e30*/  LOP3.LUT R0, R128, 0xc0, R13, 0xf8, !PT ;  /* 0x000000c080007812 */ /* 0x000fe200078ef80d */
[----:B------:R-:W-:Y:S01]  /*0e40*/  HFMA2 R13, -RZ, RZ, 0, 0 ;  /* 0x00000000ff0d7431 */ /* 0x000fe200000001ff */
[----:B------:R-:W-:Y:S02]  /*0e50*/  LEA R12, R129, UR28, 0x2 ;  /* 0x0000001c810c7c11 */ /* 0x000fe4000f8e10ff */
[----:B------:R-:W-:Y:S01]  /*0e60*/  MOV R15, UR22 ;  /* 0x00000016000f7c02 */ /* 0x000fe20008000f00 */
[----:B------:R-:W-:-:S04]  /*0e70*/  UIMAD UR10, UR10, 0xa0000, URZ ;  /* 0x000a00000a0a78a4 */ /* 0x000fc8000f8e02ff */
[----:B------:R-:W-:-:S04]  /*0e80*/  IMAD.WIDE.U32 R12, R15, 0xa0000, R12 ;  /* 0x000a00000f0c7825 */ /* 0x000fc800078e000c */
[----:B------:R-:W-:-:S05]  /*0e90*/  IMAD R15, R0, 0xa00, RZ ;  /* 0x00000a00000f7824 */ /* 0x000fca00078e02ff */
[----:B------:R-:W-:-:S04]  /*0ea0*/  IADD3 R0, P1, PT, R15, R12, RZ ;  /* 0x0000000c0f007210 */ /* 0x000fc80007f3e0ff */
[----:B------:R-:W-:Y:S01]  /*0eb0*/  IADD3.X R13, PT, PT, R13, UR10, RZ, P1, !PT ;  /* 0x0000000a0d0d7c10 */ /* 0x000fe20008ffe4ff */
[----:B------:R-:W0:Y:S01]  /*0ec0*/  LDCU UR10, c[0x0][0x3c0] ;  /* 0x00007800ff0a77ac */ /* 0x000e220008000800 */
[----:B------:R-:W-:Y:S01]  /*0ed0*/  SHF.L.U32 R16, R0, 0x1, RZ ;  /* 0x0000000100107819 */ /* 0x000fe200000006ff */
[----:B--2---:R-:W-:-:S03]  /*0ee0*/  IMAD.WIDE.U32 R10, R14, 0x2, R10 ;  /* 0x000000020e0a7825 */ /* 0x004fc600078e000a */
[----:B-1----:R-:W-:-:S04]  /*0ef0*/  LEA R66, P0, R10, UR24, 0x2 ;  /* 0x000000180a427c11 */ /* 0x002fc8000f8010ff */
[----:B------:R-:W-:Y:S01]  /*0f00*/  LEA.HI.X R67, R10, UR25, R11, 0x2, P0 ;  /* 0x000000190a437c11 */ /* 0x000fe200080f140b */
[----:B------:R-:W1:Y:S05]  /*0f10*/  LDCU.64 UR24, c[0x0][0x398] ;  /* 0x00007300ff1877ac */ /* 0x000e6a0008000a00 */
[----:B------:R-:W0:Y:S01]  /*0f20*/  LDG.E.64.CONSTANT R66, desc[UR16][R66.64] ;  /* 0x0000001042427981 */ /* 0x000e22000c1e9b00 */
[----:B------:R-:W-:Y:S02]  /*0f30*/  SHF.L.U64.HI R14, R0, 0x1, R13 ;  /* 0x00000001000e7819 */ /* 0x000fe4000001020d */
[----:B---3--:R-:W-:-:S04]  /*0f40*/  IADD3 R76, P0, PT, R16, UR26, RZ ;  /* 0x0000001a104c7c10 */ /* 0x008fc8000ff1e0ff */
[----:B------:R-:W-:-:S05]  /*0f50*/  IADD3.X R77, PT, PT, R14, UR27, RZ, P0, !PT ;  /* 0x0000001b0e4d7c10 */ /* 0x000fca00087fe4ff */
[----:B------:R-:W2:Y:S04]  /*0f60*/  LDG.E.64.CONSTANT R46, desc[UR16][R76.64] ;  /* 0x000000104c2e7981 */ /* 0x000ea8000c1e9b00 */
[----:B------:R-:W3:Y:S04]  /*0f70*/  LDG.E.64.CONSTANT R34, desc[UR16][R76.64+0x5000] ;  /* 0x005000104c227981 */ /* 0x000ee8000c1e9b00 */
        /* <DEDUP_REMOVED lines=8> */
[----:B------:R-:W5:Y:S01]  /*1000*/  LDG.E.64.CONSTANT R52, desc[UR16][R76.64+0x32000] ;  /* 0x032000104c347981 */ /* 0x000f62000c1e9b00 */
[----:B-1----:R-:W-:-:S04]  /*1010*/  IADD3 R74, P0, PT, R16, UR24, RZ ;  /* 0x00000018104a7c10 */ /* 0x002fc8000ff1e0ff */
[----:B------:R-:W-:-:S05]  /*1020*/  IADD3.X R75, PT, PT, R14, UR25, RZ, P0, !PT ;  /* 0x000000190e4b7c10 */ /* 0x000fca00087fe4ff */
[----:B------:R-:W5:Y:S04]  /*1030*/  LDG.E.64.CONSTANT R50, desc[UR16][R74.64] ;  /* 0x000000104a327981 */ /* 0x000f68000c1e9b00 */
[----:B------:R-:W5:Y:S04]  /*1040*/  LDG.E.64.CONSTANT R70, desc[UR16][R74.64+0x5000] ;  /* 0x005000104a467981 */ /* 0x000f68000c1e9b00 */
[----:B------:R-:W5:Y:S04]  /*1050*/  LDG.E.64.CONSTANT R68, desc[UR16][R74.64+0xa000] ;  /* 0x00a000104a447981 */ /* 0x000f68000c1e9b00 */
[----:B------:R-:W-:Y:S04]  /*1060*/  STL [R1+0x1c], R16 ;  /* 0x00001c1001007387 */ /* 0x000fe80000100800 */
[----:B------:R1:W-:Y:S04]  /*1070*/  STL [R1+0x20], R14 ;  /* 0x0000200e01007387 */ /* 0x0003e80000100800 */
[----:B------:R-:W5:Y:S04]  /*1080*/  LDG.E.64.CONSTANT R64, desc[UR16][R74.64+0xf000] ;  /* 0x00f000104a407981 */ /* 0x000f68000c1e9b00 */
[----:B------:R-:W5:Y:S04]  /*1090*/  LDG.E.64.CONSTANT R62, desc[UR16][R74.64+0x14000] ;  /* 0x014000104a3e7981 */ /* 0x000f68000c1e9b00 */
[----:B------:R-:W5:Y:S01]  /*10a0*/  LDG.E.64.CONSTANT R60, desc[UR16][R74.64+0x19000] ;  /* 0x019000104a3c7981 */ /* 0x000f62000c1e9b00 */
[----:B0-----:R-:W-:-:S06]  /*10b0*/  FADD.FTZ R10, R67, UR10 ;  /* 0x0000000a430a7e21 */ /* 0x001fcc0008010000 */
[----:B------:R-:W0:Y:S01]  /*10c0*/  MUFU.RSQ R10, R10 ;  /* 0x0000000a000a7308 */ /* 0x000e220000001400 */
[----:B--2---:R-:W-:-:S05]  /*10d0*/  SHF.L.U32 R13, R47, 0x10, RZ ;  /* 0x000000102f0d7819 */ /* 0x004fca00000006ff */
[----:B------:R-:W-:-:S04]  /*10e0*/  FADD.FTZ R13, -R66, R13 ;  /* 0x0000000d420d7221 */ /* 0x000fc80000010100 */
[----:B0-----:R-:W-:Y:S01]  /*10f0*/  FMUL.FTZ R150, R10, R13 ;  /* 0x0000000d0a967220 */ /* 0x001fe20000410000 */
[----:B---3--:R-:W-:Y:S02]  /*1100*/  SHF.L.U32 R13, R35, 0x10, RZ ;  /* 0x00000010230d7819 */ /* 0x008fe400000006ff */
[----:B----4-:R-:W-:-:S03]  /*1110*/  SHF.L.U32 R15, R30, 0x10, RZ ;  /* 0x000000101e0f7819 */ /* 0x010fc600000006ff */
[----:B------:R-:W-:-:S04]  /*1120*/  FADD.FTZ R13, -R66, R13 ;  /* 0x0000000d420d7221 */ /* 0x000fc80000010100 */
[----:B------:R-:W-:Y:S01]  /*1130*/  FMUL.FTZ R12, R10, R13 ;  /* 0x0000000d0a0c7220 */ /* 0x000fe20000410000 */
[----:B------:R-:W-:Y:S01]  /*1140*/  FADD.FTZ R13, -R66, R15 ;  /* 0x0000000f420d7221 */ /* 0x000fe20000010100 */
[----:B------:R-:W-:Y:S02]  /*1150*/  SHF.L.U32 R15, R31, 0x10, RZ ;  /* 0x000000101f0f7819 */ /* 0x000fe400000006ff */
[----:B-----5:R-:W-:-:S03]  /*1160*/  SHF.L.U32 R17, R32, 0x10, RZ ;  /* 0x0000001020117819 */ /* 0x020fc600000006ff */
[----:B------:R-:W-:-:S04]  /*1170*/  FADD.FTZ R15, -R66, R15 ;  /* 0x0000000f420f7221 */ /* 0x000fc80000010100 */
[----:B-1----:R-:W-:Y:S01]  /*1180*/  FMUL.FTZ R14, R10, R15 ;  /* 0x0000000f0a0e7220 */ /* 0x002fe20000410000 */
[----:B------:R-:W-:Y:S01]  /*1190*/  FADD.FTZ R15, -R66, R17 ;  /* 0x00000011420f7221 */ /* 0x000fe20000010100 */
[----:B------:R-:W-:Y:S02]  /*11a0*/  SHF.L.U32 R17, R33, 0x10, RZ ;  /* 0x0000001021117819 */ /* 0x000fe400000006ff */
[----:B------:R-:W-:-:S03]  /*11b0*/  SHF.L.U32 R19, R36, 0x10, RZ ;  /* 0x0000001024137819 */ /* 0x000fc600000006ff */
[----:B------:R-:W-:-:S04]  /*11c0*/  FADD.FTZ R17, -R66, R17 ;  /* 0x0000001142117221 */ /* 0x000fc80000010100 */
[----:B------:R-:W-:Y:S01]  /*11d0*/  FMUL.FTZ R16, R10, R17 ;  /* 0x000000110a107220 */ /* 0x000fe20000410000 */
        /* <DEDUP_REMOVED lines=27> */
[----:B------:R-:W-:Y:S02]  /*1390*/  SHF.L.U32 R55, R52, 0x10, RZ ;  /* 0x0000001034377819 */ /* 0x000fe400000006ff */
[----:B------:R-:W-:Y:S01]  /*13a0*/  SHF.L.U32 R11, R46, 0x10, RZ ;  /* 0x000000102e0b7819 */ /* 0x000fe200000006ff */
[----:B------:R-:W-:Y:S01]  /*13b0*/  FADD.FTZ R29, -R66, R29 ;  /* 0x0000001d421d7221 */ /* 0x000fe20000010100 */
[----:B------:R-:W-:-:S03]  /*13c0*/  PRMT R46, R46, 0x7632, R46 ;  /* 0x000076322e2e7816 */ /* 0x000fc6000000002e */
[----:B------:R-:W-:Y:S01]  /*13d0*/  FMUL.FTZ R28, R10, R29 ;  /* 0x0000001d0a1c7220 */ /* 0x000fe20000410000 */
[C---:B------:R-:W-:Y:S01]  /*13e0*/  FADD.FTZ R29, -R66.reuse, R55 ;  /* 0x00000037421d7221 */ /* 0x040fe20000010100 */
[----:B------:R-:W-:Y:S01]  /*13f0*/  FADD.FTZ R11, -R66, R11 ;  /* 0x0000000b420b7221 */ /* 0x000fe20000010100 */
[----:B------:R-:W-:-:S03]  /*1400*/  SHF.L.U32 R55, R46, 0x10, RZ ;  /* 0x000000102e377819 */ /* 0x000fc600000006ff */
[----:B------:R-:W-:Y:S01]  /*1410*/  FMUL.FTZ R0, R10, R11 ;  /* 0x0000000b0a007220 */ /* 0x000fe20000410000 */
[----:B------:R-:W-:Y:S01]  /*1420*/  SHF.L.U32 R11, R34, 0x10, RZ ;  /* 0x00000010220b7819 */ /* 0x000fe200000006ff */
[----:B------:R-:W-:Y:S01]  /*1430*/  FADD.FTZ R55, -R66, R55 ;  /* 0x0000003742377221 */ /* 0x000fe20000010100 */
[----:B------:R-:W-:-:S03]  /*1440*/  PRMT R34, R34, 0x7632, R34 ;  /* 0x0000763222227816 */ /* 0x000fc60000000022 */
[----:B------:R-:W-:Y:S01]  /*1450*/  FMUL.FTZ R151, R10, R55 ;  /* 0x000000370a977220 */ /* 0x000fe20000410000 */
[----:B------:R-:W-:Y:S02]  /*1460*/  SHF.L.U32 R55, R34, 0x10, RZ ;  /* 0x0000001022377819 */ /* 0x000fe400000006ff */
[----:B------:R-:W-:Y:S02]  /*1470*/  PRMT R35, R35, 0x7632, R35 ;  /* 0x0000763223237816 */ /* 0x000fe40000000023 */
[----:B------:R-:W-:Y:S01]  /*1480*/  PRMT R31, R30, 0x7632, R31 ;  /* 0x000076321e1f7816 */ /* 0x000fe2000000001f */
[----:B------:R-:W-:Y:S01]  /*1490*/  FADD.FTZ R55, -R66, R55 ;  /* 0x0000003742377221 */ /* 0x000fe20000010100 */
[----:B------:R-:W-:-:S03]  /*14a0*/  SHF.L.U32 R35, R35, 0x10, RZ ;  /* 0x0000001023237819 */ /* 0x000fc600000006ff */
[----:B------:R-:W-:Y:S01]  /*14b0*/  FMUL.FTZ R30, R10, R55 ;  /* 0x000000370a1e7220 */ /* 0x000fe20000410000 */
[C---:B------:R-:W-:Y:S01]  /*14c0*/  SHF.L.U32 R55, R31.reuse, 0x10, RZ ;  /* 0x000000101f377819 */ /* 0x040fe200000006ff */
[----:B------:R-:W-:Y:S01]  /*14d0*/  FFMA.FTZ R131, R2, R0, R4 ;  /* 0x0000000002837223 */ /* 0x000fe20000010004 */
[----:B------:R-:W-:Y:S01]  /*14e0*/  PRMT R32, R31, 0x7632, R32 ;  /* 0x000076321f207816 */ /* 0x000fe20000000020 */
[C---:B------:R-:W-:Y:S02]  /*14f0*/  FADD.FTZ R35, -R66.reuse, R35 ;  /* 0x0000002342237221 */ /* 0x040fe40000010100 */
[----:B------:R-:W-:Y:S01]  /*1500*/  FADD.FTZ R55, -R66, R55 ;  /* 0x0000003742377221 */ /* 0x000fe20000010100 */
[----:B------:R-:W-:Y:S01]  /*1510*/  FMUL.FTZ R54, R131, -1.4426950216293334961 ;  /* 0xbfb8aa3b83367820 */ /* 0x000fe20000410000 */
[----:B------:R-:W-:Y:S01]  /*1520*/  PRMT R33, R32, 0x7632, R33 ;  /* 0x0000763220217816 */ /* 0x000fe20000000021 */
[----:B------:R-:W-:Y:S01]  /*1530*/  FMUL.FTZ R31, R10, R35 ;  /* 0x000000230a1f7220 */ /* 0x000fe20000410000 */
[----:B------:R-:W-:Y:S01]  /*1540*/  PRMT R47, R47, 0x7632, R47 ;  /* 0x000076322f2f7816 */ /* 0x000fe2000000002f */
[----:B------:R-:W-:Y:S01]  /*1550*/  FFMA.FTZ R127, R3, R150, R5 ;  /* 0x00000096037f7223 */ /* 0x000fe20000010005 */
[----:B------:R-:W-:Y:S01]  /*1560*/  SHF.L.U32 R35, R32, 0x10, RZ ;  /* 0x0000001020237819 */ /* 0x000fe200000006ff */
[----:B------:R-:W-:Y:S01]  /*1570*/  FMUL.FTZ R32, R10, R55 ;  /* 0x000000370a207220 */ /* 0x000fe20000410000 */
[----:B------:R-:W-:Y:S01]  /*1580*/  SHF.L.U32 R55, R33, 0x10, RZ ;  /* 0x0000001021377819 */ /* 0x000fe200000006ff */
[----:B------:R-:W0:Y:S01]  /*1590*/  MUFU.EX2 R54, R54 ;  /* 0x0000003600367308 */ /* 0x000e220000000800 */
[----:B------:R-:W-:Y:S01]  /*15a0*/  SHF.L.U32 R47, R47, 0x10, RZ ;  /* 0x000000102f2f7819 */ /* 0x000fe200000006ff */
[----:B------:R-:W-:Y:S01]  /*15b0*/  FMUL.FTZ R119, R127, -1.4426950216293334961 ;  /* 0xbfb8aa3b7f777820 */ /* 0x000fe20000410000 */
[C---:B------:R-:W-:Y:S01]  /*15c0*/  FADD.FTZ R35, -R66.reuse, R35 ;  /* 0x0000002342237221 */ /* 0x040fe20000010100 */
[----:B------:R-:W-:Y:S01]  /*15d0*/  PRMT R34, R33, 0x7632, R34 ;  /* 0x0000763221227816 */ /* 0x000fe20000000022 */
[C---:B------:R-:W-:Y:S01]  /*15e0*/  FADD.FTZ R55, -R66.reuse, R55 ;  /* 0x0000003742377221 */ /* 0x040fe20000010100 */
[----:B------:R-:W-:Y:S01]  /*15f0*/  FADD.FTZ R47, -R66, R47 ;  /* 0x0000002f422f7221 */ /* 0x000fe20000010100 */
[----:B------:R-:W-:Y:S01]  /*1600*/  FMUL.FTZ R33, R10, R35 ;  /* 0x000000230a217220 */ /* 0x000fe20000410000 */
[----:B------:R-:W-:Y:S01]  /*1610*/  SHF.L.U32 R35, R34, 0x10, RZ ;  /* 0x0000001022237819 */ /* 0x000fe200000006ff */
[----:B------:R-:W1:Y:S01]  /*1620*/  MUFU.EX2 R119, R119 ;  /* 0x0000007700777308 */ /* 0x000e620000000800 */
[----:B------:R-:W-:Y:S01]  /*1630*/  FMUL.FTZ R34, R10, R55 ;  /* 0x000000370a227220 */ /* 0x000fe20000410000 */
[----:B------:R-:W-:Y:S01]  /*1640*/  PRMT R55, R36, 0x7632, R55 ;  /* 0x0000763224377816 */ /* 0x000fe20000000037 */
[----:B------:R-:W-:Y:S01]  /*1650*/  FMUL.FTZ R146, R10, R47 ;  /* 0x0000002f0a927220 */ /* 0x000fe20000410000 */
[----:B------:R-:W-:-:S02]  /*1660*/  FFMA.FTZ R118, R6, R151, R8 ;  /* 0x0000009706767223 */ /* 0x000fc40000010008 */
[----:B------:R-:W-:Y:S01]  /*1670*/  SHF.L.U32 R55, R55, 0x10, RZ ;  /* 0x0000001037377819 */ /* 0x000fe200000006ff */
[----:B------:R-:W-:Y:S01]  /*1680*/  FFMA.FTZ R88, R7, R146, R9 ;  /* 0x0000009207587223 */ /* 0x000fe20000010009 */
[----:B0-----:R-:W-:Y:S01]  /*1690*/  FADD.FTZ R139, R54, 1 ;  /* 0x3f800000368b7421 */ /* 0x001fe20000010000 */
[----:B------:R-:W-:Y:S02]  /*16a0*/  FMUL.FTZ R47, R118, -1.4426950216293334961 ;  /* 0xbfb8aa3b762f7820 */ /* 0x000fe40000410000 */
[----:B------:R-:W-:Y:S01]  /*16b0*/  FMUL.FTZ R46, R88, -1.4426950216293334961 ;  /* 0xbfb8aa3b582e7820 */ /* 0x000fe20000410000 */
[----:B------:R-:W-:Y:S02]  /*16c0*/  FADD.FTZ R36, -R66, R55 ;  /* 0x0000003742247221 */ /* 0x000fe40000010100 */
[----:B------:R-:W2:Y:S01]  /*16d0*/  LDG.E.64.CONSTANT R54, desc[UR16][R74.64+0x1e000] ;  /* 0x01e000104a367981 */ /* 0x000ea2000c1e9b00 */
[----:B------:R-:W-:Y:S01]  /*16e0*/  MUFU.EX2 R47, R47 ;  /* 0x0000002f002f7308 */ /* 0x000fe20000000800 */
[----:B-1----:R-:W-:-:S07]  /*16f0*/  FADD.FTZ R142, R119, 1 ;  /* 0x3f800000778e7421 */ /* 0x002fce0000010000 */
[----:B------:R-:W0:Y:S01]  /*1700*/  MUFU.EX2 R46, R46 ;  /* 0x0000002e002e7308 */ /* 0x000e220000000800 */
[----:B------:R-:W-:-:S07]  /*1710*/  FADD.FTZ R11, -R66, R11 ;  /* 0x0000000b420b7221 */ /* 0x000fce0000010100 */
[----:B------:R-:W1:Y:S01]  /*1720*/  MUFU.RCP R139, R139 ;  /* 0x0000008b008b7308 */ /* 0x000e620000001000 */
[----:B------:R-:W-:-:S07]  /*1730*/  FMUL.FTZ R11, R10, R11 ;  /* 0x0000000b0a0b7220 */ /* 0x000fce0000410000 */
[----:B------:R-:W3:Y:S01]  /*1740*/  MUFU.RCP R142, R142 ;  /* 0x0000008e008e7308 */ /* 0x000ee20000001000 */
[----:B------:R-:W-:Y:S01]  /*1750*/  FFMA.FTZ R56, R2, R11, R4 ;  /* 0x0000000b02387223 */ /* 0x000fe20000010004 */
[----:B0-----:R-:W-:Y:S01]  /*1760*/  FADD.FTZ R46, R46, 1 ;  /* 0x3f8000002e2e7421 */ /* 0x001fe20000010000 */
[----:B------:R-:W-:Y:S02]  /*1770*/  FADD.FTZ R143, R47, 1 ;  /* 0x3f8000002f8f7421 */ /* 0x000fe40000010000 */
[----:B------:R-:W-:Y:S01]  /*1780*/  FMUL.FTZ R57, R56, -1.4426950216293334961 ;  /* 0xbfb8aa3b38397820 */ /* 0x000fe20000410000 */
[----:B-1----:R-:W-:Y:S02]  /*1790*/  FADD.FTZ R47, -R139, 1 ;  /* 0x3f8000008b2f7421 */ /* 0x002fe40000010100 */
[----:B------:R0:W1:Y:S02]  /*17a0*/  MUFU.RCP R141, R46 ;  /* 0x0000002e008d7308 */ /* 0x0000640000001000 */
[----:B------:R-:W-:Y:S01]  /*17b0*/  FFMA.FTZ R131, R131, R47, 1 ;  /* 0x3f80000083837423 */ /* 0x000fe2000001002f */
[----:B---3--:R-:W-:-:S05]  /*17c0*/  FADD.FTZ R47, -R142, 1 ;  /* 0x3f8000008e2f7421 */ /* 0x008fca0000010100 */
[----:B------:R-:W3:Y:S01]  /*17d0*/  MUFU.EX2 R57, R57 ;  /* 0x0000003900397308 */ /* 0x000ee20000000800 */
[----:B------:R-:W-:Y:S01]  /*17e0*/  FFMA.FTZ R58, R3, R12, R5 ;  /* 0x0000000c033a7223 */ /* 0x000fe20000010005 */
[----:B------:R-:W-:Y:S02]  /*17f0*/  FFMA.FTZ R127, R127, R47, 1 ;  /* 0x3f8000007f7f7423 */ /* 0x000fe4000001002f */
[----:B0-----:R-:W4:Y:S01]  /*1800*/  LDG.E.64.CONSTANT R46, desc[UR16][R74.64+0x23000] ;  /* 0x023000104a2e7981 */ /* 0x001f22000c1e9b00 */
[----:B------:R-:W-:Y:S01]  /*1810*/  FMUL.FTZ R86, R58, -1.4426950216293334961 ;  /* 0xbfb8aa3b3a567820 */ /* 0x000fe20000410000 */
[----:B------:R-:W-:Y:S01]  /*1820*/  FFMA.FTZ R107, R6, R30, R8 ;  /* 0x0000001e066b7223 */ /* 0x000fe20000010008 */
[----:B------:R-:W-:Y:S01]  /*1830*/  FFMA.FTZ R136, R7, R31, R9 ;  /* 0x0000001f07887223 */ /* 0x000fe20000010009 */
[----:B------:R-:W-:Y:S01]  /*1840*/  FMUL.FTZ R13, R10, R13 ;  /* 0x0000000d0a0d7220 */ /* 0x000fe20000410000 */
[----:B-1----:R-:W-:Y:S01]  /*1850*/  FADD.FTZ R138, -R141, 1 ;  /* 0x3f8000008d8a7421 */ /* 0x002fe20000010100 */
[----:B------:R-:W-:Y:S01]  /*1860*/  FMUL.FTZ R101, R107, -1.4426950216293334961 ;  /* 0xbfb8aa3b6b657820 */ /* 0x000fe20000410000 */
[----:B------:R-:W0:Y:S01]  /*1870*/  MUFU.EX2 R86, R86 ;  /* 0x0000005600567308 */ /* 0x000e220000000800 */
[----:B------:R-:W-:Y:S01]  /*1880*/  FMUL.FTZ R102, R136, -1.4426950216293334961 ;  /* 0xbfb8aa3b88667820 */ /* 0x000fe20000410000 */
[----:B------:R-:W-:Y:S01]  /*1890*/  FFMA.FTZ R91, R2, R13, R4 ;  /* 0x0000000d025b7223 */ /* 0x000fe20000010004 */
[----:B------:R-:W-:Y:S01]  /*18a0*/  FFMA.FTZ R138, R88, R138, 1 ;  /* 0x3f800000588a7423 */ /* 0x000fe2000001008a */
[----:B---3--:R-:W-:-:S02]  /*18b0*/  FADD.FTZ R57, R57, 1 ;  /* 0x3f80000039397421 */ /* 0x008fc40000010000 */
[----:B------:R-:W-:Y:S01]  /*18c0*/  FMUL.FTZ R92, R91, -1.4426950216293334961 ;  /* 0xbfb8aa3b5b5c7820 */ /* 0x000fe20000410000 */
[----:B------:R-:W-:Y:S01]  /*18d0*/  FMUL.FTZ R141, R141, R138 ;  /* 0x0000008a8d8d7220 */ /* 0x000fe20000410000 */
[----:B------:R-:W1:Y:S08]  /*18e0*/  MUFU.EX2 R101, R101 ;  /* 0x0000006500657308 */ /* 0x000e700000000800 */
[----:B------:R-:W3:Y:S01]  /*18f0*/  MUFU.EX2 R102, R102 ;  /* 0x0000006600667308 */ /* 0x000ee20000000800 */
[----:B------:R-:W-:-:S07]  /*1900*/  FMUL.FTZ R139, R139, R131 ;  /* 0x000000838b8b7220 */ /* 0x000fce0000410000 */
[----:B------:R5:W3:Y:S01]  /*1910*/  MUFU.RCP R138, R57 ;  /* 0x00000039008a7308 */ /* 0x000ae20000001000 */
[----:B0-----:R-:W-:-:S07]  /*1920*/  FADD.FTZ R88, R86, 1 ;  /* 0x3f80000056587421 */ /* 0x001fce0000010000 */
[----:B------:R-:W0:Y:S01]  /*1930*/  MUFU.EX2 R92, R92 ;  /* 0x0000005c005c7308 */ /* 0x000e220000000800 */
[----:B-----5:R-:W-:Y:S01]  /*1940*/  SHF.L.U32 R57, R50, 0x10, RZ ;  /* 0x0000001032397819 */ /* 0x020fe200000006ff */
[----:B------:R-:W-:Y:S01]  /*1950*/  FMUL.FTZ R142, R142, R127 ;  /* 0x0000007f8e8e7220 */ /* 0x000fe20000410000 */
[----:B------:R-:W-:-:S03]  /*1960*/  PRMT R50, R50, 0x7632, R50 ;  /* 0x0000763232327816 */ /* 0x000fc60000000032 */
[----:B------:R-:W-:Y:S02]  /*1970*/  FMUL.FTZ R86, R57, R139 ;  /* 0x0000008b39567220 */ /* 0x000fe40000410000 */
[----:B------:R5:W0:Y:S01]  /*1980*/  MUFU.RCP R139, R88 ;  /* 0x00000058008b7308 */ /* 0x000a220000001000 */
[----:B------:R-:W-:Y:S01]  /*1990*/  FFMA.FTZ R90, R3, R14, R5 ;  /* 0x0000000e035a7223 */ /* 0x000fe20000010005 */
[----:B-1----:R-:W-:Y:S01]  /*19a0*/  FADD.FTZ R140, R101, 1 ;  /* 0x3f800000658c7421 */ /* 0x002fe20000010000 */
[----:B---3--:R-:W-:Y:S01]  /*19b0*/  FADD.FTZ R102, R102, 1 ;  /* 0x3f80000066667421 */ /* 0x008fe20000010000 */
[----:B------:R-:W-:Y:S01]  /*19c0*/  SHF.L.U32 R101, R50, 0x10, RZ ;  /* 0x0000001032657819 */ /* 0x000fe200000006ff */
[----:B------:R-:W-:Y:S01]  /*19d0*/  FADD.FTZ R50, -R138, 1 ;  /* 0x3f8000008a327421 */ /* 0x000fe20000010100 */
[C---:B-----5:R-:W-:Y:S02]  /*19e0*/  SHF.L.U32 R88, R51.reuse, 0x10, RZ ;  /* 0x0000001033587819 */ /* 0x060fe400000006ff */
[----:B------:R-:W-:Y:S01]  /*19f0*/  PRMT R51, R51, 0x7632, R51 ;  /* 0x0000763233337816 */ /* 0x000fe20000000033 */
[----:B------:R-:W-:-:S02]  /*1a00*/  FMUL.FTZ R59, R90, -1.4426950216293334961 ;  /* 0xbfb8aa3b5a3b7820 */ /* 0x000fc40000410000 */
[----:B------:R-:W-:Y:S01]  /*1a10*/  FMUL.FTZ R88, R88, R142 ;  /* 0x0000008e58587220 */ /* 0x000fe20000410000 */
[----:B------:R-:W-:Y:S01]  /*1a20*/  FMUL.FTZ R15, R10, R15 ;  /* 0x0000000f0a0f7220 */ /* 0x000fe20000410000 */
[----:B------:R1:W-:Y:S01]  /*1a30*/  MUFU.RCP R142, R102 ;  /* 0x00000066008e7308 */ /* 0x0003e20000001000 */
[----:B------:R-:W-:Y:S02]  /*1a40*/  FFMA.FTZ R50, R56, R50, 1 ;  /* 0x3f80000038327423 */ /* 0x000fe40000010032 */
[----:B------:R-:W-:Y:S01]  /*1a50*/  FFMA.FTZ R87, R2, R15, R4 ;  /* 0x0000000f02577223 */ /* 0x000fe20000010004 */
[----:B------:R-:W-:Y:S01]  /*1a60*/  FFMA.FTZ R106, R6, R32, R8 ;  /* 0x00000020066a7223 */ /* 0x000fe20000010008 */
[----:B------:R-:W-:Y:S01]  /*1a70*/  FFMA.FTZ R94, R7, R33, R9 ;  /* 0x00000021075e7223 */ /* 0x000fe20000010009 */
[----:B------:R-:W-:Y:S01]  /*1a80*/  FFMA.FTZ R95, R3, R16, R5 ;  /* 0x00000010035f7223 */ /* 0x000fe20000010005 */
[----:B-1----:R-:W-:Y:S01]  /*1a90*/  SHF.L.U32 R102, R51, 0x10, RZ ;  /* 0x0000001033667819 */ /* 0x002fe200000006ff */
[----:B0-----:R-:W-:Y:S01]  /*1aa0*/  FADD.FTZ R51, R92, 1 ;  /* 0x3f8000005c337421 */ /* 0x001fe20000010000 */
[----:B------:R-:W0:Y:S01]  /*1ab0*/  MUFU.EX2 R59, R59 ;  /* 0x0000003b003b7308 */ /* 0x000e220000000800 */
[----:B------:R-:W-:Y:S01]  /*1ac0*/  FMUL.FTZ R92, R138, R50 ;  /* 0x000000328a5c7220 */ /* 0x000fe20000410000 */
[----:B------:R-:W-:Y:S01]  /*1ad0*/  FMUL.FTZ R89, R87, -1.4426950216293334961 ;  /* 0xbfb8aa3b57597820 */ /* 0x000fe20000410000 */
[----:B------:R-:W1:Y:S01]  /*1ae0*/  S2R R132, SR_CgaCtaId ;  /* 0x0000000000847919 */ /* 0x000e620000008800 */
[----:B------:R-:W-:Y:S01]  /*1af0*/  PRMT R40, R70, 0x7632, R40 ;  /* 0x0000763246287816 */ /* 0x000fe20000000028 */
[----:B------:R-:W-:Y:S01]  /*1b00*/  FADD.FTZ R35, -R66, R35 ;  /* 0x0000002342237221 */ /* 0x000fe20000010100 */
[----:B------:R-:W-:Y:S01]  /*1b10*/  PRMT R37, R37, 0x7632, R37 ;  /* 0x0000763225257816 */ /* 0x000fe20000000025 */
[----:B------:R-:W-:Y:S01]  /*1b20*/  FFMA.FTZ R105, R6, R34, R8 ;  /* 0x0000002206697223 */ /* 0x000fe20000010008 */
[----:B------:R3:W-:Y:S01]  /*1b30*/  MUFU.RCP R138, R51 ;  /* 0x00000033008a7308 */ /* 0x0007e20000001000 */
[----:B------:R-:W-:Y:S01]  /*1b40*/  FMUL.FTZ R137, R106, -1.4426950216293334961 ;  /* 0xbfb8aa3b6a897820 */ /* 0x000fe20000410000 */
[C---:B------:R-:W-:Y:S01]  /*1b50*/  FMUL.FTZ R17, R10.reuse, R17 ;  /* 0x000000110a117220 */ /* 0x040fe20000410000 */
[----:B------:R-:W-:Y:S01]  /*1b60*/  MOV R133, 0x400 ;  /* 0x0000040000857802 */ /* 0x000fe20000000f00 */
[----:B------:R-:W-:Y:S01]  /*1b70*/  FFMA.FTZ R97, R3, R18, R5 ;  /* 0x0000001203617223 */ /* 0x000fe20000010005 */
[----:B------:R-:W-:Y:S01]  /*1b80*/  FMUL.FTZ R36, R10, R36 ;  /* 0x000000240a247220 */ /* 0x000fe20000410000 */
[----:B------:R-:W5:Y:S02]  /*1b90*/  LDG.E.64.CONSTANT R56, desc[UR16][R76.64+0x37000] ;  /* 0x037000104c387981 */ /* 0x000f64000c1e9b00 */
[----:B------:R-:W1:Y:S02]  /*1ba0*/  MUFU.RCP R140, R140 ;  /* 0x0000008c008c7308 */ /* 0x000e640000001000 */
[----:B---3--:R-:W3:Y:S01]  /*1bb0*/  LDG.E.64.CONSTANT R50, desc[UR16][R74.64+0x28000] ;  /* 0x028000104a327981 */ /* 0x008ee2000c1e9b00 */
[----:B------:R-:W-:Y:S01]  /*1bc0*/  FMUL.FTZ R102, R102, R141 ;  /* 0x0000008d66667220 */ /* 0x000fe20000410000 */
[----:B------:R-:W-:Y:S01]  /*1bd0*/  FMUL.FTZ R104, R94, -1.4426950216293334961 ;  /* 0xbfb8aa3b5e687820 */ /* 0x000fe20000410000 */
[----:B------:R-:W-:-:S03]  /*1be0*/  FADD.FTZ R141, -R139, 1 ;  /* 0x3f8000008b8d7421 */ /* 0x000fc60000010100 */
[----:B------:R-:W1:Y:S01]  /*1bf0*/  MUFU.EX2 R89, R89 ;  /* 0x0000005900597308 */ /* 0x000e620000000800 */
[----:B------:R-:W-:Y:S01]  /*1c00*/  FFMA.FTZ R141, R58, R141, 1 ;  /* 0x3f8000003a8d7423 */ /* 0x000fe2000001008d */
[----:B0-----:R-:W-:-:S06]  /*1c10*/  FADD.FTZ R59, R59, 1 ;  /* 0x3f8000003b3b7421 */ /* 0x001fcc0000010000 */
[----:B------:R-:W0:Y:S01]  /*1c20*/  MUFU.EX2 R137, R137 ;  /* 0x0000008900897308 */ /* 0x000e220000000800 */
[----:B------:R-:W-:Y:S01]  /*1c30*/  FMUL.FTZ R141, R139, R141 ;  /* 0x0000008d8b8d7220 */ /* 0x000fe20000410000 */
[----:B-1----:R-:W-:-:S06]  /*1c40*/  FADD.FTZ R58, -R140, 1 ;  /* 0x3f8000008c3a7421 */ /* 0x002fcc0000010100 */
[----:B------:R-:W1:Y:S01]  /*1c50*/  MUFU.EX2 R104, R104 ;  /* 0x0000006800687308 */ /* 0x000e620000000800 */
[----:B------:R-:W-:Y:S01]  /*1c60*/  FFMA.FTZ R58, R107, R58, 1 ;  /* 0x3f8000006b3a7423 */ /* 0x000fe2000001003a */
[----:B------:R-:W-:-:S06]  /*1c70*/  FMUL.FTZ R93, R95, -1.4426950216293334961 ;  /* 0xbfb8aa3b5f5d7820 */ /* 0x000fcc0000410000 */
[----:B------:R0:W-:Y:S02]  /*1c80*/  MUFU.RCP R139, R59 ;  /* 0x0000003b008b7308 */ /* 0x0001e40000001000 */
[----:B0-----:R-:W-:-:S04]  /*1c90*/  FADD.FTZ R59, -R142, 1 ;  /* 0x3f8000008e3b7421 */ /* 0x001fc80000010100 */
[----:B------:R-:W-:Y:S01]  /*1ca0*/  FFMA.FTZ R107, R136, R59, 1 ;  /* 0x3f800000886b7423 */ /* 0x000fe2000001003b */
[----:B------:R-:W-:Y:S01]  /*1cb0*/  FADD.FTZ R136, R89, 1 ;  /* 0x3f80000059887421 */ /* 0x000fe20000010000 */
[----:B------:R-:W-:Y:S01]  /*1cc0*/  SHF.L.U32 R89, R70, 0x10, RZ ;  /* 0x0000001046597819 */ /* 0x000fe200000006ff */
[----:B------:R-:W0:Y:S01]  /*1cd0*/  MUFU.EX2 R93, R93 ;  /* 0x0000005d005d7308 */ /* 0x000e220000000800 */
[----:B------:R-:W-:Y:S01]  /*1ce0*/  FADD.FTZ R137, R137, 1 ;  /* 0x3f80000089897421 */ /* 0x000fe20000010000 */
[----:B-1----:R-:W-:Y:S02]  /*1cf0*/  FADD.FTZ R104, R104, 1 ;  /* 0x3f80000068687421 */ /* 0x002fe40000010000 */
[----:B------:R-:W-:Y:S01]  /*1d00*/  FMUL.FTZ R89, R89, R92 ;  /* 0x0000005c59597220 */ /* 0x000fe20000410000 */
[C---:B------:R-:W-:Y:S02]  /*1d10*/  SHF.L.U32 R92, R71.reuse, 0x10, RZ ;  /* 0x00000010475c7819 */ /* 0x040fe400000006ff */
[----:B------:R-:W-:Y:S01]  /*1d20*/  PRMT R71, R71, 0x7632, R71 ;  /* 0x0000763247477816 */ /* 0x000fe20000000047 */
[----:B------:R-:W-:Y:S02]  /*1d30*/  MUFU.RCP R70, R137 ;  /* 0x0000008900467308 */ /* 0x000fe40000001000 */
[----:B------:R-:W-:Y:S01]  /*1d40*/  FMUL.FTZ R92, R92, R141 ;  /* 0x0000008d5c5c7220 */ /* 0x000fe20000410000 */
[----:B------:R-:W-:Y:S01]  /*1d50*/  SHF.L.U32 R141, R40, 0x10, RZ ;  /* 0x00000010288d7819 */ /* 0x000fe200000006ff */
[----:B------:R-:W-:-:S04]  /*1d60*/  FMUL.FTZ R140, R140, R58 ;  /* 0x0000003a8c8c7220 */ /* 0x000fc80000410000 */
[----:B------:R1:W0:Y:S01]  /*1d70*/  MUFU.RCP R137, R104 ;  /* 0x0000006800897308 */ /* 0x0002220000001000 */
[----:B------:R-:W-:Y:S01]  /*1d80*/  FMUL.FTZ R35, R10, R35 ;  /* 0x000000230a237220 */ /* 0x000fe20000410000 */
[----:B------:R-:W-:Y:S01]  /*1d90*/  SHF.L.U32 R71, R71, 0x10, RZ ;  /* 0x0000001047477819 */ /* 0x000fe200000006ff */
[----:B------:R-:W-:Y:S01]  /*1da0*/  FMUL.FTZ R107, R142, R107 ;  /* 0x0000006b8e6b7220 */ /* 0x000fe20000410000 */
[----:B------:R-:W-:Y:S01]  /*1db0*/  SHF.L.U32 R37, R37, 0x10, RZ ;  /* 0x0000001025257819 */ /* 0x000fe200000006ff */
[----:B------:R-:W-:Y:S01]  /*1dc0*/  FFMA.FTZ R130, R7, R35, R9 ;  /* 0x0000002307827223 */ /* 0x000fe20000010009 */
[----:B------:R-:W-:Y:S01]  /*1dd0*/  FMUL.FTZ R134, R105, -1.4426950216293334961 ;  /* 0xbfb8aa3b69867820 */ /* 0x000fe20000410000 */
[----:B------:R-:W-:Y:S01]  /*1de0*/  FFMA.FTZ R73, R2, R17, R4 ;  /* 0x0000001102497223 */ /* 0x000fe20000010004 */
[----:B------:R-:W-:Y:S01]  /*1df0*/  IADD3 R133, PT, PT, R133, 0x2800, RZ ;  /* 0x0000280085857810 */ /* 0x000fe20007ffe0ff */
[----:B-1----:R-:W-:Y:S01]  /*1e00*/  FMUL.FTZ R104, R141, R140 ;  /* 0x0000008c8d687220 */ /* 0x002fe20000410000 */
[----:B------:R-:W-:Y:S01]  /*1e10*/  FADD.FTZ R140, -R138, 1 ;  /* 0x3f8000008a8c7421 */ /* 0x000fe20000010100 */
[----:B------:R-:W-:Y:S01]  /*1e20*/  FMUL.FTZ R107, R71, R107 ;  /* 0x0000006b476b7220 */ /* 0x000fe20000410000 */
[----:B0-----:R-:W-:Y:S01]  /*1e30*/  FADD.FTZ R71, R93, 1 ;  /* 0x3f8000005d477421 */ /* 0x001fe20000010000 */
[----:B------:R-:W-:Y:S01]  /*1e40*/  FMUL.FTZ R135, R130, -1.4426950216293334961 ;  /* 0xbfb8aa3b82877820 */ /* 0x000fe20000410000 */
[----:B------:R-:W-:Y:S01]  /*1e50*/  FFMA.FTZ R93, R91, R140, 1 ;  /* 0x3f8000005b5d7423 */ /* 0x000fe2000001008c */
[----:B------:R-:W-:Y:S01]  /*1e60*/  FADD.FTZ R140, -R139, 1 ;  /* 0x3f8000008b8c7421 */ /* 0x000fe20000010100 */
[----:B------:R-:W-:Y:S01]  /*1e70*/  PRMT R40, R40, 0x7632, R40 ;  /* 0x0000763228287816 */ /* 0x000fe20000000028 */
[----:B------:R-:W-:Y:S01]  /*1e80*/  FMUL.FTZ R96, R97, -1.4426950216293334961 ;  /* 0xbfb8aa3b61607820 */ /* 0x000fe20000410000 */
[----:B------:R-:W-:Y:S01]  /*1e90*/  FFMA.FTZ R119, R6, R36, R8 ;  /* 0x0000002406777223 */ /* 0x000fe20000010008 */
[----:B------:R-:W-:Y:S01]  /*1ea0*/  FFMA.FTZ R140, R90, R140, 1 ;  /* 0x3f8000005a8c7423 */ /* 0x000fe2000001008c */
[----:B------:R-:W-:Y:S01]  /*1eb0*/  FADD.FTZ R90, -R137, 1 ;  /* 0x3f800000895a7421 */ /* 0x000fe20000010100 */
[----:B------:R-:W0:Y:S01]  /*1ec0*/  MUFU.EX2 R135, R135 ;  /* 0x0000008700877308 */ /* 0x000e220000000800 */
[----:B------:R-:W-:Y:S01]  /*1ed0*/  FADD.FTZ R37, -R66, R37 ;  /* 0x0000002542257221 */ /* 0x000fe20000010100 */
[----:B------:R-:W-:Y:S01]  /*1ee0*/  FMUL.FTZ R103, R73, -1.4426950216293334961 ;  /* 0xbfb8aa3b49677820 */ /* 0x000fe20000410000 */
[----:B------:R-:W-:Y:S01]  /*1ef0*/  LEA R133, R132, R133, 0x18 ;  /* 0x0000008584857211 */ /* 0x000fe200078ec0ff */
[----:B------:R-:W-:Y:S01]  /*1f00*/  FFMA.FTZ R90, R94, R90, 1 ;  /* 0x3f8000005e5a7423 */ /* 0x000fe2000001005a */
[----:B------:R-:W-:Y:S01]  /*1f10*/  SHF.L.U32 R91, R40, 0x10, RZ ;  /* 0x00000010285b7819 */ /* 0x000fe200000006ff */
[----:B------:R-:W-:Y:S01]  /*1f20*/  FADD.FTZ R40, -R70, 1 ;  /* 0x3f80000046287421 */ /* 0x000fe20000010100 */
[----:B------:R-:W-:Y:S01]  /*1f30*/  PRMT R38, R38, 0x7632, R38 ;  /* 0x0000763226267816 */ /* 0x000fe20000000026 */
[----:B------:R-:W1:Y:S01]  /*1f40*/  MUFU.EX2 R134, R134 ;  /* 0x0000008600867308 */ /* 0x000e620000000800 */
[----:B------:R-:W-:Y:S01]  /*1f50*/  FMUL.FTZ R37, R10, R37 ;  /* 0x000000250a257220 */ /* 0x000fe20000410000 */
[----:B------:R-:W-:-:S02]  /*1f60*/  IMAD R133, R129, 0x28, R133 ;  /* 0x0000002881857824 */ /* 0x000fc400078e0285 */
[----:B------:R-:W-:Y:S01]  /*1f70*/  FFMA.FTZ R106, R106, R40, 1 ;  /* 0x3f8000006a6a7423 */ /* 0x000fe20000010028 */
[----:B------:R-:W-:Y:S01]  /*1f80*/  FADD.FTZ R40, -R66, R91 ;  /* 0x0000005b42287221 */ /* 0x000fe20000010100 */
[----:B------:R-:W-:Y:S01]  /*1f90*/  FMUL.FTZ R137, R137, R90 ;  /* 0x0000005a89897220 */ /* 0x000fe20000410000 */
[----:B------:R-:W-:Y:S01]  /*1fa0*/  FFMA.FTZ R129, R7, R37, R9 ;  /* 0x0000002507817223 */ /* 0x000fe20000010009 */
[----:B------:R-:W5:Y:S01]  /*1fb0*/  LDG.E.64.CONSTANT R90, desc[UR16][R74.64+0x2d000] ;  /* 0x02d000104a5a7981 */ /* 0x000f62000c1e9b00 */
[----:B------:R-:W2:Y:S01]  /*1fc0*/  MUFU.EX2 R103, R103 ;  /* 0x0000006700677308 */ /* 0x000ea20000000800 */
[----:B------:R-:W-:Y:S01]  /*1fd0*/  LEA R156, R128, R133, 0x3 ;  /* 0x00000085809c7211 */ /* 0x000fe200078e18ff */
[----:B------:R-:W-:Y:S01]  /*1fe0*/  FMUL.FTZ R40, R10, R40 ;  /* 0x000000280a287220 */ /* 0x000fe20000410000 */
[----:B------:R-:W-:Y:S01]  /*1ff0*/  FMUL.FTZ R133, R129, -1.4426950216293334961 ;  /* 0xbfb8aa3b81857820 */ /* 0x000fe20000410000 */
[----:B------:R-:W-:Y:S01]  /*2000*/  FMUL.FTZ R132, R119, -1.4426950216293334961 ;  /* 0xbfb8aa3b77847820 */ /* 0x000fe20000410000 */
[----:B------:R-:W-:Y:S01]  /*2010*/  FMUL.FTZ R106, R70, R106 ;  /* 0x0000006a466a7220 */ /* 0x000fe20000410000 */
[----:B------:R-:W-:-:S02]  /*2020*/  PRMT R42, R68, 0x7632, R42 ;  /* 0x00007632442a7816 */ /* 0x000fc4000000002a */
[----:B------:R-:W-:Y:S01]  /*2030*/  PRMT R39, R39, 0x7632, R39 ;  /* 0x0000763227277816 */ /* 0x000fe20000000027 */
[----:B------:R-:W-:Y:S01]  /*2040*/  MUFU.RCP R71, R71 ;  /* 0x0000004700477308 */ /* 0x000fe20000001000 */
[----:B------:R-:W-:Y:S01]  /*2050*/  FFMA.FTZ R70, R6, R40, R8 ;  /* 0x0000002806467223 */ /* 0x000fe20000010008 */
[----:B0-----:R-:W-:Y:S01]  /*2060*/  FADD.FTZ R135, R135, 1 ;  /* 0x3f80000087877421 */ /* 0x001fe20000010000 */
[----:B------:R-:W-:Y:S01]  /*2070*/  FMUL.FTZ R139, R139, R140 ;  /* 0x0000008c8b8b7220 */ /* 0x000fe20000410000 */
[----:B-1----:R-:W-:Y:S01]  /*2080*/  FADD.FTZ R134, R134, 1 ;  /* 0x3f80000086867421 */ /* 0x002fe20000010000 */
[----:B------:R-:W-:Y:S01]  /*2090*/  PRMT R41, R69, 0x7632, R41 ;  /* 0x0000763245297816 */ /* 0x000fe20000000029 */
[----:B------:R-:W-:Y:S01]  /*20a0*/  FMUL.FTZ R19, R10, R19 ;  /* 0x000000130a137220 */ /* 0x000fe20000410000 */
[----:B------:R-:W-:Y:S01]  /*20b0*/  FFMA.FTZ R116, R3, R20, R5 ;  /* 0x0000001403747223 */ /* 0x000fe20000010005 */
[----:B------:R-:W0:Y:S01]  /*20c0*/  MUFU.EX2 R96, R96 ;  /* 0x0000006000607308 */ /* 0x000e220000000800 */
[----:B------:R-:W-:Y:S01]  /*20d0*/  FMUL.FTZ R140, R70, -1.4426950216293334961 ;  /* 0xbfb8aa3b468c7820 */ /* 0x000fe20000410000 */
[----:B------:R-:W-:Y:S01]  /*20e0*/  FMUL.FTZ R93, R138, R93 ;  /* 0x0000005d8a5d7220 */ /* 0x000fe20000410000 */
[----:B------:R-:W-:Y:S01]  /*20f0*/  SHF.L.U32 R138, R69, 0x10, RZ ;  /* 0x00000010458a7819 */ /* 0x000fe200000006ff */
[----:B------:R-:W5:Y:S04]  /*2100*/  LDG.E.64.CONSTANT R58, desc[UR16][R76.64+0x3c000] ;  /* 0x03c000104c3a7981 */ /* 0x000f68000c1e9b00 */
[----:B------:R-:W1:Y:S01]  /*2110*/  MUFU.RCP R143, R143 ;  /* 0x0000008f008f7308 */ /* 0x000e620000001000 */
[----:B------:R-:W-:-:S02]  /*2120*/  SHF.L.U32 R38, R38, 0x10, RZ ;  /* 0x0000001026267819 */ /* 0x000fc400000006ff */
[----:B------:R-:W-:-:S05]  /*2130*/  SHF.L.U32 R94, R68, 0x10, RZ ;  /* 0x00000010445e7819 */ /* 0x000fca00000006ff */
[----:B------:R-:W1:Y:S01]  /*2140*/  MUFU.EX2 R133, R133 ;  /* 0x0000008500857308 */ /* 0x000e620000000800 */
[----:B------:R-:W-:-:S07]  /*2150*/  SHF.L.U32 R69, R42, 0x10, RZ ;  /* 0x000000102a457819 */ /* 0x000fce00000006ff */
[----:B------:R-:W1:Y:S01]  /*2160*/  MUFU.EX2 R132, R132 ;  /* 0x0000008400847308 */ /* 0x000e620000000800 */
[----:B------:R-:W-:-:S07]  /*2170*/  SHF.L.U32 R39, R39, 0x10, RZ ;  /* 0x0000001027277819 */ /* 0x000fce00000006ff */
[----:B------:R-:W1:Y:S01]  /*2180*/  MUFU.RCP R136, R136 ;  /* 0x0000008800887308 */ /* 0x000e620000001000 */
[----:B------:R-:W-:Y:S01]  /*2190*/  FADD.FTZ R38, -R66, R38 ;  /* 0x0000002642267221 */ /* 0x000fe20000010100 */
[----:B------:R-:W-:-:S06]  /*21a0*/  FFMA.FTZ R100, R2, R19, R4 ;  /* 0x0000001302647223 */ /* 0x000fcc0000010004 */
[----:B------:R-:W1:Y:S01]  /*21b0*/  MUFU.RCP R135, R135 ;  /* 0x0000008700877308 */ /* 0x000e620000001000 */
[----:B------:R-:W-:Y:S01]  /*21c0*/  FMUL.FTZ R93, R94, R93 ;  /* 0x0000005d5e5d7220 */ /* 0x000fe20000410000 */
[----:B------:R-:W-:-:S06]  /*21d0*/  FMUL.FTZ R94, R138, R139 ;  /* 0x0000008b8a5e7220 */ /* 0x000fcc0000410000 */
[----:B------:R2:W-:Y:S01]  /*21e0*/  MUFU.EX2 R68, R140 ;  /* 0x0000008c00447308 */ /* 0x0005e20000000800 */
[----:B------:R-:W-:Y:S01]  /*21f0*/  FADD.FTZ R39, -R66, R39 ;  /* 0x0000002742277221 */ /* 0x000fe20000010100 */
[----:B------:R-:W-:-:S06]  /*2200*/  SHF.L.U32 R138, R41, 0x10, RZ ;  /* 0x00000010298a7819 */ /* 0x000fcc00000006ff */
[----:B------:R-:W4:Y:S01]  /*2210*/  MUFU.RCP R134, R134 ;  /* 0x0000008600867308 */ /* 0x000f220000001000 */
[----:B--2---:R-:W-:Y:S01]  /*2220*/  FADD.FTZ R140, R103, 1 ;  /* 0x3f800000678c7421 */ /* 0x004fe20000010000 */
[----:B------:R-:W-:Y:S01]  /*2230*/  FMUL.FTZ R103, R69, R106 ;  /* 0x0000006a45677220 */ /* 0x000fe20000410000 */
[----:B------:R-:W-:Y:S01]  /*2240*/  FMUL.FTZ R38, R10, R38 ;  /* 0x000000260a267220 */ /* 0x000fe20000410000 */
[----:B------:R-:W-:-:S04]  /*2250*/  FMUL.FTZ R98, R100, -1.4426950216293334961 ;  /* 0xbfb8aa3b64627820 */ /* 0x000fc80000410000 */
[----:B------:R2:W-:Y:S01]  /*2260*/  MUFU.RCP R69, R140 ;  /* 0x0000008c00457308 */ /* 0x0005e20000001000 */
[----:B------:R-:W-:Y:S01]  /*2270*/  FMUL.FTZ R72, R116, -1.4426950216293334961 ;  /* 0xbfb8aa3b74487820 */ /* 0x000fe20000410000 */
[----:B0-----:R-:W-:Y:S01]  /*2280*/  FADD.FTZ R96, R96, 1 ;  /* 0x3f80000060607421 */ /* 0x001fe20000010000 */
[----:B-1----:R-:W-:Y:S01]  /*2290*/  FADD.FTZ R128, -R143, 1 ;  /* 0x3f8000008f807421 */ /* 0x002fe20000010100 */
[----:B------:R-:W-:Y:S01]  /*22a0*/  FMUL.FTZ R39, R10, R39 ;  /* 0x000000270a277220 */ /* 0x000fe20000410000 */
[----:B--2---:R-:W-:Y:S01]  /*22b0*/  FADD.FTZ R140, -R71, 1 ;  /* 0x3f800000478c7421 */ /* 0x004fe20000010100 */
[----:B------:R-:W-:Y:S01]  /*22c0*/  FFMA.FTZ R127, R6, R38, R8 ;  /* 0x00000026067f7223 */ /* 0x000fe20000010008 */
[----:B------:R-:W-:Y:S02]  /*22d0*/  FMUL.FTZ R106, R138, R137 ;  /* 0x000000898a6a7220 */ /* 0x000fe40000410000 */
[----:B------:R-:W-:Y:S01]  /*22e0*/  FFMA.FTZ R140, R95, R140, 1 ;  /* 0x3f8000005f8c7423 */ /* 0x000fe2000001008c */
[----:B------:R-:W-:Y:S01]  /*22f0*/  FADD.FTZ R133, R133, 1 ;  /* 0x3f80000085857421 */ /* 0x000fe20000010000 */
[----:B------:R0:W-:Y:S01]  /*2300*/  MUFU.RCP R137, R96 ;  /* 0x0000006000897308 */ /* 0x0001e20000001000 */
[----:B------:R-:W-:Y:S01]  /*2310*/  FADD.FTZ R132, R132, 1 ;  /* 0x3f80000084847421 */ /* 0x000fe20000010000 */
[----:B------:R-:W-:Y:S01]  /*2320*/  FFMA.FTZ R118, R118, R128, 1 ;  /* 0x3f80000076767423 */ /* 0x000fe20000010080 */
[----:B------:R-:W-:Y:S01]  /*2330*/  FADD.FTZ R139, -R136, 1 ;  /* 0x3f800000888b7421 */ /* 0x000fe20000010100 */
[----:B------:R-:W-:Y:S01]  /*2340*/  FFMA.FTZ R128, R7, R39, R9 ;  /* 0x0000002707807223 */ /* 0x000fe20000010009 */
[----:B------:R-:W-:Y:S01]  /*2350*/  PRMT R41, R65, 0x7632, R41 ;  /* 0x0000763241297816 */ /* 0x000fe20000000029 */
[----:B------:R-:W-:Y:S01]  /*2360*/  FMUL.FTZ R131, R127, -1.4426950216293334961 ;  /* 0xbfb8aa3b7f837820 */ /* 0x000fe20000410000 */
[----:B------:R-:W-:Y:S01]  /*2370*/  FADD.FTZ R95, -R135, 1 ;  /* 0x3f800000875f7421 */ /* 0x000fe20000010100 */
[----:B------:R-:W1:Y:S01]  /*2380*/  MUFU.EX2 R98, R98 ;  /* 0x0000006200627308 */ /* 0x000e620000000800 */
[----:B0-----:R-:W-:Y:S01]  /*2390*/  FMUL.FTZ R96, R71, R140 ;  /* 0x0000008c47607220 */ /* 0x001fe20000410000 */
[----:B------:R-:W-:Y:S01]  /*23a0*/  SHF.L.U32 R71, R65, 0x10, RZ ;  /* 0x0000001041477819 */ /* 0x000fe200000006ff */
[----:B------:R-:W-:Y:S01]  /*23b0*/  FMUL.FTZ R143, R143, R118 ;  /* 0x000000768f8f7220 */ /* 0x000fe20000410000 */
[----:B------:R-:W-:-:S04]  /*23c0*/  FFMA.FTZ R139, R87, R139, 1 ;  /* 0x3f800000578b7423 */ /* 0x000fc8000001008b */
[----:B------:R-:W0:Y:S01]  /*23d0*/  MUFU.EX2 R72, R72 ;  /* 0x0000004800487308 */ /* 0x000e220000000800 */
[----:B------:R-:W-:Y:S01]  /*23e0*/  FMUL.FTZ R118, R128, -1.4426950216293334961 ;  /* 0xbfb8aa3b80767820 */ /* 0x000fe20000410000 */
[----:B----4-:R-:W-:Y:S01]  /*23f0*/  FADD.FTZ R87, -R134, 1 ;  /* 0x3f80000086577421 */ /* 0x010fe20000010100 */
[----:B------:R-:W-:-:S05]  /*2400*/  FFMA.FTZ R95, R130, R95, 1 ;  /* 0x3f800000825f7423 */ /* 0x000fca000001005f */
[----:B------:R0:W2:Y:S01]  /*2410*/  MUFU.RCP R65, R133 ;  /* 0x0000008500417308 */ /* 0x0000a20000001000 */
[C---:B------:R-:W-:Y:S01]  /*2420*/  SHF.L.U32 R130, R64.reuse, 0x10, RZ ;  /* 0x0000001040827819 */ /* 0x040fe200000006ff */
[----:B------:R-:W-:Y:S01]  /*2430*/  FFMA.FTZ R87, R105, R87, 1 ;  /* 0x3f80000069577423 */ /* 0x000fe20000010057 */
[----:B------:R-:W-:-:S05]  /*2440*/  PRMT R64, R64, 0x7632, R64 ;  /* 0x0000763240407816 */ /* 0x000fca0000000040 */
[----:B------:R-:W4:Y:S01]  /*2450*/  MUFU.RCP R132, R132 ;  /* 0x0000008400847308 */ /* 0x000f220000001000 */
[----:B------:R-:W-:Y:S01]  /*2460*/  FMUL.FTZ R139, R136, R139 ;  /* 0x0000008b888b7220 */ /* 0x000fe20000410000 */
[----:B------:R-:W-:Y:S01]  /*2470*/  SHF.L.U32 R64, R64, 0x10, RZ ;  /* 0x0000001040407819 */ /* 0x000fe200000006ff */
[----:B------:R-:W-:-:S05]  /*2480*/  FMUL.FTZ R21, R10, R21 ;  /* 0x000000150a157220 */ /* 0x000fca0000410000 */
[----:B------:R-:W4:Y:S01]  /*2490*/  MUFU.EX2 R131, R131 ;  /* 0x0000008300837308 */ /* 0x000f220000000800 */
[----:B------:R-:W-:Y:S01]  /*24a0*/  FMUL.FTZ R87, R134, R87 ;  /* 0x0000005786577220 */ /* 0x000fe20000410000 */
[----:B------:R-:W-:Y:S01]  /*24b0*/  FMUL.FTZ R105, R135, R95 ;  /* 0x0000005f87697220 */ /* 0x000fe20000410000 */
[----:B------:R-:W-:-:S05]  /*24c0*/  FMUL.FTZ R95, R130, R139 ;  /* 0x0000008b825f7220 */ /* 0x000fca0000410000 */
[----:B------:R-:W4:Y:S01]  /*24d0*/  MUFU.EX2 R118, R118 ;  /* 0x0000007600767308 */ /* 0x000f220000000800 */
[----:B------:R-:W-:Y:S01]  /*24e0*/  SHF.L.U32 R130, R41, 0x10, RZ ;  /* 0x0000001029827819 */ /* 0x000fe200000006ff */
[----:B------:R-:W-:Y:S01]  /*24f0*/  FFMA.FTZ R108, R2, R21, R4 ;  /* 0x00000015026c7223 */ /* 0x000fe20000010004 */
[----:B------:R-:W-:Y:S01]  /*2500*/  FMUL.FTZ R87, R64, R87 ;  /* 0x0000005740577220 */ /* 0x000fe20000410000 */
[----:B-1----:R-:W-:Y:S01]  /*2510*/  FADD.FTZ R64, R98, 1 ;  /* 0x3f80000062407421 */ /* 0x002fe20000010000 */
[----:B0-----:R-:W-:Y:S01]  /*2520*/  FADD.FTZ R133, R72, 1 ;  /* 0x3f80000048857421 */ /* 0x001fe20000010000 */
[----:B--2---:R-:W-:Y:S01]  /*2530*/  FADD.FTZ R72, -R65, 1 ;  /* 0x3f80000041487421 */ /* 0x004fe20000010100 */
[----:B------:R-:W-:Y:S01]  /*2540*/  FMUL.FTZ R99, R108, -1.4426950216293334961 ;  /* 0xbfb8aa3b6c637820 */ /* 0x000fe20000410000 */
[----:B------:R-:W-:Y:S01]  /*2550*/  FADD.FTZ R134, -R69, 1 ;  /* 0x3f80000045867421 */ /* 0x000fe20000010100 */
[----:B------:R-:W-:Y:S01]  /*2560*/  FMUL.FTZ R105, R130, R105 ;  /* 0x0000006982697220 */ /* 0x000fe20000410000 */
[----:B----4-:R-:W-:Y:S01]  /*2570*/  FADD.FTZ R130, -R132, 1 ;  /* 0x3f80000084827421 */ /* 0x010fe20000010100 */
[----:B------:R-:W-:Y:S01]  /*2580*/  FFMA.FTZ R114, R3, R22, R5 ;  /* 0x0000001603727223 */ /* 0x000fe20000010005 */
[----:B------:R-:W-:Y:S01]  /*2590*/  FFMA.FTZ R72, R129, R72, 1 ;  /* 0x3f80000081487423 */ /* 0x000fe20000010048 */
[----:B------:R-:W-:Y:S01]  /*25a0*/  FMUL.FTZ R96, R71, R96 ;  /* 0x0000006047607220 */ /* 0x000fe20000410000 */
[----:B------:R-:W-:Y:S01]  /*25b0*/  FADD.FTZ R98, -R137, 1 ;  /* 0x3f80000089627421 */ /* 0x000fe20000010100 */
[----:B------:R-:W0:Y:S01]  /*25c0*/  MUFU.RCP R64, R64 ;  /* 0x0000004000407308 */ /* 0x000e220000001000 */
[----:B------:R-:W-:Y:S01]  /*25d0*/  FFMA.FTZ R134, R73, R134, 1 ;  /* 0x3f80000049867423 */ /* 0x000fe20000010086 */
[----:B------:R-:W-:Y:S01]  /*25e0*/  FADD.FTZ R71, R131, 1 ;  /* 0x3f80000083477421 */ /* 0x000fe20000010000 */
[----:B------:R-:W-:Y:S01]  /*25f0*/  FFMA.FTZ R119, R119, R130, 1 ;  /* 0x3f80000077777423 */ /* 0x000fe20000010082 */
[----:B------:R-:W-:Y:S01]  /*2600*/  FMUL.FTZ R117, R114, -1.4426950216293334961 ;  /* 0xbfb8aa3b72757820 */ /* 0x000fe20000410000 */
[----:B------:R-:W-:Y:S01]  /*2610*/  FMUL.FTZ R130, R65, R72 ;  /* 0x0000004841827220 */ /* 0x000fe20000410000 */
[----:B------:R-:W-:Y:S01]  /*2620*/  FFMA.FTZ R98, R97, R98, 1 ;  /* 0x3f80000061627423 */ /* 0x000fe20000010062 */
[----:B------:R-:W-:Y:S01]  /*2630*/  PRMT R41, R41, 0x7632, R41 ;  /* 0x0000763229297816 */ /* 0x000fe20000000029 */
[----:B------:R-:W1:Y:S01]  /*2640*/  MUFU.EX2 R99, R99 ;  /* 0x0000006300637308 */ /* 0x000e620000000800 */
[----:B------:R-:W-:Y:S01]  /*2650*/  FADD.FTZ R65, R118, 1 ;  /* 0x3f80000076417421 */ /* 0x000fe20000010000 */
[----:B------:R-:W-:Y:S01]  /*2660*/  FMUL.FTZ R97, R69, R134 ;  /* 0x0000008645617220 */ /* 0x000fe20000410000 */
[----:B------:R-:W2:Y:S01]  /*2670*/  LDG.E.64.CONSTANT R72, desc[UR16][R74.64+0x32000] ;  /* 0x032000104a487981 */ /* 0x000ea2000c1e9b00 */
[----:B------:R-:W-:-:S04]  /*2680*/  SHF.L.U32 R41, R41, 0x10, RZ ;  /* 0x0000001029297819 */ /* 0x000fc800000006ff */
[----:B------:R-:W4:Y:S01]  /*2690*/  MUFU.RCP R69, R133 ;  /* 0x0000008500457308 */ /* 0x000f220000001000 */
[----:B------:R-:W-:Y:S01]  /*26a0*/  PRMT R42, R63, 0x7632, R42 ;  /* 0x000076323f2a7816 */ /* 0x000fe2000000002a */
[----:B------:R-:W-:Y:S01]  /*26b0*/  FMUL.FTZ R98, R137, R98 ;  /* 0x0000006289627220 */ /* 0x000fe20000410000 */
[----:B------:R-:W-:-:S05]  /*26c0*/  SHF.L.U32 R63, R63, 0x10, RZ ;  /* 0x000000103f3f7819 */ /* 0x000fca00000006ff */
[----:B------:R-:W3:Y:S01]  /*26d0*/  MUFU.RCP R71, R71 ;  /* 0x0000004700477308 */ /* 0x000ee20000001000 */
[----:B------:R-:W-:Y:S01]  /*26e0*/  PRMT R118, R62, 0x7632, R118 ;  /* 0x000076323e767816 */ /* 0x000fe20000000076 */
[----:B------:R-:W-:Y:S01]  /*26f0*/  FMUL.FTZ R119, R132, R119 ;  /* 0x0000007784777220 */ /* 0x000fe20000410000 */
[----:B------:R-:W-:-:S05]  /*2700*/  FADD.FTZ R41, -R66, R41 ;  /* 0x0000002942297221 */ /* 0x000fca0000010100 */
[----:B------:R-:W3:Y:S01]  /*2710*/  MUFU.EX2 R117, R117 ;  /* 0x0000007500757308 */ /* 0x000ee20000000800 */
[----:B------:R-:W-:Y:S01]  /*2720*/  SHF.L.U32 R132, R62, 0x10, RZ ;  /* 0x000000103e847819 */ /* 0x000fe200000006ff */
[----:B------:R-:W-:-:S06]  /*2730*/  FMUL.FTZ R98, R63, R98 ;  /* 0x000000623f627220 */ /* 0x000fcc0000410000 */
[----:B------:R-:W3:Y:S01]  /*2740*/  MUFU.RCP R65, R65 ;  /* 0x0000004100417308 */ /* 0x000ee20000001000 */
[----:B------:R-:W-:Y:S01]  /*2750*/  SHF.L.U32 R118, R118, 0x10, RZ ;  /* 0x0000001076767819 */ /* 0x000fe200000006ff */
[----:B------:R-:W-:Y:S01]  /*2760*/  FMUL.FTZ R41, R10, R41 ;  /* 0x000000290a297220 */ /* 0x000fe20000410000 */
[----:B------:R-:W-:Y:S01]  /*2770*/  SHF.L.U32 R131, R42, 0x10, RZ ;  /* 0x000000102a837819 */ /* 0x000fe200000006ff */
[----:B0-----:R-:W-:Y:S01]  /*2780*/  FADD.FTZ R63, -R64, 1 ;  /* 0x3f800000403f7421 */ /* 0x001fe20000010100 */
[----:B------:R-:W-:Y:S01]  /*2790*/  FMUL.FTZ R97, R132, R97 ;  /* 0x0000006184617220 */ /* 0x000fe20000410000 */
[----:B-1----:R-:W-:Y:S01]  /*27a0*/  FADD.FTZ R132, R99, 1 ;  /* 0x3f80000063847421 */ /* 0x002fe20000010000 */
[----:B------:R-:W-:Y:S01]  /*27b0*/  FFMA.FTZ R62, R7, R41, R9 ;  /* 0x00000029073e7223 */ /* 0x000fe20000010009 */
[----:B------:R-:W-:Y:S01]  /*27c0*/  FMUL.FTZ R119, R118, R119 ;  /* 0x0000007776777220 */ /* 0x000fe20000410000 */
[----:B------:R-:W-:Y:S01]  /*27d0*/  FFMA.FTZ R99, R100, R63, 1 ;  /* 0x3f80000064637423 */ /* 0x000fe2000001003f */
[----:B------:R-:W-:Y:S01]  /*27e0*/  FMUL.FTZ R118, R131, R130 ;  /* 0x0000008283767220 */ /* 0x000fe20000410000 */
[----:B----4-:R-:W-:Y:S01]  /*27f0*/  FADD.FTZ R131, -R69, 1 ;  /* 0x3f80000045837421 */ /* 0x010fe20000010100 */
[----:B---3--:R-:W-:Y:S01]  /*2800*/  FADD.FTZ R100, -R71, 1 ;  /* 0x3f80000047647421 */ /* 0x008fe20000010100 */
[----:B------:R-:W-:Y:S01]  /*2810*/  FMUL.FTZ R129, R62, -1.4426950216293334961 ;  /* 0xbfb8aa3b3e817820 */ /* 0x000fe20000410000 */
[----:B------:R-:W-:Y:S01]  /*2820*/  FMUL.FTZ R99, R64, R99 ;  /* 0x0000006340637220 */ /* 0x000fe20000410000 */
[----:B------:R-:W-:Y:S01]  /*2830*/  FADD.FTZ R64, R117, 1 ;  /* 0x3f80000075407421 */ /* 0x000fe20000010000 */
[----:B------:R-:W-:Y:S01]  /*2840*/  FFMA.FTZ R130, R116, R131, 1 ;  /* 0x3f80000074827423 */ /* 0x000fe20000010083 */
[----:B------:R-:W-:Y:S01]  /*2850*/  FADD.FTZ R117, -R65, 1 ;  /* 0x3f80000041757421 */ /* 0x000fe20000010100 */
[----:B------:R-:W-:Y:S01]  /*2860*/  FFMA.FTZ R116, R127, R100, 1 ;  /* 0x3f8000007f747423 */ /* 0x000fe20000010064 */
[----:B------:R-:W-:Y:S01]  /*2870*/  FADD.FTZ R127, R68, 1 ;  /* 0x3f800000447f7421 */ /* 0x000fe20000010000 */
[----:B------:R-:W-:Y:S01]  /*2880*/  SHF.L.U32 R68, R60, 0x10, RZ ;  /* 0x000000103c447819 */ /* 0x000fe200000006ff */
[----:B------:R-:W0:Y:S01]  /*2890*/  MUFU.EX2 R129, R129 ;  /* 0x0000008100817308 */ /* 0x000e220000000800 */
[----:B------:R-:W-:Y:S01]  /*28a0*/  FFMA.FTZ R128, R128, R117, 1 ;  /* 0x3f80000080807423 */ /* 0x000fe20000010075 */
[----:B------:R-:W-:Y:S01]  /*28b0*/  PRMT R60, R60, 0x7632, R60 ;  /* 0x000076323c3c7816 */ /* 0x000fe2000000003c */
[----:B------:R-:W-:Y:S01]  /*28c0*/  FMUL.FTZ R117, R71, R116 ;  /* 0x0000007447757220 */ /* 0x000fe20000410000 */
[----:B------:R-:W-:Y:S01]  /*28d0*/  PRMT R44, R61, 0x7632, R44 ;  /* 0x000076323d2c7816 */ /* 0x000fe2000000002c */
[----:B------:R-:W-:Y:S01]  /*28e0*/  FMUL.FTZ R116, R65, R128 ;  /* 0x0000008041747220 */ /* 0x000fe20000410000 */
[----:B------:R-:W-:-:S02]  /*28f0*/  SHF.L.U32 R65, R61, 0x10, RZ ;  /* 0x000000103d417819 */ /* 0x000fc400000006ff */
[----:B------:R-:W-:Y:S02]  /*2900*/  SHF.L.U32 R128, R60, 0x10, RZ ;  /* 0x000000103c807819 */ /* 0x000fe400000006ff */
[----:B------:R-:W3:Y:S01]  /*2910*/  LDG.E.64.CONSTANT R60, desc[UR16][R74.64+0x37000] ;  /* 0x037000104a3c7981 */ /* 0x000ee2000c1e9b00 */
[----:B------:R-:W1:Y:S01]  /*2920*/  MUFU.RCP R63, R132 ;  /* 0x00000084003f7308 */ /* 0x000e620000001000 */
[----:B0-----:R-:W-:-:S07]  /*2930*/  FADD.FTZ R129, R129, 1 ;  /* 0x3f80000081817421 */ /* 0x001fce0000010000 */
[----:B------:R-:W0:Y:S08]  /*2940*/  MUFU.RCP R64, R64 ;  /* 0x0000004000407308 */ /* 0x000e300000001000 */
[----:B------:R-:W4:Y:S01]  /*2950*/  MUFU.RCP R129, R129 ;  /* 0x0000008100817308 */ /* 0x000f220000001000 */
[----:B------:R-:W-:Y:S01]  /*2960*/  FMUL.FTZ R23, R10, R23 ;  /* 0x000000170a177220 */ /* 0x000fe20000410000 */
[----:B------:R-:W-:Y:S01]  /*2970*/  PRMT R42, R42, 0x7632, R42 ;  /* 0x000076322a2a7816 */ /* 0x000fe2000000002a */
[----:B-1----:R-:W-:Y:S01]  /*2980*/  FADD.FTZ R131, -R63, 1 ;  /* 0x3f8000003f837421 */ /* 0x002fe20000010100 */
[----:B------:R-:W-:Y:S01]  /*2990*/  PRMT R43, R43, 0x7632, R43 ;  /* 0x000076322b2b7816 */ /* 0x000fe2000000002b */
[----:B------:R-:W-:Y:S01]  /*29a0*/  FMUL.FTZ R100, R69, R130 ;  /* 0x0000008245647220 */ /* 0x000fe20000410000 */
[----:B------:R-:W-:Y:S01]  /*29b0*/  FFMA.FTZ R113, R2, R23, R4 ;  /* 0x0000001702717223 */ /* 0x000fe20000010004 */
[----:B------:R-:W-:Y:S01]  /*29c0*/  SHF.L.U32 R69, R42, 0x10, RZ ;  /* 0x000000102a457819 */ /* 0x000fe200000006ff */
[----:B------:R-:W-:Y:S01]  /*29d0*/  FFMA.FTZ R108, R108, R131, 1 ;  /* 0x3f8000006c6c7423 */ /* 0x000fe20000010083 */
[----:B------:R-:W-:Y:S01]  /*29e0*/  SHF.L.U32 R43, R43, 0x10, RZ ;  /* 0x000000102b2b7819 */ /* 0x000fe200000006ff */
[----:B------:R-:W-:Y:S01]  /*29f0*/  FMUL.FTZ R115, R113, -1.4426950216293334961 ;  /* 0xbfb8aa3b71737820 */ /* 0x000fe20000410000 */
[----:B0-----:R-:W-:Y:S01]  /*2a00*/  FADD.FTZ R133, -R64, 1 ;  /* 0x3f80000040857421 */ /* 0x001fe20000010100 */
[----:B------:R-:W-:Y:S01]  /*2a10*/  FMUL.FTZ R108, R63, R108 ;  /* 0x0000006c3f6c7220 */ /* 0x000fe20000410000 */
[C---:B------:R-:W-:Y:S01]  /*2a20*/  FADD.FTZ R69, -R66.reuse, R69 ;  /* 0x0000004542457221 */ /* 0x040fe20000010100 */
[----:B------:R-:W-:Y:S01]  /*2a30*/  FADD.FTZ R43, -R66, R43 ;  /* 0x0000002b422b7221 */ /* 0x000fe20000010100 */
[----:B----4-:R-:W-:-:S02]  /*2a40*/  FADD.FTZ R63, -R129, 1 ;  /* 0x3f800000813f7421 */ /* 0x010fc40000010100 */
[----:B------:R-:W-:Y:S01]  /*2a50*/  FMUL.FTZ R42, R10, R69 ;  /* 0x000000450a2a7220 */ /* 0x000fe20000410000 */
[----:B------:R-:W-:Y:S01]  /*2a60*/  FFMA.FTZ R133, R114, R133, 1 ;  /* 0x3f80000072857423 */ /* 0x000fe20000010085 */
[----:B------:R-:W-:Y:S01]  /*2a70*/  FFMA.FTZ R124, R3, R24, R5 ;  /* 0x00000018037c7223 */ /* 0x000fe20000010005 */
[----:B------:R-:W0:Y:S01]  /*2a80*/  MUFU.EX2 R115, R115 ;  /* 0x0000007300737308 */ /* 0x000e220000000800 */
[----:B------:R-:W-:Y:S01]  /*2a90*/  FMUL.FTZ R43, R10, R43 ;  /* 0x0000002b0a2b7220 */ /* 0x000fe20000410000 */
[----:B------:R-:W-:Y:S01]  /*2aa0*/  FFMA.FTZ R114, R62, R63, 1 ;  /* 0x3f8000003e727423 */ /* 0x000fe2000001003f */
[----:B------:R-:W-:Y:S01]  /*2ab0*/  FMUL.FTZ R99, R68, R99 ;  /* 0x0000006344637220 */ /* 0x000fe20000410000 */
[----:B------:R-:W4:Y:S01]  /*2ac0*/  LDG.E.64.CONSTANT R62, desc[UR16][R76.64+0x41000] ;  /* 0x041000104c3e7981 */ /* 0x000f22000c1e9b00 */
[----:B------:R-:W-:-:S03]  /*2ad0*/  FFMA.FTZ R68, R6, R42, R8 ;  /* 0x0000002a06447223 */ /* 0x000fc60000010008 */
[----:B------:R-:W1:Y:S01]  /*2ae0*/  MUFU.RCP R127, R127 ;  /* 0x0000007f007f7308 */ /* 0x000e620000001000 */
[----:B------:R-:W-:Y:S01]  /*2af0*/  FMUL.FTZ R123, R124, -1.4426950216293334961 ;  /* 0xbfb8aa3b7c7b7820 */ /* 0x000fe20000410000 */
[----:B------:R-:W-:Y:S01]  /*2b00*/  FFMA.FTZ R69, R7, R43, R9 ;  /* 0x0000002b07457223 */ /* 0x000fe20000010009 */
[----:B------:R-:W-:Y:S01]  /*2b10*/  FMUL.FTZ R130, R68, -1.4426950216293334961 ;  /* 0xbfb8aa3b44827820 */ /* 0x000fe20000410000 */
[----:B------:R-:W-:Y:S02]  /*2b20*/  FMUL.FTZ R100, R65, R100 ;  /* 0x0000006441647220 */ /* 0x000fe40000410000 */
[----:B------:R-:W-:Y:S01]  /*2b30*/  FMUL.FTZ R65, R69, -1.4426950216293334961 ;  /* 0xbfb8aa3b45417820 */ /* 0x000fe20000410000 */
[----:B------:R-:W-:Y:S01]  /*2b40*/  SHF.L.U32 R71, R44, 0x10, RZ ;  /* 0x000000102c477819 */ /* 0x000fe200000006ff */
[----:B------:R-:W1:Y:S04]  /*2b50*/  MUFU.EX2 R123, R123 ;  /* 0x0000007b007b7308 */ /* 0x000e680000000800 */
[----:B------:R-:W-:-:S04]  /*2b60*/  FMUL.FTZ R116, R71, R116 ;  /* 0x0000007447747220 */ /* 0x000fc80000410000 */
[----:B------:R-:W5:Y:S01]  /*2b70*/  MUFU.EX2 R130, R130 ;  /* 0x0000008200827308 */ /* 0x000f620000000800 */
[----:B0-----:R-:W-:Y:S01]  /*2b80*/  FADD.FTZ R71, R115, 1 ;  /* 0x3f80000073477421 */ /* 0x001fe20000010000 */
[----:B-1----:R-:W-:-:S06]  /*2b90*/  FADD.FTZ R115, -R127, 1 ;  /* 0x3f8000007f737421 */ /* 0x002fcc0000010100 */
[----:B------:R-:W0:Y:S01]  /*2ba0*/  MUFU.EX2 R65, R65 ;  /* 0x0000004100417308 */ /* 0x000e220000000800 */
[----:B------:R-:W-:Y:S01]  /*2bb0*/  FFMA.FTZ R70, R70, R115, 1 ;  /* 0x3f80000046467423 */ /* 0x000fe20000010073 */
[----:B------:R-:W-:Y:S01]  /*2bc0*/  PRMT R44, R44, 0x7632, R44 ;  /* 0x000076322c2c7816 */ /* 0x000fe2000000002c */
[----:B------:R-:W-:Y:S01]  /*2bd0*/  FMUL.FTZ R117, R128, R117 ;  /* 0x0000007580757220 */ /* 0x000fe20000410000 */
[----:B------:R-:W-:Y:S01]  /*2be0*/  PRMT R45, R45, 0x7632, R45 ;  /* 0x000076322d2d7816 */ /* 0x000fe2000000002d */
[----:B------:R-:W-:Y:S01]  /*2bf0*/  FMUL.FTZ R115, R127, R70 ;  /* 0x000000467f737220 */ /* 0x000fe20000410000 */
[----:B------:R-:W-:Y:S01]  /*2c00*/  FADD.FTZ R128, R123, 1 ;  /* 0x3f8000007b807421 */ /* 0x000fe20000010000 */
[----:B------:R-:W-:Y:S01]  /*2c10*/  SHF.L.U32 R127, R44, 0x10, RZ ;  /* 0x000000102c7f7819 */ /* 0x000fe200000006ff */
[----:B------:R-:W-:Y:S01]  /*2c20*/  FMUL.FTZ R114, R129, R114 ;  /* 0x0000007281727220 */ /* 0x000fe20000410000 */
[----:B------:R-:W-:Y:S01]  /*2c30*/  SHF.L.U32 R123, R54, 0x10, RZ ;  /* 0x00000010367b7819 */ /* 0x000fe200000006ff */
[----:B-----5:R-:W-:Y:S01]  /*2c40*/  FADD.FTZ R129, R130, 1 ;  /* 0x3f80000082817421 */ /* 0x020fe20000010000 */
[----:B------:R-:W-:Y:S01]  /*2c50*/  SHF.L.U32 R45, R45, 0x10, RZ ;  /* 0x000000102d2d7819 */ /* 0x000fe200000006ff */
[----:B------:R-:W-:Y:S01]  /*2c60*/  FADD.FTZ R127, -R66, R127 ;  /* 0x0000007f427f7221 */ /* 0x000fe20000010100 */
[----:B------:R-:W-:Y:S01]  /*2c70*/  FMUL.FTZ R25, R10, R25 ;  /* 0x000000190a197220 */ /* 0x000fe20000410000 */
[----:B------:R-:W-:Y:S01]  /*2c80*/  FMUL.FTZ R108, R123, R108 ;  /* 0x0000006c7b6c7220 */ /* 0x000fe20000410000 */
[----:B0-----:R-:W-:Y:S01]  /*2c90*/  FADD.FTZ R130, R65, 1 ;  /* 0x3f80000041827421 */ /* 0x001fe20000010000 */
[----:B------:R-:W-:Y:S01]  /*2ca0*/  FMUL.FTZ R64, R64, R133 ;  /* 0x0000008540407220 */ /* 0x000fe20000410000 */
[----:B------:R-:W-:Y:S01]  /*2cb0*/  SHF.L.U32 R123, R55, 0x10, RZ ;  /* 0x00000010377b7819 */ /* 0x000fe200000006ff */
[----:B------:R-:W-:Y:S01]  /*2cc0*/  FADD.FTZ R45, -R66, R45 ;  /* 0x0000002d422d7221 */ /* 0x000fe20000010100 */
[----:B------:R-:W-:Y:S01]  /*2cd0*/  PRMT R54, R54, 0x7632, R54 ;  /* 0x0000763236367816 */ /* 0x000fe20000000036 */
[----:B------:R-:W-:Y:S01]  /*2ce0*/  FMUL.FTZ R44, R10, R127 ;  /* 0x0000007f0a2c7220 */ /* 0x000fe20000410000 */
[----:B------:R-:W0:Y:S01]  /*2cf0*/  MUFU.RCP R71, R71 ;  /* 0x0000004700477308 */ /* 0x000e220000001000 */
[----:B------:R-:W-:Y:S01]  /*2d00*/  FFMA.FTZ R112, R2, R25, R4 ;  /* 0x0000001902707223 */ /* 0x000fe20000010004 */
[----:B------:R-:W-:Y:S01]  /*2d10*/  FMUL.FTZ R45, R10, R45 ;  /* 0x0000002d0a2d7220 */ /* 0x000fe20000410000 */
[----:B------:R-:W-:Y:S01]  /*2d20*/  FMUL.FTZ R123, R123, R64 ;  /* 0x000000407b7b7220 */ /* 0x000fe20000410000 */
[----:B------:R-:W-:Y:S01]  /*2d30*/  FFMA.FTZ R70, R6, R44, R8 ;  /* 0x0000002c06467223 */ /* 0x000fe20000010008 */
[----:B------:R-:W-:Y:S01]  /*2d40*/  SHF.L.U32 R54, R54, 0x10, RZ ;  /* 0x0000001036367819 */ /* 0x000fe200000006ff */
[----:B------:R-:W5:Y:S02]  /*2d50*/  LDG.E.64.CONSTANT R64, desc[UR16][R74.64+0x3c000] ;  /* 0x03c000104a407981 */ /* 0x000f64000c1e9b00 */
[----:B------:R-:W-:Y:S01]  /*2d60*/  MUFU.RCP R130, R130 ;  /* 0x0000008200827308 */ /* 0x000fe20000001000 */
[----:B------:R-:W-:Y:S01]  /*2d70*/  FMUL.FTZ R125, R112, -1.4426950216293334961 ;  /* 0xbfb8aa3b707d7820 */ /* 0x000fe20000410000 */
[----:B------:R-:W-:-:S06]  /*2d80*/  FFMA.FTZ R127, R7, R45, R9 ;  /* 0x0000002d077f7223 */ /* 0x000fcc0000010009 */
[----:B------:R-:W1:Y:S01]  /*2d90*/  MUFU.RCP R128, R128 ;  /* 0x0000008000807308 */ /* 0x000e620000001000 */
[----:B------:R-:W-:Y:S01]  /*2da0*/  FMUL.FTZ R134, R70, -1.4426950216293334961 ;  /* 0xbfb8aa3b46867820 */ /* 0x000fe20000410000 */
[----:B------:R-:W-:Y:S01]  /*2db0*/  FMUL.FTZ R115, R54, R115 ;  /* 0x0000007336737220 */ /* 0x000fe20000410000 */
[----:B------:R-:W-:Y:S01]  /*2dc0*/  FFMA.FTZ R122, R3, R26, R5 ;  /* 0x0000001a037a7223 */ /* 0x000fe20000010005 */
[----:B------:R-:W-:-:S04]  /*2dd0*/  FMUL.FTZ R54, R127, -1.4426950216293334961 ;  /* 0xbfb8aa3b7f367820 */ /* 0x000fc80000410000 */
[----:B------:R-:W1:Y:S01]  /*2de0*/  MUFU.RCP R129, R129 ;  /* 0x0000008100817308 */ /* 0x000e620000001000 */
[----:B------:R-:W-:Y:S01]  /*2df0*/  PRMT R48, R55, 0x7632, R48 ;  /* 0x0000763237307816 */ /* 0x000fe20000000030 */
[----:B------:R-:W-:-:S06]  /*2e00*/  FMUL.FTZ R126, R122, -1.4426950216293334961 ;  /* 0xbfb8aa3b7a7e7820 */ /* 0x000fcc0000410000 */
[----:B------:R-:W1:Y:S01]  /*2e10*/  MUFU.EX2 R125, R125 ;  /* 0x0000007d007d7308 */ /* 0x000e620000000800 */
[----:B0-----:R-:W-:-:S07]  /*2e20*/  FADD.FTZ R132, -R71, 1 ;  /* 0x3f80000047847421 */ /* 0x001fce0000010100 */
[----:B------:R0:W0:Y:S01]  /*2e30*/  MUFU.EX2 R55, R134 ;  /* 0x0000008600377308 */ /* 0x0000220000000800 */
[----:B-1----:R-:W-:Y:S01]  /*2e40*/  FADD.FTZ R131, -R128, 1 ;  /* 0x3f80000080837421 */ /* 0x002fe20000010100 */
[----:B------:R-:W-:-:S06]  /*2e50*/  FFMA.FTZ R132, R113, R132, 1 ;  /* 0x3f80000071847423 */ /* 0x000fcc0000010084 */
[----:B------:R-:W1:Y:S01]  /*2e60*/  MUFU.EX2 R54, R54 ;  /* 0x0000003600367308 */ /* 0x000e620000000800 */
[----:B0-----:R-:W-:Y:S01]  /*2e70*/  FADD.FTZ R134, -R130, 1 ;  /* 0x3f80000082867421 */ /* 0x001fe20000010100 */
[----:B------:R-:W-:Y:S01]  /*2e80*/  FFMA.FTZ R113, R124, R131, 1 ;  /* 0x3f8000007c717423 */ /* 0x000fe20000010083 */
[----:B------:R-:W-:Y:S02]  /*2e90*/  FADD.FTZ R131, -R129, 1 ;  /* 0x3f80000081837421 */ /* 0x000fe40000010100 */
[----:B------:R-:W-:-:S03]  /*2ea0*/  FFMA.FTZ R69, R69, R134, 1 ;  /* 0x3f80000045457423 */ /* 0x000fc60000010086 */
[----:B------:R-:W0:Y:S01]  /*2eb0*/  MUFU.EX2 R126, R126 ;  /* 0x0000007e007e7308 */ /* 0x000e220000000800 */
[----:B------:R-:W-:Y:S01]  /*2ec0*/  FMUL.FTZ R130, R130, R69 ;  /* 0x0000004582827220 */ /* 0x000fe20000410000 */
[----:B------:R-:W-:Y:S01]  /*2ed0*/  SHF.L.U32 R69, R47, 0x10, RZ ;  /* 0x000000102f457819 */ /* 0x000fe200000006ff */
[----:B------:R-:W-:Y:S01]  /*2ee0*/  FMUL.FTZ R27, R10, R27 ;  /* 0x0000001b0a1b7220 */ /* 0x000fe20000410000 */
[----:B------:R-:W-:Y:S01]  /*2ef0*/  SHF.L.U32 R133, R48, 0x10, RZ ;  /* 0x0000001030857819 */ /* 0x000fe200000006ff */
[----:B------:R-:W-:Y:S01]  /*2f00*/  FFMA.FTZ R124, R68, R131, 1 ;  /* 0x3f800000447c7423 */ /* 0x000fe20000010083 */
[----:B------:R-:W-:Y:S01]  /*2f10*/  PRMT R47, R48, 0x7632, R47 ;  /* 0x00007632302f7816 */ /* 0x000fe2000000002f */
[----:B------:R-:W-:Y:S01]  /*2f20*/  FADD.FTZ R137, R125, 1 ;  /* 0x3f8000007d897421 */ /* 0x000fe20000010000 */
[----:B------:R-:W-:Y:S01]  /*2f30*/  FADD.FTZ R48, R55, 1 ;  /* 0x3f80000037307421 */ /* 0x000fe20000010000 */
[----:B------:R-:W-:Y:S01]  /*2f40*/  FMUL.FTZ R125, R71, R132 ;  /* 0x00000084477d7220 */ /* 0x000fe20000410000 */
[----:B------:R-:W-:Y:S01]  /*2f50*/  FMUL.FTZ R132, R128, R113 ;  /* 0x0000007180847220 */ /* 0x000fe20000410000 */
[----:B------:R-:W-:Y:S01]  /*2f60*/  FFMA.FTZ R109, R2, R27, R4 ;  /* 0x0000001b026d7223 */ /* 0x000fe20000010004 */
[----:B------:R-:W-:Y:S01]  /*2f70*/  FMUL.FTZ R113, R129, R124 ;  /* 0x0000007c81717220 */ /* 0x000fe20000410000 */
[----:B-1----:R-:W-:Y:S01]  /*2f80*/  FADD.FTZ R124, R54, 1 ;  /* 0x3f800000367c7421 */ /* 0x002fe20000010000 */
[----:B------:R-:W1:Y:S01]  /*2f90*/  MUFU.RCP R48, R48 ;  /* 0x0000003000307308 */ /* 0x000e620000001000 */
[----:B------:R-:W-:Y:S01]  /*2fa0*/  FMUL.FTZ R111, R109, -1.4426950216293334961 ;  /* 0xbfb8aa3b6d6f7820 */ /* 0x000fe20000410000 */
[----:B------:R-:W-:Y:S01]  /*2fb0*/  FFMA.FTZ R121, R3, R28, R5 ;  /* 0x0000001c03797223 */ /* 0x000fe20000010005 */
[----:B0-----:R-:W-:Y:S01]  /*2fc0*/  FADD.FTZ R126, R126, 1 ;  /* 0x3f8000007e7e7421 */ /* 0x001fe20000010000 */
[----:B------:R-:W-:-:S02]  /*2fd0*/  SHF.L.U32 R68, R46, 0x10, RZ ;  /* 0x000000102e447819 */ /* 0x000fc400000006ff */
[----:B------:R-:W-:Y:S02]  /*2fe0*/  FMUL.FTZ R110, R121, -1.4426950216293334961 ;  /* 0xbfb8aa3b796e7820 */ /* 0x000fe40000410000 */
[----:B------:R-:W0:Y:S01]  /*2ff0*/  MUFU.RCP R137, R137 ;  /* 0x0000008900897308 */ /* 0x000e220000001000 */
[----:B------:R-:W-:Y:S02]  /*3000*/  PRMT R46, R46, 0x7632, R46 ;  /* 0x000076322e2e7816 */ /* 0x000fe4000000002e */
[----:B------:R-:W-:-:S05]  /*3010*/  SHF.L.U32 R71, R53, 0x10, RZ ;  /* 0x0000001035477819 */ /* 0x000fca00000006ff */
[----:B------:R-:W0:Y:S01]  /*3020*/  MUFU.RCP R124, R124 ;  /* 0x0000007c007c7308 */ /* 0x000e220000001000 */
[----:B------:R-:W-:Y:S01]  /*3030*/  SHF.L.U32 R46, R46, 0x10, RZ ;  /* 0x000000102e2e7819 */ /* 0x000fe200000006ff */
[----:B------:R-:W-:Y:S01]  /*3040*/  FADD.FTZ R71, -R66, R71 ;  /* 0x0000004742477221 */ /* 0x000fe20000010100 */
[----:B------:R-:W-:-:S05]  /*3050*/  SHF.L.U32 R55, R47, 0x10, RZ ;  /* 0x000000102f377819 */ /* 0x000fca00000006ff */
[----:B------:R-:W0:Y:S01]  /*3060*/  MUFU.RCP R139, R126 ;  /* 0x0000007e008b7308 */ /* 0x000e220000001000 */
[----:B------:R-:W-:-:S07]  /*3070*/  PRMT R49, R49, 0x7632, R49 ;  /* 0x0000763231317816 */ /* 0x000fce0000000031 */
[----:B------:R-:W0:Y:S01]  /*3080*/  MUFU.EX2 R111, R111 ;  /* 0x0000006f006f7308 */ /* 0x000e220000000800 */
[----:B------:R-:W-:Y:S01]  /*3090*/  FMUL.FTZ R113, R46, R113 ;  /* 0x000000712e717220 */ /* 0x000fe20000410000 */
[----:B------:R-:W-:Y:S01]  /*30a0*/  FMUL.FTZ R46, R10, R71 ;  /* 0x000000470a2e7220 */ /* 0x000fe20000410000 */
[----:B------:R-:W-:-:S05]  /*30b0*/  PRMT R47, R47, 0x7632, R47 ;  /* 0x000076322f2f7816 */ /* 0x000fca000000002f */
[----:B------:R-:W0:Y:S01]  /*30c0*/  MUFU.EX2 R110, R110 ;  /* 0x0000006e006e7308 */ /* 0x000e220000000800 */
[----:B------:R-:W-:Y:S01]  /*30d0*/  FADD.FTZ R71, -R66, R55 ;  /* 0x0000003742477221 */ /* 0x000fe20000010100 */
[----:B-1----:R-:W-:Y:S01]  /*30e0*/  FADD.FTZ R129, -R48, 1 ;  /* 0x3f80000030817421 */ /* 0x002fe20000010100 */
[----:B------:R-:W-:Y:S01]  /*30f0*/  SHF.L.U32 R49, R49, 0x10, RZ ;  /* 0x0000001031317819 */ /* 0x000fe200000006ff */
[----:B------:R-:W-:Y:S01]  /*3100*/  FMUL.FTZ R132, R69, R132 ;  /* 0x0000008445847220 */ /* 0x000fe20000410000 */
[----:B------:R-:W-:Y:S01]  /*3110*/  SHF.L.U32 R69, R47, 0x10, RZ ;  /* 0x000000102f457819 */ /* 0x000fe200000006ff */
[----:B0-----:R-:W-:Y:S01]  /*3120*/  FADD.FTZ R55, -R137, 1 ;  /* 0x3f80000089377421 */ /* 0x001fe20000010100 */
[----:B------:R-:W-:Y:S01]  /*3130*/  FMUL.FTZ R47, R10, R71 ;  /* 0x000000470a2f7220 */ /* 0x000fe20000410000 */
[----:B------:R-:W-:Y:S01]  /*3140*/  FADD.FTZ R128, -R124, 1 ;  /* 0x3f8000007c807421 */ /* 0x000fe20000010100 */
[----:B------:R-:W-:Y:S01]  /*3150*/  FFMA.FTZ R129, R70, R129, 1 ;  /* 0x3f80000046817423 */ /* 0x000fe20000010081 */
[----:B------:R-:W-:Y:S01]  /*3160*/  FADD.FTZ R49, -R66, R49 ;  /* 0x0000003142317221 */ /* 0x000fe20000010100 */
[----:B------:R-:W-:Y:S01]  /*3170*/  FMUL.FTZ R125, R68, R125 ;  /* 0x0000007d447d7220 */ /* 0x000fe20000410000 */
[----:B------:R-:W-:Y:S01]  /*3180*/  FADD.FTZ R71, -R139, 1 ;  /* 0x3f8000008b477421 */ /* 0x000fe20000010100 */
[----:B------:R-:W-:Y:S01]  /*3190*/  FFMA.FTZ R68, R112, R55, 1 ;  /* 0x3f80000070447423 */ /* 0x000fe20000010037 */
[----:B------:R-:W-:Y:S01]  /*31a0*/  FFMA.FTZ R54, R6, R47, R8 ;  /* 0x0000002f06367223 */ /* 0x000fe20000010008 */
[----:B------:R-:W-:Y:S01]  /*31b0*/  FADD.FTZ R142, R111, 1 ;  /* 0x3f8000006f8e7421 */ /* 0x000fe20000010000 */
[----:B------:R-:W-:Y:S01]  /*31c0*/  FFMA.FTZ R127, R127, R128, 1 ;  /* 0x3f8000007f7f7423 */ /* 0x000fe20000010080 */
[----:B------:R-:W-:Y:S01]  /*31d0*/  FMUL.FTZ R111, R48, R129 ;  /* 0x00000081306f7220 */ /* 0x000fe20000410000 */
[----:B------:R-:W-:Y:S01]  /*31e0*/  FMUL.FTZ R48, R10, R49 ;  /* 0x000000310a307220 */ /* 0x000fe20000410000 */
[----:B------:R-:W-:Y:S01]  /*31f0*/  FFMA.FTZ R122, R122, R71, 1 ;  /* 0x3f8000007a7a7423 */ /* 0x000fe20000010047 */
[----:B------:R-:W-:Y:S01]  /*3200*/  FMUL.FTZ R71, R54, -1.4426950216293334961 ;  /* 0xbfb8aa3b36477820 */ /* 0x000fe20000410000 */
[----:B------:R-:W-:Y:S01]  /*3210*/  FADD.FTZ R144, R110, 1 ;  /* 0x3f8000006e907421 */ /* 0x000fe20000010000 */
[----:B------:R-:W-:Y:S01]  /*3220*/  FMUL.FTZ R112, R69, R130 ;  /* 0x0000008245707220 */ /* 0x000fe20000410000 */
[----:B------:R-:W-:Y:S01]  /*3230*/  FMUL.FTZ R137, R137, R68 ;  /* 0x0000004489897220 */ /* 0x000fe20000410000 */
[----:B------:R-:W-:Y:S01]  /*3240*/  FMUL.FTZ R110, R124, R127 ;  /* 0x0000007f7c6e7220 */ /* 0x000fe20000410000 */
[----:B------:R-:W5:Y:S01]  /*3250*/  LDG.E.64.CONSTANT R68, desc[UR16][R76.64+0x46000] ;  /* 0x046000104c447981 */ /* 0x000f62000c1e9b00 */
[----:B------:R-:W-:Y:S01]  /*3260*/  FFMA.FTZ R124, R7, R48, R9 ;  /* 0x00000030077c7223 */ /* 0x000fe20000010009 */
[----:B------:R-:W0:Y:S03]  /*3270*/  MUFU.RCP R142, R142 ;  /* 0x0000008e008e7308 */ /* 0x000e260000001000 */
[----:B------:R-:W-:Y:S01]  /*3280*/  FMUL.FTZ R70, R124, -1.4426950216293334961 ;  /* 0xbfb8aa3b7c467820 */ /* 0x000fe20000410000 */
[----:B------:R-:W-:-:S04]  /*3290*/  SHF.L.U32 R130, R50, 0x10, RZ ;  /* 0x0000001032827819 */ /* 0x000fc800000006ff */
[----:B------:R-:W1:Y:S01]  /*32a0*/  MUFU.EX2 R71, R71 ;  /* 0x0000004700477308 */ /* 0x000e620000000800 */
[----:B------:R-:W-:Y:S01]  /*32b0*/  PRMT R50, R50, 0x7632, R50 ;  /* 0x0000763232327816 */ /* 0x000fe20000000032 */
[----:B------:R-:W-:Y:S01]  /*32c0*/  FMUL.FTZ R29, R10, R29 ;  /* 0x0000001d0a1d7220 */ /* 0x000fe20000410000 */
[----:B------:R-:W-:Y:S01]  /*32d0*/  PRMT R53, R52, 0x7632, R53 ;  /* 0x0000763234357816 */ /* 0x000fe20000000035 */
[----:B------:R-:W-:Y:S01]  /*32e0*/  FFMA.FTZ R126, R3, R46, R5 ;  /* 0x0000002e037e7223 */ /* 0x000fe20000010005 */
[----:B------:R-:W-:Y:S01]  /*32f0*/  SHF.L.U32 R50, R50, 0x10, RZ ;  /* 0x0000001032327819 */ /* 0x000fe200000006ff */
[----:B------:R-:W-:Y:S01]  /*3300*/  FMUL.FTZ R114, R133, R114 ;  /* 0x0000007285727220 */ /* 0x000fe20000410000 */
[----:B------:R-:W-:Y:S01]  /*3310*/  FMUL.FTZ R139, R139, R122 ;  /* 0x0000007a8b8b7220 */ /* 0x000fe20000410000 */
[----:B------:R-:W2:Y:S01]  /*3320*/  MUFU.EX2 R70, R70 ;  /* 0x0000004600467308 */ /* 0x000ea20000000800 */
[----:B------:R-:W5:Y:S01]  /*3330*/  LDG.E.64.CONSTANT R76, desc[UR16][R76.64+0x4b000] ;  /* 0x04b000104c4c7981 */ /* 0x000f62000c1e9b00 */
[----:B------:R-:W-:Y:S01]  /*3340*/  FMUL.FTZ R111, R50, R111 ;  /* 0x0000006f326f7220 */ /* 0x000fe20000410000 */
[----:B0-----:R-:W-:Y:S01]  /*3350*/  FADD.FTZ R50, -R142, 1 ;  /* 0x3f8000008e327421 */ /* 0x001fe20000010100 */
[----:B------:R-:W-:Y:S01]  /*3360*/  FMUL.FTZ R137, R130, R137 ;  /* 0x0000008982897220 */ /* 0x000fe20000410000 */
[----:B-1----:R-:W-:-:S02]  /*3370*/  FADD.FTZ R130, R71, 1 ;  /* 0x3f80000047827421 */ /* 0x002fc40000010000 */
[----:B------:R-:W-:-:S04]  /*3380*/  FFMA.FTZ R71, R109, R50, 1 ;  /* 0x3f8000006d477423 */ /* 0x000fc80000010032 */
[----:B------:R-:W-:Y:S01]  /*3390*/  FMUL.FTZ R142, R142, R71 ;  /* 0x000000478e8e7220 */ /* 0x000fe20000410000 */
[----:B--2---:R-:W-:Y:S02]  /*33a0*/  FADD.FTZ R135, R70, 1 ;  /* 0x3f80000046877421 */ /* 0x004fe40000010000 */
[----:B------:R-:W2:Y:S01]  /*33b0*/  LDG.E.64.CONSTANT R70, desc[UR16][R74.64+0x41000] ;  /* 0x041000104a467981 */ /* 0x000ea2000c1e9b00 */
[----:B------:R-:W0:Y:S01]  /*33c0*/  MUFU.RCP R109, R130 ;  /* 0x00000082006d7308 */ /* 0x000e220000001000 */
[----:B------:R-:W-:-:S07]  /*33d0*/  FFMA.FTZ R67, R2, R29, R4 ;  /* 0x0000001d02437223 */ /* 0x000fce0000010004 */
[----:B------:R-:W1:Y:S01]  /*33e0*/  MUFU.RCP R135, R135 ;  /* 0x0000008700877308 */ /* 0x000e620000001000 */
[----:B------:R-:W-:Y:S01]  /*33f0*/  FMUL.FTZ R120, R67, -1.4426950216293334961 ;  /* 0xbfb8aa3b43787820 */ /* 0x000fe20000410000 */
[C---:B------:R-:W-:Y:S02]  /*3400*/  PRMT R136, R53.reuse, 0x7632, R136 ;  /* 0x0000763235887816 */ /* 0x040fe40000000088 */
[----:B------:R-:W-:-:S04]  /*3410*/  SHF.L.U32 R53, R53, 0x10, RZ ;  /* 0x0000001035357819 */ /* 0x000fc800000006ff */
[----:B------:R-:W3:Y:S01]  /*3420*/  MUFU.EX2 R120, R120 ;  /* 0x0000007800787308 */ /* 0x000ee20000000800 */
[----:B------:R-:W-:Y:S01]  /*3430*/  SHF.L.U32 R136, R136, 0x10, RZ ;  /* 0x0000001088887819 */ /* 0x000fe200000006ff */
[----:B0-----:R-:W-:Y:S01]  /*3440*/  FADD.FTZ R138, -R109, 1 ;  /* 0x3f8000006d8a7421 */ /* 0x001fe20000010100 */
[----:B------:R-:W-:Y:S01]  /*3450*/  FADD.FTZ R53, -R66, R53 ;  /* 0x0000003542357221 */ /* 0x000fe20000010100 */
[----:B------:R-:W-:Y:S02]  /*3460*/  FMUL.FTZ R131, R126, -1.4426950216293334961 ;  /* 0xbfb8aa3b7e837820 */ /* 0x000fe40000410000 */
[----:B------:R-:W-:Y:S01]  /*3470*/  FFMA.FTZ R54, R54, R138, 1 ;  /* 0x3f80000036367423 */ /* 0x000fe2000001008a */
[----:B-1----:R-:W-:Y:S01]  /*3480*/  FADD.FTZ R133, -R135, 1 ;  /* 0x3f80000087857421 */ /* 0x002fe20000010100 */
[----:B------:R-:W-:Y:S01]  /*3490*/  FADD.FTZ R136, -R66, R136 ;  /* 0x0000008842887221 */ /* 0x000fe20000010100 */
[----:B------:R-:W-:Y:S01]  /*34a0*/  FMUL.FTZ R53, R10, R53 ;  /* 0x000000350a357220 */ /* 0x000fe20000410000 */
[----:B------:R0:W1:Y:S01]  /*34b0*/  MUFU.EX2 R55, R131 ;  /* 0x0000008300377308 */ /* 0x0000620000000800 */
[----:B------:R-:W-:Y:S01]  /*34c0*/  FFMA.FTZ R124, R124, R133, 1 ;  /* 0x3f8000007c7c7423 */ /* 0x000fe20000010085 */
[----:B------:R-:W-:Y:S01]  /*34d0*/  FMUL.FTZ R109, R109, R54 ;  /* 0x000000366d6d7220 */ /* 0x000fe20000410000 */
[----:B------:R-:W-:Y:S01]  /*34e0*/  FMUL.FTZ R54, R10, R136 ;  /* 0x000000880a367220 */ /* 0x000fe20000410000 */
[----:B------:R-:W-:Y:S01]  /*34f0*/  FFMA.FTZ R133, R6, R53, R8 ;  /* 0x0000003506857223 */ /* 0x000fe20000010008 */
[----:B------:R-:W-:Y:S01]  /*3500*/  FMUL.FTZ R124, R135, R124 ;  /* 0x0000007c877c7220 */ /* 0x000fe20000410000 */
[----:B------:R-:W-:-:S02]  /*3510*/  SHF.L.U32 R135, R90, 0x10, RZ ;  /* 0x000000105a877819 */ /* 0x000fc400000006ff */
[----:B------:R-:W1:Y:S01]  /*3520*/  MUFU.RCP R144, R144 ;  /* 0x0000009000907308 */ /* 0x000e620000001000 */
[----:B0-----:R-:W-:Y:S01]  /*3530*/  SHF.L.U32 R131, R56, 0x10, RZ ;  /* 0x0000001038837819 */ /* 0x001fe200000006ff */
[----:B---3--:R-:W-:Y:S01]  /*3540*/  FADD.FTZ R120, R120, 1 ;  /* 0x3f80000078787421 */ /* 0x008fe20000010000 */
[----:B------:R-:W-:Y:S01]  /*3550*/  PRMT R56, R90, 0x7632, R56 ;  /* 0x000076325a387816 */ /* 0x000fe20000000038 */
[----:B------:R-:W-:Y:S01]  /*3560*/  FFMA.FTZ R90, R7, R54, R9 ;  /* 0x00000036075a7223 */ /* 0x000fe20000010009 */
[----:B------:R-:W-:Y:S01]  /*3570*/  FMUL.FTZ R138, R133, -1.4426950216293334961 ;  /* 0xbfb8aa3b858a7820 */ /* 0x000fe20000410000 */
[----:B------:R-:W-:Y:S02]  /*3580*/  FMUL.FTZ R142, R135, R142 ;  /* 0x0000008e878e7220 */ /* 0x000fe40000410000 */
[----:B------:R-:W-:Y:S01]  /*3590*/  FMUL.FTZ R135, R90, -1.4426950216293334961 ;  /* 0xbfb8aa3b5a877820 */ /* 0x000fe20000410000 */
[----:B------:R0:W3:Y:S01]  /*35a0*/  MUFU.EX2 R136, R138 ;  /* 0x0000008a00887308 */ /* 0x0000e20000000800 */
[----:B------:R-:W-:-:S02]  /*35b0*/  SHF.L.U32 R122, R51, 0x10, RZ ;  /* 0x00000010337a7819 */ /* 0x000fc400000006ff */
[----:B------:R-:W-:-:S05]  /*35c0*/  PRMT R51, R51, 0x7632, R51 ;  /* 0x0000763233337816 */ /* 0x000fca0000000033 */
[----:B------:R-:W3:Y:S01]  /*35d0*/  MUFU.RCP R120, R120 ;  /* 0x0000007800787308 */ /* 0x000ee20000001000 */
[----:B0-----:R-:W-:Y:S01]  /*35e0*/  SHF.L.U32 R138, R56, 0x10, RZ ;  /* 0x00000010388a7819 */ /* 0x001fe200000006ff */
[----:B-1----:R-:W-:Y:S01]  /*35f0*/  FADD.FTZ R55, R55, 1 ;  /* 0x3f80000037377421 */ /* 0x002fe20000010000 */
[----:B------:R-:W-:Y:S01]  /*3600*/  FMUL.FTZ R139, R122, R139 ;  /* 0x0000008b7a8b7220 */ /* 0x000fe20000410000 */
[----:B------:R-:W-:Y:S01]  /*3610*/  SHF.L.U32 R129, R51, 0x10, RZ ;  /* 0x0000001033817819 */ /* 0x000fe200000006ff */
[----:B------:R-:W-:Y:S01]  /*3620*/  FADD.FTZ R122, -R144, 1 ;  /* 0x3f800000907a7421 */ /* 0x000fe20000010100 */
[----:B------:R-:W-:Y:S02]  /*3630*/  PRMT R56, R91, 0x7632, R56 ;  /* 0x000076325b387816 */ /* 0x000fe40000000038 */
[----:B------:R-:W0:Y:S01]  /*3640*/  MUFU.EX2 R135, R135 ;  /* 0x0000008700877308 */ /* 0x000e220000000800 */
[----:B------:R-:W-:Y:S01]  /*3650*/  SHF.L.U32 R51, R57, 0x10, RZ ;  /* 0x0000001039337819 */ /* 0x000fe200000006ff */
[----:B------:R-:W-:Y:S01]  /*3660*/  FMUL.FTZ R109, R138, R109 ;  /* 0x0000006d8a6d7220 */ /* 0x000fe20000410000 */
[----:B------:R-:W-:Y:S01]  /*3670*/  SHF.L.U32 R138, R91, 0x10, RZ ;  /* 0x000000105b8a7819 */ /* 0x000fe200000006ff */
[----:B------:R-:W-:Y:S01]  /*3680*/  FFMA.FTZ R122, R121, R122, 1 ;  /* 0x3f800000797a7423 */ /* 0x000fe2000001007a */
[----:B------:R-:W-:-:S03]  /*3690*/  PRMT R57, R56, 0x7632, R57 ;  /* 0x0000763238397816 */ /* 0x000fc60000000039 */
[----:B------:R1:W4:Y:S01]  /*36a0*/  MUFU.RCP R91, R55 ;  /* 0x00000037005b7308 */ /* 0x0003220000001000 */
[C---:B------:R-:W-:Y:S01]  /*36b0*/  FADD.FTZ R49, -R66.reuse, R131 ;  /* 0x0000008342317221 */ /* 0x040fe20000010100 */
[----:B------:R-:W-:Y:S01]  /*36c0*/  FADD.FTZ R121, -R66, R51 ;  /* 0x0000003342797221 */ /* 0x000fe20000010100 */
[----:B------:R-:W-:Y:S02]  /*36d0*/  SHF.L.U32 R56, R56, 0x10, RZ ;  /* 0x0000001038387819 */ /* 0x000fe400000006ff */
[----:B------:R-:W-:Y:S02]  /*36e0*/  SHF.L.U32 R51, R58, 0x10, RZ ;  /* 0x000000103a337819 */ /* 0x000fe400000006ff */
[C---:B------:R-:W-:Y:S01]  /*36f0*/  PRMT R58, R57.reuse, 0x7632, R58 ;  /* 0x00007632393a7816 */ /* 0x040fe2000000003a */
[----:B------:R-:W-:Y:S01]  /*3700*/  FMUL.FTZ R49, R10, R49 ;  /* 0x000000310a317220 */ /* 0x000fe20000410000 */
[----:B-1----:R-:W-:Y:S01]  /*3710*/  SHF.L.U32 R55, R57, 0x10, RZ ;  /* 0x0000001039377819 */ /* 0x002fe200000006ff */
[----:B---3--:R-:W-:Y:S01]  /*3720*/  FADD.FTZ R136, R136, 1 ;  /* 0x3f80000088887421 */ /* 0x008fe20000010000 */
[----:B------:R-:W-:Y:S01]  /*3730*/  FMUL.FTZ R124, R56, R124 ;  /* 0x0000007c387c7220 */ /* 0x000fe20000410000 */
[----:B------:R-:W-:Y:S01]  /*3740*/  FADD.FTZ R149, -R120, 1 ;  /* 0x3f80000078957421 */ /* 0x000fe20000010100 */
[----:B------:R-:W-:Y:S01]  /*3750*/  SHF.L.U32 R56, R58, 0x10, RZ ;  /* 0x000000103a387819 */ /* 0x000fe200000006ff */
[----:B------:R-:W-:Y:S01]  /*3760*/  FFMA.FTZ R128, R2, R49, R4 ;  /* 0x0000003102807223 */ /* 0x000fe20000010004 */
[----:B------:R-:W1:Y:S01]  /*3770*/  MUFU.RCP R57, R136 ;  /* 0x0000008800397308 */ /* 0x000e620000001000 */
[C---:B------:R-:W-:Y:S01]  /*3780*/  FADD.FTZ R55, -R66.reuse, R55 ;  /* 0x0000003742377221 */ /* 0x040fe20000010100 */
[----:B0-----:R-:W-:Y:S01]  /*3790*/  FADD.FTZ R135, R135, 1 ;  /* 0x3f80000087877421 */ /* 0x001fe20000010000 */
[----:B------:R-:W-:Y:S01]  /*37a0*/  FFMA.FTZ R149, R67, R149, 1 ;  /* 0x3f80000043957423 */ /* 0x000fe20000010095 */
[----:B------:R-:W-:Y:S01]  /*37b0*/  FADD.FTZ R56, -R66, R56 ;  /* 0x0000003842387221 */ /* 0x000fe20000010100 */
[----:B------:R-:W-:Y:S01]  /*37c0*/  FMUL.FTZ R127, R128, -1.4426950216293334961 ;  /* 0xbfb8aa3b807f7820 */ /* 0x000fe20000410000 */
[----:B------:R-:W-:Y:S01]  /*37d0*/  FMUL.FTZ R55, R10, R55 ;  /* 0x000000370a377220 */ /* 0x000fe20000410000 */
[----:B------:R-:W-:Y:S01]  /*37e0*/  FMUL.FTZ R149, R120, R149 ;  /* 0x0000009578957220 */ /* 0x000fe20000410000 */
[----:B------:R0:W3:Y:S01]  /*37f0*/  MUFU.RCP R136, R135 ;  /* 0x0000008700887308 */ /* 0x0000e20000001000 */
[----:B----4-:R-:W-:Y:S01]  /*3800*/  FADD.FTZ R120, -R91, 1 ;  /* 0x3f8000005b787421 */ /* 0x010fe20000010100 */
[----:B------:R-:W-:Y:S01]  /*3810*/  FMUL.FTZ R56, R10, R56 ;  /* 0x000000380a387220 */ /* 0x000fe20000410000 */
[----:B------:R-:W-:-:S02]  /*3820*/  FFMA.FTZ R67, R6, R55, R8 ;  /* 0x0000003706437223 */ /* 0x000fc40000010008 */
[----:B------:R-:W-:Y:S01]  /*3830*/  FFMA.FTZ R148, R126, R120, 1 ;  /* 0x3f8000007e947423 */ /* 0x000fe20000010078 */
[----:B------:R-:W-:Y:S02]  /*3840*/  FFMA.FTZ R120, R7, R56, R9 ;  /* 0x0000003807787223 */ /* 0x000fe40000010009 */
[----:B------:R-:W4:Y:S01]  /*3850*/  MUFU.EX2 R127, R127 ;  /* 0x0000007f007f7308 */ /* 0x000f220000000800 */
[----:B0-----:R-:W-:Y:S01]  /*3860*/  FMUL.FTZ R135, R67, -1.4426950216293334961 ;  /* 0xbfb8aa3b43877820 */ /* 0x001fe20000410000 */
[----:B------:R-:W-:Y:S01]  /*3870*/  FMUL.FTZ R148, R91, R148 ;  /* 0x000000945b947220 */ /* 0x000fe20000410000 */
[----:B------:R-:W-:Y:S01]  /*3880*/  FMUL.FTZ R91, R120, -1.4426950216293334961 ;  /* 0xbfb8aa3b785b7820 */ /* 0x000fe20000410000 */
[----:B-1----:R-:W-:-:S04]  /*3890*/  FADD.FTZ R126, -R57, 1 ;  /* 0x3f800000397e7421 */ /* 0x002fc80000010100 */
[----:B------:R-:W0:Y:S01]  /*38a0*/  MUFU.EX2 R135, R135 ;  /* 0x0000008700877308 */ /* 0x000e220000000800 */
[----:B------:R-:W-:Y:S01]  /*38b0*/  FFMA.FTZ R133, R133, R126, 1 ;  /* 0x3f80000085857423 */ /* 0x000fe2000001007e */
[----:B---3--:R-:W-:-:S06]  /*38c0*/  FADD.FTZ R126, -R136, 1 ;  /* 0x3f800000887e7421 */ /* 0x008fcc0000010100 */
[----:B------:R-:W1:Y:S01]  /*38d0*/  MUFU.EX2 R91, R91 ;  /* 0x0000005b005b7308 */ /* 0x000e620000000800 */
[----:B------:R-:W-:Y:S01]  /*38e0*/  FFMA.FTZ R90, R90, R126, 1 ;  /* 0x3f8000005a5a7423 */ /* 0x000fe2000001007e */
[----:B----4-:R-:W-:Y:S01]  /*38f0*/  FADD.FTZ R126, R127, 1 ;  /* 0x3f8000007f7e7421 */ /* 0x010fe20000010000 */
[----:B------:R-:W-:Y:S01]  /*3900*/  FMUL.FTZ R133, R57, R133 ;  /* 0x0000008539857220 */ /* 0x000fe20000410000 */
[----:B------:R-:W-:Y:S01]  /*3910*/  SHF.L.U32 R57, R73, 0x10, RZ ;  /* 0x0000001049397819 */ /* 0x000fe200000006ff */
[----:B------:R-:W-:Y:S01]  /*3920*/  FMUL.FTZ R127, R136, R90 ;  /* 0x0000005a887f7220 */ /* 0x000fe20000410000 */
[C---:B------:R-:W-:Y:S02]  /*3930*/  SHF.L.U32 R90, R72.reuse, 0x10, RZ ;  /* 0x00000010485a7819 */ /* 0x040fe400000006ff */
[----:B------:R-:W-:Y:S01]  /*3940*/  PRMT R72, R72, 0x7632, R72 ;  /* 0x0000763248487816 */ /* 0x000fe20000000048 */
[----:B------:R-:W3:Y:S01]  /*3950*/  MUFU.RCP R126, R126 ;  /* 0x0000007e007e7308 */ /* 0x000ee20000001000 */
[----:B------:R-:W-:Y:S01]  /*3960*/  PRMT R58, R58, 0x7632, R58 ;  /* 0x000076323a3a7816 */ /* 0x000fe2000000003a */
[----:B------:R-:W-:Y:S01]  /*3970*/  FMUL.FTZ R148, R57, R148 ;  /* 0x0000009439947220 */ /* 0x000fe20000410000 */
[----:B0-----:R-:W-:Y:S01]  /*3980*/  FADD.FTZ R135, R135, 1 ;  /* 0x3f80000087877421 */ /* 0x001fe20000010000 */
[----:B------:R-:W-:Y:S01]  /*3990*/  SHF.L.U32 R72, R72, 0x10, RZ ;  /* 0x0000001048487819 */ /* 0x000fe200000006ff */
[----:B------:R-:W-:Y:S01]  /*39a0*/  FMUL.FTZ R50, R10, R121 ;  /* 0x000000790a327220 */ /* 0x000fe20000410000 */
[----:B------:R-:W-:-:S02]  /*39b0*/  SHF.L.U32 R57, R58, 0x10, RZ ;  /* 0x000000103a397819 */ /* 0x000fc400000006ff */
[----:B------:R-:W-:Y:S01]  /*39c0*/  PRMT R58, R73, 0x7632, R58 ;  /* 0x00007632493a7816 */ /* 0x000fe2000000003a */
[----:B-1----:R-:W-:Y:S01]  /*39d0*/  FADD.FTZ R91, R91, 1 ;  /* 0x3f8000005b5b7421 */ /* 0x002fe20000010000 */
[C---:B------:R-:W-:Y:S02]  /*39e0*/  SHF.L.U32 R121, R59.reuse, 0x10, RZ ;  /* 0x000000103b797819 */ /* 0x040fe400000006ff */
[----:B------:R-:W-:Y:S01]  /*39f0*/  PRMT R73, R59, 0x7632, R73 ;  /* 0x000076323b497816 */ /* 0x000fe20000000049 */
[----:B------:R-:W-:Y:S01]  /*3a00*/  FMUL.FTZ R133, R72, R133 ;  /* 0x0000008548857220 */ /* 0x000fe20000410000 */
[----:B------:R-:W0:Y:S01]  /*3a10*/  MUFU.RCP R59, R135 ;  /* 0x00000087003b7308 */ /* 0x000e220000001000 */
[----:B------:R-:W-:Y:S01]  /*3a20*/  FMUL.FTZ R110, R129, R110 ;  /* 0x0000006e816e7220 */ /* 0x000fe20000410000 */
[----:B------:R-:W-:-:S06]  /*3a30*/  FFMA.FTZ R129, R3, R50, R5 ;  /* 0x0000003203817223 */ /* 0x000fcc0000010005 */
[----:B------:R-:W1:Y:S01]  /*3a40*/  MUFU.RCP R72, R91 ;  /* 0x0000005b00487308 */ /* 0x000e620000001000 */
[----:B------:R-:W-:Y:S01]  /*3a50*/  FMUL.FTZ R134, R129, -1.4426950216293334961 ;  /* 0xbfb8aa3b81867820 */ /* 0x000fe20000410000 */
[----:B------:R-:W-:Y:S01]  /*3a60*/  FADD.FTZ R51, -R66, R51 ;  /* 0x0000003342337221 */ /* 0x000fe20000010100 */
[----:B------:R-:W-:Y:S01]  /*3a70*/  SHF.L.U32 R58, R58, 0x10, RZ ;  /* 0x000000103a3a7819 */ /* 0x000fe200000006ff */
[----:B---3--:R-:W-:Y:S01]  /*3a80*/  FADD.FTZ R147, -R126, 1 ;  /* 0x3f8000007e937421 */ /* 0x008fe20000010100 */
[----:B------:R-:W-:Y:S01]  /*3a90*/  SHF.L.U32 R73, R73, 0x10, RZ ;  /* 0x0000001049497819 */ /* 0x000fe200000006ff */
[----:B------:R-:W-:Y:S02]  /*3aa0*/  FMUL.FTZ R51, R10, R51 ;  /* 0x000000330a337220 */ /* 0x000fe40000410000 */
[----:B------:R-:W3:Y:S01]  /*3ab0*/  MUFU.EX2 R134, R134 ;  /* 0x0000008600867308 */ /* 0x000ee20000000800 */
[----:B------:R-:W-:Y:S01]  /*3ac0*/  FFMA.FTZ R147, R128, R147, 1 ;  /* 0x3f80000080937423 */ /* 0x000fe20000010093 */
[----:B------:R-:W-:Y:S01]  /*3ad0*/  FADD.FTZ R52, -R66, R121 ;  /* 0x0000007942347221 */ /* 0x000fe20000010100 */
[----:B------:R-:W-:Y:S01]  /*3ae0*/  FMUL.FTZ R127, R58, R127 ;  /* 0x0000007f3a7f7220 */ /* 0x000fe20000410000 */
[----:B------:R-:W-:Y:S01]  /*3af0*/  FFMA.FTZ R121, R2, R51, R4 ;  /* 0x0000003302797223 */ /* 0x000fe20000010004 */
[C---:B------:R-:W-:Y:S01]  /*3b00*/  FADD.FTZ R58, -R66.reuse, R73 ;  /* 0x00000049423a7221 */ /* 0x040fe20000010100 */
[----:B------:R-:W-:Y:S01]  /*3b10*/  FADD.FTZ R57, -R66, R57 ;  /* 0x0000003942397221 */ /* 0x000fe20000010100 */
[----:B0-----:R-:W-:Y:S01]  /*3b20*/  FADD.FTZ R73, -R59, 1 ;  /* 0x3f8000003b497421 */ /* 0x001fe20000010100 */
[----:B------:R-:W-:Y:S01]  /*3b30*/  FMUL.FTZ R147, R126, R147 ;  /* 0x000000937e937220 */ /* 0x000fe20000410000 */
[----:B------:R-:W-:Y:S01]  /*3b40*/  FMUL.FTZ R52, R10, R52 ;  /* 0x000000340a347220 */ /* 0x000fe20000410000 */
[----:B-1----:R-:W-:Y:S01]  /*3b50*/  FADD.FTZ R126, -R72, 1 ;  /* 0x3f800000487e7421 */ /* 0x002fe20000010100 */
[----:B------:R-:W-:Y:S01]  /*3b60*/  FMUL.FTZ R130, R121, -1.4426950216293334961 ;  /* 0xbfb8aa3b79827820 */ /* 0x000fe20000410000 */
[----:B------:R-:W-:Y:S01]  /*3b70*/  FMUL.FTZ R57, R10, R57 ;  /* 0x000000390a397220 */ /* 0x000fe20000410000 */
[----:B------:R-:W-:Y:S01]  /*3b80*/  FFMA.FTZ R67, R67, R73, 1 ;  /* 0x3f80000043437423 */ /* 0x000fe20000010049 */
[----:B------:R-:W-:Y:S01]  /*3b90*/  FMUL.FTZ R144, R144, R122 ;  /* 0x0000007a90907220 */ /* 0x000fe20000410000 */
[----:B------:R-:W-:Y:S01]  /*3ba0*/  SHF.L.U32 R73, R60, 0x10, RZ ;  /* 0x000000103c497819 */ /* 0x000fe200000006ff */
[----:B------:R-:W-:Y:S01]  /*3bb0*/  FFMA.FTZ R122, R3, R52, R5 ;  /* 0x00000034037a7223 */ /* 0x000fe20000010005 */
[----:B------:R-:W-:Y:S01]  /*3bc0*/  FFMA.FTZ R126, R120, R126, 1 ;  /* 0x3f800000787e7423 */ /* 0x000fe2000001007e */
[----:B------:R-:W-:Y:S01]  /*3bd0*/  FMUL.FTZ R149, R90, R149 ;  /* 0x000000955a957220 */ /* 0x000fe20000410000 */
[----:B------:R-:W-:Y:S01]  /*3be0*/  FFMA.FTZ R90, R6, R57, R8 ;  /* 0x00000039065a7223 */ /* 0x000fe20000010008 */
[----:B------:R-:W0:Y:S01]  /*3bf0*/  MUFU.EX2 R130, R130 ;  /* 0x0000008200827308 */ /* 0x000e220000000800 */
[----:B------:R-:W-:Y:S01]  /*3c00*/  FMUL.FTZ R131, R122, -1.4426950216293334961 ;  /* 0xbfb8aa3b7a837820 */ /* 0x000fe20000410000 */
[----:B------:R-:W-:Y:S01]  /*3c10*/  FMUL.FTZ R126, R72, R126 ;  /* 0x0000007e487e7220 */ /* 0x000fe20000410000 */
[----:B------:R-:W-:Y:S01]  /*3c20*/  FMUL.FTZ R147, R73, R147 ;  /* 0x0000009349937220 */ /* 0x000fe20000410000 */
[----:B------:R-:W-:Y:S01]  /*3c30*/  FMUL.FTZ R135, R90, -1.4426950216293334961 ;  /* 0xbfb8aa3b5a877820 */ /* 0x000fe20000410000 */
[----:B------:R-:W4:Y:S01]  /*3c40*/  LDG.E.64.CONSTANT R72, desc[UR16][R74.64+0x46000] ;  /* 0x046000104a487981 */ /* 0x000f22000c1e9b00 */
[----:B---3--:R-:W-:-:S02]  /*3c50*/  FADD.FTZ R134, R134, 1 ;  /* 0x3f80000086867421 */ /* 0x008fc40000010000 */
[----:B------:R-:W1:Y:S01]  /*3c60*/  MUFU.EX2 R131, R131 ;  /* 0x0000008300837308 */ /* 0x000e620000000800 */
[----:B------:R-:W3:Y:S07]  /*3c70*/  LDG.E.64.CONSTANT R74, desc[UR16][R74.64+0x4b000] ;  /* 0x04b000104a4a7981 */ /* 0x000eee000c1e9b00 */
[----:B------:R-:W1:Y:S01]  /*3c80*/  MUFU.EX2 R135, R135 ;  /* 0x0000008700877308 */ /* 0x000e620000000800 */
[----:B0-----:R-:W-:-:S07]  /*3c90*/  FADD.FTZ R128, R130, 1 ;  /* 0x3f80000082807421 */ /* 0x001fce0000010000 */
[----:B------:R-:W0:Y:S01]  /*3ca0*/  MUFU.RCP R134, R134 ;  /* 0x0000008600867308 */ /* 0x000e220000001000 */
[----:B-1----:R-:W-:Y:S01]  /*3cb0*/  FADD.FTZ R120, R131, 1 ;  /* 0x3f80000083787421 */ /* 0x002fe20000010000 */
[----:B------:R-:W-:Y:S01]  /*3cc0*/  FMUL.FTZ R131, R59, R67 ;  /* 0x000000433b837220 */ /* 0x000fe20000410000 */
[----:B------:R-:W-:-:S05]  /*3cd0*/  PRMT R59, R61, 0x7632, R59 ;  /* 0x000076323d3b7816 */ /* 0x000fca000000003b */
[----:B------:R-:W1:Y:S01]  /*3ce0*/  MUFU.RCP R128, R128 ;  /* 0x0000008000807308 */ /* 0x000e620000001000 */
[----:B------:R-:W-:Y:S01]  /*3cf0*/  FADD.FTZ R135, R135, 1 ;  /* 0x3f80000087877421 */ /* 0x000fe20000010000 */
[----:B------:R-:W-:Y:S01]  /*3d00*/  FMUL.FTZ R58, R10, R58 ;  /* 0x0000003a0a3a7220 */ /* 0x000fe20000410000 */
[----:B------:R-:W-:-:S05]  /*3d10*/  SHF.L.U32 R59, R59, 0x10, RZ ;  /* 0x000000103b3b7819 */ /* 0x000fca00000006ff */
[----:B------:R1:W-:Y:S01]  /*3d20*/  MUFU.RCP R67, R120 ;  /* 0x0000007800437308 */ /* 0x0003e20000001000 */
[----:B0-----:R-:W-:Y:S01]  /*3d30*/  FADD.FTZ R145, -R134, 1 ;  /* 0x3f80000086917421 */ /* 0x001fe20000010100 */
[----:B------:R-:W-:-:S03]  /*3d40*/  FFMA.FTZ R91, R7, R58, R9 ;  /* 0x0000003a075b7223 */ /* 0x000fc60000010009 */
[----:B------:R-:W-:Y:S01]  /*3d50*/  FFMA.FTZ R145, R129, R145, 1 ;  /* 0x3f80000081917423 */ /* 0x000fe20000010091 */
[----:B-1----:R-:W-:Y:S02]  /*3d60*/  SHF.L.U32 R120, R61, 0x10, RZ ;  /* 0x000000103d787819 */ /* 0x002fe400000006ff */
[----:B------:R-:W0:Y:S01]  /*3d70*/  MUFU.RCP R61, R135 ;  /* 0x00000087003d7308 */ /* 0x000e220000001000 */
[----:B------:R-:W-:Y:S01]  /*3d80*/  FMUL.FTZ R145, R134, R145 ;  /* 0x0000009186917220 */ /* 0x000fe20000410000 */
[----:B------:R-:W-:Y:S01]  /*3d90*/  FMUL.FTZ R126, R59, R126 ;  /* 0x0000007e3b7e7220 */ /* 0x000fe20000410000 */
[----:B------:R-:W-:Y:S01]  /*3da0*/  SHF.L.U32 R59, R62, 0x10, RZ ;  /* 0x000000103e3b7819 */ /* 0x000fe200000006ff */
[----:B------:R-:W-:Y:S01]  /*3db0*/  FMUL.FTZ R129, R91, -1.4426950216293334961 ;  /* 0xbfb8aa3b5b817820 */ /* 0x000fe20000410000 */
[----:B------:R-:W-:Y:S01]  /*3dc0*/  FMUL.FTZ R145, R120, R145 ;  /* 0x0000009178917220 */ /* 0x000fe20000410000 */
[----:B------:R-:W-:Y:S02]  /*3dd0*/  FADD.FTZ R120, -R128, 1 ;  /* 0x3f80000080787421 */ /* 0x000fe40000010100 */
[----:B------:R-:W-:-:S02]  /*3de0*/  FADD.FTZ R59, -R66, R59 ;  /* 0x0000003b423b7221 */ /* 0x000fc40000010100 */
[----:B------:R-:W1:Y:S01]  /*3df0*/  MUFU.EX2 R129, R129 ;  /* 0x0000008100817308 */ /* 0x000e620000000800 */
[----:B------:R-:W-:Y:S01]  /*3e00*/  FFMA.FTZ R120, R121, R120, 1 ;  /* 0x3f80000079787423 */ /* 0x000fe20000010078 */
[----:B------:R-:W-:Y:S01]  /*3e10*/  FMUL.FTZ R59, R10, R59 ;  /* 0x0000003b0a3b7220 */ /* 0x000fe20000410000 */
[----:B------:R-:W-:Y:S01]  /*3e20*/  FMUL.FTZ R101, R101, R143 ;  /* 0x0000008f65657220 */ /* 0x000fe20000410000 */
[----:B------:R-:W-:Y:S01]  /*3e30*/  PRMT R62, R62, 0x7632, R62 ;  /* 0x000076323e3e7816 */ /* 0x000fe2000000003e */
[----:B------:R-:W-:Y:S01]  /*3e40*/  FMUL.FTZ R143, R128, R120 ;  /* 0x00000078808f7220 */ /* 0x000fe20000410000 */
[----:B0-----:R-:W-:Y:S01]  /*3e50*/  FADD.FTZ R134, -R61, 1 ;  /* 0x3f8000003d867421 */ /* 0x001fe20000010100 */
[----:B------:R-:W-:-:S03]  /*3e60*/  FFMA.FTZ R120, R2, R59, R4 ;  /* 0x0000003b02787223 */ /* 0x000fc60000010004 */
[----:B------:R-:W-:Y:S01]  /*3e70*/  FFMA.FTZ R134, R90, R134, 1 ;  /* 0x3f8000005a867423 */ /* 0x000fe20000010086 */
[----:B------:R-:W-:Y:S01]  /*3e80*/  SHF.L.U32 R90, R62, 0x10, RZ ;  /* 0x000000103e5a7819 */ /* 0x000fe200000006ff */
[----:B------:R-:W-:Y:S01]  /*3e90*/  FMUL.FTZ R62, R120, -1.4426950216293334961 ;  /* 0xbfb8aa3b783e7820 */ /* 0x000fe20000410000 */
[----:B------:R-:W-:Y:S01]  /*3ea0*/  PRMT R60, R60, 0x7632, R60 ;  /* 0x000076323c3c7816 */ /* 0x000fe2000000003c */
[----:B-1----:R-:W-:-:S03]  /*3eb0*/  FADD.FTZ R129, R129, 1 ;  /* 0x3f80000081817421 */ /* 0x002fc60000010000 */
[----:B------:R-:W-:Y:S01]  /*3ec0*/  SHF.L.U32 R60, R60, 0x10, RZ ;  /* 0x000000103c3c7819 */ /* 0x000fe200000006ff */
[----:B------:R-:W0:Y:S04]  /*3ed0*/  MUFU.EX2 R62, R62 ;  /* 0x0000003e003e7308 */ /* 0x000e280000000800 */
[----:B------:R-:W-:Y:S01]  /*3ee0*/  FMUL.FTZ R131, R60, R131 ;  /* 0x000000833c837220 */ /* 0x000fe20000410000 */
[----:B------:R-:W-:-:S03]  /*3ef0*/  FADD.FTZ R60, -R67, 1 ;  /* 0x3f800000433c7421 */ /* 0x000fc60000010100 */
[----:B------:R-:W1:Y:S01]  /*3f00*/  MUFU.RCP R129, R129 ;  /* 0x0000008100817308 */ /* 0x000e620000001000 */
[----:B------:R-:W-:Y:S01]  /*3f10*/  FADD.FTZ R90, -R66, R90 ;  /* 0x0000005a425a7221 */ /* 0x000fe20000010100 */
[----:B------:R-:W-:Y:S01]  /*3f20*/  FFMA.FTZ R141, R122, R60, 1 ;  /* 0x3f8000007a8d7423 */ /* 0x000fe2000001003c */
[----:B------:R-:W-:Y:S01]  /*3f30*/  SHF.L.U32 R60, R63, 0x10, RZ ;  /* 0x000000103f3c7819 */ /* 0x000fe200000006ff */
[----:B------:R-:W-:Y:S01]  /*3f40*/  FMUL.FTZ R134, R61, R134 ;  /* 0x000000863d867220 */ /* 0x000fe20000410000 */
[----:B------:R-:W-:Y:S01]  /*3f50*/  FMUL.FTZ R61, R10, R90 ;  /* 0x0000005a0a3d7220 */ /* 0x000fe20000410000 */
[----:B-----5:R-:W-:Y:S02]  /*3f60*/  SHF.L.U32 R121, R64, 0x10, RZ ;  /* 0x0000001040797819 */ /* 0x020fe400000006ff */
[----:B------:R-:W-:Y:S01]  /*3f70*/  FADD.FTZ R60, -R66, R60 ;  /* 0x0000003c423c7221 */ /* 0x000fe20000010100 */
[----:B0-----:R-:W-:Y:S01]  /*3f80*/  FADD.FTZ R62, R62, 1 ;  /* 0x3f8000003e3e7421 */ /* 0x001fe20000010000 */
[----:B------:R-:W-:Y:S01]  /*3f90*/  FFMA.FTZ R90, R6, R61, R8 ;  /* 0x0000003d065a7223 */ /* 0x000fe20000010008 */
[----:B------:R-:W-:Y:S01]  /*3fa0*/  PRMT R63, R64, 0x7632, R63 ;  /* 0x00007632403f7816 */ /* 0x000fe2000000003f */
[----:B------:R-:W-:Y:S01]  /*3fb0*/  FMUL.FTZ R60, R10, R60 ;  /* 0x0000003c0a3c7220 */ /* 0x000fe20000410000 */
[----:B------:R-:W-:Y:S01]  /*3fc0*/  FMUL.FTZ R143, R121, R143 ;  /* 0x0000008f798f7220 */ /* 0x000fe20000410000 */
[----:B------:R0:W5:Y:S01]  /*3fd0*/  MUFU.RCP R140, R62 ;  /* 0x0000003e008c7308 */ /* 0x0001620000001000 */
[----:B------:R-:W-:Y:S01]  /*3fe0*/  FMUL.FTZ R121, R90, -1.4426950216293334961 ;  /* 0xbfb8aa3b5a797820 */ /* 0x000fe20000410000 */
[----:B------:R-:W-:Y:S01]  /*3ff0*/  FMUL.FTZ R141, R67, R141 ;  /* 0x0000008d438d7220 */ /* 0x000fe20000410000 */
[----:B-1----:R-:W-:Y:S01]  /*4000*/  FADD.FTZ R135, -R129, 1 ;  /* 0x3f80000081877421 */ /* 0x002fe20000010100 */
[----:B------:R-:W-:Y:S01]  /*4010*/  FFMA.FTZ R67, R3, R60, R5 ;  /* 0x0000003c03437223 */ /* 0x000fe20000010005 */
[----:B0-----:R-:W-:-:S03]  /*4020*/  PRMT R62, R63, 0x7632, R62 ;  /* 0x000076323f3e7816 */ /* 0x001fc6000000003e */
[----:B------:R0:W1:Y:S01]  /*4030*/  MUFU.EX2 R64, R121 ;  /* 0x0000007900407308 */ /* 0x0000620000000800 */
[----:B------:R-:W-:Y:S01]  /*4040*/  FFMA.FTZ R135, R91, R135, 1 ;  /* 0x3f8000005b877423 */ /* 0x000fe20000010087 */
[----:B------:R-:W-:Y:S01]  /*4050*/  SHF.L.U32 R62, R62, 0x10, RZ ;  /* 0x000000103e3e7819 */ /* 0x000fe200000006ff */
[----:B------:R-:W-:Y:S01]  /*4060*/  FMUL.FTZ R91, R67, -1.4426950216293334961 ;  /* 0xbfb8aa3b435b7820 */ /* 0x000fe20000410000 */
[----:B0-----:R-:W-:Y:S02]  /*4070*/  SHF.L.U32 R121, R63, 0x10, RZ ;  /* 0x000000103f797819 */ /* 0x001fe400000006ff */
[C---:B------:R-:W-:Y:S02]  /*4080*/  SHF.L.U32 R63, R65.reuse, 0x10, RZ ;  /* 0x00000010413f7819 */ /* 0x040fe400000006ff */
[----:B------:R-:W-:Y:S01]  /*4090*/  PRMT R65, R65, 0x7632, R65 ;  /* 0x0000763241417816 */ /* 0x000fe20000000041 */
[----:B------:R-:W-:Y:S01]  /*40a0*/  FADD.FTZ R62, -R66, R62 ;  /* 0x0000003e423e7221 */ /* 0x000fe20000010100 */
[----:B------:R-:W-:-:S02]  /*40b0*/  FMUL.FTZ R135, R129, R135 ;  /* 0x0000008781877220 */ /* 0x000fc40000410000 */
[----:B------:R-:W-:Y:S01]  /*40c0*/  SHF.L.U32 R65, R65, 0x10, RZ ;  /* 0x0000001041417819 */ /* 0x000fe200000006ff */
[----:B------:R-:W0:Y:S01]  /*40d0*/  MUFU.EX2 R91, R91 ;  /* 0x0000005b005b7308 */ /* 0x000e220000000800 */
[----:B------:R-:W-:Y:S01]  /*40e0*/  FMUL.FTZ R62, R10, R62 ;  /* 0x0000003e0a3e7220 */ /* 0x000fe20000410000 */
[----:B------:R-:W-:Y:S01]  /*40f0*/  FMUL.FTZ R141, R63, R141 ;  /* 0x0000008d3f8d7220 */ /* 0x000fe20000410000 */
[----:B-----5:R-:W-:Y:S01]  /*4100*/  FADD.FTZ R63, -R140, 1 ;  /* 0x3f8000008c3f7421 */ /* 0x020fe20000010100 */
[----:B------:R-:W-:Y:S01]  /*4110*/  FMUL.FTZ R135, R65, R135 ;  /* 0x0000008741877220 */ /* 0x000fe20000410000 */
[----:B------:R-:W-:Y:S02]  /*4120*/  FFMA.FTZ R65, R7, R62, R9 ;  /* 0x0000003e07417223 */ /* 0x000fe40000010009 */
[----:B------:R-:W-:Y:S02]  /*4130*/  FFMA.FTZ R120, R120, R63, 1 ;  /* 0x3f80000078787423 */ /* 0x000fe4000001003f */
[----:B------:R-:W-:Y:S01]  /*4140*/  FMUL.FTZ R63, R65, -1.4426950216293334961 ;  /* 0xbfb8aa3b413f7820 */ /* 0x000fe20000410000 */
[----:B-1----:R-:W-:-:S05]  /*4150*/  FADD.FTZ R64, R64, 1 ;  /* 0x3f80000040407421 */ /* 0x002fca0000010000 */
[----:B------:R-:W1:Y:S01]  /*4160*/  MUFU.EX2 R63, R63 ;  /* 0x0000003f003f7308 */ /* 0x000e620000000800 */
[----:B0-----:R-:W-:Y:S01]  /*4170*/  FADD.FTZ R91, R91, 1 ;  /* 0x3f8000005b5b7421 */ /* 0x001fe20000010000 */
[----:B------:R-:W-:-:S06]  /*4180*/  FMUL.FTZ R144, R138, R144 ;  /* 0x000000908a907220 */ /* 0x000fcc0000410000 */
[----:B------:R-:W0:Y:S08]  /*4190*/  MUFU.RCP R138, R64 ;  /* 0x00000040008a7308 */ /* 0x000e300000001000 */
[----:B------:R-:W5:Y:S01]  /*41a0*/  MUFU.RCP R136, R91 ;  /* 0x0000005b00887308 */ /* 0x000f620000001000 */
[----:B------:R-:W-:Y:S01]  /*41b0*/  FMUL.FTZ R140, R140, R120 ;  /* 0x000000788c8c7220 */ /* 0x000fe20000410000 */
[----:B-1----:R-:W-:-:S06]  /*41c0*/  FADD.FTZ R120, R63, 1 ;  /* 0x3f8000003f787421 */ /* 0x002fcc0000010000 */
[----:B------:R-:W1:Y:S01]  /*41d0*/  MUFU.RCP R120, R120 ;  /* 0x0000007800787308 */ /* 0x000e620000001000 */
[----:B0-----:R-:W-:-:S04]  /*41e0*/  FADD.FTZ R64, -R138, 1 ;  /* 0x3f8000008a407421 */ /* 0x001fc80000010100 */
[----:B------:R-:W-:Y:S01]  /*41f0*/  FFMA.FTZ R90, R90, R64, 1 ;  /* 0x3f8000005a5a7423 */ /* 0x000fe20000010040 */
[----:B-----5:R-:W-:Y:S01]  /*4200*/  FADD.FTZ R91, -R136, 1 ;  /* 0x3f800000885b7421 */ /* 0x020fe20000010100 */
[----:B------:R-:W-:-:S03]  /*4210*/  SHF.L.U32 R64, R68, 0x10, RZ ;  /* 0x0000001044407819 */ /* 0x000fc600000006ff */
[----:B------:R-:W-:-:S04]  /*4220*/  FFMA.FTZ R67, R67, R91, 1 ;  /* 0x3f80000043437423 */ /* 0x000fc8000001005b */
[----:B------:R-:W-:Y:S01]  /*4230*/  FMUL.FTZ R136, R136, R67 ;  /* 0x0000004388887220 */ /* 0x000fe20000410000 */
[----:B------:R-:W-:Y:S01]  /*4240*/  FADD.FTZ R67, -R66, R64 ;  /* 0x0000004042437221 */ /* 0x000fe20000010100 */
[----:B------:R-:W-:Y:S02]  /*4250*/  SHF.L.U32 R64, R69, 0x10, RZ ;  /* 0x0000001045407819 */ /* 0x000fe400000006ff */
[----:B------:R-:W-:Y:S01]  /*4260*/  PRMT R69, R68, 0x7632, R69 ;  /* 0x0000763244457816 */ /* 0x000fe20000000045 */
[----:B-1----:R-:W-:Y:S02]  /*4270*/  FADD.FTZ R68, -R120, 1 ;  /* 0x3f80000078447421 */ /* 0x002fe40000010100 */
[----:B------:R-:W-:Y:S02]  /*4280*/  FADD.FTZ R64, -R66, R64 ;  /* 0x0000004042407221 */ /* 0x000fe40000010100 */
[----:B------:R-:W-:Y:S02]  /*4290*/  FFMA.FTZ R68, R65, R68, 1 ;  /* 0x3f80000041447423 */ /* 0x000fe40000010044 */
[C---:B------:R-:W-:Y:S01]  /*42a0*/  FMUL.FTZ R64, R10.reuse, R64 ;  /* 0x000000400a407220 */ /* 0x040fe20000410000 */
[----:B------:R-:W-:Y:S01]  /*42b0*/  SHF.L.U32 R65, R69, 0x10, RZ ;  /* 0x0000001045417819 */ /* 0x000fe200000006ff */
[----:B------:R-:W-:-:S02]  /*42c0*/  FMUL.FTZ R63, R10, R67 ;  /* 0x000000430a3f7220 */ /* 0x000fc40000410000 */
[----:B------:R-:W-:Y:S02]  /*42d0*/  FFMA.FTZ R67, R3, R64, R5 ;  /* 0x0000004003437223 */ /* 0x000fe40000010005 */
[----:B------:R-:W-:Y:S02]  /*42e0*/  FADD.FTZ R65, -R66, R65 ;  /* 0x0000004142417221 */ /* 0x000fe40000010100 */
[----:B------:R-:W-:Y:S01]  /*42f0*/  FMUL.FTZ R91, R67, -1.4426950216293334961 ;  /* 0xbfb8aa3b435b7820 */ /* 0x000fe20000410000 */
[----:B------:R-:W-:Y:S01]  /*4300*/  FMUL.FTZ R120, R120, R68 ;  /* 0x0000004478787220 */ /* 0x000fe20000410000 */
[----:B------:R-:W-:Y:S01]  /*4310*/  FMUL.FTZ R65, R10, R65 ;  /* 0x000000410a417220 */ /* 0x000fe20000410000 */
[----:B--2---:R-:W-:-:S03]  /*4320*/  SHF.L.U32 R68, R70, 0x10, RZ ;  /* 0x0000001046447819 */ /* 0x004fc600000006ff */
[----:B------:R-:W0:Y:S01]  /*4330*/  MUFU.EX2 R91, R91 ;  /* 0x0000005b005b7308 */ /* 0x000e220000000800 */
[----:B------:R-:W-:Y:S01]  /*4340*/  FFMA.FTZ R155, R6, R65, R8 ;  /* 0x00000041069b7223 */ /* 0x000fe20000010008 */
[----:B------:R-:W-:-:S03]  /*4350*/  FMUL.FTZ R140, R68, R140 ;  /* 0x0000008c448c7220 */ /* 0x000fc60000410000 */
[----:B------:R-:W-:Y:S01]  /*4360*/  FMUL.FTZ R68, R155, -1.4426950216293334961 ;  /* 0xbfb8aa3b9b447820 */ /* 0x000fe20000410000 */
[----:B------:R-:W-:-:S05]  /*4370*/  FMUL.FTZ R134, R121, R134 ;  /* 0x0000008679867220 */ /* 0x000fca0000410000 */
[----:B------:R-:W1:Y:S01]  /*4380*/  MUFU.EX2 R68, R68 ;  /* 0x0000004400447308 */ /* 0x000e620000000800 */
[----:B------:R-:W-:Y:S01]  /*4390*/  FFMA.FTZ R121, R2, R63, R4 ;  /* 0x0000003f02797223 */ /* 0x000fe20000010004 */
[----:B------:R-:W-:Y:S01]  /*43a0*/  FMUL.FTZ R138, R138, R90 ;  /* 0x0000005a8a8a7220 */ /* 0x000fe20000410000 */
[----:B0-----:R-:W-:Y:S02]  /*43b0*/  FADD.FTZ R91, R91, 1 ;  /* 0x3f8000005b5b7421 */ /* 0x001fe40000010000 */
[----:B------:R-:W-:Y:S01]  /*43c0*/  FMUL.FTZ R90, R121, -1.4426950216293334961 ;  /* 0xbfb8aa3b795a7820 */ /* 0x000fe20000410000 */
[C---:B------:R-:W-:Y:S02]  /*43d0*/  PRMT R69, R71.reuse, 0x7632, R69 ;  /* 0x0000763247457816 */ /* 0x040fe40000000045 */
[----:B------:R-:W-:Y:S01]  /*43e0*/  SHF.L.U32 R122, R71, 0x10, RZ ;  /* 0x00000010477a7819 */ /* 0x000fe200000006ff */
[----:B------:R-:W0:Y:S01]  /*43f0*/  MUFU.RCP R91, R91 ;  /* 0x0000005b005b7308 */ /* 0x000e220000001000 */
[----:B------:R-:W-:-:S02]  /*4400*/  SHF.L.U32 R71, R69, 0x10, RZ ;  /* 0x0000001045477819 */ /* 0x000fc400000006ff */
[----:B------:R-:W-:Y:S01]  /*4410*/  PRMT R70, R70, 0x7632, R70 ;  /* 0x0000763246467816 */ /* 0x000fe20000000046 */
[----:B-1----:R-:W-:-:S04]  /*4420*/  FADD.FTZ R68, R68, 1 ;  /* 0x3f80000044447421 */ /* 0x002fc80000010000 */
[----:B------:R-:W1:Y:S01]  /*4430*/  MUFU.EX2 R90, R90 ;  /* 0x0000005a005a7308 */ /* 0x000e620000000800 */
[----:B------:R-:W-:Y:S01]  /*4440*/  FMUL.FTZ R71, R71, R120 ;  /* 0x0000007847477220 */ /* 0x000fe20000410000 */
[----:B------:R-:W-:-:S06]  /*4450*/  SHF.L.U32 R70, R70, 0x10, RZ ;  /* 0x0000001046467819 */ /* 0x000fcc00000006ff */
[----:B------:R2:W-:Y:S01]  /*4460*/  MUFU.RCP R120, R68 ;  /* 0x0000004400787308 */ /* 0x0005e20000001000 */
[----:B------:R-:W-:Y:S01]  /*4470*/  FMUL.FTZ R138, R70, R138 ;  /* 0x0000008a468a7220 */ /* 0x000fe20000410000 */
[----:B0-----:R-:W-:Y:S01]  /*4480*/  FADD.FTZ R70, -R91, 1 ;  /* 0x3f8000005b467421 */ /* 0x001fe20000010100 */
[----:B--2---:R-:W-:-:S04]  /*4490*/  PRMT R68, R69, 0x7632, R68 ;  /* 0x0000763245447816 */ /* 0x004fc80000000044 */
[----:B------:R-:W-:Y:S01]  /*44a0*/  SHF.L.U32 R68, R68, 0x10, RZ ;  /* 0x0000001044447819 */ /* 0x000fe200000006ff */
[----:B-1----:R-:W-:Y:S01]  /*44b0*/  FADD.FTZ R90, R90, 1 ;  /* 0x3f8000005a5a7421 */ /* 0x002fe20000010000 */
[----:B------:R-:W-:-:S03]  /*44c0*/  FFMA.FTZ R70, R67, R70, 1 ;  /* 0x3f80000043467423 */ /* 0x000fc60000010046 */
[----:B------:R-:W-:Y:S01]  /*44d0*/  FADD.FTZ R68, -R66, R68 ;  /* 0x0000004442447221 */ /* 0x000fe20000010100 */
[----:B------:R-:W-:-:S03]  /*44e0*/  FMUL.FTZ R91, R91, R70 ;  /* 0x000000465b5b7220 */ /* 0x000fc60000410000 */
[----:B------:R-:W-:Y:S01]  /*44f0*/  FMUL.FTZ R68, R10, R68 ;  /* 0x000000440a447220 */ /* 0x000fe20000410000 */
[C---:B------:R-:W-:Y:S01]  /*4500*/  PRMT R69, R76.reuse, 0x7632, R69 ;  /* 0x000076324c457816 */ /* 0x040fe20000000045 */
[----:B------:R-:W0:Y:S01]  /*4510*/  MUFU.RCP R90, R90 ;  /* 0x0000005a005a7308 */ /* 0x000e220000001000 */
[----:B------:R-:W-:Y:S01]  /*4520*/  PRMT R70, R77, 0x7632, R70 ;  /* 0x000076324d467816 */ /* 0x000fe20000000046 */
[----:B------:R-:W-:Y:S01]  /*4530*/  FFMA.FTZ R130, R7, R68, R9 ;  /* 0x0000004407827223 */ /* 0x000fe20000010009 */
[----:B------:R-:W-:Y:S02]  /*4540*/  SHF.L.U32 R76, R76, 0x10, RZ ;  /* 0x000000104c4c7819 */ /* 0x000fe400000006ff */
[----:B------:R-:W-:Y:S01]  /*4550*/  SHF.L.U32 R67, R77, 0x10, RZ ;  /* 0x000000104d437819 */ /* 0x000fe200000006ff */
[----:B------:R-:W-:Y:S01]  /*4560*/  FMUL.FTZ R154, R130, -1.4426950216293334961 ;  /* 0xbfb8aa3b829a7820 */ /* 0x000fe20000410000 */
[----:B------:R-:W-:Y:S02]  /*4570*/  SHF.L.U32 R69, R69, 0x10, RZ ;  /* 0x0000001045457819 */ /* 0x000fe400000006ff */
[----:B------:R-:W-:Y:S01]  /*4580*/  SHF.L.U32 R70, R70, 0x10, RZ ;  /* 0x0000001046467819 */ /* 0x000fe200000006ff */
[C---:B------:R-:W-:Y:S01]  /*4590*/  FADD.FTZ R76, -R66.reuse, R76 ;  /* 0x0000004c424c7221 */ /* 0x040fe20000010100 */
[C---:B------:R-:W-:Y:S01]  /*45a0*/  FADD.FTZ R67, -R66.reuse, R67 ;  /* 0x0000004342437221 */ /* 0x040fe20000010100 */
[----:B------:R-:W-:-:S02]  /*45b0*/  FADD.FTZ R69, -R66, R69 ;  /* 0x0000004542457221 */ /* 0x000fc40000010100 */
[----:B------:R-:W-:Y:S01]  /*45c0*/  FADD.FTZ R70, -R66, R70 ;  /* 0x0000004642467221 */ /* 0x000fe20000010100 */
[C---:B------:R-:W-:Y:S01]  /*45d0*/  FMUL.FTZ R66, R10.reuse, R76 ;  /* 0x0000004c0a427220 */ /* 0x040fe20000410000 */
[----:B------:R-:W1:Y:S01]  /*45e0*/  MUFU.EX2 R154, R154 ;  /* 0x0000009a009a7308 */ /* 0x000e620000000800 */
[----:B------:R-:W-:Y:S02]  /*45f0*/  FMUL.FTZ R67, R10, R67 ;  /* 0x000000430a437220 */ /* 0x000fe40000410000 */
[----:B------:R-:W-:Y:S01]  /*4600*/  FFMA.FTZ R153, R2, R66, R4 ;  /* 0x0000004202997223 */ /* 0x000fe20000010004 */
[----:B------:R-:W-:Y:S01]  /*4610*/  FMUL.FTZ R136, R122, R136 ;  /* 0x000000887a887220 */ /* 0x000fe20000410000 */
[----:B0-----:R-:W-:Y:S01]  /*4620*/  FADD.FTZ R128, -R90, 1 ;  /* 0x3f8000005a807421 */ /* 0x001fe20000010100 */
[----:B------:R-:W-:Y:S01]  /*4630*/  FFMA.FTZ R152, R3, R67, R5 ;  /* 0x0000004303987223 */ /* 0x000fe20000010005 */
[----:B------:R-:W-:Y:S01]  /*4640*/  FMUL.FTZ R122, R153, -1.4426950216293334961 ;  /* 0xbfb8aa3b997a7820 */ /* 0x000fe20000410000 */
[----:B------:R-:W-:Y:S01]  /*4650*/  FMUL.FTZ R69, R10, R69 ;  /* 0x000000450a457220 */ /* 0x000fe20000410000 */
[----:B------:R-:W-:Y:S01]  /*4660*/  FFMA.FTZ R121, R121, R128, 1 ;  /* 0x3f80000079797423 */ /* 0x000fe20000010080 */
[----:B------:R-:W-:Y:S01]  /*4670*/  FMUL.FTZ R128, R152, -1.4426950216293334961 ;  /* 0xbfb8aa3b98807820 */ /* 0x000fe20000410000 */
[----:B------:R-:W-:Y:S01]  /*4680*/  FADD.FTZ R76, -R120, 1 ;  /* 0x3f800000784c7421 */ /* 0x000fe20000010100 */
[----:B------:R-:W-:Y:S01]  /*4690*/  FFMA.FTZ R77, R6, R69, R8 ;  /* 0x00000045064d7223 */ /* 0x000fe20000010008 */
[----:B------:R-:W0:Y:S01]  /*46a0*/  MUFU.EX2 R122, R122 ;  /* 0x0000007a007a7308 */ /* 0x000e220000000800 */
[----:B------:R-:W-:Y:S01]  /*46b0*/  FMUL.FTZ R70, R10, R70 ;  /* 0x000000460a467220 */ /* 0x000fe20000410000 */
[----:B------:R-:W-:Y:S01]  /*46c0*/  FFMA.FTZ R155, R155, R76, 1 ;  /* 0x3f8000009b9b7423 */ /* 0x000fe2000001004c */
[----:B------:R-:W-:Y:S01]  /*46d0*/  FMUL.FTZ R129, R77, -1.4426950216293334961 ;  /* 0xbfb8aa3b4d817820 */ /* 0x000fe20000410000 */
[----:B-1----:R-:W-:Y:S01]  /*46e0*/  FADD.FTZ R154, R154, 1 ;  /* 0x3f8000009a9a7421 */ /* 0x002fe20000010000 */
[----:B------:R-:W-:-:S03]  /*46f0*/  FFMA.FTZ R76, R7, R70, R9 ;  /* 0x00000046074c7223 */ /* 0x000fc60000010009 */
[----:B------:R-:W1:Y:S01]  /*4700*/  MUFU.EX2 R128, R128 ;  /* 0x0000008000807308 */ /* 0x000e620000000800 */
[----:B------:R-:W-:Y:S01]  /*4710*/  FMUL.FTZ R90, R90, R121 ;  /* 0x000000795a5a7220 */ /* 0x000fe20000410000 */
[----:B------:R-:W-:-:S06]  /*4720*/  FMUL.FTZ R121, R76, -1.4426950216293334961 ;  /* 0xbfb8aa3b4c797820 */ /* 0x000fcc0000410000 */
[----:B------:R-:W2:Y:S01]  /*4730*/  MUFU.EX2 R129, R129 ;  /* 0x0000008100817308 */ /* 0x000ea20000000800 */
[----:B0-----:R-:W-:-:S07]  /*4740*/  FADD.FTZ R122, R122, 1 ;  /* 0x3f8000007a7a7421 */ /* 0x001fce0000010000 */
[----:B------:R-:W0:Y:S01]  /*4750*/  MUFU.RCP R154, R154 ;  /* 0x0000009a009a7308 */ /* 0x000e220000001000 */
[----:B-1----:R-:W-:-:S07]  /*4760*/  FADD.FTZ R128, R128, 1 ;  /* 0x3f80000080807421 */ /* 0x002fce0000010000 */
[----:B------:R-:W1:Y:S01]  /*4770*/  MUFU.EX2 R121, R121 ;  /* 0x0000007900797308 */ /* 0x000e620000000800 */
[----:B------:R-:W-:Y:S01]  /*4780*/  FMUL.FTZ R120, R120, R155 ;  /* 0x0000009b78787220 */ /* 0x000fe20000410000 */
[----:B--2---:R-:W-:-:S06]  /*4790*/  FADD.FTZ R129, R129, 1 ;  /* 0x3f80000081817421 */ /* 0x004fcc0000010000 */
[----:B------:R-:W2:Y:S01]  /*47a0*/  MUFU.RCP R122, R122 ;  /* 0x0000007a007a7308 */ /* 0x000ea20000001000 */
[----:B0-----:R-:W-:-:S04]  /*47b0*/  FADD.FTZ R155, -R154, 1 ;  /* 0x3f8000009a9b7421 */ /* 0x001fc80000010100 */
[----:B------:R-:W-:-:S03]  /*47c0*/  FFMA.FTZ R155, R130, R155, 1 ;  /* 0x3f800000829b7423 */ /* 0x000fc6000001009b */
[----:B------:R-:W0:Y:S01]  /*47d0*/  MUFU.RCP R128, R128 ;  /* 0x0000008000807308 */ /* 0x000e220000001000 */
[----:B-1----:R-:W-:Y:S01]  /*47e0*/  FADD.FTZ R130, R121, 1 ;  /* 0x3f80000079827421 */ /* 0x002fe20000010000 */
[----:B------:R-:W-:-:S06]  /*47f0*/  FMUL.FTZ R121, R154, R155 ;  /* 0x0000009b9a797220 */ /* 0x000fcc0000410000 */
[----:B------:R-:W1:Y:S01]  /*4800*/  MUFU.RCP R129, R129 ;  /* 0x0000008100817308 */ /* 0x000e620000001000 */
[----:B--2---:R-:W-:-:S07]  /*4810*/  FADD.FTZ R154, -R122, 1 ;  /* 0x3f8000007a9a7421 */ /* 0x004fce0000010100 */
[----:B------:R-:W2:Y:S01]  /*4820*/  MUFU.RCP R130, R130 ;  /* 0x0000008200827308 */ /* 0x000ea20000001000 */
[----:B------:R-:W-:Y:S01]  /*4830*/  FFMA.FTZ R153, R153, R154, 1 ;  /* 0x3f80000099997423 */ /* 0x000fe2000001009a */
[----:B0-----:R-:W-:-:S04]  /*4840*/  FADD.FTZ R154, -R128, 1 ;  /* 0x3f800000809a7421 */ /* 0x001fc80000010100 */
[----:B------:R-:W-:Y:S01]  /*4850*/  FFMA.FTZ R152, R152, R154, 1 ;  /* 0x3f80000098987423 */ /* 0x000fe2000001009a */
[----:B-1----:R-:W-:-:S04]  /*4860*/  FADD.FTZ R154, -R129, 1 ;  /* 0x3f800000819a7421 */ /* 0x002fc80000010100 */
[----:B------:R-:W-:Y:S01]  /*4870*/  FFMA.FTZ R77, R77, R154, 1 ;  /* 0x3f8000004d4d7423 */ /* 0x000fe2000001009a */
[----:B--2---:R-:W-:-:S04]  /*4880*/  FADD.FTZ R154, -R130, 1 ;  /* 0x3f800000829a7421 */ /* 0x004fc80000010100 */
[----:B------:R-:W-:Y:S01]  /*4890*/  FFMA.FTZ R76, R76, R154, 1 ;  /* 0x3f8000004c4c7423 */ /* 0x000fe2000001009a */
[----:B------:R-:W-:Y:S01]  /*48a0*/  FMUL.FTZ R129, R129, R77 ;  /* 0x0000004d81817220 */ /* 0x000fe20000410000 */
[----:B----4-:R-:W-:Y:S02]  /*48b0*/  PRMT R77, R72, 0x7632, R77 ;  /* 0x00007632484d7816 */ /* 0x010fe4000000004d */
[----:B------:R-:W-:Y:S01]  /*48c0*/  FMUL.FTZ R130, R130, R76 ;  /* 0x0000004c82827220 */ /* 0x000fe20000410000 */
[----:B------:R-:W-:Y:S01]  /*48d0*/  SHF.L.U32 R76, R72, 0x10, RZ ;  /* 0x00000010484c7819 */ /* 0x000fe200000006ff */
[----:B------:R-:W-:Y:S01]  /*48e0*/  FFMA.FTZ R78, R0, R86, R78 ;  /* 0x00000056004e7223 */ /* 0x000fe2000001004e */
[----:B------:R-:W-:Y:S01]  /*48f0*/  PRMT R72, R73, 0x7632, R72 ;  /* 0x0000763249487816 */ /* 0x000fe20000000048 */
[----:B------:R-:W-:Y:S02]  /*4900*/  FADD.FTZ R79, R86, R79 ;  /* 0x0000004f564f7221 */ /* 0x000fe40000010000 */
[----:B------:R-:W-:Y:S01]  /*4910*/  FFMA.FTZ R78, R11, R89, R78 ;  /* 0x000000590b4e7223 */ /* 0x000fe2000001004e */
[----:B------:R-:W-:Y:S01]  /*4920*/  SHF.L.U32 R72, R72, 0x10, RZ ;  /* 0x0000001048487819 */ /* 0x000fe200000006ff */
[----:B------:R-:W-:-:S02]  /*4930*/  FADD.FTZ R79, R79, R89 ;  /* 0x000000594f4f7221 */ /* 0x000fc40000010000 */
[----:B------:R-:W-:Y:S02]  /*4940*/  FFMA.FTZ R78, R13, R93, R78 ;  /* 0x0000005d0d4e7223 */ /* 0x000fe4000001004e */
[----:B------:R-:W-:Y:S01]  /*4950*/  FADD.FTZ R79, R79, R93 ;  /* 0x0000005d4f4f7221 */ /* 0x000fe20000010000 */
[----:B------:R-:W-:Y:S01]  /*4960*/  FMUL.FTZ R121, R72, R121 ;  /* 0x0000007948797220 */ /* 0x000fe20000410000 */
[----:B---3--:R-:W-:Y:S01]  /*4970*/  SHF.L.U32 R72, R74, 0x10, RZ ;  /* 0x000000104a487819 */ /* 0x008fe200000006ff */
[----:B------:R-:W-:Y:S01]  /*4980*/  FMUL.FTZ R122, R122, R153 ;  /* 0x000000997a7a7220 */ /* 0x000fe20000410000 */
[----:B------:R-:W-:Y:S01]  /*4990*/  FMUL.FTZ R90, R76, R90 ;  /* 0x0000005a4c5a7220 */ /* 0x000fe20000410000 */
[----:B------:R-:W-:Y:S01]  /*49a0*/  FFMA.FTZ R82, R150, R88, R82 ;  /* 0x0000005896527223 */ /* 0x000fe20000010052 */
[----:B------:R-:W-:Y:S01]  /*49b0*/  FADD.FTZ R83, R88, R83 ;  /* 0x0000005358537221 */ /* 0x000fe20000010000 */
        /* <DEDUP_REMOVED lines=8> */
[----:B------:R-:W-:Y:S01]  /*4a40*/  FADD.FTZ R83, R83, R92 ;  /* 0x0000005c53537221 */ /* 0x000fe20000010000 */
[----:B------:R-:W-:Y:S01]  /*4a50*/  FFMA.FTZ R78, R17, R97, R78 ;  /* 0x00000061114e7223 */ /* 0x000fe2000001004e */
[----:B------:R-:W-:Y:S01]  /*4a60*/  FADD.FTZ R79, R79, R97 ;  /* 0x000000614f4f7221 */ /* 0x000fe20000010000 */
[----:B------:R-:W-:Y:S01]  /*4a70*/  SHF.L.U32 R75, R75, 0x10, RZ ;  /* 0x000000104b4b7819 */ /* 0x000fe200000006ff */
[----:B------:R-:W-:Y:S01]  /*4a80*/  FMUL.FTZ R128, R128, R152 ;  /* 0x0000009880807220 */ /* 0x000fe20000410000 */
[----:B------:R-:W-:Y:S01]  /*4a90*/  FMUL.FTZ R91, R76, R91 ;  /* 0x0000005b4c5b7220 */ /* 0x000fe20000410000 */
[----:B------:R-:W-:Y:S01]  /*4aa0*/  FMUL.FTZ R120, R73, R120 ;  /* 0x0000007849787220 */ /* 0x000fe20000410000 */
[----:B------:R-:W-:Y:S01]  /*4ab0*/  MOV R86, R156 ;  /* 0x0000009c00567202 */ /* 0x000fe20000000f00 */
[----:B------:R-:W-:Y:S01]  /*4ac0*/  FFMA.FTZ R82, R14, R94, R82 ;  /* 0x0000005e0e527223 */ /* 0x000fe20000010052 */
[----:B------:R-:W-:Y:S01]  /*4ad0*/  PRMT R73, R74, 0x7632, R73 ;  /* 0x000076324a497816 */ /* 0x000fe20000000049 */
[----:B------:R-:W-:Y:S01]  /*4ae0*/  FADD.FTZ R83, R83, R94 ;  /* 0x0000005e53537221 */ /* 0x000fe20000010000 */
[----:B------:R-:W-:Y:S01]  /*4af0*/  SHF.L.U32 R72, R72, 0x10, RZ ;  /* 0x0000001048487819 */ /* 0x000fe200000006ff */
[----:B------:R-:W-:Y:S01]  /*4b00*/  FFMA.FTZ R78, R19, R99, R78 ;  /* 0x00000063134e7223 */ /* 0x000fe2000001004e */
[----:B------:R-:W-:Y:S01]  /*4b10*/  FADD.FTZ R79, R79, R99 ;  /* 0x000000634f4f7221 */ /* 0x000fe20000010000 */
[----:B------:R-:W-:Y:S01]  /*4b20*/  FMUL.FTZ R156, R6, R101 ;  /* 0x00000065069c7220 */ /* 0x000fe20000410000 */
[----:B------:R-:W-:Y:S01]  /*4b30*/  FADD.FTZ R76, RZ, R162 ;  /* 0x000000a2ff4c7221 */ /* 0x000fe20000010000 */
[----:B------:R-:W-:Y:S01]  /*4b40*/  FFMA.FTZ R77, R0, R162, RZ ;  /* 0x000000a2004d7223 */ /* 0x000fe200000100ff */
[----:B------:R-:W-:Y:S01]  /*4b50*/  FMUL.FTZ R128, R75, R128 ;  /* 0x000000804b807220 */ /* 0x000fe20000410000 */
[----:B------:R-:W-:Y:S01]  /*4b60*/  SHF.L.U32 R73, R73, 0x10, RZ ;  /* 0x0000001049497819 */ /* 0x000fe200000006ff */
[----:B------:R-:W-:Y:S01]  /*4b70*/  FMUL.FTZ R152, R3, R88 ;  /* 0x0000005803987220 */ /* 0x000fe20000410000 */
[----:B------:R-:W-:Y:S01]  /*4b80*/  FFMA.FTZ R82, R16, R96, R82 ;  /* 0x0000006010527223 */ /* 0x000fe20000010052 */
[----:B------:R-:W-:Y:S01]  /*4b90*/  FADD.FTZ R83, R83, R96 ;  /* 0x0000006053537221 */ /* 0x000fe20000010000 */
[----:B------:R-:W-:Y:S01]  /*4ba0*/  FFMA.FTZ R75, R21, R108, R78 ;  /* 0x0000006c154b7223 */ /* 0x000fe2000001004e */
[----:B------:R-:W-:Y:S01]  /*4bb0*/  FADD.FTZ R74, R79, R108 ;  /* 0x0000006c4f4a7221 */ /* 0x000fe20000010000 */
[----:B------:R-:W-:Y:S01]  /*4bc0*/  FADD.FTZ R76, R76, R156 ;  /* 0x0000009c4c4c7221 */ /* 0x000fe20000010000 */
[----:B------:R-:W-:Y:S01]  /*4bd0*/  FMUL.FTZ R130, R72, R130 ;  /* 0x0000008248827220 */ /* 0x000fe20000410000 */
[----:B------:R-:W-:Y:S01]  /*4be0*/  FFMA.FTZ R77, R151, R156, R77 ;  /* 0x0000009c974d7223 */ /* 0x000fe2000001004d */
[----:B------:R-:W-:Y:S01]  /*4bf0*/  FMUL.FTZ R72, R2, R89 ;  /* 0x0000005902487220 */ /* 0x000fe20000410000 */
[----:B------:R-:W-:Y:S01]  /*4c00*/  FFMA.FTZ R82, R18, R98, R82 ;  /* 0x0000006212527223 */ /* 0x000fe20000010052 */
[----:B------:R-:W-:Y:S01]  /*4c10*/  FADD.FTZ R83, R83, R98 ;  /* 0x0000006253537221 */ /* 0x000fe20000010000 */
[----:B------:R-:W-:Y:S01]  /*4c20*/  FFMA.FTZ R75, R23, R125, R75 ;  /* 0x0000007d174b7223 */ /* 0x000fe2000001004b */
[----:B------:R-:W-:Y:S01]  /*4c30*/  FADD.FTZ R74, R74, R125 ;  /* 0x0000007d4a4a7221 */ /* 0x000fe20000010000 */
[----:B------:R-:W-:Y:S01]  /*4c40*/  FMUL.FTZ R153, R7, R102 ;  /* 0x0000006607997220 */ /* 0x000fe20000410000 */
[----:B------:R-:W-:Y:S01]  /*4c50*/  FADD.FTZ R76, R76, R152 ;  /* 0x000000984c4c7221 */ /* 0x000fe20000010000 */
[----:B------:R-:W-:Y:S01]  /*4c60*/  FMUL.FTZ R129, R73, R129 ;  /* 0x0000008149817220 */ /* 0x000fe20000410000 */
[----:B------:R-:W-:Y:S01]  /*4c70*/  FFMA.FTZ R77, R150, R152, R77 ;  /* 0x00000098964d7223 */ /* 0x000fe2000001004d */
[----:B------:R-:W-:Y:S01]  /*4c80*/  FMUL.FTZ R73, R3, R92 ;  /* 0x0000005c03497220 */ /* 0x000fe20000410000 */
[----:B------:R-:W-:Y:S01]  /*4c90*/  FMUL.FTZ R89, R2, R95 ;  /* 0x0000005f02597220 */ /* 0x000fe20000410000 */
[----:B------:R-:W-:Y:S01]  /*4ca0*/  MOV R95, R72 ;  /* 0x00000048005f7202 */ /* 0x000fe20000000f00 */
[----:B------:R-:W-:Y:S01]  /*4cb0*/  FFMA.FTZ R82, R20, R100, R82 ;  /* 0x0000006414527223 */ /* 0x000fe20000010052 */
[----:B------:R-:W-:Y:S01]  /*4cc0*/  FADD.FTZ R83, R83, R100 ;  /* 0x0000006453537221 */ /* 0x000fe20000010000 */
[----:B------:R-:W-:Y:S01]  /*4cd0*/  FFMA.FTZ R75, R25, R137, R75 ;  /* 0x00000089194b7223 */ /* 0x000fe2000001004b */
[----:B------:R-:W-:Y:S01]  /*4ce0*/  FADD.FTZ R74, R74, R137 ;  /* 0x000000894a4a7221 */ /* 0x000fe20000010000 */
[----:B------:R-:W-:Y:S01]  /*4cf0*/  FADD.FTZ R76, R76, R153 ;  /* 0x000000994c4c7221 */ /* 0x000fe20000010000 */
[----:B------:R0:W-:Y:S01]  /*4d00*/  STL [R1+0x18], R152 ;  /* 0x0000189801007387 */ /* 0x0001e20000100800 */
[----:B------:R-:W-:Y:S01]  /*4d10*/  FFMA.FTZ R78, R146, R153, R77 ;  /* 0x00000099924e7223 */ /* 0x000fe2000001004d */
[----:B------:R-:W-:Y:S01]  /*4d20*/  FMUL.FTZ R92, R3, R94 ;  /* 0x0000005e035c7220 */ /* 0x000fe20000410000 */
[----:B------:R-:W-:Y:S01]  /*4d30*/  MOV R94, R73 ;  /* 0x00000049005e7202 */ /* 0x000fe20000000f00 */
[----:B------:R1:W-:Y:S01]  /*4d40*/  STL [R1+0x14], R72 ;  /* 0x0000144801007387 */ /* 0x0003e20000100800 */
[-C--:B------:R-:W-:Y:S01]  /*4d50*/  FFMA.FTZ R75, R27, R142.reuse, R75 ;  /* 0x0000008e1b4b7223 */ /* 0x080fe2000001004b */
[----:B------:R-:W-:Y:S01]  /*4d60*/  FADD.FTZ R74, R74, R142 ;  /* 0x0000008e4a4a7221 */ /* 0x000fe20000010000 */
[----:B------:R-:W-:Y:S01]  /*4d70*/  FADD.FTZ R77, R76, R95 ;  /* 0x0000005f4c4d7221 */ /* 0x000fe20000010000 */
[----:B------:R2:W-:Y:S01]  /*4d80*/  STL [R1+0x10], R73 ;  /* 0x0000104901007387 */ /* 0x0005e20000100800 */
[----:B------:R-:W-:Y:S01]  /*4d90*/  FFMA.FTZ R76, R11, R95, R78 ;  /* 0x0000005f0b4c7223 */ /* 0x000fe2000001004e */
[----:B0-----:R-:W-:Y:S01]  /*4da0*/  FMUL.FTZ R152, R2, R142 ;  /* 0x0000008e02987220 */ /* 0x001fe20000410000 */
[----:B------:R-:W-:Y:S01]  /*4db0*/  FMUL.FTZ R142, R6, R104 ;  /* 0x00000068068e7220 */ /* 0x000fe20000410000 */
[----:B-1----:R-:W-:Y:S01]  /*4dc0*/  FADD.FTZ R72, R83, R123 ;  /* 0x0000007b53487221 */ /* 0x002fe20000010000 */
[----:B--2---:R-:W-:-:S03]  /*4dd0*/  FFMA.FTZ R73, R22, R123, R82 ;  /* 0x0000007b16497223 */ /* 0x004fc60000010052 */
[----:B------:R-:W-:Y:S01]  /*4de0*/  FADD.FTZ R72, R72, R132 ;  /* 0x0000008448487221 */ /* 0x000fe20000010000 */
[----:B------:R-:W-:Y:S01]  /*4df0*/  FADD.FTZ R77, R77, R142 ;  /* 0x0000008e4d4d7221 */ /* 0x000fe20000010000 */
[----:B------:R-:W-:Y:S01]  /*4e00*/  FFMA.FTZ R76, R30, R142, R76 ;  /* 0x0000008e1e4c7223 */ /* 0x000fe2000001004c */
[----:B------:R-:W-:Y:S01]  /*4e10*/  FFMA.FTZ R73, R24, R132, R73 ;  /* 0x0000008418497223 */ /* 0x000fe20000010049 */
[----:B------:R-:W-:Y:S01]  /*4e20*/  FADD.FTZ R72, R72, R139 ;  /* 0x0000008b48487221 */ /* 0x000fe20000010000 */
[-C--:B------:R-:W-:Y:S01]  /*4e30*/  FMUL.FTZ R154, R3, R139.reuse ;  /* 0x0000008b039a7220 */ /* 0x080fe20000410000 */
[----:B------:R-:W-:Y:S01]  /*4e40*/  FADD.FTZ R79, R77, R94 ;  /* 0x0000005e4d4f7221 */ /* 0x000fe20000010000 */
[----:B------:R-:W-:Y:S01]  /*4e50*/  FFMA.FTZ R73, R26, R139, R73 ;  /* 0x0000008b1a497223 */ /* 0x000fe20000010049 */
[----:B------:R-:W-:Y:S01]  /*4e60*/  FMUL.FTZ R139, R7, R107 ;  /* 0x0000006b078b7220 */ /* 0x000fe20000410000 */
[----:B------:R-:W-:Y:S01]  /*4e70*/  FFMA.FTZ R82, R12, R94, R76 ;  /* 0x0000005e0c527223 */ /* 0x000fe2000001004c */
[----:B------:R-:W-:-:S02]  /*4e80*/  FMUL.FTZ R93, R2, R93 ;  /* 0x0000005d025d7220 */ /* 0x000fc40000410000 */
[----:B------:R-:W-:Y:S01]  /*4e90*/  FADD.FTZ R79, R79, R139 ;  /* 0x0000008b4f4f7221 */ /* 0x000fe20000010000 */
[----:B------:R-:W-:Y:S01]  /*4ea0*/  FFMA.FTZ R82, R31, R139, R82 ;  /* 0x0000008b1f527223 */ /* 0x000fe20000010052 */
[----:B------:R-:W-:Y:S01]  /*4eb0*/  FMUL.FTZ R155, R2, R137 ;  /* 0x00000089029b7220 */ /* 0x000fe20000410000 */
[----:B------:R-:W-:Y:S01]  /*4ec0*/  FMUL.FTZ R137, R6, R103 ;  /* 0x0000006706897220 */ /* 0x000fe20000410000 */
[----:B------:R-:W-:Y:S01]  /*4ed0*/  FADD.FTZ R79, R79, R93 ;  /* 0x0000005d4f4f7221 */ /* 0x000fe20000010000 */
[----:B------:R-:W-:-:S03]  /*4ee0*/  FFMA.FTZ R82, R13, R93, R82 ;  /* 0x0000005d0d527223 */ /* 0x000fc60000010052 */
        /* <DEDUP_REMOVED lines=8> */
[----:B------:R-:W-:Y:S01]  /*4f70*/  FFMA.FTZ R80, R151, R101, R80 ;  /* 0x0000006597507223 */ /* 0x000fe20000010050 */
[----:B------:R-:W-:Y:S01]  /*4f80*/  FADD.FTZ R81, R101, R81 ;  /* 0x0000005165517221 */ /* 0x000fe20000010000 */
        /* <DEDUP_REMOVED lines=11> */
[----:B------:R-:W-:Y:S01]  /*5040*/  FMUL.FTZ R159, R3, R123 ;  /* 0x0000007b039f7220 */ /* 0x000fe20000410000 */
[----:B------:R-:W-:Y:S01]  /*5050*/  FFMA.FTZ R76, R32, R103, R80 ;  /* 0x00000067204c7223 */ /* 0x000fe20000010050 */
[----:B------:R-:W-:Y:S01]  /*5060*/  FADD.FTZ R77, R81, R103 ;  /* 0x00000067514d7221 */ /* 0x000fe20000010000 */
[----:B------:R-:W-:Y:S01]  /*5070*/  FMUL.FTZ R123, R7, R105 ;  /* 0x00000069077b7220 */ /* 0x000fe20000410000 */
[----:B------:R-:W-:Y:S01]  /*5080*/  FADD.FTZ R79, R79, R88 ;  /* 0x000000584f4f7221 */ /* 0x000fe20000010000 */
[----:B------:R-:W-:Y:S01]  /*5090*/  FFMA.FTZ R82, R16, R88, R82 ;  /* 0x0000005810527223 */ /* 0x000fe20000010052 */
[----:B------:R-:W-:Y:S01]  /*50a0*/  FFMA.FTZ R81, R29, R149, R75 ;  /* 0x000000951d517223 */ /* 0x000fe2000001004b */
[----:B------:R-:W-:Y:S01]  /*50b0*/  FFMA.FTZ R84, R31, R107, R84 ;  /* 0x0000006b1f547223 */ /* 0x000fe20000010054 */
        /* <DEDUP_REMOVED lines=8> */
[-C--:B------:R-:W-:Y:S01]  /*5140*/  FFMA.FTZ R76, R36, R119.reuse, R76 ;  /* 0x00000077244c7223 */ /* 0x080fe2000001004c */
[----:B------:R-:W-:Y:S01]  /*5150*/  FADD.FTZ R75, R75, R119 ;  /* 0x000000774b4b7221 */ /* 0x000fe20000010000 */
[----:B------:R-:W-:Y:S01]  /*5160*/  FMUL.FTZ R119, R6, R119 ;  /* 0x0000007706777220 */ /* 0x000fe20000410000 */
[----:B------:R-:W-:Y:S01]  /*5170*/  FADD.FTZ R79, R79, R165 ;  /* 0x000000a54f4f7221 */ /* 0x000fe20000010000 */
[----:B------:R-:W-:Y:S01]  /*5180*/  FFMA.FTZ R82, R17, R165, R82 ;  /* 0x000000a511527223 */ /* 0x000fe20000010052 */
[----:B------:R-:W-:Y:S01]  /*5190*/  FFMA.FTZ R73, R28, R144, R73 ;  /* 0x000000901c497223 */ /* 0x000fe20000010049 */
[----:B------:R-:W-:Y:S01]  /*51a0*/  FADD.FTZ R72, R72, R144 ;  /* 0x0000009048487221 */ /* 0x000fe20000010000 */
        /* <DEDUP_REMOVED lines=36> */
[----:B------:R-:W-:-:S03]  /*53f0*/  FFMA.FTZ R82, R21, R160, R82 ;  /* 0x000000a015527223 */ /* 0x000fc60000010052 */
        /* <DEDUP_REMOVED lines=94> */
[----:B------:R0:W-:Y:S01]  /*59e0*/  STL [R1+0xc], R93 ;  /* 0x00000c5d01007387 */ /* 0x0001e20000100800 */
[----:B------:R-:W-:Y:S01]  /*59f0*/  FFMA.FTZ R74, R54, R127, R74 ;  /* 0x0000007f364a7223 */ /* 0x000fe2000001004a */
[----:B------:R-:W-:Y:S01]  /*5a00*/  FMUL.FTZ R94, R3, R136 ;  /* 0x00000088035e7220 */ /* 0x000fe20000410000 */
[----:B------:R-:W-:Y:S01]  /*5a10*/  FADD.FTZ R79, R79, R95 ;  /* 0x0000005f4f4f7221 */ /* 0x000fe20000010000 */
[----:B------:R-:W-:Y:S01]  /*5a20*/  STL [R1+0x8], R92 ;  /* 0x0000085c01007387 */ /* 0x000fe20000100800 */
[----:B------:R-:W-:-:S03]  /*5a30*/  FFMA.FTZ R73, R61, R95, R73 ;  /* 0x0000005f3d497223 */ /* 0x000fc60000010049 */
[----:B------:R-:W-:Y:S01]  /*5a40*/  STL [R1+0x4], R89 ;  /* 0x0000045901007387 */ /* 0x000fe20000100800 */
[----:B------:R-:W-:-:S03]  /*5a50*/  FADD.FTZ R72, R76, R133 ;  /* 0x000000854c487221 */ /* 0x000fc60000010000 */
[----:B------:R1:W-:Y:S01]  /*5a60*/  STL [R1], R88 ;  /* 0x0000005801007387 */ /* 0x0003e20000100800 */
[----:B0-----:R-:W-:Y:S01]  /*5a70*/  FMUL.FTZ R93, R7, R71 ;  /* 0x00000047075d7220 */ /* 0x001fe20000410000 */
[----:B------:R-:W-:Y:S01]  /*5a80*/  FADD.FTZ R78, R79, R94 ;  /* 0x0000005e4f4e7221 */ /* 0x000fe20000010000 */
[----:B------:R-:W-:Y:S01]  /*5a90*/  FFMA.FTZ R73, R60, R94, R73 ;  /* 0x0000005e3c497223 */ /* 0x000fe20000010049 */
[----:B------:R-:W-:Y:S01]  /*5aa0*/  FADD.FTZ R72, R72, R131 ;  /* 0x0000008348487221 */ /* 0x000fe20000010000 */
[----:B------:R-:W-:Y:S01]  /*5ab0*/  FADD.FTZ R87, R87, R135 ;  /* 0x0000008757577221 */ /* 0x000fe20000010000 */
[----:B-1----:R-:W-:Y:S01]  /*5ac0*/  MOV R88, R86 ;  /* 0x0000005600587202 */ /* 0x002fe20000000f00 */
[----:B------:R-:W-:Y:S01]  /*5ad0*/  FFMA.FTZ R86, R56, R126, R74 ;  /* 0x0000007e38567223 */ /* 0x000fe2000001004a */
[----:B------:R-:W-:Y:S01]  /*5ae0*/  FADD.FTZ R78, R78, R93 ;  /* 0x0000005d4e4e7221 */ /* 0x000fe20000010000 */
[----:B------:R-:W-:Y:S01]  /*5af0*/  FFMA.FTZ R79, R62, R93, R73 ;  /* 0x0000005d3e4f7223 */ /* 0x000fe20000010049 */
[----:B------:R-:W-:Y:S01]  /*5b00*/  FMUL.FTZ R92, R2, R90 ;  /* 0x0000005a025c7220 */ /* 0x000fe20000410000 */
[----:B------:R-:W-:Y:S01]  /*5b10*/  FFMA.FTZ R86, R58, R135, R86 ;  /* 0x000000873a567223 */ /* 0x000fe20000010056 */
[----:B------:R-:W-:Y:S01]  /*5b20*/  FADD.FTZ R72, R72, R134 ;  /* 0x0000008648487221 */ /* 0x000fe20000010000 */
[----:B------:R-:W-:Y:S01]  /*5b30*/  FADD.FTZ R87, R87, R71 ;  /* 0x0000004757577221 */ /* 0x000fe20000010000 */
[----:B------:R-:W-:Y:S01]  /*5b40*/  FADD.FTZ R78, R78, R92 ;  /* 0x0000005c4e4e7221 */ /* 0x000fe20000010000 */
[----:B------:R-:W-:Y:S01]  /*5b50*/  FFMA.FTZ R86, R62, R71, R86 ;  /* 0x000000473e567223 */ /* 0x000fe20000010056 */
[----:B------:R-:W-:Y:S01]  /*5b60*/  FFMA.FTZ R79, R63, R92, R79 ;  /* 0x0000005c3f4f7223 */ /* 0x000fe2000001004f */
[----:B------:R-:W-:Y:S01]  /*5b70*/  FMUL.FTZ R71, R6, R120 ;  /* 0x0000007806477220 */ /* 0x000fe20000410000 */
[----:B------:R-:W-:Y:S01]  /*5b80*/  FFMA.FTZ R75, R53, R133, R75 ;  /* 0x00000085354b7223 */ /* 0x000fe2000001004b */
[----:B------:R-:W-:Y:S01]  /*5b90*/  FADD.FTZ R82, R72, R138 ;  /* 0x0000008a48527221 */ /* 0x000fe20000010000 */
[----:B------:R-:W-:Y:S01]  /*5ba0*/  FMUL.FTZ R72, R3, R91 ;  /* 0x0000005b03487220 */ /* 0x000fe20000410000 */
[----:B------:R-:W-:Y:S01]  /*5bb0*/  FADD.FTZ R78, R78, R71 ;  /* 0x000000474e4e7221 */ /* 0x000fe20000010000 */
[----:B------:R-:W-:Y:S01]  /*5bc0*/  FFMA.FTZ R79, R65, R71, R79 ;  /* 0x00000047414f7223 */ /* 0x000fe2000001004f */
[----:B------:R-:W-:Y:S01]  /*5bd0*/  FFMA.FTZ R75, R55, R131, R75 ;  /* 0x00000083374b7223 */ /* 0x000fe2000001004b */
        /* <DEDUP_REMOVED lines=11> */
[----:B------:R-:W-:-:S02]  /*5c90*/  FMUL.FTZ R76, R3, R128 ;  /* 0x00000080034c7220 */ /* 0x000fc40000410000 */
[----:B------:R-:W-:Y:S01]  /*5ca0*/  FADD.FTZ R78, R78, R75 ;  /* 0x0000004b4e4e7221 */ /* 0x000fe20000010000 */
[----:B------:R-:W-:Y:S01]  /*5cb0*/  FFMA.FTZ R79, R69, R75, R79 ;  /* 0x0000004b454f7223 */ /* 0x000fe2000001004f */
[----:B------:R-:W0:Y:S01]  /*5cc0*/  S2R R148, SR_TID.X ;  /* 0x0000000000947919 */ /* 0x000e220000002100 */
[----:B------:R-:W-:Y:S01]  /*5cd0*/  FMUL.FTZ R77, R7, R130 ;  /* 0x00000082074d7220 */ /* 0x000fe20000410000 */
[----:B------:R-:W-:Y:S01]  /*5ce0*/  FADD.FTZ R78, R78, R76 ;  /* 0x0000004c4e4e7221 */ /* 0x000fe20000010000 */
[----:B------:R-:W-:-:S03]  /*5cf0*/  FFMA.FTZ R79, R67, R76, R79 ;  /* 0x0000004c434f7223 */ /* 0x000fc6000001004f */
[----:B------:R-:W-:Y:S01]  /*5d00*/  FADD.FTZ R78, R78, R77 ;  /* 0x0000004d4e4e7221 */ /* 0x000fe20000010000 */
[----:B------:R-:W-:Y:S01]  /*5d10*/  FFMA.FTZ R79, R70, R77, R79 ;  /* 0x0000004d464f7223 */ /* 0x000fe2000001004f */
[----:B------:R-:W-:Y:S01]  /*5d20*/  UIADD3 UR12, UP0, UPT, UR12, 0x20, URZ ;  /* 0x000000200c0c7890 */ /* 0x000fe2000ff1e0ff */
[----:B------:R-:W-:-:S03]  /*5d30*/  FFMA.FTZ R84, R50, R145, R84 ;  /* 0x0000009132547223 */ /* 0x000fc60000010054 */
[----:B------:R1:W-:Y:S01]  /*5d40*/  STS.64 [R88], R78 ;  /* 0x0000004e58007388 */ /* 0x0003e20000000a00 */
[----:B------:R-:W-:Y:S01]  /*5d50*/  FADD.FTZ R80, R80, R147 ;  /* 0x0000009350507221 */ /* 0x000fe20000010000 */
[----:B------:R-:W-:Y:S01]  /*5d60*/  FADD.FTZ R85, R85, R145 ;  /* 0x0000009155557221 */ /* 0x000fe20000010000 */
[----:B------:R-:W-:Y:S01]  /*5d70*/  FFMA.FTZ R81, R49, R147, R81 ;  /* 0x0000009331517223 */ /* 0x000fe20000010051 */
[----:B------:R-:W-:Y:S01]  /*5d80*/  UIADD3.X UR5, UPT, UPT, URZ, UR5, URZ, UP0, !UPT ;  /* 0x00000005ff057290 */ /* 0x000fe200087fe4ff */
[----:B------:R-:W-:Y:S01]  /*5d90*/  FFMA.FTZ R84, R52, R141, R84 ;  /* 0x0000008d34547223 */ /* 0x000fe20000010054 */
[----:B------:R-:W-:Y:S01]  /*5da0*/  UISETP.GE.U32.AND UP0, UPT, UR12, UR23, UPT ;  /* 0x000000170c00728c */ /* 0x000fe2000bf06070 */
[----:B------:R-:W-:Y:S01]  /*5db0*/  FADD.FTZ R80, R80, R143 ;  /* 0x0000008f50507221 */ /* 0x000fe20000010000 */
[----:B------:R-:W-:Y:S01]  /*5dc0*/  FADD.FTZ R85, R85, R141 ;  /* 0x0000008d55557221 */ /* 0x000fe20000010000 */
[----:B------:R-:W-:Y:S01]  /*5dd0*/  FFMA.FTZ R81, R51, R143, R81 ;  /* 0x0000008f33517223 */ /* 0x000fe20000010051 */
[----:B------:R-:W-:Y:S01]  /*5de0*/  FFMA.FTZ R84, R60, R136, R84 ;  /* 0x000000883c547223 */ /* 0x000fe20000010054 */
[----:B------:R-:W-:Y:S01]  /*5df0*/  UISETP.GE.AND.EX UP0, UPT, UR5, UR13, UPT, UP0 ;  /* 0x0000000d0500728c */ /* 0x000fe2000bf06300 */
[----:B------:R-:W-:Y:S01]  /*5e00*/  FADD.FTZ R80, R80, R140 ;  /* 0x0000008c50507221 */ /* 0x000fe20000010000 */
[----:B------:R-:W-:Y:S01]  /*5e10*/  FADD.FTZ R85, R85, R136 ;  /* 0x0000008855557221 */ /* 0x000fe20000010000 */
[----:B------:R-:W-:Y:S01]  /*5e20*/  FFMA.FTZ R81, R59, R140, R81 ;  /* 0x0000008c3b517223 */ /* 0x000fe20000010051 */
[----:B------:R-:W-:Y:S01]  /*5e30*/  FFMA.FTZ R84, R64, R91, R84 ;  /* 0x0000005b40547223 */ /* 0x000fe20000010054 */
[----:B------:R-:W-:Y:S01]  /*5e40*/  FADD.FTZ R80, R80, R90 ;  /* 0x0000005a50507221 */ /* 0x000fe20000010000 */
[----:B------:R-:W-:Y:S01]  /*5e50*/  FADD.FTZ R91, R85, R91 ;  /* 0x0000005b555b7221 */ /* 0x000fe20000010000 */
[----:B------:R-:W-:Y:S01]  /*5e60*/  FFMA.FTZ R81, R63, R90, R81 ;  /* 0x0000005a3f517223 */ /* 0x000fe20000010051 */
[----:B------:R-:W-:Y:S01]  /*5e70*/  FFMA.FTZ R85, R65, R120, R83 ;  /* 0x0000007841557223 */ /* 0x000fe20000010053 */
[----:B------:R-:W-:Y:S01]  /*5e80*/  FADD.FTZ R120, R82, R120 ;  /* 0x0000007852787221 */ /* 0x000fe20000010000 */
[----:B------:R-:W-:Y:S01]  /*5e90*/  FFMA.FTZ R86, R68, R121, R86 ;  /* 0x0000007944567223 */ /* 0x000fe20000010056 */
[----:B------:R-:W-:Y:S01]  /*5ea0*/  FADD.FTZ R87, R87, R121 ;  /* 0x0000007957577221 */ /* 0x000fe20000010000 */
[----:B-1----:R-:W-:Y:S01]  /*5eb0*/  FADD.FTZ R79, R80, R122 ;  /* 0x0000007a504f7221 */ /* 0x002fe20000010000 */
[----:B------:R-:W-:Y:S01]  /*5ec0*/  FFMA.FTZ R78, R66, R122, R81 ;  /* 0x0000007a424e7223 */ /* 0x000fe20000010051 */
[----:B------:R-:W-:Y:S01]  /*5ed0*/  FFMA.FTZ R82, R67, R128, R84 ;  /* 0x0000008043527223 */ /* 0x000fe20000010054 */
[----:B------:R-:W-:Y:S01]  /*5ee0*/  FFMA.FTZ R80, R69, R129, R85 ;  /* 0x0000008145507223 */ /* 0x000fe20000010055 */
[----:B------:R-:W-:Y:S01]  /*5ef0*/  FADD.FTZ R83, R91, R128 ;  /* 0x000000805b537221 */ /* 0x000fe20000010000 */
[----:B------:R-:W-:Y:S01]  /*5f00*/  FADD.FTZ R81, R120, R129 ;  /* 0x0000008178517221 */ /* 0x000fe20000010000 */
[----:B------:R-:W-:Y:S01]  /*5f10*/  BAR.SYNC.DEFER_BLOCKING 0x0 ;  /* 0x0000000000007b1d */ /* 0x000fe20000010000 */
[----:B0-----:R-:W-:Y:S01]  /*5f20*/  ISETP.GT.U32.AND P0, PT, R148, 0x7, PT ;  /* 0x000000079400780c */ /* 0x001fe20003f04070 */
[----:B------:R-:W-:Y:S01]  /*5f30*/  FFMA.FTZ R84, R70, R130, R86 ;  /* 0x0000008246547223 */ /* 0x000fe20000010056 */
[----:B------:R-:W-:-:S03]  /*5f40*/  FADD.FTZ R85, R87, R130 ;  /* 0x0000008257557221 */ /* 0x000fc60000010000 */
[----:B------:R-:W-:Y:S08]  /*5f50*/  BRA.U !UP0, `(.L_x_462) ;  /* 0x0000000108c07547 */ /* 0x000ff0000b800000 */
[----:B------:R-:W0:Y:S01]  /*5f60*/  S2UR UR14, SR_CgaCtaId ;  /* 0x00000000000e79c3 */ /* 0x000e220000008800 */
[----:B------:R-:W-:Y:S01]  /*5f70*/  UMOV UR10, 0x400 ;  /* 0x00000400000a7882 */ /* 0x000fe20000000000 */
[C---:B------:R-:W-:Y:S02]  /*5f80*/  SHF.L.U32 R87, R148.reuse, 0x1, RZ ;  /* 0x0000000194577819 */ /* 0x040fe400000006ff */
[----:B------:R-:W-:Y:S02]  /*5f90*/  SHF.L.U32 R90, R148, 0x3, RZ ;  /* 0x00000003945a7819 */ /* 0x000fe400000006ff */
[----:B------:R-:W-:Y:S02]  /*5fa0*/  LOP3.LUT R87, R87, 0x18, RZ, 0xc0, !PT ;  /* 0x0000001857577812 */ /* 0x000fe400078ec0ff */
[----:B------:R-:W-:Y:S01]  /*5fb0*/  LOP3.LUT R90, R90, 0x1fe0, RZ, 0xc0, !PT ;  /* 0x00001fe05a5a7812 */ /* 0x000fe200078ec0ff */
[----:B0-----:R-:W-:-:S06]  /*5fc0*/  ULEA UR10, UR14, UR10, 0x18 ;  /* 0x0000000a0e0a7291 */ /* 0x001fcc000f8ec0ff */
[----:B------:R-:W-:-:S04]  /*5fd0*/  LEA R86, R148, UR10, 0x5 ;  /* 0x0000000a94567c11 */ /* 0x000fc8000f8e28ff */
[----:B------:R-:W-:-:S05]  /*5fe0*/  IADD3 R88, PT, PT, R86, R87, RZ ;  /* 0x0000005756587210 */ /* 0x000fca0007ffe0ff */
        /* <DEDUP_REMOVED lines=16> */
[----:B------:R-:W-:-:S04]  /*60f0*/  USHF.R.U32.HI UR10, URZ, 0x1, UR11 ;  /* 0x00000001ff0a7899 */ /* 0x000fc8000801160b */
        /* <DEDUP_REMOVED lines=11> */
[----:B------:R0:W1:Y:S02]  /*61b0*/  LDS.64 R86, [R90+0x1e00] ;  /* 0x001e00005a567984 */ /* 0x0000640000000a00 */
[----:B0-----:R-:W0:Y:S01]  /*61c0*/  LDC.64 R90, c[0x0][0x3d0] ;  /* 0x0000f400ff5a7b82 */ /* 0x001e220000000a00 */
[----:B-1----:R-:W-:Y:S01]  /*61d0*/  FADD.FTZ R86, R88, R86 ;  /* 0x0000005658567221 */ /* 0x002fe20000010000 */
[----:B------:R-:W-:Y:S01]  /*61e0*/  MOV R88, UR10 ;  /* 0x0000000a00587c02 */ /* 0x000fe20008000f00 */
[----:B------:R-:W-:Y:S01]  /*61f0*/  FADD.FTZ R87, R89, R87 ;  /* 0x0000005759577221 */ /* 0x000fe20000010000 */
[----:B------:R-:W-:-:S03]  /*6200*/  MOV R89, UR15 ;  /* 0x0000000f00597c02 */ /* 0x000fc60008000f00 */
[----:B------:R-:W-:-:S04]  /*6210*/  IMAD R88, R88, 0xa00, R148 ;  /* 0x00000a0058587824 */ /* 0x000fc800078e0294 */
[----:B------:R-:W-:-:S05]  /*6220*/  IMAD R88, R89, 0x140, R88 ;  /* 0x0000014059587824 */ /* 0x000fca00078e0258 */
[----:B------:R-:W-:-:S05]  /*6230*/  SHF.L.U32 R88, R88, 0x1, RZ ;  /* 0x0000000158587819 */ /* 0x000fca00000006ff */
[----:B0-----:R-:W-:-:S05]  /*6240*/  IMAD.WIDE.U32 R88, R88, 0x4, R90 ;  /* 0x0000000458587825 */ /* 0x001fca00078e005a */
[----:B------:R0:W-:Y:S02]  /*6250*/  STG.E.64 desc[UR16][R88.64+0x1000], R86 ;  /* 0x0010005658007986 */ /* 0x0001e4000c101b10 */
.L_x_462:
[----:B------:R-:W-:Y:S01]  /*6260*/  BSSY.RECONVERGENT B0, `(.L_x_463) ;  /* 0x00000e5000007945 */ /* 0x000fe20003800200 */
[----:B0-----:R-:W-:Y:S02]  /*6270*/  MOV R89, RZ ;  /* 0x000000ff00597202 */ /* 0x001fe40000000f00 */
[----:B------:R-:W-:Y:S01]  /*6280*/  MOV R86, RZ ;  /* 0x000000ff00567202 */ /* 0x000fe20000000f00 */
[----:B------:R-:W-:Y:S06]  /*6290*/  @P0 BRA `(.L_x_464) ;  /* 0x0000000c00840947 */ /* 0x000fec0003800000 */
[----:B------:R-:W0:Y:S01]  /*62a0*/  S2R R88, SR_CgaCtaId ;  /* 0x0000000000587919 */ /* 0x000e220000008800 */
[----:B------:R-:W-:Y:S01]  /*62b0*/  HFMA2 R90, -RZ, RZ, 0, 9.5367431640625e-06 ;  /* 0x000000a0ff5a7431 */ /* 0x000fe200000001ff */
[----:B------:R-:W-:Y:S02]  /*62c0*/  SHF.R.U32.HI R87, RZ, 0x2, R148 ;  /* 0x00000002ff577819 */ /* 0x000fe40000011694 */
[----:B------:R-:W-:Y:S01]  /*62d0*/  MOV R86, UR15 ;  /* 0x0000000f00567c02 */ /* 0x000fe20008000f00 */
[----:B------:R-:W-:Y:S01]  /*62e0*/  UIMAD UR10, UR15, 0x140, URZ ;  /* 0x000001400f0a78a4 */ /* 0x000fe2000f8e02ff */
[----:B------:R-:W-:Y:S01]  /*62f0*/  MOV R91, 0x400 ;  /* 0x00000400005b7802 */ /* 0x000fe20000000f00 */
[----:B------:R-:W2:Y:S01]  /*6300*/  LDL R126, [R1+0x7c] ;  /* 0x00007c00017e7983 */ /* 0x000ea20000100800 */
[----:B------:R-:W-:Y:S02]  /*6310*/  LEA R86, R86, R87, 0x1 ;  /* 0x0000005756567211 */ /* 0x000fe400078e08ff */
[----:B------:R-:W-:Y:S01]  /*6320*/  IADD3 R91, PT, PT, R91, 0x2800, RZ ;  /* 0x000028005b5b7810 */ /* 0x000fe20007ffe0ff */
[----:B------:R-:W3:Y:S02]  /*6330*/  LDL R124, [R1+0x78] ;  /* 0x00007800017c7983 */ /* 0x000ee40000100800 */
[----:B------:R-:W-:Y:S01]  /*6340*/  IMAD R90, R86, R90, -UR10 ;  /* 0x8000000a565a7e24 */ /* 0x000fe2000f8e025a */
[----:B------:R-:W-:Y:S01]  /*6350*/  SHF.L.U32 R120, R148, 0x3, RZ ;  /* 0x0000000394787819 */ /* 0x000fe200000006ff */
[----:B------:R-:W4:Y:S03]  /*6360*/  LDL R130, [R1+0x74] ;  /* 0x0000740001827983 */ /* 0x000f260000100800 */
[----:B------:R-:W-:Y:S01]  /*6370*/  SHF.R.U32.HI R86, RZ, 0x2, R90 ;  /* 0x00000002ff567819 */ /* 0x000fe2000001165a */
[----:B------:R-:W5:Y:S01]  /*6380*/  LDL R129, [R1+0x70] ;  /* 0x0000700001817983 */ /* 0x000f620000100800 */
[----:B------:R-:W-:-:S03]  /*6390*/  LOP3.LUT R120, R120, 0x18, RZ, 0xc0, !PT ;  /* 0x0000001878787812 */ /* 0x000fc600078ec0ff */
[----:B------:R-:W5:Y:S04]  /*63a0*/  LDL R122, [R1+0x6c] ;  /* 0x00006c00017a7983 */ /* 0x000f680000100800 */
[----:B------:R-:W5:Y:S04]  /*63b0*/  LDL R121, [R1+0x68] ;  /* 0x0000680001797983 */ /* 0x000f680000100800 */
[----:B------:R-:W5:Y:S01]  /*63c0*/  LDL R128, [R1+0x64] ;  /* 0x0000640001807983 */ /* 0x000f620000100800 */
[----:B0-----:R-:W-:Y:S02]  /*63d0*/  LEA R91, R88, R91, 0x18 ;  /* 0x0000005b585b7211 */ /* 0x001fe400078ec0ff */
[----:B------:R-:W-:Y:S01]  /*63e0*/  LOP3.LUT R88, R90, 0x4, RZ, 0xfc, !PT ;  /* 0x000000045a587812 */ /* 0x000fe200078efcff */
[----:B------:R-:W5:Y:S02]  /*63f0*/  LDL R127, [R1+0x60] ;  /* 0x00006000017f7983 */ /* 0x000f640000100800 */
[--C-:B------:R-:W-:Y:S01]  /*6400*/  IMAD R86, R86, 0x28, R91.reuse ;  /* 0x0000002856567824 */ /* 0x100fe200078e025b */
[----:B------:R-:W-:Y:S01]  /*6410*/  SHF.R.U32.HI R88, RZ, 0x2, R88 ;  /* 0x00000002ff587819 */ /* 0x000fe20000011658 */
[----:B------:R-:W5:Y:S03]  /*6420*/  LDL R133, [R1+0x54] ;  /* 0x0000540001857983 */ /* 0x000f660000100800 */
[----:B------:R-:W-:Y:S01]  /*6430*/  IADD3 R86, PT, PT, R120, R86, RZ ;  /* 0x0000005678567210 */ /* 0x000fe20007ffe0ff */
[----:B------:R-:W-:Y:S01]  /*6440*/  IMAD R88, R88, 0x28, R91 ;  /* 0x0000002858587824 */ /* 0x000fe200078e025b */
[----:B------:R-:W5:Y:S04]  /*6450*/  LDL R131, [R1+0x50] ;  /* 0x0000500001837983 */ /* 0x000f680000100800 */
[----:B------:R-:W-:Y:S01]  /*6460*/  IADD3 R88, PT, PT, R120, R88, RZ ;  /* 0x0000005878587210 */ /* 0x000fe20007ffe0ff */
[----:B------:R-:W0:Y:S05]  /*6470*/  LDS.64 R86, [R86] ;  /* 0x0000000056567984 */ /* 0x000e2a0000000a00 */
[----:B------:R-:W1:Y:S01]  /*6480*/  LDS.64 R88, [R88] ;  /* 0x0000000058587984 */ /* 0x000e620000000a00 */
[----:B0-----:R-:W-:Y:S01]  /*6490*/  FADD.FTZ R86, RZ, R86 ;  /* 0x00000056ff567221 */ /* 0x001fe20000010000 */
[----:B------:R-:W-:-:S03]  /*64a0*/  FADD.FTZ R87, RZ, R87 ;  /* 0x00000057ff577221 */ /* 0x000fc60000010000 */
[----:B-1----:R-:W-:Y:S01]  /*64b0*/  FADD.FTZ R88, R86, R88 ;  /* 0x0000005856587221 */ /* 0x002fe20000010000 */
        /* <DEDUP_REMOVED lines=42> */
[----:B------:R-:W-:Y:S02]  /*6760*/  FADD.FTZ R89, R89, R87 ;  /* 0x0000005759597221 */ /* 0x000fe40000010000 */
[----:B--2---:R0:W1:Y:S04]  /*6770*/  LDS.64 R86, [R126] ;  /* 0x000000007e567984 */ /* 0x0040680000000a00 */
[----:B0-----:R-:W2:Y:S01]  /*6780*/  LDL R126, [R1+0x5c] ;  /* 0x00005c00017e7983 */ /* 0x001ea20000100800 */
[----:B-1----:R-:W-:Y:S01]  /*6790*/  FADD.FTZ R88, R88, R86 ;  /* 0x0000005658587221 */ /* 0x002fe20000010000 */
[----:B------:R-:W-:-:S02]  /*67a0*/  FADD.FTZ R89, R89, R87 ;  /* 0x0000005759597221 */ /* 0x000fc40000010000 */
[----:B---3--:R0:W1:Y:S04]  /*67b0*/  LDS.64 R86, [R124] ;  /* 0x000000007c567984 */ /* 0x0080680000000a00 */
[----:B0-----:R-:W3:Y:S01]  /*67c0*/  LDL R124, [R1+0x58] ;  /* 0x00005800017c7983 */ /* 0x001ee20000100800 */
[----:B-1----:R-:W-:Y:S01]  /*67d0*/  FADD.FTZ R88, R88, R86 ;  /* 0x0000005658587221 */ /* 0x002fe20000010000 */
[----:B------:R-:W-:Y:S02]  /*67e0*/  FADD.FTZ R89, R89, R87 ;  /* 0x0000005759597221 */ /* 0x000fe40000010000 */
[----:B----4-:R0:W1:Y:S04]  /*67f0*/  LDS.64 R86, [R130] ;  /* 0x0000000082567984 */ /* 0x0100680000000a00 */
[----:B0-----:R-:W4:Y:S01]  /*6800*/  LDL R130, [R1+0x44] ;  /* 0x0000440001827983 */ /* 0x001f220000100800 */
[----:B-1----:R-:W-:Y:S01]  /*6810*/  FADD.FTZ R88, R88, R86 ;  /* 0x0000005658587221 */ /* 0x002fe20000010000 */
[----:B------:R-:W-:-:S02]  /*6820*/  FADD.FTZ R89, R89, R87 ;  /* 0x0000005759597221 */ /* 0x000fc40000010000 */
[----:B-----5:R0:W1:Y:S04]  /*6830*/  LDS.64 R86, [R129] ;  /* 0x0000000081567984 */ /* 0x0200680000000a00 */
[----:B0-----:R-:W5:Y:S01]  /*6840*/  LDL R129, [R1+0x40] ;  /* 0x0000400001817983 */ /* 0x001f620000100800 */
[----:B-1----:R-:W-:Y:S01]  /*6850*/  FADD.FTZ R88, R88, R86 ;  /* 0x0000005658587221 */ /* 0x002fe20000010000 */
[----:B------:R-:W-:Y:S02]  /*6860*/  FADD.FTZ R89, R89, R87 ;  /* 0x0000005759597221 */ /* 0x000fe40000010000 */
[----:B------:R0:W1:Y:S04]  /*6870*/  LDS.64 R86, [R122] ;  /* 0x000000007a567984 */ /* 0x0000680000000a00 */
[----:B0-----:R-:W4:Y:S01]  /*6880*/  LDL R122, [R1+0x4c] ;  /* 0x00004c00017a7983 */ /* 0x001f220000100800 */
[----:B-1----:R-:W-:Y:S01]  /*6890*/  FADD.FTZ R88, R88, R86 ;  /* 0x0000005658587221 */ /* 0x002fe20000010000 */
[----:B------:R-:W-:-:S02]  /*68a0*/  FADD.FTZ R89, R89, R87 ;  /* 0x0000005759597221 */ /* 0x000fc40000010000 */
[----:B------:R0:W1:Y:S04]  /*68b0*/  LDS.64 R86, [R121] ;  /* 0x0000000079567984 */ /* 0x0000680000000a00 */
[----:B0-----:R-:W5:Y:S01]  /*68c0*/  LDL R121, [R1+0x48] ;  /* 0x0000480001797983 */ /* 0x001f620000100800 */
[----:B-1----:R-:W-:Y:S01]  /*68d0*/  FADD.FTZ R88, R88, R86 ;  /* 0x0000005658587221 */ /* 0x002fe20000010000 */
[----:B------:R-:W-:Y:S02]  /*68e0*/  FADD.FTZ R89, R89, R87 ;  /* 0x0000005759597221 */ /* 0x000fe40000010000 */
[----:B------:R0:W1:Y:S04]  /*68f0*/  LDS.64 R86, [R128] ;  /* 0x0000000080567984 */ /* 0x0000680000000a00 */
[----:B0-----:R-:W5:Y:S01]  /*6900*/  LDL R128, [R1+0x3c] ;  /* 0x00003c0001807983 */ /* 0x001f620000100800 */
[----:B-1----:R-:W-:Y:S01]  /*6910*/  FADD.FTZ R88, R88, R86 ;  /* 0x0000005658587221 */ /* 0x002fe20000010000 */
[----:B------:R-:W-:-:S02]  /*6920*/  FADD.FTZ R89, R89, R87 ;  /* 0x0000005759597221 */ /* 0x000fc40000010000 */
[----:B------:R0:W1:Y:S04]  /*6930*/  LDS.64 R86, [R127] ;  /* 0x000000007f567984 */ /* 0x0000680000000a00 */
[----:B0-----:R-:W5:Y:S01]  /*6940*/  LDL R127, [R1+0x38] ;  /* 0x00003800017f7983 */ /* 0x001f620000100800 */
[----:B-1----:R-:W-:Y:S01]  /*6950*/  FADD.FTZ R88, R88, R86 ;  /* 0x0000005658587221 */ /* 0x002fe20000010000 */
        /* <DEDUP_REMOVED lines=35> */
[----:B--2---:R-:W0:Y:S02]  /*6b90*/  LDS.64 R86, [R126] ;  /* 0x000000007e567984 */ /* 0x004e240000000a00 */
[----:B0-----:R-:W-:Y:S01]  /*6ba0*/  FADD.FTZ R88, R88, R86 ;  /* 0x0000005658587221 */ /* 0x001fe20000010000 */
[----:B------:R-:W-:Y:S02]  /*6bb0*/  FADD.FTZ R89, R89, R87 ;  /* 0x0000005759597221 */ /* 0x000fe40000010000 */
[----:B---3--:R-:W0:Y:S02]  /*6bc0*/  LDS.64 R86, [R124] ;  /* 0x000000007c567984 */ /* 0x008e240000000a00 */
[----:B0-----:R-:W-:Y:S01]  /*6bd0*/  FADD.FTZ R88, R88, R86 ;  /* 0x0000005658587221 */ /* 0x001fe20000010000 */
[----:B------:R-:W-:-:S04]  /*6be0*/  IADD3 R86, PT, PT, R90, 0x70, RZ ;  /* 0x000000705a567810 */ /* 0x000fc80007ffe0ff */
[----:B------:R-:W-:-:S05]  /*6bf0*/  SHF.R.U32.HI R86, RZ, 0x2, R86 ;  /* 0x00000002ff567819 */ /* 0x000fca0000011656 */
[----:B------:R-:W-:-:S05]  /*6c00*/  IMAD R86, R86, 0x28, R91 ;  /* 0x0000002856567824 */ /* 0x000fca00078e025b */
[----:B------:R-:W-:Y:S01]  /*6c10*/  IADD3 R86, PT, PT, R120, R86, RZ ;  /* 0x0000005678567210 */ /* 0x000fe20007ffe0ff */
[----:B------:R-:W-:-:S05]  /*6c20*/  FADD.FTZ R89, R89, R87 ;  /* 0x0000005759597221 */ /* 0x000fca0000010000 */
[----:B------:R-:W0:Y:S02]  /*6c30*/  LDS.64 R86, [R86] ;  /* 0x0000000056567984 */ /* 0x000e240000000a00 */
[----:B0-----:R-:W-:Y:S01]  /*6c40*/  FADD.FTZ R88, R88, R86 ;  /* 0x0000005658587221 */ /* 0x001fe20000010000 */
[----:B------:R-:W-:Y:S02]  /*6c50*/  FADD.FTZ R89, R89, R87 ;  /* 0x0000005759597221 */ /* 0x000fe40000010000 */
[----:B----4-:R-:W0:Y:S02]  /*6c60*/  LDS.64 R86, [R122] ;  /* 0x000000007a567984 */ /* 0x010e240000000a00 */
[----:B0-----:R-:W-:Y:S01]  /*6c70*/  FADD.FTZ R88, R88, R86 ;  /* 0x0000005658587221 */ /* 0x001fe20000010000 */
[----:B------:R-:W-:Y:S02]  /*6c80*/  FADD.FTZ R89, R89, R87 ;  /* 0x0000005759597221 */ /* 0x000fe40000010000 */
[----:B-----5:R-:W0:Y:S02]  /*6c90*/  LDS.64 R86, [R121] ;  /* 0x0000000079567984 */ /* 0x020e240000000a00 */
        /* <DEDUP_REMOVED lines=55> */
[----:B------:R-:W0:Y:S01]  /*7010*/  LDS.64 R86, [R86] ;  /* 0x0000000056567984 */ /* 0x000e220000000a00 */
[----:B------:R-:W-:-:S04]  /*7020*/  IADD3 R90, PT, PT, R90, 0x9c, RZ ;  /* 0x0000009c5a5a7810 */ /* 0x000fc80007ffe0ff */
[----:B------:R-:W-:-:S05]  /*7030*/  SHF.R.U32.HI R90, RZ, 0x2, R90 ;  /* 0x00000002ff5a7819 */ /* 0x000fca000001165a */
[----:B------:R-:W-:Y:S02]  /*7040*/  IMAD R90, R90, 0x28, R91 ;  /* 0x000000285a5a7824 */ /* 0x000fe400078e025b */
[----:B0-----:R-:W-:-:S03]  /*7050*/  FADD.FTZ R88, R88, R86 ;  /* 0x0000005658587221 */ /* 0x001fc60000010000 */
[----:B------:R-:W-:Y:S01]  /*7060*/  IADD3 R86, PT, PT, R120, R90, RZ ;  /* 0x0000005a78567210 */ /* 0x000fe20007ffe0ff */
[----:B------:R-:W-:-:S05]  /*7070*/  FADD.FTZ R89, R89, R87 ;  /* 0x0000005759597221 */ /* 0x000fca0000010000 */
[----:B------:R-:W0:Y:S02]  /*7080*/  LDS.64 R86, [R86] ;  /* 0x0000000056567984 */ /* 0x000e240000000a00 */
[----:B0-----:R-:W-:Y:S01]  /*7090*/  FADD.FTZ R86, R88, R86 ;  /* 0x0000005658567221 */ /* 0x001fe20000010000 */
[----:B------:R-:W-:-:S07]  /*70a0*/  FADD.FTZ R89, R89, R87 ;  /* 0x0000005759597221 */ /* 0x000fce0000010000 */
.L_x_464:
[----:B------:R-:W-:Y:S05]  /*70b0*/  BSYNC.RECONVERGENT B0 ;  /* 0x0000000000007941 */ /* 0x000fea0003800200 */
.L_x_463:
        /* <DEDUP_REMOVED lines=34> */
.L_x_467:
        /* <DEDUP_REMOVED lines=8> */
.L_x_466:
[----:B------:R-:W-:Y:S05]  /*7360*/  WARPSYNC.ALL ;  /* 0x0000000000007948 */ /* 0x000fea0003800000 */
[----:B------:R-:W-:Y:S06]  /*7370*/  BAR.SYNC.DEFER_BLOCKING 0x0 ;  /* 0x0000000000007b1d */ /* 0x000fec0000010000 */
[----:B------:R-:W-:Y:S05]  /*7380*/  BRA `(.L_x_468) ;  /* 0x00000000005c7947 */ /* 0x000fea0003800000 */
.L_x_465:
        /* <DEDUP_REMOVED lines=13> */
.L_x_470:
        /* <DEDUP_REMOVED lines=8> */
.L_x_469:
[----:B------:R-:W-:Y:S05]  /*74e0*/  WARPSYNC.ALL ;  /* 0x0000000000007948 */ /* 0x000fea0003800000 */
[----:B------:R-:W-:Y:S06]  /*74f0*/  BAR.SYNC.DEFER_BLOCKING 0x0 ;  /* 0x0000000000007b1d */ /* 0x000fec0000010000 */
.L_x_468:
[----:B------:R-:W1:Y:S01]  /*7500*/  S2R R128, SR_TID.X ;  /* 0x0000000000807919 */ /* 0x000e620000002100 */
[----:B0-----:R-:W0:Y:S01]  /*7510*/  @!P0 LDC.64 R88, c[0x0][0x3d0] ;  /* 0x0000f400ff588b82 */ /* 0x001e220000000a00 */
[----:B------:R-:W-:Y:S01]  /*7520*/  VOTEU.ALL UP0, P0 ;  /* 0x0000000000ff7886 */ /* 0x000fe20000000000 */
[----:B------:R-:W2:Y:S01]  /*7530*/  LDCU.64 UR24, c[0x0][0x380] ;  /* 0x00007000ff1877ac */ /* 0x000ea20008000a00 */
[----:B------:R-:W3:Y:S03]  /*7540*/  LDL R127, [R1+0x24] ;  /* 0x00002400017f7983 */ /* 0x000ee60000100800 */
[----:B------:R-:W-:Y:S01]  /*7550*/  @!UP0 UIMAD UR10, UR20, UR4, UR11 ;  /* 0x00000004140a82a4 */ /* 0x000fe2000f8e020b */
[----:B------:R-:W4:Y:S04]  /*7560*/  LDL.LU R126, [R1+0x18] ;  /* 0x00001800017e7983 */ /* 0x000f280000300800 */
[----:B------:R-:W5:Y:S01]  /*7570*/  LDL.LU R124, [R1+0x14] ;  /* 0x00001400017c7983 */ /* 0x000f620000300800 */
[----:B------:R-:W-:-:S03]  /*7580*/  MOV R87, UR10 ;  /* 0x0000000a00577c02 */ /* 0x000fc60008000f00 */
[----:B------:R-:W2:Y:S01]  /*7590*/  LDL.LU R122, [R1+0x10] ;  /* 0x00001000017a7983 */ /* 0x000ea20000300800 */
[----:B-1----:R-:W-:Y:S01]  /*75a0*/  @!P0 SHF.L.U32 R86, R128, 0x1, RZ ;  /* 0x0000000180568819 */ /* 0x002fe200000006ff */
[----:B------:R-:W1:Y:S01]  /*75b0*/  S2UR UR14, SR_CgaCtaId ;  /* 0x00000000000e79c3 */ /* 0x000e620000008800 */
[----:B------:R-:W-:Y:S01]  /*75c0*/  UMOV UR10, 0x400 ;  /* 0x00000400000a7882 */ /* 0x000fe20000000000 */
[----:B------:R-:W4:Y:S01]  /*75d0*/  LDL.LU R90, [R1+0xc] ;  /* 0x00000c00015a7983 */ /* 0x000f220000300800 */
[----:B------:R-:W-:Y:S01]  /*75e0*/  @!P0 LOP3.LUT R86, R86, 0xe, RZ, 0xc0, !PT ;  /* 0x0000000e56568812 */ /* 0x000fe200078ec0ff */
[----:B------:R-:W-:Y:S02]  /*75f0*/  UIADD3 UR10, UPT, UPT, UR10, 0x3480, URZ ;  /* 0x000034800a0a7890 */ /* 0x000fe4000fffe0ff */
[----:B------:R-:W4:Y:S01]  /*7600*/  LDL.LU R91, [R1+0x8] ;  /* 0x00000800015b7983 */ /* 0x000f220000300800 */
[----:B------:R-:W-:-:S03]  /*7610*/  @!P0 LEA R86, R87, R86, 0x4 ;  /* 0x0000005657568211 */ /* 0x000fc600078e20ff */
[----:B------:R-:W4:Y:S02]  /*7620*/  LDL.LU R120, [R1+0x4] ;  /* 0x0000040001787983 */ /* 0x000f240000300800 */
[----:B0-----:R-:W-:Y:S02]  /*7630*/  @!P0 IMAD.WIDE.U32 R86, R86, 0x4, R88 ;  /* 0x0000000456568825 */ /* 0x001fe400078e0058 */
[----:B------:R-:W4:Y:S04]  /*7640*/  LDL.LU R121, [R1] ;  /* 0x0000000001797983 */ /* 0x000f280000300800 */
[----:B------:R-:W3:Y:S01]  /*7650*/  @!P0 LDG.E.64 R86, desc[UR16][R86.64] ;  /* 0x0000001056568981 */ /* 0x000ee2000c1e1b00 */
[----:B------:R-:W-:Y:S01]  /*7660*/  HFMA2 R88, -RZ, RZ, 0, 0 ;  /* 0x00000000ff587431 */ /* 0x000fe200000001ff */
[----:B-1----:R-:W-:Y:S01]  /*7670*/  ULEA UR10, UR14, UR10, 0x18 ;  /* 0x0000000a0e0a7291 */ /* 0x002fe2000f8ec0ff */
[----:B---3--:R-:W-:Y:S01]  /*7680*/  @!P0 FADD.FTZ R88, RZ, R86 ;  /* 0x00000056ff588221 */ /* 0x008fe20000010000 */
[----:B------:R-:W-:Y:S01]  /*7690*/  MOV R86, RZ ;  /* 0x000000ff00567202 */ /* 0x000fe20000000f00 */
[----:B------:R-:W-:-:S03]  /*76a0*/  @!P0 FADD.FTZ R86, RZ, R87 ;  /* 0x00000057ff568221 */ /* 0x000fc60000010000 */
[----:B------:R-:W0:Y:S02]  /*76b0*/  SHFL.BFLY PT, R87, R88, 0x2, 0x1f ;  /* 0x0c401f0058577f89 */ /* 0x000e2400000e0000 */
[----:B0-----:R-:W-:Y:S02]  /*76c0*/  FADD.FTZ R88, R87, R88 ;  /* 0x0000005857587221 */ /* 0x001fe40000010000 */
[----:B------:R-:W0:Y:S02]  /*76d0*/  SHFL.BFLY PT, R87, R86, 0x2, 0x1f ;  /* 0x0c401f0056577f89 */ /* 0x000e2400000e0000 */
[----:B0-----:R-:W-:Y:S02]  /*76e0*/  FADD.FTZ R87, R87, R86 ;  /* 0x0000005657577221 */ /* 0x001fe40000010000 */
[----:B------:R-:W0:Y:S02]  /*76f0*/  SHFL.BFLY PT, R86, R88, 0x1, 0x1f ;  /* 0x0c201f0058567f89 */ /* 0x000e2400000e0000 */
[----:B0-----:R-:W-:-:S02]  /*7700*/  FADD.FTZ R86, R88, R86 ;  /* 0x0000005658567221 */ /* 0x001fc40000010000 */
[----:B------:R-:W0:Y:S02]  /*7710*/  SHFL.BFLY PT, R88, R87, 0x1, 0x1f ;  /* 0x0c201f0057587f89 */ /* 0x000e2400000e0000 */
[----:B------:R-:W-:Y:S01]  /*7720*/  @!P1 FMUL.FTZ R86, R86, 2.4414062863797880709e-05 ;  /* 0x37cccccd56569820 */ /* 0x000fe20000410000 */
[----:B0-----:R-:W-:Y:S01]  /*7730*/  FADD.FTZ R87, R87, R88 ;  /* 0x0000005857577221 */ /* 0x001fe20000010000 */
[----:B------:R-:W-:-:S03]  /*7740*/  @!P1 SHF.L.U32 R88, R128, 0x1, RZ ;  /* 0x0000000180589819 */ /* 0x000fc600000006ff */
[----:B------:R-:W-:Y:S01]  /*7750*/  @!P1 FMUL.FTZ R87, R87, 2.4414062863797880709e-05 ;  /* 0x37cccccd57579820 */ /* 0x000fe20000410000 */
[----:B------:R-:W-:-:S05]  /*7760*/  @!P1 LOP3.LUT R88, R88, 0x7f8, RZ, 0xc0, !PT ;  /* 0x000007f858589812 */ /* 0x000fca00078ec0ff */
[----:B------:R0:W-:Y:S02]  /*7770*/  @!P1 STS.64 [R88+UR10], R86 ;  /* 0x0000005658009988 */ /* 0x0001e40008000a0a */
[----:B0-----:R-:W-:-:S05]  /*7780*/  MOV R86, UR15 ;  /* 0x0000000f00567c02 */ /* 0x001fca0008000f00 */
[----:B------:R-:W-:-:S05]  /*7790*/  IMAD R86, R86, -0x2, R127 ;  /* 0xfffffffe56567824 */ /* 0x000fca00078e027f */
[----:B------:R-:W-:Y:S01]  /*77a0*/  LEA R86, R86, UR10, 0x3 ;  /* 0x0000000a56567c11 */ /* 0x000fe2000f8e18ff */
[----:B------:R-:W-:Y:S06]  /*77b0*/  BAR.SYNC.DEFER_BLOCKING 0x0 ;  /* 0x0000000000007b1d */ /* 0x000fec0000010000 */
[----:B------:R-:W5:Y:S02]  /*77c0*/  LDS.64 R86, [R86] ;  /* 0x0000000056567984 */ /* 0x000f640000000a00 */
[--C-:B-----5:R-:W-:Y:S01]  /*77d0*/  FADD.FTZ R88, R124, -R86.reuse ;  /* 0x800000567c587221 */ /* 0x120fe20000010000 */
[--C-:B--2---:R-:W-:Y:S01]  /*77e0*/  FADD.FTZ R89, R122, -R86.reuse ;  /* 0x800000567a597221 */ /* 0x104fe20000010000 */
[----:B------:R-:W2:Y:S01]  /*77f0*/  LDL.LU R124, [R1+0x1c] ;  /* 0x00001c00017c7983 */ /* 0x000ea20000300800 */
[--C-:B------:R-:W-:Y:S01]  /*7800*/  FADD.FTZ R162, R162, -R86.reuse ;  /* 0x80000056a2a27221 */ /* 0x100fe20000010000 */
[--C-:B------:R-:W-:Y:S01]  /*7810*/  FADD.FTZ R156, R156, -R86.reuse ;  /* 0x800000569c9c7221 */ /* 0x100fe20000010000 */
[----:B------:R-:W-:Y:S01]  /*7820*/  FADD.FTZ R153, R153, -R86 ;  /* 0x8000005699997221 */ /* 0x000fe20000010000 */
[----:B------:R-:W3:Y:S01]  /*7830*/  LDL.LU R122, [R1+0x20] ;  /* 0x00002000017a7983 */ /* 0x000ee20000300800 */
[-C--:B------:R-:W-:Y:S01]  /*7840*/  FFMA.FTZ R162, R0, -R87.reuse, R162 ;  /* 0x8000005700a27223 */ /* 0x080fe200000100a2 */
[--C-:B----4-:R-:W-:Y:S01]  /*7850*/  FADD.FTZ R0, R126, -R86.reuse ;  /* 0x800000567e007221 */ /* 0x110fe20000010000 */
        /* <DEDUP_REMOVED lines=12> */
[--C-:B------:R-:W-:Y:S01]  /*7920*/  FADD.FTZ R121, R121, -R86.reuse ;  /* 0x8000005679797221 */ /* 0x100fe20000010000 */
        /* <DEDUP_REMOVED lines=60> */
[C---:B------:R-:W-:Y:S01]  /*7cf0*/  FMUL.FTZ R18, R10.reuse, R162 ;  /* 0x000000a20a127220 */ /* 0x040fe20000410000 */
[----:B------:R-:W-:Y:S01]  /*7d00*/  FMUL.FTZ R19, R10, R156 ;  /* 0x0000009c0a137220 */ /* 0x000fe20000410000 */
[-C--:B------:R-:W-:Y:S01]  /*7d10*/  FFMA.FTZ R89, R12, -R87.reuse, R89 ;  /* 0x800000570c597223 */ /* 0x080fe20000010059 */
[-C--:B------:R-:W-:Y:S01]  /*7d20*/  FFMA.FTZ R121, R16, -R87.reuse, R121 ;  /* 0x8000005710797223 */ /* 0x080fe20000010079 */
[-C--:B------:R-:W-:Y:S01]  /*7d30*/  FFMA.FTZ R109, R47, -R87.reuse, R109 ;  /* 0x800000572f6d7223 */ /* 0x080fe2000001006d */
[-C--:B------:R-:W-:Y:S01]  /*7d40*/  FFMA.FTZ R49, R49, -R87.reuse, R104 ;  /* 0x8000005731317223 */ /* 0x080fe20000010068 */
[-C--:B------:R-:W-:Y:S01]  /*7d50*/  FFMA.FTZ R103, R55, -R87.reuse, R103 ;  /* 0x8000005737677223 */ /* 0x080fe20000010067 */
[----:B------:R-:W-:Y:S01]  /*7d60*/  FFMA.FTZ R99, R57, -R87, R99 ;  /* 0x8000005739637223 */ /* 0x000fe20000010063 */
        /* <DEDUP_REMOVED lines=51> */
[----:B------:R-:W-:Y:S01]  /*80a0*/  F2FP.BF16.F32.PACK_AB R18, R19, R18 ;  /* 0x000000121312723e */ /* 0x000fe200000010ff */
        /* <DEDUP_REMOVED lines=83> */
[----:B------:R-:W-:Y:S01]  /*85e0*/  F2FP.BF16.F32.PACK_AB R67, R70, R67 ;  /* 0x000000434643723e */ /* 0x000fe200000010ff */
[----:B------:R-:W-:-:S04]  /*85f0*/  UISETP.GE.U32.AND UP0, UPT, UR12, UR23, UPT ;  /* 0x000000170c00728c */ /* 0x000fc8000bf06070 */
[----:B------:R-:W-:Y:S02]  /*8600*/  UISETP.GE.AND.EX UP0, UPT, UR5, UR13, UPT, UP0 ;  /* 0x0000000d0500728c */ /* 0x000fe4000bf06300 */
[----:B------:R-:W-:Y:S01]  /*8610*/  ULOP3.LUT UR4, UR4, 0x1, URZ, 0x3c, !UPT ;  /* 0x0000000104047892 */ /* 0x000fe2000f8e3cff */
[----:B--2---:R-:W-:-:S04]  /*8620*/  IADD3 R16, P0, PT, R124, UR24, RZ ;  /* 0x000000187c107c10 */ /* 0x004fc8000ff1e0ff */
[----:B---3--:R-:W-:-:S05]  /*8630*/  IADD3.X R17, PT, PT, R122, UR25, RZ, P0, !PT ;  /* 0x000000197a117c10 */ /* 0x008fca00087fe4ff */
[----:B------:R0:W-:Y:S04]  /*8640*/  STG.E.64 desc[UR16][R16.64], R18 ;  /* 0x0000001210007986 */ /* 0x0001e8000c101b10 */
        /* <DEDUP_REMOVED lines=16> */
.L_x_461:
[----:B------:R-:W-:Y:S02]  /*8750*/  USHF.R.U32.HI UR10, URZ, 0x1, UR11 ;  /* 0x00000001ff0a7899 */ /* 0x000fe4000801160b */
[----:B------:R-:W-:Y:S02]  /*8760*/  UIMAD UR14, UR15, 0x140, URZ ;  /* 0x000001400f0e78a4 */ /* 0x000fe4000f8e02ff */
[----:B------:R-:W-:Y:S02]  /*8770*/  ULOP3.LUT UR10, UR10, 0x7ffc, URZ, 0xc0, !UPT ;  /* 0x00007ffc0a0a7892 */ /* 0x000fe4000f8ec0ff */
[----:B------:R-:W-:Y:S02]  /*8780*/  UIADD3 UR18, UPT, UPT, UR14, 0x140, URZ ;  /* 0x000001400e127890 */ /* 0x000fe4000fffe0ff */
[----:B---3--:R-:W-:-:S04]  /*8790*/  UIADD3 UR10, UPT, UPT, UR10, UR19, URZ ;  /* 0x000000130a0a7290 */ /* 0x008fc8000fffe0ff */
[----:B------:R-:W-:-:S04]  /*87a0*/  ULEA UR10, UR10, UR14, 0x5 ;  /* 0x0000000e0a0a7291 */ /* 0x000fc8000f8e28ff */
[----:B------:R-:W-:-:S06]  /*87b0*/  UISETP.GE.AND UP0, UPT, UR10, UR18, UPT ;  /* 0x000000120a00728c */ /* 0x000fcc000bf06270 */
[----:B------:R-:W-:-:S13]  /*87c0*/  PLOP3.LUT P0, PT, PT, PT, UP0, 0x80, 0x8 ;  /* 0x000000000008781c */ /* 0x000fda0003f0f008 */
[----:B------:R-:W-:Y:S05]  /*87d0*/  @P0 EXIT ;  /* 0x000000000000094d */ /* 0x000fea0003800000 */
[----:B------:R-:W1:Y:S01]  /*87e0*/  S2R R39, SR_TID.X ;  /* 0x0000000000277919 */ /* 0x000e620000002100 */
[----:B------:R-:W2:Y:S01]  /*87f0*/  LDC.64 R2, c[0x0][0x3c8] ;  /* 0x0000f200ff027b82 */ /* 0x000ea20000000a00 */
[----:B------:R-:W-:Y:S01]  /*8800*/  UMOV UR6, 0x400 ;  /* 0x0000040000067882 */ /* 0x000fe20000000000 */
[----:B------:R-:W3:Y:S01]  /*8810*/  LDCU.64 UR4, c[0x0][0x3d0] ;  /* 0x00007a00ff0477ac */ /* 0x000ee20008000a00 */
[----:B0-----:R-:W-:-:S05]  /*8820*/  MOV R18, UR10 ;  /* 0x0000000a00127c02 */ /* 0x001fca0008000f00 */
[----:B------:R-:W0:Y:S01]  /*8830*/  S2UR UR7, SR_CgaCtaId ;  /* 0x00000000000779c3 */ /* 0x000e220000008800 */
[----:B---3--:R-:W-:Y:S01]  /*8840*/  UIADD3 UR4, UP0, UPT, UR4, 0xc9000, URZ ;  /* 0x000c900004047890 */ /* 0x008fe2000ff1e0ff */
[----:B--2---:R-:W-:-:S03]  /*8850*/  ISETP.LT.U32.AND P0, PT, R2, 0x4, PT ;  /* 0x000000040200780c */ /* 0x004fc60003f01070 */
[----:B------:R-:W-:Y:S01]  /*8860*/  UIADD3.X UR5, UPT, UPT, URZ, UR5, URZ, UP0, !UPT ;  /* 0x00000005ff057290 */ /* 0x000fe200087fe4ff */
[C---:B------:R-:W-:Y:S02]  /*8870*/  ISETP.LT.AND.EX P0, PT, R3.reuse, RZ, PT, P0 ;  /* 0x000000ff0300720c */ /* 0x040fe40003f01300 */
[----:B-1----:R-:W-:Y:S01]  /*8880*/  SHF.R.U32.HI R0, RZ, 0x5, R39 ;  /* 0x00000005ff007819 */ /* 0x002fe20000011627 */
[----:B0-----:R-:W-:Y:S01]  /*8890*/  ULEA UR6, UR7, UR6, 0x18 ;  /* 0x0000000607067291 */ /* 0x001fe2000f8ec0ff */
        /* <DEDUP_REMOVED lines=37> */
.L_x_483:
        /* <DEDUP_REMOVED lines=27> */
.L_x_476:
        /* <DEDUP_REMOVED lines=33> */
.L_x_475:
[----:B------:R-:W-:Y:S05]  /*8eb0*/  BSYNC.RECONVERGENT B1 ;  /* 0x0000000000017941 */ /* 0x000fea0003800200 */
.L_x_474:
        /* <DEDUP_REMOVED lines=25> */
.L_x_478:
[----:B------:R-:W-:Y:S05]  /*9050*/  BSYNC.RECONVERGENT B1 ;  /* 0x0000000000017941 */ /* 0x000fea0003800200 */
.L_x_477:
        /* <DEDUP_REMOVED lines=30> */
.L_x_473:
[----:B------:R-:W-:Y:S05]  /*9240*/  BSYNC.RECONVERGENT B0 ;  /* 0x0000000000007941 */ /* 0x000fea0003800200 */
.L_x_472:
[----:B------:R0:W-:Y:S01]  /*9250*/  STS [R9], R21 ;  /* 0x0000001509007388 */ /* 0x0001e20000000800 */
[----:B------:R-:W1:Y:S01]  /*9260*/  LDC.64 R14, c[0x0][0x388] ;  /* 0x0000e200ff0e7b82 */ /* 0x000e620000000a00 */
[----:B------:R-:W-:Y:S02]  /*9270*/  ISETP.GT.U32.AND P1, PT, R47, 0x9, PT ;  /* 0x000000092f00780c */ /* 0x000fe40003f24070 */
[----:B------:R0:W-:Y:S01]  /*9280*/  STS [R9+0x500], R22 ;  /* 0x0005001609007388 */ /* 0x0001e20000000800 */
[----:B------:R-:W-:-:S04]  /*9290*/  MOV R23, R8 ;  /* 0x0000000800177202 */ /* 0x000fc80000000f00 */
[----:B------:R-:W2:Y:S08]  /*92a0*/  LDC.64 R16, c[0x0][0x390] ;  /* 0x0000e400ff107b82 */ /* 0x000eb00000000a00 */
[----:B0-----:R-:W-:Y:S06]  /*92b0*/  BAR.SYNC.DEFER_BLOCKING 0x0 ;  /* 0x0000000000007b1d */ /* 0x001fec0000010000 */
.L_x_482:
        /* <DEDUP_REMOVED lines=31> */
.L_x_493:
        /* <DEDUP_REMOVED lines=11> */
.L_x_481:
[----:B------:R-:W-:Y:S05]  /*9560*/  BSYNC.RECONVERGENT B0 ;  /* 0x0000000000007941 */ /* 0x000fea0003800200 */
.L_x_480:
        /* <DEDUP_REMOVED lines=9> */
.L_x_479:
        /* <DEDUP_REMOVED lines=8> */
.L_x_485:
[----:B------:R-:W-:Y:S05]  /*9680*/  BSYNC B0 ;  /* 0x0000000000007941 */ /* 0x000fea0003800000 */
.L_x_484:
        /* <DEDUP_REMOVED lines=8> */
.L_x_486:
[----:B------:R-:W-:Y:S01]  /*9710*/  FADD.FTZ R13, R13, R10 ;  /* 0x0000000a0d0d7221 */ /* 0x000fe20000010000 */
[----:B------:R-:W-:-:S04]  /*9720*/  HFMA2 R28, -RZ, RZ, 0, 2.384185791015625e-07 ;  /* 0x00000004ff1c7431 */ /* 0x000fc800000001ff */
[----:B------:R-:W-:Y:S02]  /*9730*/  MOV R29, R13 ;  /* 0x0000000d001d7202 */ /* 0x000fe40000000f00 */
[----:B------:R-:W-:-:S07]  /*9740*/  MOV R12, R27 ;  /* 0x0000001b000c7202 */ /* 0x000fce0000000f00 */
[----:B------:R-:W-:Y:S05]  /*9750*/  WARPSYNC.COLLECTIVE R26, `(.L_x_487) ;  /* 0x000000001a087348 */ /* 0x000fea0003c00000 */
[----:B------:R0:W1:Y:S02]  /*9760*/  SHFL.BFLY P3, R27, R29, R28, R31 ;  /* 0x0c00001c1d1b7389 */ /* 0x000064000006001f */
[----:B01----:R-:W-:Y:S05]  /*9770*/  ENDCOLLECTIVE ;  /* 0x000000000000791b */ /* 0x003fea0003800000 */
.L_x_487:
[----:B------:R-:W-:-:S05]  /*9780*/  FADD.FTZ R12, R12, R11 ;  /* 0x0000000b0c0c7221 */ /* 0x000fca0000010000 */
[----:B------:R-:W-:Y:S02]  /*9790*/  MOV R29, R12 ;  /* 0x0000000c001d7202 */ /* 0x000fe40000000f00 */
[----:B------:R-:W-:-:S07]  /*97a0*/  MOV R22, R27 ;  /* 0x0000001b00167202 */ /* 0x000fce0000000f00 */
[----:B------:R-:W-:Y:S05]  /*97b0*/  WARPSYNC.COLLECTIVE R26, `(.L_x_488) ;  /* 0x000000001a087348 */ /* 0x000fea0003c00000 */
[----:B------:R0:W1:Y:S02]  /*97c0*/  SHFL.BFLY P3, R27, R29, R28, R31 ;  /* 0x0c00001c1d1b7389 */ /* 0x000064000006001f */
[----:B01----:R-:W-:Y:S05]  /*97d0*/  ENDCOLLECTIVE ;  /* 0x000000000000791b */ /* 0x003fea0003800000 */
.L_x_488:
[----:B------:R-:W-:Y:S01]  /*97e0*/  FADD.FTZ R22, R13, R22 ;  /* 0x000000160d167221 */ /* 0x000fe20000010000 */
[----:B------:R-:W-:-:S04]  /*97f0*/  HFMA2 R28, -RZ, RZ, 0, 1.1920928955078125e-07 ;  /* 0x00000002ff1c7431 */ /* 0x000fc800000001ff */
[----:B------:R-:W-:Y:S02]  /*9800*/  MOV R29, R22 ;  /* 0x00000016001d7202 */ /* 0x000fe40000000f00 */
[----:B------:R-:W-:-:S07]  /*9810*/  MOV R21, R27 ;  /* 0x0000001b00157202 */ /* 0x000fce0000000f00 */
[----:B------:R-:W-:Y:S05]  /*9820*/  WARPSYNC.COLLECTIVE R26, `(.L_x_489) ;  /* 0x000000001a087348 */ /* 0x000fea0003c00000 */
[----:B------:R0:W1:Y:S02]  /*9830*/  SHFL.BFLY P3, R27, R29, R28, R31 ;  /* 0x0c00001c1d1b7389 */ /* 0x000064000006001f */
[----:B01----:R-:W-:Y:S05]  /*9840*/  ENDCOLLECTIVE ;  /* 0x000000000000791b */ /* 0x003fea0003800000 */
.L_x_489:
[----:B------:R-:W-:-:S05]  /*9850*/  FADD.FTZ R21, R12, R21 ;  /* 0x000000150c157221 */ /* 0x000fca0000010000 */
[----:B------:R-:W-:Y:S02]  /*9860*/  MOV R29, R21 ;  /* 0x00000015001d7202 */ /* 0x000fe40000000f00 */
[----:B------:R-:W-:-:S07]  /*9870*/  MOV R25, R27 ;  /* 0x0000001b00197202 */ /* 0x000fce0000000f00 */
[----:B------:R-:W-:Y:S05]  /*9880*/  WARPSYNC.COLLECTIVE R26, `(.L_x_490) ;  /* 0x000000001a087348 */ /* 0x000fea0003c00000 */
[----:B------:R0:W1:Y:S02]  /*9890*/  SHFL.BFLY P3, R27, R29, R28, R31 ;  /* 0x0c00001c1d1b7389 */ /* 0x000064000006001f */
[----:B01----:R-:W-:Y:S05]  /*98a0*/  ENDCOLLECTIVE ;  /* 0x000000000000791b */ /* 0x003fea0003800000 */
.L_x_490:
[----:B------:R-:W-:Y:S01]  /*98b0*/  FADD.FTZ R25, R22, R25 ;  /* 0x0000001916197221 */ /* 0x000fe20000010000 */
[----:B------:R-:W-:-:S04]  /*98c0*/  HFMA2 R28, -RZ, RZ, 0, 5.9604644775390625e-08 ;  /* 0x00000001ff1c7431 */ /* 0x000fc800000001ff */
[----:B------:R-:W-:Y:S02]  /*98d0*/  MOV R29, R25 ;  /* 0x00000019001d7202 */ /* 0x000fe40000000f00 */
[----:B------:R-:W-:-:S07]  /*98e0*/  MOV R10, R27 ;  /* 0x0000001b000a7202 */ /* 0x000fce0000000f00 */
[----:B------:R-:W-:Y:S05]  /*98f0*/  WARPSYNC.COLLECTIVE R26, `(.L_x_491) ;  /* 0x000000001a087348 */ /* 0x000fea0003c00000 */
[----:B------:R0:W1:Y:S02]  /*9900*/  SHFL.BFLY P3, R27, R29, R28, R31 ;  /* 0x0c00001c1d1b7389 */ /* 0x000064000006001f */
[----:B01----:R-:W-:Y:S05]  /*9910*/  ENDCOLLECTIVE ;  /* 0x000000000000791b */ /* 0x003fea0003800000 */
.L_x_491:
[----:B------:R-:W-:-:S05]  /*9920*/  FADD.FTZ R10, R21, R10 ;  /* 0x0000000a150a7221 */ /* 0x000fca0000010000 */
[----:B------:R-:W-:Y:S02]  /*9930*/  MOV R29, R10 ;  /* 0x0000000a001d7202 */ /* 0x000fe40000000f00 */
[----:B------:R-:W-:-:S07]  /*9940*/  MOV R24, R27 ;  /* 0x0000001b00187202 */ /* 0x000fce0000000f00 */
[----:B------:R-:W-:Y:S05]  /*9950*/  WARPSYNC.COLLECTIVE R26, `(.L_x_492) ;  /* 0x000000001a087348 */ /* 0x000fea0003c00000 */
[----:B------:R0:W1:Y:S02]  /*9960*/  SHFL.BFLY P3, R27, R29, R28, R31 ;  /* 0x0c00001c1d1b7389 */ /* 0x000064000006001f */
[----:B01----:R-:W-:Y:S05]  /*9970*/  ENDCOLLECTIVE ;  /* 0x000000000000791b */ /* 0x003fea0003800000 */
.L_x_492:
[----:B------:R-:W-:Y:S01]  /*9980*/  FADD.FTZ R24, R25, R24 ;  /* 0x0000001819187221 */ /* 0x000fe20000010000 */
[----:B------:R-:W-:Y:S01]  /*9990*/  MOV R11, R27 ;  /* 0x0000001b000b7202 */ /* 0x000fe20000000f00 */
[----:B------:R-:W-:Y:S06]  /*99a0*/  BRA `(.L_x_493) ;  /* 0xfffffff800c07947 */ /* 0x000fec000383ffff */
.L_x_494:
        /* <DEDUP_REMOVED lines=13> */
.L_x_1652:


//--------------------- .text._ZN13group_norm_v218gn_bwd_cuda_kernelI13__nv_bfloat16Li320ELi2ELi16ELi160ELi256ELb1ELb1ELi32ELi320ELi320ELi4ELb1ELi32ELb0ELb0ELNS_15WgradSyncMethodE3ENS_16CompileConditionILi1000EEEEEvPT_S6_S6_PKS5_S8_S8_S8_PKfflPfPj --------------------------
	.section	.text._ZN13group_norm_v218gn_bwd_cuda_kernelI13__nv_bfloat16Li320ELi2ELi16ELi160ELi256ELb1ELb1ELi32ELi320ELi320ELi4ELb1ELi32ELb0ELb0ELNS_15WgradSyncMethodE3ENS_16CompileConditionILi1000EEEEEvPT_S6_S6_PKS5_S8_S8_S8_PKfflPfPj,"ax",@progbits
	.align	128
        .global         _ZN13group_norm_v218gn_bwd_cuda_kernelI13__nv_bfloat16Li320ELi2ELi16ELi160ELi256ELb1ELb1ELi32ELi320ELi320ELi4ELb1ELi32ELb0ELb0ELNS_15WgradSyncMethodE3ENS_16CompileConditionILi1000EEEEEvPT_S6_S6_PKS5_S8_S8_S8_PKfflPfPj
        .type           _ZN13group_norm_v218gn_bwd_cuda_kernelI13__nv_bfloat16Li320ELi2ELi16ELi160ELi256ELb1ELb1ELi32ELi320ELi320ELi4ELb1ELi32ELb0ELb0ELNS_15WgradSyncMethodE3ENS_16CompileConditionILi1000EEEEEvPT_S6_S6_PKS5_S8_S8_S8_PKfflPfPj,@function
        .size           _ZN13group_norm_v218gn_bwd_cuda_kernelI13__nv_bfloat16Li320ELi2ELi16ELi160ELi256ELb1ELb1ELi32ELi320ELi320ELi4ELb1ELi32ELb0ELb0ELNS_15WgradSyncMethodE3ENS_16CompileConditionILi1000EEEEEvPT_S6_S6_PKS5_S8_S8_S8_PKfflPfPj,(.L_x_1653 - _ZN13group_norm_v218gn_bwd_cuda_kernelI13__nv_bfloat16Li320ELi2ELi16ELi160ELi256ELb1ELb1ELi32ELi320ELi320ELi4ELb1ELi32ELb0ELb0ELNS_15WgradSyncMethodE3ENS_16CompileConditionILi1000EEEEEvPT_S6_S6_PKS5_S8_S8_S8_PKfflPfPj)
        .other          _ZN13group_norm_v218gn_bwd_cuda_kernelI13__nv_bfloat16Li320ELi2ELi16ELi160ELi256ELb1ELb1ELi32ELi320ELi320ELi4ELb1ELi32ELb0ELb0ELNS_15WgradSyncMethodE3ENS_16CompileConditionILi1000EEEEEvPT_S6_S6_PKS5_S8_S8_S8_PKfflPfPj,@"STO_CUDA_ENTRY STV_DEFAULT"
_ZN13group_norm_v218gn_bwd_cuda_kernelI13__nv_bfloat16Li320ELi2ELi16ELi160ELi256ELb1ELb1ELi32ELi320ELi320ELi4ELb1ELi32ELb0ELb0ELNS_15WgradSyncMethodE3ENS_16CompileConditionILi1000EEEEEvPT_S6_S6_PKS5_S8_S8_S8_PKfflPfPj:
.text._ZN13group_norm_v218gn_bwd_cuda_kernelI13__nv_bfloat16Li320ELi2ELi16ELi160ELi256ELb1ELb1ELi32ELi320ELi320ELi4ELb1ELi32ELb0ELb0ELNS_15WgradSyncMethodE3ENS_16CompileConditionILi1000EEEEEvPT_S6_S6_PKS5_S8_S8_S8_PKfflPfPj:
        /* <DEDUP_REMOVED lines=29> */
.L_x_497:
[----:B0-----:R-:W2:Y:S04]  /*01d0*/  LD.E.STRONG.GPU R5, desc[UR14][R2.64+0x80] ;  /* 0x0000800e02057980 */ /* 0x001ea8000c10f900 */
[----:B--2---:R-:W-:Y:S01]  /*01e0*/  CCTL.IVALL ;  /* 0x00000000ff00798f */ /* 0x004fe20002000000 */
[----:B------:R-:W-:Y:S05]  /*01f0*/  YIELD ;  /* 0x0000000000007946 */ /* 0x000fea0003800000 */
[----:B-----5:R-:W-:-:S04]  /*0200*/  LOP3.LUT R5, R5, R0, RZ, 0x3c, !PT ;  /* 0x0000000005057212 */ /* 0x020fc800078e3cff */
[----:B------:R-:W-:-:S13]  /*0210*/  ISETP.GT.AND P0, PT, R5, -0x1, PT ;  /* 0xffffffff0500780c */ /* 0x000fda0003f04270 */
[----:B------:R-:W-:Y:S05]  /*0220*/  @P0 BRA `(.L_x_497) ;  /* 0xfffffffc00e80947 */ /* 0x000fea000383ffff */
.L_x_496:
[----:B------:R-:W-:Y:S05]  /*0230*/  WARPSYNC.ALL ;  /* 0x0000000000007948 */ /* 0x000fea0003800000 */
[----:B------:R-:W-:Y:S06]  /*0240*/  BAR.SYNC.DEFER_BLOCKING 0x0 ;  /* 0x0000000000007b1d */ /* 0x000fec0000010000 */
[----:B------:R-:W-:Y:S05]  /*0250*/  BRA `(.L_x_498) ;  /* 0x00000050007c7947 */ /* 0x000fea0003800000 */
.L_x_495:
        /* <DEDUP_REMOVED lines=24> */
[----:B------:R-:W-:Y:S01]  /*03e0*/  UMOV UR4, URZ ;  /* 0x000000ff00047c82 */ /* 0x000fe20008000000 */
[C---:B--2---:R-:W-:Y:S02]  /*03f0*/  PRMT R0, R6.reuse, 0x7632, R0 ;  /* 0x0000763206007816 */ /* 0x044fe40000000000 */
[----:B------:R-:W-:Y:S01]  /*0400*/  SHF.L.U32 R2, R6, 0x10, RZ ;  /* 0x0000001006027819 */ /* 0x000fe200000006ff */
[----:B------:R-:W-:Y:S01]  /*0410*/  IMAD R6, R11, 0xccd, RZ ;  /* 0x00000ccd0b067824 */ /* 0x000fe200078e02ff */
[----:B------:R-:W-:Y:S02]  /*0420*/  PRMT R10, R7, 0x7632, R10 ;  /* 0x00007632070a7816 */ /* 0x000fe4000000000a */
[----:B---3--:R-:W-:-:S02]  /*0430*/  PRMT R12, R8, 0x7632, R12 ;  /* 0x00007632080c7816 */ /* 0x008fc4000000000c */
[----:B------:R-:W-:Y:S02]  /*0440*/  PRMT R13, R9, 0x7632, R13 ;  /* 0x00007632090d7816 */ /* 0x000fe4000000000d */
[----:B------:R-:W-:Y:S02]  /*0450*/  SHF.L.U32 R4, R8, 0x10, RZ ;  /* 0x0000001008047819 */ /* 0x000fe400000006ff */
[----:B------:R-:W-:Y:S02]  /*0460*/  SHF.L.U32 R3, R7, 0x10, RZ ;  /* 0x0000001007037819 */ /* 0x000fe400000006ff */
[----:B------:R-:W-:Y:S02]  /*0470*/  SHF.L.U32 R5, R9, 0x10, RZ ;  /* 0x0000001009057819 */ /* 0x000fe400000006ff */
[----:B------:R-:W-:Y:S02]  /*0480*/  SHF.L.U32 R8, R10, 0x10, RZ ;  /* 0x000000100a087819 */ /* 0x000fe400000006ff */
[----:B------:R-:W-:-:S02]  /*0490*/  SHF.R.U32.HI R6, RZ, 0x13, R6 ;  /* 0x00000013ff067819 */ /* 0x000fc40000011606 */
[----:B------:R-:W-:Y:S02]  /*04a0*/  SHF.L.U32 R7, R0, 0x10, RZ ;  /* 0x0000001000077819 */ /* 0x000fe400000006ff */
[----:B------:R-:W-:Y:S02]  /*04b0*/  SHF.L.U32 R9, R12, 0x10, RZ ;  /* 0x000000100c097819 */ /* 0x000fe400000006ff */
[----:B------:R-:W-:-:S07]  /*04c0*/  SHF.L.U32 R10, R13, 0x10, RZ ;  /* 0x000000100d0a7819 */ /* 0x000fce00000006ff */
.L_x_510:
[----:B0-----:R-:W0:Y:S01]  /*04d0*/  S2R R25, SR_TID.X ;  /* 0x0000000000197919 */ /* 0x001e220000002100 */
[----:B------:R-:W1:Y:S01]  /*04e0*/  S2UR UR8, SR_CTAID.Y ;  /* 0x00000000000879c3 */ /* 0x000e620000002600 */
[----:B------:R-:W-:Y:S01]  /*04f0*/  USHF.R.U64 UR13, UR10, 0x3, UR5 ;  /* 0x000000030a0d7899 */ /* 0x000fe20008001205 */
[----:B------:R-:W-:Y:S01]  /*0500*/  HFMA2 R15, -RZ, RZ, 0, 0 ;  /* 0x00000000ff0f7431 */ /* 0x000fe200000001ff */
[----:B------:R-:W-:Y:S01]  /*0510*/  USHF.R.U32.HI UR6, URZ, 0x3, UR5 ;  /* 0x00000003ff067899 */ /* 0x000fe20008011605 */
[----:B------:R-:W2:Y:S04]  /*0520*/  LDCU.64 UR16, c[0x0][0x3b8] ;  /* 0x00007700ff1077ac */ /* 0x000ea80008000a00 */
        /* <DEDUP_REMOVED lines=14> */
[----:B------:R-:W0:Y:S01]  /*0610*/  S2R R69, SR_CgaCtaId ;  /* 0x0000000000457919 */ /* 0x000e220000008800 */
[----:B------:R-:W-:Y:S01]  /*0620*/  MOV R64, 0x400 ;  /* 0x0000040000407802 */ /* 0x000fe20000000f00 */
[----:B------:R-:W-:Y:S01]  /*0630*/  IMAD R0, R0, 0x334, RZ ;  /* 0x0000033400007824 */ /* 0x000fe200078e02ff */
[----:B------:R-:W1:Y:S01]  /*0640*/  LDCU.64 UR16, c[0x0][0x3c8] ;  /* 0x00007900ff1077ac */ /* 0x000e620008000a00 */
        /* <DEDUP_REMOVED lines=9> */
[----:B------:R-:W-:Y:S01]  /*06e0*/  IMAD R0, R11, 0x50, R0 ;  /* 0x000000500b007824 */ /* 0x000fe200078e0200 */
[----:B------:R-:W-:-:S04]  /*06f0*/  MOV R11, UR13 ;  /* 0x0000000d000b7c02 */ /* 0x000fc80008000f00 */
[----:B------:R-:W-:Y:S02]  /*0700*/  SHF.L.U32 R14, R0, 0x2, RZ ;  /* 0x00000002000e7819 */ /* 0x000fe400000006ff */
[----:B------:R-:W-:-:S03]  /*0710*/  LOP3.LUT R0, R89, 0xe0, R16, 0xf8, !PT ;  /* 0x000000e059007812 */ /* 0x000fc600078ef810 */
[----:B------:R-:W-:-:S04]  /*0720*/  IMAD.WIDE.U32 R14, R11, 0xa0000, R14 ;  /* 0x000a00000b0e7825 */ /* 0x000fc800078e000e */
[----:B------:R-:W-:-:S05]  /*0730*/  IMAD R11, R0, 0xa00, RZ ;  /* 0x00000a00000b7824 */ /* 0x000fca00078e02ff */
[----:B------:R-:W-:-:S04]  /*0740*/  IADD3 R0, P1, PT, R11, R14, RZ ;  /* 0x0000000e0b007210 */ /* 0x000fc80007f3e0ff */
[----:B------:R-:W-:Y:S01]  /*0750*/  IADD3.X R15, PT, PT, R15, UR6, RZ, P1, !PT ;  /* 0x000000060f0f7c10 */ /* 0x000fe20008ffe4ff */
[----:B------:R-:W3:Y:S01]  /*0760*/  LDCU.64 UR6, c[0x0][0x398] ;  /* 0x00007300ff0677ac */ /* 0x000ee20008000a00 */
[C---:B------:R-:W-:Y:S02]  /*0770*/  SHF.L.U32 R11, R0.reuse, 0x1, RZ ;  /* 0x00000001000b7819 */ /* 0x040fe400000006ff */
[----:B------:R-:W-:Y:S02]  /*0780*/  SHF.L.U64.HI R12, R0, 0x1, R15 ;  /* 0x00000001000c7819 */ /* 0x000fe4000001020f */
[----:B----4-:R-:W-:-:S04]  /*0790*/  IADD3 R60, P0, PT, R11, UR20, RZ ;  /* 0x000000140b3c7c10 */ /* 0x010fc8000ff1e0ff */
[----:B------:R-:W-:-:S05]  /*07a0*/  IADD3.X R61, PT, PT, R12, UR21, RZ, P0, !PT ;  /* 0x000000150c3d7c10 */ /* 0x000fca00087fe4ff */
[----:B------:R-:W4:Y:S04]  /*07b0*/  LDG.E.64.CONSTANT R16, desc[UR14][R60.64] ;  /* 0x0000000e3c107981 */ /* 0x000f28000c1e9b00 */
[----:B------:R-:W5:Y:S04]  /*07c0*/  LDG.E.64.CONSTANT R20, desc[UR14][R60.64+0x5000] ;  /* 0x0050000e3c147981 */ /* 0x000f68000c1e9b00 */
[----:B------:R-:W5:Y:S01]  /*07d0*/  LDG.E.64.CONSTANT R28, desc[UR14][R60.64+0xa000] ;  /* 0x00a0000e3c1c7981 */ /* 0x000f62000c1e9b00 */
[----:B---3--:R-:W-:Y:S01]  /*07e0*/  IADD3 R58, P0, PT, R11, UR6, RZ ;  /* 0x000000060b3a7c10 */ /* 0x008fe2000ff1e0ff */
[----:B------:R-:W2:Y:S02]  /*07f0*/  LDCU UR6, c[0x0][0x3c0] ;  /* 0x00007800ff0677ac */ /* 0x000ea40008000800 */
[----:B------:R-:W3:Y:S01]  /*0800*/  LDG.E.64.CONSTANT R52, desc[UR14][R60.64+0xf000] ;  /* 0x00f0000e3c347981 */ /* 0x000ee2000c1e9b00 */
[----:B------:R-:W-:-:S03]  /*0810*/  IADD3.X R59, PT, PT, R12, UR7, RZ, P0, !PT ;  /* 0x000000070c3b7c10 */ /* 0x000fc600087fe4ff */
[----:B------:R-:W3:Y:S04]  /*0820*/  LDG.E.64.CONSTANT R54, desc[UR14][R60.64+0x14000] ;  /* 0x0140000e3c367981 */ /* 0x000ee8000c1e9b00 */
[----:B------:R-:W3:Y:S04]  /*0830*/  LDG.E.64.CONSTANT R22, desc[UR14][R58.64] ;  /* 0x0000000e3a167981 */ /* 0x000ee8000c1e9b00 */
[----:B------:R-:W3:Y:S04]  /*0840*/  LDG.E.64.CONSTANT R30, desc[UR14][R58.64+0x5000] ;  /* 0x0050000e3a1e7981 */ /* 0x000ee8000c1e9b00 */
[----:B------:R-:W3:Y:S04]  /*0850*/  LDG.E.64.CONSTANT R32, desc[UR14][R58.64+0xa000] ;  /* 0x00a0000e3a207981 */ /* 0x000ee8000c1e9b00 */
[----:B------:R-:W3:Y:S04]  /*0860*/  LDG.E.64.CONSTANT R36, desc[UR14][R58.64+0xf000] ;  /* 0x00f0000e3a247981 */ /* 0x000ee8000c1e9b00 */
[----:B------:R-:W3:Y:S01]  /*0870*/  LDG.E.64.CONSTANT R34, desc[UR14][R60.64+0x19000] ;  /* 0x0190000e3c227981 */ /* 0x000ee2000c1e9b00 */
[----:B------:R-:W-:-:S04]  /*0880*/  IADD3 R64, PT, PT, R64, 0x2800, RZ ;  /* 0x0000280040407810 */ /* 0x000fc80007ffe0ff */
[----:B0-----:R-:W-:Y:S02]  /*0890*/  LEA R70, R69, R64, 0x18 ;  /* 0x0000004045467211 */ /* 0x001fe400078ec0ff */
[----:B------:R-:W-:-:S05]  /*08a0*/  LOP3.LUT R25, R25, 0xffff, RZ, 0xc0, !PT ;  /* 0x0000ffff19197812 */ /* 0x000fca00078ec0ff */
[----:B------:R-:W-:-:S05]  /*08b0*/  IMAD R74, R25, 0x28, R70 ;  /* 0x00000028194a7824 */ /* 0x000fca00078e0246 */
[----:B------:R-:W-:Y:S01]  /*08c0*/  LEA R89, R89, R74, 0x3 ;  /* 0x0000004a59597211 */ /* 0x000fe200078e18ff */
[----:B--2---:R-:W-:-:S06]  /*08d0*/  FADD.FTZ R13, R47, UR6 ;  /* 0x000000062f0d7e21 */ /* 0x004fcc0008010000 */
[----:B------:R-:W0:Y:S01]  /*08e0*/  MUFU.RSQ R13, R13 ;  /* 0x0000000d000d7308 */ /* 0x000e220000001400 */
[----:B----4-:R-:W-:-:S05]  /*08f0*/  SHF.L.U32 R15, R16, 0x10, RZ ;  /* 0x00000010100f7819 */ /* 0x010fca00000006ff */
[----:B------:R-:W-:Y:S01]  /*0900*/  FADD.FTZ R0, -R46, R15 ;  /* 0x0000000f2e007221 */ /* 0x000fe20000010100 */
[----:B------:R-:W-:-:S05]  /*0910*/  SHF.L.U32 R15, R17, 0x10, RZ ;  /* 0x00000010110f7819 */ /* 0x000fca00000006ff */
[----:B------:R-:W-:Y:S01]  /*0920*/  FADD.FTZ R14, -R46, R15 ;  /* 0x0000000f2e0e7221 */ /* 0x000fe20000010100 */
[----:B-----5:R-:W-:Y:S01]  /*0930*/  SHF.L.U32 R15, R20, 0x10, RZ ;  /* 0x00000010140f7819 */ /* 0x020fe200000006ff */
[----:B0-----:R-:W-:Y:S01]  /*0940*/  FMUL.FTZ R0, R13, R0 ;  /* 0x000000000d007220 */ /* 0x001fe20000410000 */
[----:B------:R-:W-:Y:S01]  /*0950*/  SHF.L.U32 R27, R21, 0x10, RZ ;  /* 0x00000010151b7819 */ /* 0x000fe200000006ff */
[----:B------:R-:W-:Y:S02]  /*0960*/  FMUL.FTZ R14, R13, R14 ;  /* 0x0000000e0d0e7220 */ /* 0x000fe40000410000 */
[----:B------:R-:W-:Y:S01]  /*0970*/  FADD.FTZ R24, -R46, R15 ;  /* 0x0000000f2e187221 */ /* 0x000fe20000010100 */
[----:B------:R-:W-:Y:S01]  /*0980*/  FFMA.FTZ R50, R2, R0, R4 ;  /* 0x0000000002327223 */ /* 0x000fe20000010004 */
[----:B------:R-:W-:Y:S01]  /*0990*/  PRMT R16, R16, 0x7632, R16 ;  /* 0x0000763210107816 */ /* 0x000fe20000000010 */
[----:B------:R-:W-:Y:S01]  /*09a0*/  FFMA.FTZ R49, R3, R14, R5 ;  /* 0x0000000e03317223 */ /* 0x000fe20000010005 */
[----:B------:R-:W-:Y:S01]  /*09b0*/  FMUL.FTZ R15, R13, R24 ;  /* 0x000000180d0f7220 */ /* 0x000fe20000410000 */
[----:B------:R-:W-:Y:S01]  /*09c0*/  FADD.FTZ R24, -R46, R27 ;  /* 0x0000001b2e187221 */ /* 0x000fe20000010100 */
[----:B------:R-:W-:Y:S01]  /*09d0*/  FMUL.FTZ R18, R50, -1.4426950216293334961 ;  /* 0xbfb8aa3b32127820 */ /* 0x000fe20000410000 */
[----:B------:R-:W-:Y:S01]  /*09e0*/  SHF.L.U32 R27, R16, 0x10, RZ ;  /* 0x00000010101b7819 */ /* 0x000fe200000006ff */
[----:B------:R-:W-:Y:S01]  /*09f0*/  FMUL.FTZ R47, R49, -1.4426950216293334961 ;  /* 0xbfb8aa3b312f7820 */ /* 0x000fe20000410000 */
[----:B------:R-:W-:Y:S01]  /*0a00*/  PRMT R17, R17, 0x7632, R17 ;  /* 0x0000763211117816 */ /* 0x000fe20000000011 */
[----:B------:R0:W-:Y:S03]  /*0a10*/  MUFU.EX2 R19, R18 ;  /* 0x0000001200137308 */ /* 0x0001e60000000800 */
[----:B------:R-:W-:-:S05]  /*0a20*/  SHF.L.U32 R51, R17, 0x10, RZ ;  /* 0x0000001011337819 */ /* 0x000fca00000006ff */
[----:B------:R-:W2:Y:S01]  /*0a30*/  MUFU.EX2 R56, R47 ;  /* 0x0000002f00387308 */ /* 0x000ea20000000800 */
[----:B0-----:R-:W-:-:S04]  /*0a40*/  FADD.FTZ R18, -R46, R27 ;  /* 0x0000001b2e127221 */ /* 0x001fc80000010100 */
[----:B------:R-:W-:Y:S01]  /*0a50*/  FMUL.FTZ R17, R13, R18 ;  /* 0x000000120d117220 */ /* 0x000fe20000410000 */
[----:B------:R-:W-:-:S03]  /*0a60*/  FADD.FTZ R18, -R46, R51 ;  /* 0x000000332e127221 */ /* 0x000fc60000010100 */
[----:B------:R-:W-:Y:S01]  /*0a70*/  FFMA.FTZ R63, R7, R17, R9 ;  /* 0x00000011073f7223 */ /* 0x000fe20000010009 */
[----:B------:R-:W-:-:S03]  /*0a80*/  FMUL.FTZ R18, R13, R18 ;  /* 0x000000120d127220 */ /* 0x000fc60000410000 */
[----:B------:R-:W-:Y:S01]  /*0a90*/  FMUL.FTZ R27, R63, -1.4426950216293334961 ;  /* 0xbfb8aa3b3f1b7820 */ /* 0x000fe20000410000 */
[----:B------:R-:W-:Y:S01]  /*0aa0*/  FFMA.FTZ R51, R8, R18, R10 ;  /* 0x0000001208337223 */ /* 0x000fe2000001000a */
[----:B--2---:R-:W-:-:S03]  /*0ab0*/  FADD.FTZ R65, R56, 1 ;  /* 0x3f80000038417421 */ /* 0x004fc60000010000 */
[----:B------:R-:W-:Y:S01]  /*0ac0*/  FMUL.FTZ R62, R51, -1.4426950216293334961 ;  /* 0xbfb8aa3b333e7820 */ /* 0x000fe20000410000 */
[----:B------:R-:W2:Y:S01]  /*0ad0*/  LDG.E.64.CONSTANT R56, desc[UR14][R58.64+0x14000] ;  /* 0x0140000e3a387981 */ /* 0x000ea2000c1e9b00 */
[----:B------:R-:W0:Y:S08]  /*0ae0*/  MUFU.EX2 R27, R27 ;  /* 0x0000001b001b7308 */ /* 0x000e300000000800 */
[----:B------:R-:W4:Y:S01]  /*0af0*/  MUFU.EX2 R62, R62 ;  /* 0x0000003e003e7308 */ /* 0x000f220000000800 */
[----:B------:R-:W-:Y:S01]  /*0b00*/  FADD.FTZ R19, R19, 1 ;  /* 0x3f80000013137421 */ /* 0x000fe20000010000 */
[----:B------:R-:W-:Y:S01]  /*0b10*/  SHF.L.U32 R67, R28, 0x10, RZ ;  /* 0x000000101c437819 */ /* 0x000fe200000006ff */
[----:B------:R-:W-:-:S05]  /*0b20*/  FFMA.FTZ R26, R2, R15, R4 ;  /* 0x0000000f021a7223 */ /* 0x000fca0000010004 */
[----:B------:R5:W1:Y:S01]  /*0b30*/  MUFU.RCP R66, R19 ;  /* 0x0000001300427308 */ /* 0x000a620000001000 */
[----:B0-----:R-:W-:Y:S01]  /*0b40*/  FADD.FTZ R27, R27, 1 ;  /* 0x3f8000001b1b7421 */ /* 0x001fe20000010000 */
[----:B------:R-:W-:Y:S01]  /*0b50*/  FADD.FTZ R68, -R46, R67 ;  /* 0x000000432e447221 */ /* 0x000fe20000010100 */
[----:B------:R-:W-:Y:S01]  /*0b60*/  PRMT R21, R21, 0x7632, R21 ;  /* 0x0000763215157816 */ /* 0x000fe20000000015 */
[----:B------:R-:W-:-:S04]  /*0b70*/  FMUL.FTZ R48, R26, -1.4426950216293334961 ;  /* 0xbfb8aa3b1a307820 */ /* 0x000fc80000410000 */
[----:B------:R-:W0:Y:S01]  /*0b80*/  MUFU.RCP R65, R65 ;  /* 0x0000004100417308 */ /* 0x000e220000001000 */
[----:B----4-:R-:W-:Y:S01]  /*0b90*/  FADD.FTZ R62, R62, 1 ;  /* 0x3f8000003e3e7421 */ /* 0x010fe20000010000 */
[----:B-----5:R-:W-:-:S06]  /*0ba0*/  FMUL.FTZ R19, R13, R68 ;  /* 0x000000440d137220 */ /* 0x020fcc0000410000 */
[----:B------:R-:W4:Y:S01]  /*0bb0*/  MUFU.RCP R64, R27 ;  /* 0x0000001b00407308 */ /* 0x000f220000001000 */
[----:B------:R-:W-:-:S07]  /*0bc0*/  SHF.L.U32 R21, R21, 0x10, RZ ;  /* 0x0000001015157819 */ /* 0x000fce00000006ff */
[----:B------:R-:W5:Y:S01]  /*0bd0*/  MUFU.RCP R68, R62 ;  /* 0x0000003e00447308 */ /* 0x000f620000001000 */
[----:B------:R-:W-:Y:S01]  /*0be0*/  FADD.FTZ R70, -R46, R21 ;  /* 0x000000152e467221 */ /* 0x000fe20000010100 */
[----:B-1----:R-:W-:-:S06]  /*0bf0*/  FADD.FTZ R69, -R66, 1 ;  /* 0x3f80000042457421 */ /* 0x002fcc0000010100 */
[----:B------:R-:W1:Y:S01]  /*0c00*/  MUFU.EX2 R48, R48 ;  /* 0x0000003000307308 */ /* 0x000e620000000800 */
[----:B------:R-:W-:Y:S01]  /*0c10*/  FMUL.FTZ R21, R13, R70 ;  /* 0x000000460d157220 */ /* 0x000fe20000410000 */
[----:B0-----:R-:W-:Y:S01]  /*0c20*/  FADD.FTZ R70, -R65, 1 ;  /* 0x3f80000041467421 */ /* 0x001fe20000010100 */
[----:B------:R-:W-:Y:S01]  /*0c30*/  FFMA.FTZ R69, R50, R69, 1 ;  /* 0x3f80000032457423 */ /* 0x000fe20000010045 */
[----:B----4-:R-:W-:Y:S02]  /*0c40*/  FADD.FTZ R50, -R64, 1 ;  /* 0x3f80000040327421 */ /* 0x010fe40000010100 */
[----:B------:R-:W-:Y:S01]  /*0c50*/  FFMA.FTZ R70, R49, R70, 1 ;  /* 0x3f80000031467423 */ /* 0x000fe20000010046 */
[----:B------:R-:W-:Y:S01]  /*0c60*/  FMUL.FTZ R69, R66, R69 ;  /* 0x0000004542457220 */ /* 0x000fe20000410000 */
[----:B------:R-:W-:Y:S01]  /*0c70*/  FFMA.FTZ R49, R63, R50, 1 ;  /* 0x3f8000003f317423 */ /* 0x000fe20000010032 */
[----:B-----5:R-:W-:Y:S01]  /*0c80*/  FADD.FTZ R66, -R68, 1 ;  /* 0x3f80000044427421 */ /* 0x020fe20000010100 */
[----:B------:R-:W-:-:S02]  /*0c90*/  PRMT R20, R20, 0x7632, R20 ;  /* 0x0000763214147816 */ /* 0x000fc40000000014 */
[----:B------:R-:W-:Y:S01]  /*0ca0*/  FMUL.FTZ R64, R64, R49 ;  /* 0x0000003140407220 */ /* 0x000fe20000410000 */
[----:B------:R-:W-:Y:S01]  /*0cb0*/  FFMA.FTZ R51, R51, R66, 1 ;  /* 0x3f80000033337423 */ /* 0x000fe20000010042 */
[----:B-1----:R-:W-:Y:S02]  /*0cc0*/  FADD.FTZ R66, R48, 1 ;  /* 0x3f80000030427421 */ /* 0x002fe40000010000 */
[----:B------:R-:W4:Y:S01]  /*0cd0*/  LDG.E.64.CONSTANT R48, desc[UR14][R60.64+0x1e000] ;  /* 0x01e0000e3c307981 */ /* 0x000f22000c1e9b00 */
[----:B------:R-:W-:Y:S01]  /*0ce0*/  FMUL.FTZ R16, R13, R24 ;  /* 0x000000180d107220 */ /* 0x000fe20000410000 */
[----:B------:R-:W-:-:S03]  /*0cf0*/  SHF.L.U32 R67, R20, 0x10, RZ ;  /* 0x0000001014437819 */ /* 0x000fc600000006ff */
[----:B------:R-:W-:Y:S02]  /*0d00*/  FFMA.FTZ R24, R3, R16, R5 ;  /* 0x0000001003187223 */ /* 0x000fe40000010005 */
[----:B------:R-:W-:Y:S02]  /*0d10*/  FADD.FTZ R20, -R46, R67 ;  /* 0x000000432e147221 */ /* 0x000fe40000010100 */
[----:B------:R-:W-:Y:S02]  /*0d20*/  FMUL.FTZ R47, R24, -1.4426950216293334961 ;  /* 0xbfb8aa3b182f7820 */ /* 0x000fe40000410000 */
[----:B------:R-:W-:Y:S01]  /*0d30*/  FMUL.FTZ R20, R13, R20 ;  /* 0x000000140d147220 */ /* 0x000fe20000410000 */
[----:B------:R-:W-:Y:S01]  /*0d40*/  FMUL.FTZ R68, R68, R51 ;  /* 0x0000003344447220 */ /* 0x000fe20000410000 */
[----:B------:R-:W-:Y:S01]  /*0d50*/  FFMA.FTZ R27, R8, R21, R10 ;  /* 0x00000015081b7223 */ /* 0x000fe2000001000a */
[----:B------:R-:W-:Y:S01]  /*0d60*/  SHF.L.U32 R51, R29, 0x10, RZ ;  /* 0x000000101d337819 */ /* 0x000fe200000006ff */
[----:B------:R-:W0:Y:S01]  /*0d70*/  MUFU.EX2 R47, R47 ;  /* 0x0000002f002f7308 */ /* 0x000e220000000800 */
[----:B------:R-:W-:Y:S01]  /*0d80*/  FFMA.FTZ R25, R7, R20, R9 ;  /* 0x0000001407197223 */ /* 0x000fe20000010009 */
[----:B---3--:R-:W-:Y:S01]  /*0d90*/  SHF.L.U32 R86, R23, 0x10, RZ ;  /* 0x0000001017567819 */ /* 0x008fe200000006ff */
[----:B------:R-:W-:Y:S01]  /*0da0*/  FMUL.FTZ R73, R27, -1.4426950216293334961 ;  /* 0xbfb8aa3b1b497820 */ /* 0x000fe20000410000 */
[C---:B------:R-:W-:Y:S01]  /*0db0*/  SHF.L.U32 R88, R22.reuse, 0x10, RZ ;  /* 0x0000001016587819 */ /* 0x040fe200000006ff */
[----:B------:R-:W-:Y:S01]  /*0dc0*/  FMUL.FTZ R71, R25, -1.4426950216293334961 ;  /* 0xbfb8aa3b19477820 */ /* 0x000fe20000410000 */
[----:B------:R-:W-:Y:S01]  /*0dd0*/  PRMT R23, R22, 0x7632, R23 ;  /* 0x0000763216177816 */ /* 0x000fe20000000017 */
[----:B------:R-:W-:-:S02]  /*0de0*/  FADD.FTZ R22, -R46, R51 ;  /* 0x000000332e167221 */ /* 0x000fc40000010100 */
[----:B------:R-:W3:Y:S01]  /*0df0*/  LDG.E.64.CONSTANT R50, desc[UR14][R58.64+0x19000] ;  /* 0x0190000e3a327981 */ /* 0x000ee2000c1e9b00 */
[----:B------:R-:W1:Y:S08]  /*0e00*/  MUFU.EX2 R62, R71 ;  /* 0x00000047003e7308 */ /* 0x000e700000000800 */
[----:B------:R-:W5:Y:S01]  /*0e10*/  MUFU.EX2 R63, R73 ;  /* 0x00000049003f7308 */ /* 0x000f620000000800 */
[----:B0-----:R-:W-:-:S07]  /*0e20*/  FADD.FTZ R82, R47, 1 ;  /* 0x3f8000002f527421 */ /* 0x001fce0000010000 */
[----:B------:R-:W0:Y:S01]  /*0e30*/  MUFU.RCP R66, R66 ;  /* 0x0000004200427308 */ /* 0x000e220000001000 */
[----:B------:R-:W-:Y:S01]  /*0e40*/  FFMA.FTZ R72, R2, R19, R4 ;  /* 0x0000001302487223 */ /* 0x000fe20000010004 */
[----:B------:R-:W-:Y:S01]  /*0e50*/  FMUL.FTZ R65, R65, R70 ;  /* 0x0000004641417220 */ /* 0x000fe20000410000 */
[----:B-1----:R-:W-:Y:S02]  /*0e60*/  FADD.FTZ R62, R62, 1 ;  /* 0x3f8000003e3e7421 */ /* 0x002fe40000010000 */
[----:B------:R-:W-:-:S03]  /*0e70*/  FMUL.FTZ R67, R72, -1.4426950216293334961 ;  /* 0xbfb8aa3b48437820 */ /* 0x000fc60000410000 */
[----:B------:R-:W1:Y:S01]  /*0e80*/  MUFU.RCP R82, R82 ;  /* 0x0000005200527308 */ /* 0x000e620000001000 */
[----:B-----5:R-:W-:Y:S01]  /*0e90*/  FADD.FTZ R81, R63, 1 ;  /* 0x3f8000003f517421 */ /* 0x020fe20000010000 */
[----:B------:R-:W-:Y:S01]  /*0ea0*/  FMUL.FTZ R86, R86, R65 ;  /* 0x0000004156567220 */ /* 0x000fe20000410000 */
[----:B------:R-:W-:Y:S01]  /*0eb0*/  FMUL.FTZ R88, R88, R69 ;  /* 0x0000004558587220 */ /* 0x000fe20000410000 */
[----:B------:R-:W-:-:S04]  /*0ec0*/  SHF.L.U32 R69, R52, 0x10, RZ ;  /* 0x0000001034457819 */ /* 0x000fc800000006ff */
[----:B------:R5:W5:Y:S01]  /*0ed0*/  MUFU.RCP R65, R62 ;  /* 0x0000003e00417308 */ /* 0x000b620000001000 */
[----:B0-----:R-:W-:Y:S01]  /*0ee0*/  FADD.FTZ R47, -R66, 1 ;  /* 0x3f800000422f7421 */ /* 0x001fe20000010100 */
[C---:B------:R-:W-:Y:S02]  /*0ef0*/  PRMT R28, R23.reuse, 0x7632, R28 ;  /* 0x00007632171c7816 */ /* 0x040fe4000000001c */
[----:B------:R-:W-:-:S04]  /*0f00*/  SHF.L.U32 R23, R23, 0x10, RZ ;  /* 0x0000001017177819 */ /* 0x000fc800000006ff */
[----:B------:R-:W0:Y:S01]  /*0f10*/  MUFU.EX2 R67, R67 ;  /* 0x0000004300437308 */ /* 0x000e220000000800 */
[----:B------:R-:W-:Y:S01]  /*0f20*/  FFMA.FTZ R47, R26, R47, 1 ;  /* 0x3f8000001a2f7423 */ /* 0x000fe2000001002f */
[----:B------:R-:W-:Y:S01]  /*0f30*/  FADD.FTZ R26, -R46, R69 ;  /* 0x000000452e1a7221 */ /* 0x000fe20000010100 */
[----:B------:R-:W-:-:S05]  /*0f40*/  SHF.L.U32 R69, R53, 0x10, RZ ;  /* 0x0000001035457819 */ /* 0x000fca00000006ff */
[----:B------:R-:W0:Y:S01]  /*0f50*/  MUFU.RCP R81, R81 ;  /* 0x0000005100517308 */ /* 0x000e220000001000 */
[----:B------:R-:W-:Y:S02]  /*0f60*/  SHF.L.U32 R73, R54, 0x10, RZ ;  /* 0x0000001036497819 */ /* 0x000fe400000006ff */
[C---:B------:R-:W-:Y:S01]  /*0f70*/  SHF.L.U32 R85, R28.reuse, 0x10, RZ ;  /* 0x000000101c557819 */ /* 0x040fe200000006ff */
[----:B------:R-:W-:Y:S01]  /*0f80*/  FMUL.FTZ R87, R23, R64 ;  /* 0x0000004017577220 */ /* 0x000fe20000410000 */
[----:B------:R-:W-:Y:S01]  /*0f90*/  PRMT R28, R28, 0x7632, R28 ;  /* 0x000076321c1c7816 */ /* 0x000fe2000000001c */
[C---:B------:R-:W-:Y:S01]  /*0fa0*/  FMUL.FTZ R23, R13.reuse, R26 ;  /* 0x0000001a0d177220 */ /* 0x040fe20000410000 */
[----:B-1----:R-:W-:Y:S01]  /*0fb0*/  FADD.FTZ R63, -R82, 1 ;  /* 0x3f800000523f7421 */ /* 0x002fe20000010100 */
[C---:B------:R-:W-:Y:S01]  /*0fc0*/  FADD.FTZ R26, -R46.reuse, R69 ;  /* 0x000000452e1a7221 */ /* 0x040fe20000010100 */
[----:B-----5:R-:W-:Y:S01]  /*0fd0*/  FADD.FTZ R62, -R46, R73 ;  /* 0x000000492e3e7221 */ /* 0x020fe20000010100 */
[----:B------:R-:W-:Y:S01]  /*0fe0*/  SHF.L.U32 R73, R28, 0x10, RZ ;  /* 0x000000101c497819 */ /* 0x000fe200000006ff */
[C---:B------:R-:W-:Y:S01]  /*0ff0*/  FMUL.FTZ R22, R13.reuse, R22 ;  /* 0x000000160d167220 */ /* 0x040fe20000410000 */
[----:B------:R-:W-:Y:S01]  /*1000*/  FFMA.FTZ R71, R24, R63, 1 ;  /* 0x3f80000018477423 */ /* 0x000fe2000001003f */
[----:B------:R-:W-:Y:S01]  /*1010*/  FMUL.FTZ R24, R13, R26 ;  /* 0x0000001a0d187220 */ /* 0x000fe20000410000 */
[----:B------:R-:W-:Y:S01]  /*1020*/  FADD.FTZ R26, -R65, 1 ;  /* 0x3f800000411a7421 */ /* 0x000fe20000010100 */
[----:B------:R-:W-:Y:S01]  /*1030*/  FFMA.FTZ R70, R3, R22, R5 ;  /* 0x0000001603467223 */ /* 0x000fe20000010005 */
[----:B------:R-:W-:Y:S01]  /*1040*/  FADD.FTZ R76, -R46, R73 ;  /* 0x000000492e4c7221 */ /* 0x000fe20000010100 */
[----:B0-----:R-:W-:Y:S01]  /*1050*/  FADD.FTZ R80, R67, 1 ;  /* 0x3f80000043507421 */ /* 0x001fe20000010000 */
[C---:B------:R-:W-:Y:S01]  /*1060*/  SHF.L.U32 R73, R30.reuse, 0x10, RZ ;  /* 0x000000101e497819 */ /* 0x040fe200000006ff */
[----:B------:R-:W-:Y:S01]  /*1070*/  FADD.FTZ R28, -R81, 1 ;  /* 0x3f800000511c7421 */ /* 0x000fe20000010100 */
[----:B------:R-:W-:Y:S01]  /*1080*/  PRMT R29, R29, 0x7632, R29 ;  /* 0x000076321d1d7816 */ /* 0x000fe2000000001d */
[----:B------:R-:W-:Y:S01]  /*1090*/  FFMA.FTZ R74, R25, R26, 1 ;  /* 0x3f800000194a7423 */ /* 0x000fe2000001001a */
[----:B------:R-:W-:Y:S01]  /*10a0*/  PRMT R30, R30, 0x7632, R30 ;  /* 0x000076321e1e7816 */ /* 0x000fe2000000001e */
[----:B------:R-:W-:Y:S01]  /*10b0*/  FMUL.FTZ R75, R70, -1.4426950216293334961 ;  /* 0xbfb8aa3b464b7820 */ /* 0x000fe20000410000 */
[----:B------:R-:W-:Y:S01]  /*10c0*/  FFMA.FTZ R28, R27, R28, 1 ;  /* 0x3f8000001b1c7423 */ /* 0x000fe2000001001c */
[----:B------:R-:W-:Y:S01]  /*10d0*/  SHF.L.U32 R29, R29, 0x10, RZ ;  /* 0x000000101d1d7819 */ /* 0x000fe200000006ff */
[----:B------:R-:W0:Y:S01]  /*10e0*/  MUFU.RCP R80, R80 ;  /* 0x0000005000507308 */ /* 0x000e220000001000 */
[----:B------:R-:W-:Y:S01]  /*10f0*/  SHF.L.U32 R30, R30, 0x10, RZ ;  /* 0x000000101e1e7819 */ /* 0x000fe200000006ff */
[----:B------:R-:W-:Y:S01]  /*1100*/  FMUL.FTZ R83, R65, R74 ;  /* 0x0000004a41537220 */ /* 0x000fe20000410000 */
[----:B------:R-:W-:Y:S01]  /*1110*/  FMUL.FTZ R84, R66, R47 ;  /* 0x0000002f42547220 */ /* 0x000fe20000410000 */
[----:B------:R-:W-:Y:S01]  /*1120*/  PRMT R52, R52, 0x7632, R52 ;  /* 0x0000763234347816 */ /* 0x000fe20000000034 */
[----:B------:R-:W-:Y:S01]  /*1130*/  FMUL.FTZ R81, R81, R28 ;  /* 0x0000001c51517220 */ /* 0x000fe20000410000 */
[----:B------:R-:W-:Y:S01]  /*1140*/  FADD.FTZ R28, -R46, R29 ;  /* 0x0000001d2e1c7221 */ /* 0x000fe20000010100 */
[----:B------:R-:W-:Y:S01]  /*1150*/  FMUL.FTZ R83, R30, R83 ;  /* 0x000000531e537220 */ /* 0x000fe20000410000 */
[----:B------:R-:W1:Y:S01]  /*1160*/  MUFU.EX2 R75, R75 ;  /* 0x0000004b004b7308 */ /* 0x000e620000000800 */
[----:B------:R-:W-:Y:S01]  /*1170*/  FMUL.FTZ R84, R73, R84 ;  /* 0x0000005449547220 */ /* 0x000fe20000410000 */
[----:B------:R-:W-:-:S02]  /*1180*/  PRMT R30, R31, 0x7632, R30 ;  /* 0x000076321f1e7816 */ /* 0x000fc4000000001e */
[----:B------:R-:W-:Y:S02]  /*1190*/  SHF.L.U32 R73, R52, 0x10, RZ ;  /* 0x0000001034497819 */ /* 0x000fe400000006ff */
[----:B------:R-:W-:Y:S01]  /*11a0*/  PRMT R53, R53, 0x7632, R53 ;  /* 0x0000763235357816 */ /* 0x000fe20000000035 */
[----:B------:R-:W-:Y:S01]  /*11b0*/  FMUL.FTZ R28, R13, R28 ;  /* 0x0000001c0d1c7220 */ /* 0x000fe20000410000 */
[----:B------:R-:W-:Y:S01]  /*11c0*/  SHF.L.U32 R29, R31, 0x10, RZ ;  /* 0x000000101f1d7819 */ /* 0x000fe200000006ff */
[----:B------:R-:W-:Y:S01]  /*11d0*/  FMUL.FTZ R82, R82, R71 ;  /* 0x0000004752527220 */ /* 0x000fe20000410000 */
[----:B------:R-:W-:Y:S01]  /*11e0*/  SHF.L.U32 R30, R30, 0x10, RZ ;  /* 0x000000101e1e7819 */ /* 0x000fe200000006ff */
[----:B------:R-:W-:Y:S01]  /*11f0*/  FADD.FTZ R52, -R46, R73 ;  /* 0x000000492e347221 */ /* 0x000fe20000010100 */
[----:B------:R-:W-:Y:S01]  /*1200*/  SHF.L.U32 R53, R53, 0x10, RZ ;  /* 0x0000001035357819 */ /* 0x000fe200000006ff */
[----:B------:R-:W-:Y:S01]  /*1210*/  FFMA.FTZ R73, R8, R28, R10 ;  /* 0x0000001c08497223 */ /* 0x000fe2000001000a */
[----:B------:R-:W-:Y:S01]  /*1220*/  FMUL.FTZ R82, R29, R82 ;  /* 0x000000521d527220 */ /* 0x000fe20000410000 */
[----:B------:R-:W-:Y:S01]  /*1230*/  FMUL.FTZ R81, R30, R81 ;  /* 0x000000511e517220 */ /* 0x000fe20000410000 */
[----:B------:R-:W-:Y:S01]  /*1240*/  FMUL.FTZ R29, R13, R52 ;  /* 0x000000340d1d7220 */ /* 0x000fe20000410000 */
[----:B------:R-:W-:Y:S01]  /*1250*/  FADD.FTZ R30, -R46, R53 ;  /* 0x000000352e1e7221 */ /* 0x000fe20000010100 */
[----:B------:R-:W-:Y:S01]  /*1260*/  FMUL.FTZ R52, R73, -1.4426950216293334961 ;  /* 0xbfb8aa3b49347820 */ /* 0x000fe20000410000 */
[----:B0-----:R-:W-:Y:S01]  /*1270*/  FADD.FTZ R53, -R80, 1 ;  /* 0x3f80000050357421 */ /* 0x001fe20000010100 */
[----:B-1----:R-:W-:-:S02]  /*1280*/  FADD.FTZ R78, R75, 1 ;  /* 0x3f8000004b4e7421 */ /* 0x002fc40000010000 */
[----:B------:R0:W-:Y:S01]  /*1290*/  MUFU.EX2 R31, R52 ;  /* 0x00000034001f7308 */ /* 0x0001e20000000800 */
[----:B------:R-:W-:Y:S02]  /*12a0*/  FFMA.FTZ R75, R72, R53, 1 ;  /* 0x3f800000484b7423 */ /* 0x000fe40000010035 */
[----:B0-----:R0:W5:Y:S01]  /*12b0*/  LDG.E.64.CONSTANT R52, desc[UR14][R60.64+0x23000] ;  /* 0x0230000e3c347981 */ /* 0x001162000c1e9b00 */
[----:B------:R-:W-:-:S04]  /*12c0*/  FMUL.FTZ R27, R13, R76 ;  /* 0x0000004c0d1b7220 */ /* 0x000fc80000410000 */
[----:B------:R-:W-:-:S04]  /*12d0*/  FFMA.FTZ R71, R7, R27, R9 ;  /* 0x0000001b07477223 */ /* 0x000fc80000010009 */
[----:B------:R-:W-:Y:S01]  /*12e0*/  FMUL.FTZ R76, R71, -1.4426950216293334961 ;  /* 0xbfb8aa3b474c7820 */ /* 0x000fe20000410000 */
[----:B------:R-:W1:Y:S08]  /*12f0*/  MUFU.RCP R78, R78 ;  /* 0x0000004e004e7308 */ /* 0x000e700000001000 */
[----:B------:R-:W0:Y:S01]  /*1300*/  MUFU.EX2 R76, R76 ;  /* 0x0000004c004c7308 */ /* 0x000e220000000800 */
[----:B------:R-:W-:Y:S01]  /*1310*/  FFMA.FTZ R64, R2, R23, R4 ;  /* 0x0000001702407223 */ /* 0x000fe20000010004 */
[----:B------:R-:W-:-:S03]  /*1320*/  FMUL.FTZ R85, R85, R68 ;  /* 0x0000004455557220 */ /* 0x000fc60000410000 */
[----:B------:R-:W-:Y:S01]  /*1330*/  FMUL.FTZ R68, R64, -1.4426950216293334961 ;  /* 0xbfb8aa3b40447820 */ /* 0x000fe20000410000 */
[----:B-1----:R-:W-:-:S05]  /*1340*/  FADD.FTZ R77, -R78, 1 ;  /* 0x3f8000004e4d7421 */ /* 0x002fca0000010100 */
[----:B------:R-:W-:Y:S01]  /*1350*/  MUFU.EX2 R68, R68 ;  /* 0x0000004400447308 */ /* 0x000fe20000000800 */
[----:B0-----:R-:W-:Y:S01]  /*1360*/  FADD.FTZ R76, R76, 1 ;  /* 0x3f8000004c4c7421 */ /* 0x001fe20000010000 */
[----:B------:R-:W-:-:S06]  /*1370*/  FFMA.FTZ R77, R70, R77, 1 ;  /* 0x3f800000464d7423 */ /* 0x000fcc000001004d */
[----:B------:R-:W0:Y:S01]  /*1380*/  MUFU.RCP R79, R76 ;  /* 0x0000004c004f7308 */ /* 0x000e220000001000 */
[----:B------:R-:W-:Y:S01]  /*1390*/  FFMA.FTZ R63, R3, R24, R5 ;  /* 0x00000018033f7223 */ /* 0x000fe20000010005 */
[----:B------:R-:W-:Y:S01]  /*13a0*/  FADD.FTZ R61, R31, 1 ;  /* 0x3f8000001f3d7421 */ /* 0x000fe20000010000 */
[----:B------:R-:W-:Y:S01]  /*13b0*/  FFMA.FTZ R67, R7, R29, R9 ;  /* 0x0000001d07437223 */ /* 0x000fe20000010009 */
[----:B------:R-:W-:Y:S01]  /*13c0*/  FMUL.FTZ R78, R78, R77 ;  /* 0x0000004d4e4e7220 */ /* 0x000fe20000410000 */
[----:B------:R-:W-:Y:S01]  /*13d0*/  FMUL.FTZ R69, R63, -1.4426950216293334961 ;  /* 0xbfb8aa3b3f457820 */ /* 0x000fe20000410000 */
[----:B------:R-:W-:Y:S02]  /*13e0*/  FMUL.FTZ R30, R13, R30 ;  /* 0x0000001e0d1e7220 */ /* 0x000fe40000410000 */
[----:B------:R-:W1:Y:S01]  /*13f0*/  MUFU.RCP R77, R61 ;  /* 0x0000003d004d7308 */ /* 0x000e620000001000 */
[----:B------:R-:W-:Y:S01]  /*1400*/  FMUL.FTZ R74, R67, -1.4426950216293334961 ;  /* 0xbfb8aa3b434a7820 */ /* 0x000fe20000410000 */
[----:B------:R-:W-:Y:S01]  /*1410*/  FFMA.FTZ R72, R8, R30, R10 ;  /* 0x0000001e08487223 */ /* 0x000fe2000001000a */
[----:B------:R-:W-:Y:S01]  /*1420*/  SHF.L.U32 R47, R55, 0x10, RZ ;  /* 0x00000010372f7819 */ /* 0x000fe200000006ff */
[----:B------:R-:W-:Y:S01]  /*1430*/  FMUL.FTZ R25, R13, R62 ;  /* 0x0000003e0d197220 */ /* 0x000fe20000410000 */
[----:B------:R-:W-:Y:S01]  /*1440*/  PRMT R54, R54, 0x7632, R54 ;  /* 0x0000763236367816 */ /* 0x000fe20000000036 */
[----:B------:R-:W-:-:S02]  /*1450*/  FMUL.FTZ R80, R80, R75 ;  /* 0x0000004b50507220 */ /* 0x000fc40000410000 */
[----:B------:R-:W1:Y:S01]  /*1460*/  MUFU.EX2 R69, R69 ;  /* 0x0000004500457308 */ /* 0x000e620000000800 */
[----:B------:R-:W-:Y:S01]  /*1470*/  FMUL.FTZ R75, R72, -1.4426950216293334961 ;  /* 0xbfb8aa3b484b7820 */ /* 0x000fe20000410000 */
[----:B0-----:R-:W-:Y:S01]  /*1480*/  FADD.FTZ R70, -R79, 1 ;  /* 0x3f8000004f467421 */ /* 0x001fe20000010100 */
[----:B------:R-:W-:Y:S01]  /*1490*/  FADD.FTZ R26, -R46, R47 ;  /* 0x0000002f2e1a7221 */ /* 0x000fe20000010100 */
[----:B------:R-:W-:Y:S01]  /*14a0*/  SHF.L.U32 R91, R54, 0x10, RZ ;  /* 0x00000010365b7819 */ /* 0x000fe200000006ff */
[----:B------:R-:W-:-:S03]  /*14b0*/  FADD.FTZ R68, R68, 1 ;  /* 0x3f80000044447421 */ /* 0x000fc60000010000 */
[----:B------:R-:W0:Y:S01]  /*14c0*/  MUFU.EX2 R74, R74 ;  /* 0x0000004a004a7308 */ /* 0x000e220000000800 */
[----:B------:R-:W-:Y:S01]  /*14d0*/  FFMA.FTZ R47, R2, R25, R4 ;  /* 0x00000019022f7223 */ /* 0x000fe20000010004 */
[----:B------:R-:W-:Y:S01]  /*14e0*/  FFMA.FTZ R70, R71, R70, 1 ;  /* 0x3f80000047467423 */ /* 0x000fe20000010046 */
[----:B------:R-:W-:Y:S02]  /*14f0*/  FADD.FTZ R54, -R46, R91 ;  /* 0x0000005b2e367221 */ /* 0x000fe40000010100 */
[----:B------:R-:W-:Y:S01]  /*1500*/  FMUL.FTZ R66, R47, -1.4426950216293334961 ;  /* 0xbfb8aa3b2f427820 */ /* 0x000fe20000410000 */
[----:B------:R-:W-:Y:S02]  /*1510*/  FMUL.FTZ R79, R79, R70 ;  /* 0x000000464f4f7220 */ /* 0x000fe40000410000 */
[----:B------:R-:W2:Y:S01]  /*1520*/  MUFU.EX2 R75, R75 ;  /* 0x0000004b004b7308 */ /* 0x000ea20000000800 */
[----:B-1----:R-:W-:Y:S01]  /*1530*/  FADD.FTZ R70, -R77, 1 ;  /* 0x3f8000004d467421 */ /* 0x002fe20000010100 */
[C---:B------:R-:W-:Y:S01]  /*1540*/  FMUL.FTZ R26, R13.reuse, R26 ;  /* 0x0000001a0d1a7220 */ /* 0x040fe20000410000 */
[----:B------:R-:W-:-:S05]  /*1550*/  FMUL.FTZ R31, R13, R54 ;  /* 0x000000360d1f7220 */ /* 0x000fca0000410000 */
[----:B------:R-:W1:Y:S01]  /*1560*/  MUFU.RCP R68, R68 ;  /* 0x0000004400447308 */ /* 0x000e620000001000 */
[----:B------:R-:W-:Y:S01]  /*1570*/  FFMA.FTZ R70, R73, R70, 1 ;  /* 0x3f80000049467423 */ /* 0x000fe20000010046 */
[----:B------:R-:W-:Y:S01]  /*1580*/  FFMA.FTZ R62, R3, R26, R5 ;  /* 0x0000001a033e7223 */ /* 0x000fe20000010005 */
[----:B------:R-:W-:Y:S01]  /*1590*/  FADD.FTZ R73, R69, 1 ;  /* 0x3f80000045497421 */ /* 0x000fe20000010000 */
[----:B------:R-:W-:Y:S01]  /*15a0*/  FFMA.FTZ R60, R7, R31, R9 ;  /* 0x0000001f073c7223 */ /* 0x000fe20000010009 */
[----:B------:R-:W-:-:S03]  /*15b0*/  PRMT R61, R55, 0x7632, R61 ;  /* 0x00007632373d7816 */ /* 0x000fc6000000003d */
[----:B------:R-:W1:Y:S01]  /*15c0*/  MUFU.EX2 R66, R66 ;  /* 0x0000004200427308 */ /* 0x000e620000000800 */
[----:B0-----:R-:W-:Y:S01]  /*15d0*/  FADD.FTZ R69, R74, 1 ;  /* 0x3f8000004a457421 */ /* 0x001fe20000010000 */
[----:B------:R-:W-:Y:S01]  /*15e0*/  SHF.L.U32 R71, R32, 0x10, RZ ;  /* 0x0000001020477819 */ /* 0x000fe200000006ff */
[----:B------:R-:W-:Y:S01]  /*15f0*/  FMUL.FTZ R65, R62, -1.4426950216293334961 ;  /* 0xbfb8aa3b3e417820 */ /* 0x000fe20000410000 */
[----:B------:R-:W-:Y:S01]  /*1600*/  FMUL.FTZ R54, R60, -1.4426950216293334961 ;  /* 0xbfb8aa3b3c367820 */ /* 0x000fe20000410000 */
[----:B------:R-:W-:-:S03]  /*1610*/  SHF.L.U32 R91, R61, 0x10, RZ ;  /* 0x000000103d5b7819 */ /* 0x000fc600000006ff */
[----:B------:R0:W1:Y:S01]  /*1620*/  MUFU.RCP R55, R73 ;  /* 0x0000004900377308 */ /* 0x0000620000001000 */
[----:B------:R-:W-:Y:S01]  /*1630*/  PRMT R61, R32, 0x7632, R61 ;  /* 0x00007632203d7816 */ /* 0x000fe2000000003d */
[----:B------:R-:W-:Y:S01]  /*1640*/  FMUL.FTZ R80, R71, R80 ;  /* 0x0000005047507220 */ /* 0x000fe20000410000 */
[----:B--2---:R-:W-:Y:S01]  /*1650*/  FADD.FTZ R71, R75, 1 ;  /* 0x3f8000004b477421 */ /* 0x004fe20000010000 */
[----:B------:R-:W-:Y:S01]  /*1660*/  FMUL.FTZ R77, R77, R70 ;  /* 0x000000464d4d7220 */ /* 0x000fe20000410000 */
[----:B0-----:R-:W-:-:S03]  /*1670*/  SHF.L.U32 R73, R33, 0x10, RZ ;  /* 0x0000001021497819 */ /* 0x001fc600000006ff */
[----:B------:R-:W0:Y:S01]  /*1680*/  MUFU.RCP R69, R69 ;  /* 0x0000004500457308 */ /* 0x000e220000001000 */
[----:B------:R-:W-:Y:S01]  /*1690*/  SHF.L.U32 R70, R61, 0x10, RZ ;  /* 0x000000103d467819 */ /* 0x000fe200000006ff */
[----:B------:R-:W-:Y:S01]  /*16a0*/  FADD.FTZ R32, -R46, R91 ;  /* 0x0000005b2e207221 */ /* 0x000fe20000010100 */
[----:B------:R-:W-:Y:S01]  /*16b0*/  FMUL.FTZ R78, R73, R78 ;  /* 0x0000004e494e7220 */ /* 0x000fe20000410000 */
[----:B-1----:R-:W-:-:S04]  /*16c0*/  FADD.FTZ R73, -R68, 1 ;  /* 0x3f80000044497421 */ /* 0x002fc80000010100 */
[----:B------:R-:W1:Y:S01]  /*16d0*/  MUFU.EX2 R65, R65 ;  /* 0x0000004100417308 */ /* 0x000e620000000800 */
[----:B------:R-:W-:Y:S01]  /*16e0*/  FMUL.FTZ R32, R13, R32 ;  /* 0x000000200d207220 */ /* 0x000fe20000410000 */
[----:B------:R-:W-:Y:S01]  /*16f0*/  FFMA.FTZ R73, R64, R73, 1 ;  /* 0x3f80000040497423 */ /* 0x000fe20000010049 */
[----:B------:R-:W-:-:S05]  /*1700*/  FMUL.FTZ R79, R70, R79 ;  /* 0x0000004f464f7220 */ /* 0x000fca0000410000 */
[----:B------:R-:W2:Y:S01]  /*1710*/  MUFU.EX2 R54, R54 ;  /* 0x0000003600367308 */ /* 0x000ea20000000800 */
[----:B------:R-:W-:Y:S01]  /*1720*/  FADD.FTZ R64, R66, 1 ;  /* 0x3f80000042407421 */ /* 0x000fe20000010000 */
[----:B------:R-:W-:Y:S01]  /*1730*/  PRMT R70, R33, 0x7632, R70 ;  /* 0x0000763221467816 */ /* 0x000fe20000000046 */
[----:B------:R-:W-:-:S05]  /*1740*/  FFMA.FTZ R61, R8, R32, R10 ;  /* 0x00000020083d7223 */ /* 0x000fca000001000a */
[----:B------:R-:W2:Y:S01]  /*1750*/  MUFU.RCP R71, R71 ;  /* 0x0000004700477308 */ /* 0x000ea20000001000 */
[----:B------:R-:W-:Y:S01]  /*1760*/  SHF.L.U32 R70, R70, 0x10, RZ ;  /* 0x0000001046467819 */ /* 0x000fe200000006ff */
[----:B------:R-:W-:Y:S01]  /*1770*/  FMUL.FTZ R74, R61, -1.4426950216293334961 ;  /* 0xbfb8aa3b3d4a7820 */ /* 0x000fe20000410000 */
[----:B------:R-:W-:Y:S01]  /*1780*/  FMUL.FTZ R76, R68, R73 ;  /* 0x00000049444c7220 */ /* 0x000fe20000410000 */
[----:B------:R-:W-:-:S04]  /*1790*/  FADD.FTZ R68, -R55, 1 ;  /* 0x3f80000037447421 */ /* 0x000fc80000010100 */
[----:B------:R-:W4:Y:S01]  /*17a0*/  MUFU.RCP R64, R64 ;  /* 0x0000004000407308 */ /* 0x000f220000001000 */
[----:B------:R-:W-:Y:S01]  /*17b0*/  FMUL.FTZ R77, R70, R77 ;  /* 0x0000004d464d7220 */ /* 0x000fe20000410000 */
[----:B0-----:R-:W-:Y:S01]  /*17c0*/  FADD.FTZ R66, -R69, 1 ;  /* 0x3f80000045427421 */ /* 0x001fe20000010100 */
[----:B-1----:R-:W-:Y:S01]  /*17d0*/  FADD.FTZ R70, R65, 1 ;  /* 0x3f80000041467421 */ /* 0x002fe20000010000 */
[----:B--2---:R-:W-:Y:S01]  /*17e0*/  FADD.FTZ R65, R54, 1 ;  /* 0x3f80000036417421 */ /* 0x004fe20000010000 */
[----:B------:R-:W-:-:S03]  /*17f0*/  PRMT R54, R36, 0x7632, R54 ;  /* 0x0000763224367816 */ /* 0x000fc60000000036 */
[----:B------:R0:W1:Y:S01]  /*1800*/  MUFU.EX2 R33, R74 ;  /* 0x0000004a00217308 */ /* 0x0000620000000800 */
[----:B------:R-:W-:Y:S01]  /*1810*/  FFMA.FTZ R68, R63, R68, 1 ;  /* 0x3f8000003f447423 */ /* 0x000fe20000010044 */
[----:B------:R-:W-:Y:S01]  /*1820*/  FFMA.FTZ R66, R67, R66, 1 ;  /* 0x3f80000043427423 */ /* 0x000fe20000010042 */
[----:B------:R-:W-:Y:S01]  /*1830*/  FADD.FTZ R63, -R71, 1 ;  /* 0x3f800000473f7421 */ /* 0x000fe20000010100 */
[----:B------:R-:W-:Y:S02]  /*1840*/  SHF.L.U32 R54, R54, 0x10, RZ ;  /* 0x0000001036367819 */ /* 0x000fe400000006ff */
[----:B------:R-:W-:Y:S01]  /*1850*/  FMUL.FTZ R75, R69, R66 ;  /* 0x00000042454b7220 */ /* 0x000fe20000410000 */
[----:B------:R-:W-:Y:S01]  /*1860*/  FFMA.FTZ R72, R72, R63, 1 ;  /* 0x3f80000048487423 */ /* 0x000fe2000001003f */
[----:B0-----:R-:W-:Y:S01]  /*1870*/  FMUL.FTZ R74, R55, R68 ;  /* 0x00000044374a7220 */ /* 0x001fe20000410000 */
[----:B------:R-:W-:Y:S01]  /*1880*/  PRMT R55, R37, 0x7632, R55 ;  /* 0x0000763225377816 */ /* 0x000fe20000000037 */
[----:B------:R-:W-:Y:S01]  /*1890*/  FMUL.FTZ R75, R54, R75 ;  /* 0x0000004b364b7220 */ /* 0x000fe20000410000 */
[----:B------:R-:W-:Y:S01]  /*18a0*/  SHF.L.U32 R63, R36, 0x10, RZ ;  /* 0x00000010243f7819 */ /* 0x000fe200000006ff */
[----:B----4-:R-:W-:Y:S01]  /*18b0*/  FADD.FTZ R54, -R64, 1 ;  /* 0x3f80000040367421 */ /* 0x010fe20000010100 */
[----:B------:R-:W-:Y:S01]  /*18c0*/  SHF.L.U32 R55, R55, 0x10, RZ ;  /* 0x0000001037377819 */ /* 0x000fe200000006ff */
[----:B------:R-:W0:Y:S01]  /*18d0*/  MUFU.RCP R36, R65 ;  /* 0x0000004100247308 */ /* 0x000e220000001000 */
[----:B------:R-:W-:Y:S01]  /*18e0*/  FMUL.FTZ R72, R71, R72 ;  /* 0x0000004847487220 */ /* 0x000fe20000410000 */
[----:B-1----:R-:W-:Y:S01]  /*18f0*/  FADD.FTZ R69, R33, 1 ;  /* 0x3f80000021457421 */ /* 0x002fe20000010000 */
[----:B------:R-:W-:-:S02]  /*1900*/  FFMA.FTZ R47, R47, R54, 1 ;  /* 0x3f8000002f2f7423 */ /* 0x000fc40000010036 */
[----:B------:R-:W-:Y:S02]  /*1910*/  FMUL.FTZ R73, R55, R72 ;  /* 0x0000004837497220 */ /* 0x000fe40000410000 */
[----:B------:R-:W2:Y:S01]  /*1920*/  LDG.E.64.CONSTANT R54, desc[UR14][R58.64+0x1e000] ;  /* 0x01e0000e3a367981 */ /* 0x000ea2000c1e9b00 */
[----:B------:R-:W1:Y:S01]  /*1930*/  MUFU.RCP R70, R70 ;  /* 0x0000004600467308 */ /* 0x000e620000001000 */
[----:B------:R-:W-:Y:S01]  /*1940*/  FMUL.FTZ R76, R63, R76 ;  /* 0x0000004c3f4c7220 */ /* 0x000fe20000410000 */
[----:B------:R-:W-:-:S06]  /*1950*/  FMUL.FTZ R72, R64, R47 ;  /* 0x0000002f40487220 */ /* 0x000fcc0000410000 */
[----:B------:R-:W4:Y:S01]  /*1960*/  MUFU.RCP R69, R69 ;  /* 0x0000004500457308 */ /* 0x000f220000001000 */
[----:B0-----:R-:W-:Y:S01]  /*1970*/  FADD.FTZ R63, -R36, 1 ;  /* 0x3f800000243f7421 */ /* 0x001fe20000010100 */
[----:B------:R-:W-:Y:S02]  /*1980*/  SHF.L.U32 R47, R35, 0x10, RZ ;  /* 0x00000010232f7819 */ /* 0x000fe400000006ff */
[----:B------:R-:W-:Y:S01]  /*1990*/  SHF.L.U32 R37, R37, 0x10, RZ ;  /* 0x0000001025257819 */ /* 0x000fe200000006ff */
[----:B------:R-:W-:Y:S01]  /*19a0*/  FFMA.FTZ R63, R60, R63, 1 ;  /* 0x3f8000003c3f7423 */ /* 0x000fe2000001003f */
[----:B------:R-:W-:Y:S01]  /*19b0*/  SHF.L.U32 R65, R34, 0x10, RZ ;  /* 0x0000001022417819 */ /* 0x000fe200000006ff */
[----:B------:R-:W-:Y:S01]  /*19c0*/  FADD.FTZ R60, -R46, R47 ;  /* 0x0000002f2e3c7221 */ /* 0x000fe20000010100 */
[----:B------:R-:W-:Y:S01]  /*19d0*/  PRMT R34, R34, 0x7632, R34 ;  /* 0x0000763222227816 */ /* 0x000fe20000000022 */
[----:B-1----:R-:W-:Y:S01]  /*19e0*/  FADD.FTZ R33, -R70, 1 ;  /* 0x3f80000046217421 */ /* 0x002fe20000010100 */
[----:B------:R-:W-:-:S02]  /*19f0*/  FMUL.FTZ R74, R37, R74 ;  /* 0x0000004a254a7220 */ /* 0x000fc40000410000 */
[----:B------:R-:W-:Y:S01]  /*1a00*/  SHF.L.U32 R47, R34, 0x10, RZ ;  /* 0x00000010222f7819 */ /* 0x000fe200000006ff */
[----:B------:R-:W-:Y:S01]  /*1a10*/  FFMA.FTZ R37, R62, R33, 1 ;  /* 0x3f8000003e257423 */ /* 0x000fe20000010021 */
[----:B------:R-:W-:Y:S01]  /*1a20*/  FADD.FTZ R62, -R46, R65 ;  /* 0x000000412e3e7221 */ /* 0x000fe20000010100 */
[----:B------:R-:W-:Y:S01]  /*1a30*/  FMUL.FTZ R34, R13, R60 ;  /* 0x0000003c0d227220 */ /* 0x000fe20000410000 */
[----:B------:R-:W-:Y:S01]  /*1a40*/  PRMT R35, R35, 0x7632, R35 ;  /* 0x0000763223237816 */ /* 0x000fe20000000023 */
[----:B----4-:R-:W-:Y:S01]  /*1a50*/  FADD.FTZ R60, -R69, 1 ;  /* 0x3f800000453c7421 */ /* 0x010fe20000010100 */
[----:B------:R-:W-:Y:S01]  /*1a60*/  FMUL.FTZ R33, R13, R62 ;  /* 0x0000003e0d217220 */ /* 0x000fe20000410000 */
[----:B------:R-:W-:Y:S02]  /*1a70*/  FMUL.FTZ R70, R70, R37 ;  /* 0x0000002546467220 */ /* 0x000fe40000410000 */
[----:B------:R-:W-:Y:S01]  /*1a80*/  FFMA.FTZ R60, R61, R60, 1 ;  /* 0x3f8000003d3c7423 */ /* 0x000fe2000001003c */
[----:B------:R-:W-:Y:S01]  /*1a90*/  SHF.L.U32 R61, R35, 0x10, RZ ;  /* 0x00000010233d7819 */ /* 0x000fe200000006ff */
[----:B------:R-:W-:Y:S01]  /*1aa0*/  FFMA.FTZ R37, R2, R33, R4 ;  /* 0x0000002102257223 */ /* 0x000fe20000010004 */
[----:B------:R-:W-:Y:S01]  /*1ab0*/  FADD.FTZ R64, -R46, R47 ;  /* 0x0000002f2e407221 */ /* 0x000fe20000010100 */
[----:B------:R-:W-:Y:S01]  /*1ac0*/  FMUL.FTZ R71, R36, R63 ;  /* 0x0000003f24477220 */ /* 0x000fe20000410000 */
[----:B------:R-:W-:Y:S01]  /*1ad0*/  FFMA.FTZ R47, R3, R34, R5 ;  /* 0x00000022032f7223 */ /* 0x000fe20000010005 */
[----:B------:R-:W-:Y:S01]  /*1ae0*/  FMUL.FTZ R62, R37, -1.4426950216293334961 ;  /* 0xbfb8aa3b253e7820 */ /* 0x000fe20000410000 */
[----:B------:R-:W-:Y:S01]  /*1af0*/  FADD.FTZ R36, -R46, R61 ;  /* 0x0000003d2e247221 */ /* 0x000fe20000010100 */
[----:B------:R-:W-:Y:S01]  /*1b00*/  FMUL.FTZ R35, R13, R64 ;  /* 0x000000400d237220 */ /* 0x000fe20000410000 */
[----:B------:R-:W-:Y:S01]  /*1b10*/  SHF.L.U32 R61, R56, 0x10, RZ ;  /* 0x00000010383d7819 */ /* 0x000fe200000006ff */
[----:B------:R-:W-:Y:S01]  /*1b20*/  FMUL.FTZ R69, R69, R60 ;  /* 0x0000003c45457220 */ /* 0x000fe20000410000 */
[----:B------:R-:W-:Y:S01]  /*1b30*/  FMUL.FTZ R36, R13, R36 ;  /* 0x000000240d247220 */ /* 0x000fe20000410000 */
[----:B------:R-:W-:Y:S01]  /*1b40*/  FMUL.FTZ R64, R47, -1.4426950216293334961 ;  /* 0xbfb8aa3b2f407820 */ /* 0x000fe20000410000 */
[----:B------:R-:W-:Y:S01]  /*1b50*/  FFMA.FTZ R60, R7, R35, R9 ;  /* 0x00000023073c7223 */ /* 0x000fe20000010009 */
[----:B------:R-:W0:Y:S01]  /*1b60*/  MUFU.EX2 R62, R62 ;  /* 0x0000003e003e7308 */ /* 0x000e220000000800 */
[----:B------:R-:W-:Y:S01]  /*1b70*/  FMUL.FTZ R72, R61, R72 ;  /* 0x000000483d487220 */ /* 0x000fe20000410000 */
[----:B------:R-:W-:Y:S01]  /*1b80*/  FFMA.FTZ R61, R8, R36, R10 ;  /* 0x00000024083d7223 */ /* 0x000fe2000001000a */
[----:B------:R-:W-:Y:S01]  /*1b90*/  FMUL.FTZ R63, R60, -1.4426950216293334961 ;  /* 0xbfb8aa3b3c3f7820 */ /* 0x000fe20000410000 */
[----:B------:R-:W-:-:S02]  /*1ba0*/  PRMT R65, R56, 0x7632, R65 ;  /* 0x0000763238417816 */ /* 0x000fc40000000041 */
[----:B------:R-:W-:Y:S02]  /*1bb0*/  FMUL.FTZ R56, R61, -1.4426950216293334961 ;  /* 0xbfb8aa3b3d387820 */ /* 0x000fe40000410000 */
[----:B------:R-:W1:Y:S01]  /*1bc0*/  MUFU.EX2 R64, R64 ;  /* 0x0000004000407308 */ /* 0x000e620000000800 */
[----:B------:R-:W-:-:S07]  /*1bd0*/  SHF.L.U32 R66, R65, 0x10, RZ ;  /* 0x0000001041427819 */ /* 0x000fce00000006ff */
[----:B------:R-:W4:Y:S01]  /*1be0*/  MUFU.EX2 R63, R63 ;  /* 0x0000003f003f7308 */ /* 0x000f220000000800 */
[----:B0-----:R-:W-:-:S07]  /*1bf0*/  FADD.FTZ R62, R62, 1 ;  /* 0x3f8000003e3e7421 */ /* 0x001fce0000010000 */
[----:B------:R-:W0:Y:S01]  /*1c00*/  MUFU.EX2 R56, R56 ;  /* 0x0000003800387308 */ /* 0x000e220000000800 */
[----:B------:R-:W-:Y:S01]  /*1c10*/  FMUL.FTZ R71, R66, R71 ;  /* 0x0000004742477220 */ /* 0x000fe20000410000 */
[----:B-1----:R-:W-:Y:S01]  /*1c20*/  FADD.FTZ R66, R64, 1 ;  /* 0x3f80000040427421 */ /* 0x002fe20000010000 */
[C---:B------:R-:W-:Y:S02]  /*1c30*/  SHF.L.U32 R65, R57.reuse, 0x10, RZ ;  /* 0x0000001039417819 */ /* 0x040fe400000006ff */
[----:B------:R-:W-:-:S03]  /*1c40*/  PRMT R57, R57, 0x7632, R57 ;  /* 0x0000763239397816 */ /* 0x000fc60000000039 */
[----:B------:R-:W1:Y:S01]  /*1c50*/  MUFU.RCP R62, R62 ;  /* 0x0000003e003e7308 */ /* 0x000e620000001000 */
[----:B----4-:R-:W-:Y:S01]  /*1c60*/  FADD.FTZ R63, R63, 1 ;  /* 0x3f8000003f3f7421 */ /* 0x010fe20000010000 */
[----:B------:R-:W-:Y:S01]  /*1c70*/  FMUL.FTZ R70, R65, R70 ;  /* 0x0000004641467220 */ /* 0x000fe20000410000 */
[----:B------:R-:W-:-:S05]  /*1c80*/  SHF.L.U32 R64, R57, 0x10, RZ ;  /* 0x0000001039407819 */ /* 0x000fca00000006ff */
[----:B------:R-:W4:Y:S01]  /*1c90*/  MUFU.RCP R66, R66 ;  /* 0x0000004200427308 */ /* 0x000f220000001000 */
[----:B0-----:R-:W-:Y:S02]  /*1ca0*/  FADD.FTZ R65, R56, 1 ;  /* 0x3f80000038417421 */ /* 0x001fe40000010000 */
[----:B------:R0:W2:Y:S05]  /*1cb0*/  LDG.E.64.CONSTANT R56, desc[UR14][R58.64+0x23000] ;  /* 0x0230000e3a387981 */ /* 0x0000aa000c1e9b00 */
[----:B------:R-:W3:Y:S01]  /*1cc0*/  MUFU.RCP R63, R63 ;  /* 0x0000003f003f7308 */ /* 0x000ee20000001000 */
[----:B------:R-:W-:Y:S01]  /*1cd0*/  FMUL.FTZ R69, R64, R69 ;  /* 0x0000004540457220 */ /* 0x000fe20000410000 */
[----:B-1----:R-:W-:Y:S01]  /*1ce0*/  FADD.FTZ R64, -R62, 1 ;  /* 0x3f8000003e407421 */ /* 0x002fe20000010100 */
[----:B------:R-:W-:-:S03]  /*1cf0*/  SHF.L.U32 R67, R48, 0x10, RZ ;  /* 0x0000001030437819 */ /* 0x000fc600000006ff */
[----:B------:R-:W-:Y:S02]  /*1d00*/  FFMA.FTZ R37, R37, R64, 1 ;  /* 0x3f80000025257423 */ /* 0x000fe40000010040 */
[----:B------:R-:W1:Y:S01]  /*1d10*/  MUFU.RCP R65, R65 ;  /* 0x0000004100417308 */ /* 0x000e620000001000 */
[----:B----4-:R-:W-:Y:S01]  /*1d20*/  FADD.FTZ R64, -R66, 1 ;  /* 0x3f80000042407421 */ /* 0x010fe20000010100 */
[----:B------:R-:W-:-:S03]  /*1d30*/  FMUL.FTZ R68, R62, R37 ;  /* 0x000000253e447220 */ /* 0x000fc60000410000 */
[----:B------:R-:W-:Y:S01]  /*1d40*/  FFMA.FTZ R47, R47, R64, 1 ;  /* 0x3f8000002f2f7423 */ /* 0x000fe20000010040 */
[----:B------:R-:W-:Y:S01]  /*1d50*/  FADD.FTZ R64, -R46, R67 ;  /* 0x000000432e407221 */ /* 0x000fe20000010100 */
[----:B---3--:R-:W-:-:S04]  /*1d60*/  FADD.FTZ R37, -R63, 1 ;  /* 0x3f8000003f257421 */ /* 0x008fc80000010100 */
[----:B------:R-:W-:Y:S01]  /*1d70*/  FFMA.FTZ R60, R60, R37, 1 ;  /* 0x3f8000003c3c7423 */ /* 0x000fe20000010025 */
[----:B------:R-:W-:-:S03]  /*1d80*/  FMUL.FTZ R37, R13, R64 ;  /* 0x000000400d257220 */ /* 0x000fc60000410000 */
[----:B------:R-:W-:Y:S01]  /*1d90*/  FMUL.FTZ R67, R63, R60 ;  /* 0x0000003c3f437220 */ /* 0x000fe20000410000 */
[----:B------:R-:W-:Y:S01]  /*1da0*/  FFMA.FTZ R60, R2, R37, R4 ;  /* 0x00000025023c7223 */ /* 0x000fe20000010004 */
[----:B-1----:R-:W-:-:S03]  /*1db0*/  FADD.FTZ R62, -R65, 1 ;  /* 0x3f800000413e7421 */ /* 0x002fc60000010100 */
[----:B0-----:R-:W-:Y:S01]  /*1dc0*/  FMUL.FTZ R58, R60, -1.4426950216293334961 ;  /* 0xbfb8aa3b3c3a7820 */ /* 0x001fe20000410000 */
[----:B------:R-:W-:Y:S01]  /*1dd0*/  FFMA.FTZ R62, R61, R62, 1 ;  /* 0x3f8000003d3e7423 */ /* 0x000fe2000001003e */
[----:B------:R-:W-:Y:S01]  /*1de0*/  SHF.L.U32 R59, R49, 0x10, RZ ;  /* 0x00000010313b7819 */ /* 0x000fe200000006ff */
[----:B------:R-:W-:Y:S01]  /*1df0*/  FMUL.FTZ R66, R66, R47 ;  /* 0x0000002f42427220 */ /* 0x000fe20000410000 */
[----:B------:R-:W-:Y:S02]  /*1e00*/  SHF.L.U32 R47, R50, 0x10, RZ ;  /* 0x00000010322f7819 */ /* 0x000fe400000006ff */
[----:B------:R-:W0:Y:S01]  /*1e10*/  MUFU.EX2 R58, R58 ;  /* 0x0000003a003a7308 */ /* 0x000e220000000800 */
[----:B------:R-:W-:Y:S01]  /*1e20*/  PRMT R48, R48, 0x7632, R48 ;  /* 0x0000763230307816 */ /* 0x000fe20000000030 */
[----:B------:R-:W-:Y:S01]  /*1e30*/  FMUL.FTZ R65, R65, R62 ;  /* 0x0000003e41417220 */ /* 0x000fe20000410000 */
[----:B------:R-:W-:Y:S01]  /*1e40*/  FADD.FTZ R62, -R46, R59 ;  /* 0x0000003b2e3e7221 */ /* 0x000fe20000010100 */
[----:B------:R-:W-:Y:S01]  /*1e50*/  PRMT R50, R50, 0x7632, R50 ;  /* 0x0000763232327816 */ /* 0x000fe20000000032 */
[----:B------:R-:W-:Y:S01]  /*1e60*/  FMUL.FTZ R68, R47, R68 ;  /* 0x000000442f447220 */ /* 0x000fe20000410000 */
[----:B------:R-:W-:Y:S01]  /*1e70*/  SHF.L.U32 R61, R48, 0x10, RZ ;  /* 0x00000010303d7819 */ /* 0x000fe200000006ff */
[----:B------:R-:W-:Y:S01]  /*1e80*/  FMUL.FTZ R47, R13, R62 ;  /* 0x0000003e0d2f7220 */ /* 0x000fe20000410000 */
[----:B------:R-:W-:-:S03]  /*1e90*/  SHF.L.U32 R50, R50, 0x10, RZ ;  /* 0x0000001032327819 */ /* 0x000fc600000006ff */
[----:B------:R-:W-:Y:S01]  /*1ea0*/  FADD.FTZ R48, -R46, R61 ;  /* 0x0000003d2e307221 */ /* 0x000fe20000010100 */
[----:B------:R-:W-:Y:S01]  /*1eb0*/  FFMA.FTZ R59, R3, R47, R5 ;  /* 0x0000002f033b7223 */ /* 0x000fe20000010005 */
[----:B------:R-:W-:Y:S02]  /*1ec0*/  FMUL.FTZ R67, R50, R67 ;  /* 0x0000004332437220 */ /* 0x000fe40000410000 */
[----:B------:R-:W-:Y:S01]  /*1ed0*/  FMUL.FTZ R48, R13, R48 ;  /* 0x000000300d307220 */ /* 0x000fe20000410000 */
[----:B------:R-:W-:Y:S01]  /*1ee0*/  FMUL.FTZ R50, R59, -1.4426950216293334961 ;  /* 0xbfb8aa3b3b327820 */ /* 0x000fe20000410000 */
[----:B0-----:R-:W-:Y:S02]  /*1ef0*/  FADD.FTZ R64, R58, 1 ;  /* 0x3f8000003a407421 */ /* 0x001fe40000010000 */
[----:B------:R-:W-:-:S03]  /*1f00*/  FFMA.FTZ R58, R7, R48, R9 ;  /* 0x00000030073a7223 */ /* 0x000fc60000010009 */
[----:B------:R-:W0:Y:S01]  /*1f10*/  MUFU.EX2 R50, R50 ;  /* 0x0000003200327308 */ /* 0x000e220000000800 */
[----:B------:R-:W-:-:S07]  /*1f20*/  FMUL.FTZ R63, R58, -1.4426950216293334961 ;  /* 0xbfb8aa3b3a3f7820 */ /* 0x000fce0000410000 */
[----:B------:R-:W1:Y:S01]  /*1f30*/  MUFU.EX2 R63, R63 ;  /* 0x0000003f003f7308 */ /* 0x000e620000000800 */
[----:B------:R-:W-:Y:S01]  /*1f40*/  PRMT R49, R49, 0x7632, R49 ;  /* 0x0000763231317816 */ /* 0x000fe20000000031 */
[----:B0-----:R-:W-:-:S06]  /*1f50*/  FADD.FTZ R62, R50, 1 ;  /* 0x3f800000323e7421 */ /* 0x001fcc0000010000 */
[----:B------:R-:W-:Y:S01]  /*1f60*/  MUFU.RCP R64, R64 ;  /* 0x0000004000407308 */ /* 0x000fe20000001000 */
[----:B------:R-:W-:Y:S01]  /*1f70*/  SHF.L.U32 R49, R49, 0x10, RZ ;  /* 0x0000001031317819 */ /* 0x000fe200000006ff */
[----:B-1----:R-:W-:-:S06]  /*1f80*/  FADD.FTZ R90, R63, 1 ;  /* 0x3f8000003f5a7421 */ /* 0x002fcc0000010000 */
[----:B------:R-:W0:Y:S01]  /*1f90*/  MUFU.RCP R62, R62 ;  /* 0x0000003e003e7308 */ /* 0x000e220000001000 */
[----:B------:R-:W-:-:S07]  /*1fa0*/  FADD.FTZ R50, -R46, R49 ;  /* 0x000000312e327221 */ /* 0x000fce0000010100 */
[----:B------:R-:W1:Y:S01]  /*1fb0*/  MUFU.RCP R63, R90 ;  /* 0x0000005a003f7308 */ /* 0x000e620000001000 */
[----:B------:R-:W-:Y:S01]  /*1fc0*/  SHF.L.U32 R61, R51, 0x10, RZ ;  /* 0x00000010333d7819 */ /* 0x000fe200000006ff */
[----:B------:R-:W-:-:S04]  /*1fd0*/  FMUL.FTZ R49, R13, R50 ;  /* 0x000000320d317220 */ /* 0x000fc80000410000 */
[----:B------:R-:W-:Y:S01]  /*1fe0*/  FFMA.FTZ R50, R8, R49, R10 ;  /* 0x0000003108327223 */ /* 0x000fe2000001000a */
[----:B------:R-:W-:Y:S01]  /*1ff0*/  FMUL.FTZ R66, R61, R66 ;  /* 0x000000423d427220 */ /* 0x000fe20000410000 */
[----:B0-----:R-:W-:Y:S01]  /*2000*/  FADD.FTZ R92, -R62, 1 ;  /* 0x3f8000003e5c7421 */ /* 0x001fe20000010100 */
[----:B------:R-:W-:Y:S01]  /*2010*/  FADD.FTZ R61, -R64, 1 ;  /* 0x3f800000403d7421 */ /* 0x000fe20000010100 */
[----:B------:R-:W-:Y:S02]  /*2020*/  FMUL.FTZ R93, R50, -1.4426950216293334961 ;  /* 0xbfb8aa3b325d7820 */ /* 0x000fe40000410000 */
[----:B------:R-:W-:Y:S01]  /*2030*/  FFMA.FTZ R59, R59, R92, 1 ;  /* 0x3f8000003b3b7423 */ /* 0x000fe2000001005c */
[----:B------:R-:W-:Y:S01]  /*2040*/  FFMA.FTZ R61, R60, R61, 1 ;  /* 0x3f8000003c3d7423 */ /* 0x000fe2000001003d */
[----:B------:R-:W-:Y:S01]  /*2050*/  PRMT R60, R51, 0x7632, R60 ;  /* 0x00007632333c7816 */ /* 0x000fe2000000003c */
[----:B-1----:R-:W-:Y:S01]  /*2060*/  FADD.FTZ R91, -R63, 1 ;  /* 0x3f8000003f5b7421 */ /* 0x002fe20000010100 */
[----:B------:R-:W0:Y:S01]  /*2070*/  MUFU.EX2 R51, R93 ;  /* 0x0000005d00337308 */ /* 0x000e220000000800 */
[----:B------:R-:W-:Y:S01]  /*2080*/  FMUL.FTZ R62, R62, R59 ;  /* 0x0000003b3e3e7220 */ /* 0x000fe20000410000 */
[----:B-----5:R-:W-:Y:S01]  /*2090*/  SHF.L.U32 R59, R52, 0x10, RZ ;  /* 0x00000010343b7819 */ /* 0x020fe200000006ff */
[----:B------:R-:W-:Y:S01]  /*20a0*/  FFMA.FTZ R58, R58, R91, 1 ;  /* 0x3f8000003a3a7423 */ /* 0x000fe2000001005b */
[----:B------:R-:W-:-:S03]  /*20b0*/  SHF.L.U32 R60, R60, 0x10, RZ ;  /* 0x000000103c3c7819 */ /* 0x000fc600000006ff */
[----:B------:R-:W-:Y:S01]  /*20c0*/  FMUL.FTZ R63, R63, R58 ;  /* 0x0000003a3f3f7220 */ /* 0x000fe20000410000 */
[----:B------:R-:W-:Y:S01]  /*20d0*/  FADD.FTZ R58, -R46, R59 ;  /* 0x0000003b2e3a7221 */ /* 0x000fe20000010100 */
[----:B------:R-:W-:-:S03]  /*20e0*/  FMUL.FTZ R65, R60, R65 ;  /* 0x000000413c417220 */ /* 0x000fc60000410000 */
[----:B------:R-:W-:Y:S01]  /*20f0*/  FMUL.FTZ R59, R13, R58 ;  /* 0x0000003a0d3b7220 */ /* 0x000fe20000410000 */
[----:B------:R-:W-:-:S03]  /*2100*/  FMUL.FTZ R64, R64, R61 ;  /* 0x0000003d40407220 */ /* 0x000fc60000410000 */
[----:B------:R-:W-:Y:S01]  /*2110*/  FFMA.FTZ R60, R2, R59, R4 ;  /* 0x0000003b023c7223 */ /* 0x000fe20000010004 */
[----:B0-----:R-:W-:-:S03]  /*2120*/  FADD.FTZ R61, R51, 1 ;  /* 0x3f800000333d7421 */ /* 0x001fc60000010000 */
[----:B------:R-:W-:-:S06]  /*2130*/  FMUL.FTZ R51, R60, -1.4426950216293334961 ;  /* 0xbfb8aa3b3c337820 */ /* 0x000fcc0000410000 */
[----:B------:R-:W0:Y:S01]  /*2140*/  MUFU.EX2 R51, R51 ;  /* 0x0000003300337308 */ /* 0x000e220000000800 */
[----:B------:R-:W-:-:S04]  /*2150*/  PRMT R52, R52, 0x7632, R52 ;  /* 0x0000763234347816 */ /* 0x000fc80000000034 */
[----:B------:R-:W-:-:S03]  /*2160*/  SHF.L.U32 R91, R52, 0x10, RZ ;  /* 0x00000010345b7819 */ /* 0x000fc600000006ff */
[----:B------:R-:W1:Y:S01]  /*2170*/  MUFU.RCP R61, R61 ;  /* 0x0000003d003d7308 */ /* 0x000e620000001000 */
[----:B0-----:R-:W-:Y:S01]  /*2180*/  FADD.FTZ R52, R51, 1 ;  /* 0x3f80000033347421 */ /* 0x001fe20000010000 */
[----:B------:R-:W-:-:S06]  /*2190*/  FADD.FTZ R58, -R46, R91 ;  /* 0x0000005b2e3a7221 */ /* 0x000fcc0000010100 */
[----:B------:R-:W0:Y:S01]  /*21a0*/  MUFU.RCP R52, R52 ;  /* 0x0000003400347308 */ /* 0x000e220000001000 */
[----:B------:R-:W-:Y:S01]  /*21b0*/  FMUL.FTZ R58, R13, R58 ;  /* 0x0000003a0d3a7220 */ /* 0x000fe20000410000 */
[----:B-1----:R-:W-:-:S04]  /*21c0*/  FADD.FTZ R91, -R61, 1 ;  /* 0x3f8000003d5b7421 */ /* 0x002fc80000010100 */
[----:B------:R-:W-:Y:S01]  /*21d0*/  FFMA.FTZ R90, R50, R91, 1 ;  /* 0x3f800000325a7423 */ /* 0x000fe2000001005b */
[----:B------:R-:W-:-:S04]  /*21e0*/  FFMA.FTZ R50, R7, R58, R9 ;  /* 0x0000003a07327223 */ /* 0x000fc80000010009 */
[----:B------:R-:W-:Y:S01]  /*21f0*/  FMUL.FTZ R92, R50, -1.4426950216293334961 ;  /* 0xbfb8aa3b325c7820 */ /* 0x000fe20000410000 */
[----:B0-----:R-:W-:-:S05]  /*2200*/  FADD.FTZ R91, -R52, 1 ;  /* 0x3f800000345b7421 */ /* 0x001fca0000010100 */
[----:B------:R-:W0:Y:S01]  /*2210*/  MUFU.EX2 R92, R92 ;  /* 0x0000005c005c7308 */ /* 0x000e220000000800 */
[----:B------:R-:W-:Y:S01]  /*2220*/  FFMA.FTZ R91, R60, R91, 1 ;  /* 0x3f8000003c5b7423 */ /* 0x000fe2000001005b */
[C---:B------:R-:W-:Y:S02]  /*2230*/  PRMT R60, R53.reuse, 0x7632, R60 ;  /* 0x00007632353c7816 */ /* 0x040fe4000000003c */
[----:B------:R-:W-:Y:S01]  /*2240*/  SHF.L.U32 R53, R53, 0x10, RZ ;  /* 0x0000001035357819 */ /* 0x000fe200000006ff */
[----:B------:R-:W-:Y:S01]  /*2250*/  FMUL.FTZ R61, R61, R90 ;  /* 0x0000005a3d3d7220 */ /* 0x000fe20000410000 */
[----:B------:R-:W-:-:S03]  /*2260*/  SHF.L.U32 R90, R60, 0x10, RZ ;  /* 0x000000103c5a7819 */ /* 0x000fc600000006ff */
[----:B------:R-:W-:Y:S01]  /*2270*/  FADD.FTZ R60, -R46, R53 ;  /* 0x000000352e3c7221 */ /* 0x000fe20000010100 */
[----:B------:R-:W-:-:S03]  /*2280*/  FMUL.FTZ R53, R52, R91 ;  /* 0x0000005b34357220 */ /* 0x000fc60000410000 */
[----:B------:R-:W-:-:S04]  /*2290*/  FMUL.FTZ R60, R13, R60 ;  /* 0x0000003c0d3c7220 */ /* 0x000fc80000410000 */
[----:B------:R-:W-:Y:S01]  /*22a0*/  FFMA.FTZ R52, R3, R60, R5 ;  /* 0x0000003c03347223 */ /* 0x000fe20000010005 */
[----:B0-----:R-:W-:-:S03]  /*22b0*/  FADD.FTZ R93, R92, 1 ;  /* 0x3f8000005c5d7421 */ /* 0x001fc60000010000 */
[----:B------:R-:W-:Y:S01]  /*22c0*/  FMUL.FTZ R92, R52, -1.4426950216293334961 ;  /* 0xbfb8aa3b345c7820 */ /* 0x000fe20000410000 */
[----:B------:R-:W0:Y:S08]  /*22d0*/  MUFU.RCP R51, R93 ;  /* 0x0000005d00337308 */ /* 0x000e300000001000 */
[----:B------:R-:W1:Y:S01]  /*22e0*/  MUFU.EX2 R92, R92 ;  /* 0x0000005c005c7308 */ /* 0x000e620000000800 */
[----:B------:R-:W-:Y:S01]  /*22f0*/  FADD.FTZ R46, -R46, R90 ;  /* 0x0000005a2e2e7221 */ /* 0x000fe20000010100 */
[----:B0-----:R-:W-:-:S04]  /*2300*/  FADD.FTZ R91, -R51, 1 ;  /* 0x3f800000335b7421 */ /* 0x001fc80000010100 */
[----:B------:R-:W-:Y:S01]  /*2310*/  FFMA.FTZ R90, R50, R91, 1 ;  /* 0x3f800000325a7423 */ /* 0x000fe2000001005b */
[----:B-1----:R-:W-:-:S04]  /*2320*/  FADD.FTZ R93, R92, 1 ;  /* 0x3f8000005c5d7421 */ /* 0x002fc80000010000 */
[----:B------:R-:W0:Y:S01]  /*2330*/  MUFU.RCP R50, R93 ;  /* 0x0000005d00327308 */ /* 0x000e220000001000 */
[----:B--2---:R-:W-:Y:S01]  /*2340*/  SHF.L.U32 R91, R54, 0x10, RZ ;  /* 0x00000010365b7819 */ /* 0x004fe200000006ff */
[----:B------:R-:W-:-:S04]  /*2350*/  FMUL.FTZ R46, R13, R46 ;  /* 0x0000002e0d2e7220 */ /* 0x000fc80000410000 */
[----:B------:R-:W-:Y:S01]  /*2360*/  FMUL.FTZ R64, R91, R64 ;  /* 0x000000405b407220 */ /* 0x000fe20000410000 */
[----:B0-----:R-:W-:-:S04]  /*2370*/  FADD.FTZ R91, -R50, 1 ;  /* 0x3f800000325b7421 */ /* 0x001fc80000010100 */
[----:B------:R-:W-:Y:S01]  /*2380*/  FFMA.FTZ R91, R52, R91, 1 ;  /* 0x3f800000345b7423 */ /* 0x000fe2000001005b */
[----:B------:R-:W-:-:S04]  /*2390*/  FFMA.FTZ R52, R8, R46, R10 ;  /* 0x0000002e08347223 */ /* 0x000fc8000001000a */
[----:B------:R-:W-:-:S06]  /*23a0*/  FMUL.FTZ R92, R52, -1.4426950216293334961 ;  /* 0xbfb8aa3b345c7820 */ /* 0x000fcc0000410000 */
[----:B------:R-:W0:Y:S01]  /*23b0*/  MUFU.EX2 R92, R92 ;  /* 0x0000005c005c7308 */ /* 0x000e220000000800 */
[----:B------:R-:W-:Y:S01]  /*23c0*/  FMUL.FTZ R51, R51, R90 ;  /* 0x0000005a33337220 */ /* 0x000fe20000410000 */
[----:B------:R-:W-:Y:S01]  /*23d0*/  PRMT R90, R54, 0x7632, R90 ;  /* 0x00007632365a7816 */ /* 0x000fe2000000005a */
[----:B------:R-:W-:Y:S01]  /*23e0*/  FMUL.FTZ R50, R50, R91 ;  /* 0x0000005b32327220 */ /* 0x000fe20000410000 */
[----:B0-----:R-:W-:-:S04]  /*23f0*/  FADD.FTZ R93, R92, 1 ;  /* 0x3f8000005c5d7421 */ /* 0x001fc80000010000 */
[----:B------:R-:W0:Y:S01]  /*2400*/  MUFU.RCP R54, R93 ;  /* 0x0000005d00367308 */ /* 0x000e220000001000 */
[----:B------:R-:W-:-:S05]  /*2410*/  SHF.L.U32 R91, R55, 0x10, RZ ;  /* 0x00000010375b7819 */ /* 0x000fca00000006ff */
[----:B------:R-:W-:Y:S01]  /*2420*/  FMUL.FTZ R62, R91, R62 ;  /* 0x0000003e5b3e7220 */ /* 0x000fe20000410000 */
[----:B0-----:R-:W-:-:S04]  /*2430*/  FADD.FTZ R91, -R54, 1 ;  /* 0x3f800000365b7421 */ /* 0x001fc80000010100 */
[----:B------:R-:W-:-:S04]  /*2440*/  FFMA.FTZ R91, R52, R91, 1 ;  /* 0x3f800000345b7423 */ /* 0x000fc8000001005b */
[----:B------:R-:W-:Y:S01]  /*2450*/  FMUL.FTZ R52, R54, R91 ;  /* 0x0000005b36347220 */ /* 0x000fe20000410000 */
[----:B------:R-:W-:Y:S02]  /*2460*/  SHF.L.U32 R54, R56, 0x10, RZ ;  /* 0x0000001038367819 */ /* 0x000fe400000006ff */
[----:B------:R-:W-:Y:S02]  /*2470*/  SHF.L.U32 R90, R90, 0x10, RZ ;  /* 0x000000105a5a7819 */ /* 0x000fe400000006ff */
[----:B------:R-:W-:Y:S01]  /*2480*/  PRMT R55, R55, 0x7632, R55 ;  /* 0x0000763237377816 */ /* 0x000fe20000000037 */
[----:B------:R-:W-:Y:S01]  /*2490*/  FMUL.FTZ R53, R54, R53 ;  /* 0x0000003536357220 */ /* 0x000fe20000410000 */
[----:B------:R-:W-:Y:S01]  /*24a0*/  PRMT R54, R57, 0x7632, R54 ;  /* 0x0000763239367816 */ /* 0x000fe20000000036 */
[----:B------:R-:W-:Y:S01]  /*24b0*/  FMUL.FTZ R63, R90, R63 ;  /* 0x0000003f5a3f7220 */ /* 0x000fe20000410000 */
[----:B------:R-:W-:Y:S02]  /*24c0*/  SHF.L.U32 R90, R55, 0x10, RZ ;  /* 0x00000010375a7819 */ /* 0x000fe400000006ff */
[----:B------:R-:W-:Y:S01]  /*24d0*/  SHF.L.U32 R55, R54, 0x10, RZ ;  /* 0x0000001036377819 */ /* 0x000fe200000006ff */
[----:B------:R-:W-:-:S04]  /*24e0*/  FADD.FTZ R41, R86, R41 ;  /* 0x0000002956297221 */ /* 0x000fc80000010000 */
[----:B------:R-:W-:Y:S01]  /*24f0*/  FMUL.FTZ R52, R55, R52 ;  /* 0x0000003437347220 */ /* 0x000fe20000410000 */
[----:B------:R-:W-:Y:S01]  /*2500*/  FADD.FTZ R55, R88, R45 ;  /* 0x0000002d58377221 */ /* 0x000fe20000010000 */
[----:B------:R-:W-:Y:S01]  /*2510*/  FFMA.FTZ R45, R14, R86, R40 ;  /* 0x000000560e2d7223 */ /* 0x000fe20000010028 */
[----:B------:R-:W-:Y:S02]  /*2520*/  SHF.L.U32 R57, R57, 0x10, RZ ;  /* 0x0000001039397819 */ /* 0x000fe400000006ff */
[----:B------:R-:W-:Y:S01]  /*2530*/  FADD.FTZ R55, R55, R84 ;  /* 0x0000005437377221 */ /* 0x000fe20000010000 */
[----:B------:R-:W-:Y:S01]  /*2540*/  FFMA.FTZ R45, R16, R82, R45 ;  /* 0x00000052102d7223 */ /* 0x000fe2000001002d */
[-C--:B------:R-:W-:Y:S01]  /*2550*/  FFMA.FTZ R44, R0, R88.reuse, R44 ;  /* 0x00000058002c7223 */ /* 0x080fe2000001002c */
[----:B------:R-:W-:Y:S01]  /*2560*/  FADD.FTZ R41, R41, R82 ;  /* 0x0000005229297221 */ /* 0x000fe20000010000 */
[----:B------:R-:W-:Y:S01]  /*2570*/  FMUL.FTZ R88, R2, R88 ;  /* 0x0000005802587220 */ /* 0x000fe20000410000 */
[----:B------:R-:W-:Y:S01]  /*2580*/  FADD.FTZ R55, R55, R80 ;  /* 0x0000005037377221 */ /* 0x000fe20000010000 */
[----:B------:R-:W-:Y:S01]  /*2590*/  FMUL.FTZ R50, R57, R50 ;  /* 0x0000003239327220 */ /* 0x000fe20000410000 */
[----:B------:R-:W-:Y:S01]  /*25a0*/  FFMA.FTZ R45, R22, R78, R45 ;  /* 0x0000004e162d7223 */ /* 0x000fe2000001002d */
[-C--:B------:R-:W-:Y:S01]  /*25b0*/  FFMA.FTZ R42, R17, R87.reuse, R42 ;  /* 0x00000057112a7223 */ /* 0x080fe2000001002a */
[----:B------:R-:W-:Y:S01]  /*25c0*/  FADD.FTZ R43, R87, R43 ;  /* 0x0000002b572b7221 */ /* 0x000fe20000010000 */
[----:B------:R-:W-:Y:S01]  /*25d0*/  FADD.FTZ R57, R41, R78 ;  /* 0x0000004e29397221 */ /* 0x000fe20000010000 */
[----:B------:R-:W-:Y:S01]  /*25e0*/  FMUL.FTZ R87, R7, R87 ;  /* 0x0000005707577220 */ /* 0x000fe20000410000 */
[----:B------:R-:W-:Y:S01]  /*25f0*/  FADD.FTZ R40, RZ, R88 ;  /* 0x00000058ff287221 */ /* 0x000fe20000010000 */
[----:B------:R-:W-:Y:S01]  /*2600*/  FADD.FTZ R41, R55, R76 ;  /* 0x0000004c37297221 */ /* 0x000fe20000010000 */
[----:B------:R-:W-:Y:S01]  /*2610*/  FFMA.FTZ R55, R24, R74, R45 ;  /* 0x0000004a18377223 */ /* 0x000fe2000001002d */
[----:B------:R-:W-:Y:S01]  /*2620*/  FFMA.FTZ R54, R0, R88, RZ ;  /* 0x0000005800367223 */ /* 0x000fe200000100ff */
[----:B------:R-:W-:Y:S01]  /*2630*/  FADD.FTZ R45, R57, R74 ;  /* 0x0000004a392d7221 */ /* 0x000fe20000010000 */
[----:B------:R-:W-:Y:S01]  /*2640*/  FMUL.FTZ R86, R3, R86 ;  /* 0x0000005603567220 */ /* 0x000fe20000410000 */
[----:B------:R-:W-:Y:S01]  /*2650*/  FADD.FTZ R57, R40, R87 ;  /* 0x0000005728397221 */ /* 0x000fe20000010000 */
[----:B------:R-:W-:Y:S01]  /*2660*/  PRMT R56, R56, 0x7632, R56 ;  /* 0x0000763238387816 */ /* 0x000fe20000000038 */
[----:B------:R-:W-:Y:S01]  /*2670*/  FFMA.FTZ R91, R17, R87, R54 ;  /* 0x00000057115b7223 */ /* 0x000fe20000010036 */
[-C--:B------:R-:W-:Y:S01]  /*2680*/  FFMA.FTZ R38, R18, R85.reuse, R38 ;  /* 0x0000005512267223 */ /* 0x080fe20000010026 */
[----:B------:R-:W-:Y:S01]  /*2690*/  FADD.FTZ R39, R85, R39 ;  /* 0x0000002755277221 */ /* 0x000fe20000010000 */
[----:B------:R-:W-:Y:S01]  /*26a0*/  FMUL.FTZ R85, R8, R85 ;  /* 0x0000005508557220 */ /* 0x000fe20000410000 */
[----:B------:R-:W-:Y:S01]  /*26b0*/  FADD.FTZ R40, R57, R86 ;  /* 0x0000005639287221 */ /* 0x000fe20000010000 */
[----:B------:R-:W-:Y:S01]  /*26c0*/  SHF.L.U32 R56, R56, 0x10, RZ ;  /* 0x0000001038387819 */ /* 0x000fe200000006ff */
[----:B------:R-:W-:Y:S01]  /*26d0*/  FFMA.FTZ R91, R14, R86, R91 ;  /* 0x000000560e5b7223 */ /* 0x000fe2000001005b */
[-C--:B------:R-:W-:Y:S01]  /*26e0*/  FFMA.FTZ R44, R15, R84.reuse, R44 ;  /* 0x000000540f2c7223 */ /* 0x080fe2000001002c */
        /* <DEDUP_REMOVED lines=63> */
[----:B------:R-:W-:Y:S01]  /*2ae0*/  FADD.FTZ R41, R41, R68 ;  /* 0x0000004429297221 */ /* 0x000fe20000010000 */
[----:B------:R-:W-:Y:S01]  /*2af0*/  FFMA.FTZ R90, R25, R72, R90 ;  /* 0x00000048195a7223 */ /* 0x000fe2000001005a */
[----:B------:R-:W-:Y:S01]  /*2b00*/  FADD.FTZ R45, R45, R70 ;  /* 0x000000462d2d7221 */ /* 0x000fe20000010000 */
[----:B------:R-:W-:Y:S01]  /*2b10*/  FMUL.FTZ R70, R3, R70 ;  /* 0x0000004603467220 */ /* 0x000fe20000410000 */
[----:B------:R-:W-:Y:S01]  /*2b20*/  FADD.FTZ R39, R92, R71 ;  /* 0x000000475c277221 */ /* 0x000fe20000010000 */
        /* <DEDUP_REMOVED lines=37> */
[----:B------:R-:W-:Y:S01]  /*2d80*/  FFMA.FTZ R91, R49, R61, R90 ;  /* 0x0000003d315b7223 */ /* 0x000fe2000001005a */
[----:B------:R-:W-:Y:S01]  /*2d90*/  FADD.FTZ R45, R56, R63 ;  /* 0x0000003f382d7221 */ /* 0x000fe20000010000 */
[----:B------:R-:W-:Y:S01]  /*2da0*/  FADD.FTZ R90, R54, R61 ;  /* 0x0000003d365a7221 */ /* 0x000fe20000010000 */
[----:B------:R-:W-:Y:S01]  /*2db0*/  FFMA.FTZ R54, R48, R63, R39 ;  /* 0x0000003f30367223 */ /* 0x000fe20000010027 */
[----:B------:R-:W-:Y:S01]  /*2dc0*/  FMUL.FTZ R61, R8, R61 ;  /* 0x0000003d083d7220 */ /* 0x000fe20000410000 */
[----:B------:R-:W-:-:S02]  /*2dd0*/  FADD.FTZ R56, R45, R62 ;  /* 0x0000003e2d387221 */ /* 0x000fc40000010000 */
[----:B------:R-:W-:Y:S01]  /*2de0*/  FFMA.FTZ R54, R47, R62, R54 ;  /* 0x0000003e2f367223 */ /* 0x000fe20000010036 */
[----:B------:R-:W-:Y:S01]  /*2df0*/  FMUL.FTZ R57, R2, R53 ;  /* 0x0000003502397220 */ /* 0x000fe20000410000 */
[----:B------:R-:W-:Y:S02]  /*2e00*/  FADD.FTZ R56, R56, R61 ;  /* 0x0000003d38387221 */ /* 0x000fe40000010000 */
[----:B------:R-:W-:Y:S01]  /*2e10*/  FFMA.FTZ R54, R49, R61, R54 ;  /* 0x0000003d31367223 */ /* 0x000fe20000010036 */
[----:B------:R-:W-:Y:S01]  /*2e20*/  FFMA.FTZ R44, R59, R53, R44 ;  /* 0x000000353b2c7223 */ /* 0x000fe2000001002c */
[----:B------:R-:W-:Y:S01]  /*2e30*/  FADD.FTZ R39, R56, R57 ;  /* 0x0000003938277221 */ /* 0x000fe20000010000 */
[----:B------:R-:W-:Y:S01]  /*2e40*/  FADD.FTZ R45, R38, R53 ;  /* 0x00000035262d7221 */ /* 0x000fe20000010000 */
[----:B------:R-:W-:Y:S01]  /*2e50*/  FMUL.FTZ R56, R7, R51 ;  /* 0x0000003307387220 */ /* 0x000fe20000410000 */
[----:B------:R-:W-:Y:S01]  /*2e60*/  FFMA.FTZ R53, R59, R57, R54 ;  /* 0x000000393b357223 */ /* 0x000fe20000010036 */
[----:B------:R-:W-:-:S02]  /*2e70*/  FMUL.FTZ R55, R3, R50 ;  /* 0x0000003203377220 */ /* 0x000fc40000410000 */
[----:B------:R-:W-:Y:S01]  /*2e80*/  FADD.FTZ R38, R39, R56 ;  /* 0x0000003827267221 */ /* 0x000fe20000010000 */
[----:B------:R-:W-:Y:S01]  /*2e90*/  FFMA.FTZ R53, R58, R56, R53 ;  /* 0x000000383a357223 */ /* 0x000fe20000010035 */
[----:B------:R-:W-:Y:S02]  /*2ea0*/  FMUL.FTZ R54, R8, R52 ;  /* 0x0000003408367220 */ /* 0x000fe40000410000 */
        /* <DEDUP_REMOVED lines=67> */
.L_x_499:
        /* <DEDUP_REMOVED lines=296> */
.L_x_501:
[----:B------:R-:W-:Y:S05]  /*4560*/  BSYNC.RECONVERGENT B0 ;  /* 0x0000000000007941 */ /* 0x000fea0003800200 */
.L_x_500:
        /* <DEDUP_REMOVED lines=21> */
.L_x_503:
[----:B------:R-:W-:Y:S05]  /*46c0*/  BSYNC.RECONVERGENT B0 ;  /* 0x0000000000007941 */ /* 0x000fea0003800200 */
.L_x_502:
        /* <DEDUP_REMOVED lines=22> */
.L_x_506:
[----:B0-----:R-:W2:Y:S04]  /*4830*/  LD.E.STRONG.GPU R53, desc[UR14][R50.64+0x80] ;  /* 0x0000800e32357980 */ /* 0x001ea8000c10f900 */
[----:B--2---:R-:W-:Y:S01]  /*4840*/  CCTL.IVALL ;  /* 0x00000000ff00798f */ /* 0x004fe20002000000 */
[----:B------:R-:W-:Y:S05]  /*4850*/  YIELD ;  /* 0x0000000000007946 */ /* 0x000fea0003800000 */
[----:B-----5:R-:W-:-:S04]  /*4860*/  LOP3.LUT R53, R53, R52, RZ, 0x3c, !PT ;  /* 0x0000003435357212 */ /* 0x020fc800078e3cff */
[----:B------:R-:W-:-:S13]  /*4870*/  ISETP.GT.AND P0, PT, R53, -0x1, PT ;  /* 0xffffffff3500780c */ /* 0x000fda0003f04270 */
[----:B------:R-:W-:Y:S05]  /*4880*/  @P0 BRA `(.L_x_506) ;  /* 0xfffffffc00e80947 */ /* 0x000fea000383ffff */
.L_x_505:
[----:B------:R-:W-:Y:S05]  /*4890*/  WARPSYNC.ALL ;  /* 0x0000000000007948 */ /* 0x000fea0003800000 */
[----:B------:R-:W-:Y:S06]  /*48a0*/  BAR.SYNC.DEFER_BLOCKING 0x0 ;  /* 0x0000000000007b1d */ /* 0x000fec0000010000 */
[----:B------:R-:W-:Y:S05]  /*48b0*/  BRA `(.L_x_507) ;  /* 0x0000000000547947 */ /* 0x000fea0003800000 */
.L_x_504:
        /* <DEDUP_REMOVED lines=13> */
.L_x_509:
[----:B------:R-:W2:Y:S04]  /*4990*/  LD.E.STRONG.GPU R52, desc[UR14][R50.64] ;  /* 0x0000000e32347980 */ /* 0x000ea8000c10f900 */
[----:B--2---:R-:W-:Y:S01]  /*49a0*/  CCTL.IVALL ;  /* 0x00000000ff00798f */ /* 0x004fe20002000000 */
[----:B------:R-:W-:Y:S05]  /*49b0*/  YIELD ;  /* 0x0000000000007946 */ /* 0x000fea0003800000 */
[----:B-----5:R-:W-:-:S04]  /*49c0*/  LOP3.LUT R52, R52, R53, RZ, 0x3c, !PT ;  /* 0x0000003534347212 */ /* 0x020fc800078e3cff */
[----:B------:R-:W-:-:S13]  /*49d0*/  ISETP.GT.AND P0, PT, R52, -0x1, PT ;  /* 0xffffffff3400780c */ /* 0x000fda0003f04270 */
[----:B------:R-:W-:Y:S05]  /*49e0*/  @P0 BRA `(.L_x_509) ;  /* 0xfffffffc00e80947 */ /* 0x000fea000383ffff */
.L_x_508:
[----:B------:R-:W-:Y:S05]  /*49f0*/  WARPSYNC.ALL ;  /* 0x0000000000007948 */ /* 0x000fea0003800000 */
[----:B------:R-:W-:Y:S06]  /*4a00*/  BAR.SYNC.DEFER_BLOCKING 0x0 ;  /* 0x0000000000007b1d */ /* 0x000fec0000010000 */
.L_x_507:
        /* <DEDUP_REMOVED lines=28> */
[----:B0-----:R-:W-:Y:S01]  /*4bd0*/  FADD.FTZ R93, R90, R93 ;  /* 0x0000005d5a5d7221 */ /* 0x001fe20000010000 */
[----:B------:R-:W-:Y:S01]  /*4be0*/  LEA R90, R52, UR6, 0x3 ;  /* 0x00000006345a7c11 */ /* 0x000fe2000f8e18ff */
[----:B-1----:R-:W-:-:S03]  /*4bf0*/  FADD.FTZ R92, R91, R92 ;  /* 0x0000005c5b5c7221 */ /* 0x002fc60000010000 */
[----:B------:R-:W0:Y:S04]  /*4c00*/  SHFL.BFLY PT, R50, R93, 0x1, 0x1f ;  /* 0x0c201f005d327f89 */ /* 0x000e2800000e0000 */
[----:B------:R-:W1:Y:S01]  /*4c10*/  SHFL.BFLY PT, R51, R92, 0x1, 0x1f ;  /* 0x0c201f005c337f89 */ /* 0x000e6200000e0000 */
[----:B0-----:R-:W-:Y:S01]  /*4c20*/  FADD.FTZ R50, R93, R50 ;  /* 0x000000325d327221 */ /* 0x001fe20000010000 */
[----:B-1----:R-:W-:-:S03]  /*4c30*/  FADD.FTZ R51, R92, R51 ;  /* 0x000000335c337221 */ /* 0x002fc60000010000 */
[----:B------:R-:W-:Y:S01]  /*4c40*/  @!P0 FMUL.FTZ R50, R50, 2.4414062863797880709e-05 ;  /* 0x37cccccd32328820 */ /* 0x000fe20000410000 */
[----:B------:R-:W-:-:S05]  /*4c50*/  @!P0 FMUL.FTZ R51, R51, 2.4414062863797880709e-05 ;  /* 0x37cccccd33338820 */ /* 0x000fca0000410000 */
        /* <DEDUP_REMOVED lines=39> */
[----:B0-----:R-:W-:Y:S01]  /*4ed0*/  IADD3 R22, P0, PT, R11, UR6, RZ ;  /* 0x000000060b167c10 */ /* 0x001fe2000ff1e0ff */
        /* <DEDUP_REMOVED lines=66> */
[----:B------:R-:W-:-:S02]  /*5300*/  IADD3.X R23, PT, PT, R12, UR7, RZ, P0, !PT ;  /* 0x000000070c177c10 */ /* 0x000fc400087fe4ff */
        /* <DEDUP_REMOVED lines=15> */
[----:B------:R-:W-:-:S03]  /*5400*/  F2FP.BF16.F32.PACK_AB R13, R13, R60 ;  /* 0x0000003c0d0d723e */ /* 0x000fc600000010ff */
[----:B------:R0:W-:Y:S04]  /*5410*/  STG.E.64 desc[UR14][R22.64+0x19000], R30 ;  /* 0x0190001e16007986 */ /* 0x0001e8000c101b0e */
[----:B------:R0:W-:Y:S04]  /*5420*/  STG.E.64 desc[UR14][R22.64+0x1e000], R34 ;  /* 0x01e0002216007986 */ /* 0x0001e8000c101b0e */
[----:B------:R0:W-:Y:S01]  /*5430*/  STG.E.64 desc[UR14][R22.64+0x23000], R12 ;  /* 0x0230000c16007986 */ /* 0x0001e2000c101b0e */
[----:B------:R-:W-:Y:S05]  /*5440*/  BRA.U !UP0, `(.L_x_510) ;  /* 0xffffffb108207547 */ /* 0x000fea000b83ffff */
.L_x_498:
        /* <DEDUP_REMOVED lines=8> */
[----:B------:R-:W-:Y:S01]  /*54d0*/  UISETP.LT.U32.AND UP0, UPT, UR16, 0x4, UPT ;  /* 0x000000041000788c */ /* 0x000fe2000bf01070 */
[----:B------:R-:W-:Y:S01]  /*54e0*/  SHF.R.U32.HI R0, RZ, 0x5, R89 ;  /* 0x00000005ff007819 */ /* 0x000fe20000011659 */
[----:B------:R-:W1:Y:S01]  /*54f0*/  S2UR UR9, SR_CgaCtaId ;  /* 0x00000000000979c3 */ /* 0x000e620000008800 */
[----:B------:R-:W-:Y:S01]  /*5500*/  UMOV UR8, 0x400 ;  /* 0x0000040000087882 */ /* 0x000fe20000000000 */
[----:B------:R-:W-:Y:S01]  /*5510*/  UISETP.LT.AND.EX UP0, UPT, UR17, URZ, UPT, UP0 ;  /* 0x000000ff1100728c */ /* 0x000fe2000bf01300 */
[----:B------:R-:W-:Y:S02]  /*5520*/  LOP3.LUT R4, RZ, R0, RZ, 0x33, !PT ;  /* 0x00000000ff047212 */ /* 0x000fe400078e33ff */
[C---:B------:R-:W-:Y:S01]  /*5530*/  LOP3.LUT R10, R89.reuse, 0x1f, RZ, 0xc0, !PT ;  /* 0x0000001f590a7812 */ /* 0x040fe200078ec0ff */
[----:B------:R-:W-:Y:S01]  /*5540*/  USEL UR7, UR16, 0x4, UP0 ;  /* 0x0000000410077887 */ /* 0x000fe20008000000 */
[C---:B------:R-:W-:Y:S01]  /*5550*/  LOP3.LUT R42, R89.reuse, 0xf, RZ, 0xc0, !PT ;  /* 0x0000000f592a7812 */ /* 0x040fe200078ec0ff */
[----:B------:R-:W-:Y:S01]  /*5560*/  USEL UR4, UR17, URZ, UP0 ;  /* 0x000000ff11047287 */ /* 0x000fe20008000000 */
[----:B------:R-:W-:Y:S01]  /*5570*/  SHF.L.U32 R11, R89, 0x1, RZ ;  /* 0x00000001590b7819 */ /* 0x000fe200000006ff */
[----:B------:R-:W-:Y:S01]  /*5580*/  USHF.L.U32 UR10, UR7, 0x3, URZ ;  /* 0x00000003070a7899 */ /* 0x000fe200080006ff */
[----:B0-----:R-:W-:Y:S01]  /*5590*/  MOV R13, UR6 ;  /* 0x00000006000d7c02 */ /* 0x001fe20008000f00 */
[----:B------:R-:W-:-:S04]  /*55a0*/  USHF.L.U64.HI UR7, UR7, 0x3, UR4 ;  /* 0x0000000307077899 */ /* 0x000fc80008010204 */
[----:B------:R-:W-:Y:S02]  /*55b0*/  IADD3 R4, P0, PT, R4, UR10, RZ ;  /* 0x0000000a04047c10 */ /* 0x000fe4000ff1e0ff */
[----:B------:R-:W-:Y:S01]  /*55c0*/  MOV R5, UR7 ;  /* 0x0000000700057c02 */ /* 0x000fe20008000f00 */
[----:B------:R-:W0:Y:S03]  /*55d0*/  LDCU.64 UR4, c[0x0][0x3d0] ;  /* 0x00007a00ff0477ac */ /* 0x000e260008000a00 */
[----:B------:R-:W-:Y:S01]  /*55e0*/  IADD3.X R5, PT, PT, R5, -0x1, RZ, P0, !PT ;  /* 0xffffffff05057810 */ /* 0x000fe200007fe4ff */
[----:B-1----:R-:W-:-:S04]  /*55f0*/  ULEA UR8, UR9, UR8, 0x18 ;  /* 0x0000000809087291 */ /* 0x002fc8000f8ec0ff */
[----:B------:R-:W-:-:S04]  /*5600*/  IMAD.WIDE.U32 R2, R5, -0x33333333, RZ ;  /* 0xcccccccd05027825 */ /* 0x000fc800078e00ff */
[----:B------:R-:W-:-:S04]  /*5610*/  IMAD.WIDE.U32 R6, P0, R4, -0x33333334, R2 ;  /* 0xcccccccc04067825 */ /* 0x000fc80007800002 */
[----:B------:R-:W-:Y:S01]  /*5620*/  IMAD.WIDE.U32 R2, R4, -0x33333333, RZ ;  /* 0xcccccccd04027825 */ /* 0x000fe200078e00ff */
[----:B------:R-:W-:Y:S01]  /*5630*/  IADD3.X R9, PT, PT, RZ, RZ, RZ, P0, !PT ;  /* 0x000000ffff097210 */ /* 0x000fe200007fe4ff */
[----:B0-----:R-:W-:Y:S01]  /*5640*/  UIADD3 UR4, UP0, UPT, UR4, 0xca000, URZ ;  /* 0x000ca00004047890 */ /* 0x001fe2000ff1e0ff */
[----:B------:R-:W-:Y:S02]  /*5650*/  MOV R8, R7 ;  /* 0x0000000700087202 */ /* 0x000fe40000000f00 */
[----:B------:R-:W-:Y:S01]  /*5660*/  IADD3 RZ, P0, PT, R3, R6, RZ ;  /* 0x0000000603ff7210 */ /* 0x000fe20007f1e0ff */
[----:B------:R-:W-:-:S04]  /*5670*/  UIADD3.X UR5, UPT, UPT, URZ, UR5, URZ, UP0, !UPT ;  /* 0x00000005ff057290 */ /* 0x000fc800087fe4ff */
        /* <DEDUP_REMOVED lines=21> */
.L_x_522:
        /* <DEDUP_REMOVED lines=28> */
.L_x_515:
        /* <DEDUP_REMOVED lines=33> */
.L_x_514:
[----:B------:R-:W-:Y:S05]  /*5ba0*/  BSYNC.RECONVERGENT B1 ;  /* 0x0000000000017941 */ /* 0x000fea0003800200 */
.L_x_513:
        /* <DEDUP_REMOVED lines=25> */
.L_x_517:
[----:B------:R-:W-:Y:S05]  /*5d40*/  BSYNC.RECONVERGENT B1 ;  /* 0x0000000000017941 */ /* 0x000fea0003800200 */
.L_x_516:
        /* <DEDUP_REMOVED lines=26> */
.L_x_512:
[----:B------:R-:W-:Y:S05]  /*5ef0*/  BSYNC.RECONVERGENT B0 ;  /* 0x0000000000007941 */ /* 0x000fea0003800200 */
.L_x_511:
[----:B------:R0:W-:Y:S01]  /*5f00*/  STS [R9], R27 ;  /* 0x0000001b09007388 */ /* 0x0001e20000000800 */
[----:B------:R-:W1:Y:S01]  /*5f10*/  LDC.64 R6, c[0x0][0x388] ;  /* 0x0000e200ff067b82 */ /* 0x000e620000000a00 */
[----:B------:R-:W-:Y:S02]  /*5f20*/  ISETP.GT.U32.AND P1, PT, R42, 0x9, PT ;  /* 0x000000092a00780c */ /* 0x000fe40003f24070 */
[----:B------:R0:W-:Y:S01]  /*5f30*/  STS [R9+0x500], R24 ;  /* 0x0005001809007388 */ /* 0x0001e20000000800 */
[----:B------:R-:W-:-:S04]  /*5f40*/  MOV R28, R8 ;  /* 0x00000008001c7202 */ /* 0x000fc80000000f00 */
[----:B------:R-:W2:Y:S08]  /*5f50*/  LDC.64 R18, c[0x0][0x390] ;  /* 0x0000e400ff127b82 */ /* 0x000eb00000000a00 */
[----:B0-----:R-:W-:Y:S06]  /*5f60*/  BAR.SYNC.DEFER_BLOCKING 0x0 ;  /* 0x0000000000007b1d */ /* 0x001fec0000010000 */
.L_x_521:
        /* <DEDUP_REMOVED lines=32> */
.L_x_532:
        /* <DEDUP_REMOVED lines=10> */
.L_x_520:
[----:B------:R-:W-:Y:S05]  /*6210*/  BSYNC.RECONVERGENT B0 ;  /* 0x0000000000007941 */ /* 0x000fea0003800200 */
.L_x_519:
        /* <DEDUP_REMOVED lines=9> */
.L_x_518:
        /* <DEDUP_REMOVED lines=8> */
.L_x_524:
[----:B------:R-:W-:Y:S05]  /*6330*/  BSYNC B0 ;  /* 0x0000000000007941 */ /* 0x000fea0003800000 */
.L_x_523:
        /* <DEDUP_REMOVED lines=8> */
.L_x_525:
[----:B------:R-:W-:Y:S01]  /*63c0*/  FADD.FTZ R22, R22, R17 ;  /* 0x0000001116167221 */ /* 0x000fe20000010000 */
[----:B------:R-:W-:-:S04]  /*63d0*/  HFMA2 R31, -RZ, RZ, 0, 2.384185791015625e-07 ;  /* 0x00000004ff1f7431 */ /* 0x000fc800000001ff */
[----:B------:R-:W-:Y:S02]  /*63e0*/  MOV R32, R22 ;  /* 0x0000001600207202 */ /* 0x000fe40000000f00 */
[----:B------:R-:W-:-:S07]  /*63f0*/  MOV R21, R29 ;  /* 0x0000001d00157202 */ /* 0x000fce0000000f00 */
[----:B------:R-:W-:Y:S05]  /*6400*/  WARPSYNC.COLLECTIVE R27, `(.L_x_526) ;  /* 0x000000001b087348 */ /* 0x000fea0003c00000 */
[----:B------:R0:W1:Y:S02]  /*6410*/  SHFL.BFLY P3, R29, R32, R31, R34 ;  /* 0x0c00001f201d7389 */ /* 0x0000640000060022 */
[----:B01----:R-:W-:Y:S05]  /*6420*/  ENDCOLLECTIVE ;  /* 0x000000000000791b */ /* 0x003fea0003800000 */
.L_x_526:
[----:B------:R-:W-:-:S05]  /*6430*/  FADD.FTZ R21, R21, R20 ;  /* 0x0000001415157221 */ /* 0x000fca0000010000 */
[----:B------:R-:W-:Y:S02]  /*6440*/  MOV R32, R21 ;  /* 0x0000001500207202 */ /* 0x000fe40000000f00 */
[----:B------:R-:W-:-:S07]  /*6450*/  MOV R23, R29 ;  /* 0x0000001d00177202 */ /* 0x000fce0000000f00 */
[----:B------:R-:W-:Y:S05]  /*6460*/  WARPSYNC.COLLECTIVE R27, `(.L_x_527) ;  /* 0x000000001b087348 */ /* 0x000fea0003c00000 */
[----:B------:R0:W1:Y:S02]  /*6470*/  SHFL.BFLY P3, R29, R32, R31, R34 ;  /* 0x0c00001f201d7389 */ /* 0x0000640000060022 */
[----:B01----:R-:W-:Y:S05]  /*6480*/  ENDCOLLECTIVE ;  /* 0x000000000000791b */ /* 0x003fea0003800000 */
.L_x_527:
[----:B------:R-:W-:Y:S01]  /*6490*/  FADD.FTZ R23, R22, R23 ;  /* 0x0000001716177221 */ /* 0x000fe20000010000 */
[----:B------:R-:W-:-:S04]  /*64a0*/  HFMA2 R31, -RZ, RZ, 0, 1.1920928955078125e-07 ;  /* 0x00000002ff1f7431 */ /* 0x000fc800000001ff */
[----:B------:R-:W-:Y:S02]  /*64b0*/  MOV R32, R23 ;  /* 0x0000001700207202 */ /* 0x000fe40000000f00 */
[----:B------:R-:W-:-:S07]  /*64c0*/  MOV R24, R29 ;  /* 0x0000001d00187202 */ /* 0x000fce0000000f00 */
[----:B------:R-:W-:Y:S05]  /*64d0*/  WARPSYNC.COLLECTIVE R27, `(.L_x_528) ;  /* 0x000000001b087348 */ /* 0x000fea0003c00000 */
[----:B------:R0:W1:Y:S02]  /*64e0*/  SHFL.BFLY P3, R29, R32, R31, R34 ;  /* 0x0c00001f201d7389 */ /* 0x0000640000060022 */
[----:B01----:R-:W-:Y:S05]  /*64f0*/  ENDCOLLECTIVE ;  /* 0x000000000000791b */ /* 0x003fea0003800000 */
.L_x_528:
[----:B------:R-:W-:-:S05]  /*6500*/  FADD.FTZ R24, R21, R24 ;  /* 0x0000001815187221 */ /* 0x000fca0000010000 */
[----:B------:R-:W-:Y:S02]  /*6510*/  MOV R32, R24 ;  /* 0x0000001800207202 */ /* 0x000fe40000000f00 */
[----:B------:R-:W-:-:S07]  /*6520*/  MOV R30, R29 ;  /* 0x0000001d001e7202 */ /* 0x000fce0000000f00 */
[----:B------:R-:W-:Y:S05]  /*6530*/  WARPSYNC.COLLECTIVE R27, `(.L_x_529) ;  /* 0x000000001b087348 */ /* 0x000fea0003c00000 */
[----:B------:R0:W1:Y:S02]  /*6540*/  SHFL.BFLY P3, R29, R32, R31, R34 ;  /* 0x0c00001f201d7389 */ /* 0x0000640000060022 */
[----:B01----:R-:W-:Y:S05]  /*6550*/  ENDCOLLECTIVE ;  /* 0x000000000000791b */ /* 0x003fea0003800000 */
.L_x_529:
[----:B------:R-:W-:Y:S01]  /*6560*/  FADD.FTZ R30, R23, R30 ;  /* 0x0000001e171e7221 */ /* 0x000fe20000010000 */
[----:B------:R-:W-:-:S04]  /*6570*/  HFMA2 R31, -RZ, RZ, 0, 5.9604644775390625e-08 ;  /* 0x00000001ff1f7431 */ /* 0x000fc800000001ff */
[----:B------:R-:W-:Y:S02]  /*6580*/  MOV R32, R30 ;  /* 0x0000001e00207202 */ /* 0x000fe40000000f00 */
[----:B------:R-:W-:-:S07]  /*6590*/  MOV R17, R29 ;  /* 0x0000001d00117202 */ /* 0x000fce0000000f00 */
[----:B------:R-:W-:Y:S05]  /*65a0*/  WARPSYNC.COLLECTIVE R27, `(.L_x_530) ;  /* 0x000000001b087348 */ /* 0x000fea0003c00000 */
[----:B------:R0:W1:Y:S02]  /*65b0*/  SHFL.BFLY P3, R29, R32, R31, R34 ;  /* 0x0c00001f201d7389 */ /* 0x0000640000060022 */
[----:B01----:R-:W-:Y:S05]  /*65c0*/  ENDCOLLECTIVE ;  /* 0x000000000000791b */ /* 0x003fea0003800000 */
.L_x_530:
[----:B------:R-:W-:-:S05]  /*65d0*/  FADD.FTZ R17, R24, R17 ;  /* 0x0000001118117221 */ /* 0x000fca0000010000 */
[----:B------:R-:W-:Y:S02]  /*65e0*/  MOV R32, R17 ;  /* 0x0000001100207202 */ /* 0x000fe40000000f00 */
[----:B------:R-:W-:-:S07]  /*65f0*/  MOV R25, R29 ;  /* 0x0000001d00197202 */ /* 0x000fce0000000f00 */
[----:B------:R-:W-:Y:S05]  /*6600*/  WARPSYNC.COLLECTIVE R27, `(.L_x_531) ;  /* 0x000000001b087348 */ /* 0x000fea0003c00000 */
[----:B------:R0:W1:Y:S02]  /*6610*/  SHFL.BFLY P3, R29, R32, R31, R34 ;  /* 0x0c00001f201d7389 */ /* 0x0000640000060022 */
[----:B01----:R-:W-:Y:S05]  /*6620*/  ENDCOLLECTIVE ;  /* 0x000000000000791b */ /* 0x003fea0003800000 */
.L_x_531:
[----:B------:R-:W-:Y:S01]  /*6630*/  FADD.FTZ R25, R30, R25 ;  /* 0x000000191e197221 */ /* 0x000fe20000010000 */
[----:B------:R-:W-:Y:S01]  /*6640*/  MOV R20, R29 ;  /* 0x0000001d00147202 */ /* 0x000fe20000000f00 */
[----:B------:R-:W-:Y:S06]  /*6650*/  BRA `(.L_x_532) ;  /* 0xfffffff800c47947 */ /* 0x000fec000383ffff */
.L_x_533:
        /* <DEDUP_REMOVED lines=10> */
.L_x_1653:


//--------------------- .text._ZN13group_norm_v218gn_bwd_cuda_kernelI13__nv_bfloat16Li320ELi3ELi16ELi160ELi256ELb1ELb1ELi32ELi320ELi320ELi4ELb1ELi40ELb0ELb0ELNS_15WgradSyncMethodE3ENS_16CompileConditionILi1000EEEEEvPT_S6_S6_PKS5_S8_S8_S8_PKfflPfPj --------------------------
	.section	.text._ZN13group_norm_v218gn_bwd_cuda_kernelI13__nv_bfloat16Li320ELi3ELi16ELi160ELi256ELb1ELb1ELi32ELi320ELi320ELi4ELb1ELi40ELb0ELb0ELNS_15WgradSyncMethodE3ENS_16CompileConditionILi1000EEEEEvPT_S6_S6_PKS5_S8_S8_S8_PKfflPfPj,"ax",@progbits
	.align	128
        .global         _ZN13group_norm_v218gn_bwd_cuda_kernelI13__nv_bfloat16Li320ELi3ELi16ELi160ELi256ELb1ELb1ELi32ELi320ELi320ELi4ELb1ELi40ELb0ELb0ELNS_15WgradSyncMethodE3ENS_16CompileConditionILi1000EEEEEvPT_S6_S6_PKS5_S8_S8_S8_PKfflPfPj
        .type           _ZN13group_norm_v218gn_bwd_cuda_kernelI13__nv_bfloat16Li320ELi3ELi16ELi160ELi256ELb1ELb1ELi32ELi320ELi320ELi4ELb1ELi40ELb0ELb0ELNS_15WgradSyncMethodE3ENS_16CompileConditionILi1000EEEEEvPT_S6_S6_PKS5_S8_S8_S8_PKfflPfPj,@function
        .size           _ZN13group_norm_v218gn_bwd_cuda_kernelI13__nv_bfloat16Li320ELi3ELi16ELi160ELi256ELb1ELb1ELi32ELi320ELi320ELi4ELb1ELi40ELb0ELb0ELNS_15WgradSyncMethodE3ENS_16CompileConditionILi1000EEEEEvPT_S6_S6_PKS5_S8_S8_S8_PKfflPfPj,(.L_x_1654 - _ZN13group_norm_v218gn_bwd_cuda_kernelI13__nv_bfloat16Li320ELi3ELi16ELi160ELi256ELb1ELb1ELi32ELi320ELi320ELi4ELb1ELi40ELb0ELb0ELNS_15WgradSyncMethodE3ENS_16CompileConditionILi1000EEEEEvPT_S6_S6_PKS5_S8_S8_S8_PKfflPfPj)
        .other          _ZN13group_norm_v218gn_bwd_cuda_kernelI13__nv_bfloat16Li320ELi3ELi16ELi160ELi256ELb1ELb1ELi32ELi320ELi320ELi4ELb1ELi40ELb0ELb0ELNS_15WgradSyncMethodE3ENS_16CompileConditionILi1000EEEEEvPT_S6_S6_PKS5_S8_S8_S8_PKfflPfPj,@"STO_CUDA_ENTRY STV_DEFAULT"
_ZN13group_norm_v218gn_bwd_cuda_kernelI13__nv_bfloat16Li320ELi3ELi16ELi160ELi256ELb1ELb1ELi32ELi320ELi320ELi4ELb1ELi40ELb0ELb0ELNS_15WgradSyncMethodE3ENS_16CompileConditionILi1000EEEEEvPT_S6_S6_PKS5_S8_S8_S8_PKfflPfPj:
.text._ZN13group_norm_v218gn_bwd_cuda_kernelI13__nv_bfloat16Li320ELi3ELi16ELi160ELi256ELb1ELb1ELi32ELi320ELi320ELi4ELb1ELi40ELb0ELb0ELNS_15WgradSyncMethodE3ENS_16CompileConditionILi1000EEEEEvPT_S6_S6_PKS5_S8_S8_S8_PKfflPfPj:
        /* <DEDUP_REMOVED lines=30> */
.L_x_536:
[----:B0-----:R-:W2:Y:S04]  /*01e0*/  LD.E.STRONG.GPU R5, desc[UR14][R2.64+0xa0] ;  /* 0x0000a00e02057980 */ /* 0x001ea8000c10f900 */
[----:B--2---:R-:W-:Y:S01]  /*01f0*/  CCTL.IVALL ;  /* 0x00000000ff00798f */ /* 0x004fe20002000000 */
[----:B------:R-:W-:Y:S05]  /*0200*/  YIELD ;  /* 0x0000000000007946 */ /* 0x000fea0003800000 */
[----:B-----5:R-:W-:-:S04]  /*0210*/  LOP3.LUT R5, R5, R0, RZ, 0x3c, !PT ;  /* 0x0000000005057212 */ /* 0x020fc800078e3cff */
[----:B------:R-:W-:-:S13]  /*0220*/  ISETP.GT.AND P0, PT, R5, -0x1, PT ;  /* 0xffffffff0500780c */ /* 0x000fda0003f04270 */
[----:B------:R-:W-:Y:S05]  /*0230*/  @P0 BRA `(.L_x_536) ;  /* 0xfffffffc00e80947 */ /* 0x000fea000383ffff */
.L_x_535:
[----:B------:R-:W-:Y:S05]  /*0240*/  WARPSYNC.ALL ;  /* 0x0000000000007948 */ /* 0x000fea0003800000 */
[----:B------:R-:W-:Y:S06]  /*0250*/  BAR.SYNC.DEFER_BLOCKING 0x0 ;  /* 0x0000000000007b1d */ /* 0x000fec0000010000 */
[----:B------:R-:W-:Y:S05]  /*0260*/  BRA `(.L_x_537) ;  /* 0x0000005c00187947 */ /* 0x000fea0003800000 */
.L_x_534:
        /* <DEDUP_REMOVED lines=19> */
[----:B------:R-:W-:Y:S01]  /*03a0*/  LOP3.LUT R5, R5, 0xffff, RZ, 0xc0, !PT ;  /* 0x0000ffff05057812 */ /* 0x000fe200078ec0ff */
[----:B------:R-:W-:Y:S02]  /*03b0*/  UMOV UR4, URZ ;  /* 0x000000ff00047c82 */ /* 0x000fe40008000000 */
[----:B------:R-:W-:Y:S02]  /*03c0*/  STL [R1+0x4c], RZ ;  /* 0x00004cff01007387 */ /* 0x000fe40000100800 */
[----:B------:R-:W-:-:S02]  /*03d0*/  IMAD R5, R5, 0xccd, RZ ;  /* 0x00000ccd05057824 */ /* 0x000fc400078e02ff */
[----:B------:R-:W-:Y:S04]  /*03e0*/  STL [R1+0x64], RZ ;  /* 0x000064ff01007387 */ /* 0x000fe80000100800 */
[----:B------:R-:W-:Y:S04]  /*03f0*/  STL [R1+0x3c], RZ ;  /* 0x00003cff01007387 */ /* 0x000fe80000100800 */
[----:B------:R-:W-:Y:S04]  /*0400*/  STL [R1+0x5c], RZ ;  /* 0x00005cff01007387 */ /* 0x000fe80000100800 */
[----:B------:R-:W-:Y:S04]  /*0410*/  STL [R1+0x48], RZ ;  /* 0x000048ff01007387 */ /* 0x000fe80000100800 */
[----:B------:R-:W-:Y:S04]  /*0420*/  STL [R1+0x60], RZ ;  /* 0x000060ff01007387 */ /* 0x000fe80000100800 */
[----:B------:R-:W-:Y:S04]  /*0430*/  STL [R1+0x38], RZ ;  /* 0x000038ff01007387 */ /* 0x000fe80000100800 */
[----:B------:R-:W-:Y:S01]  /*0440*/  STL [R1+0x58], RZ ;  /* 0x000058ff01007387 */ /* 0x000fe20000100800 */
[----:B--2---:R-:W-:-:S02]  /*0450*/  PRMT R11, R7, 0x7632, R11 ;  /* 0x00007632070b7816 */ /* 0x004fc4000000000b */
[----:B------:R-:W-:Y:S02]  /*0460*/  SHF.L.U32 R2, R7, 0x10, RZ ;  /* 0x0000001007027819 */ /* 0x000fe400000006ff */
[----:B------:R-:W-:Y:S02]  /*0470*/  SHF.R.U32.HI R7, RZ, 0x13, R5 ;  /* 0x00000013ff077819 */ /* 0x000fe40000011605 */
[----:B------:R-:W-:Y:S02]  /*0480*/  PRMT R10, R6, 0x7632, R10 ;  /* 0x00007632060a7816 */ /* 0x000fe4000000000a */
[----:B---3--:R-:W-:Y:S01]  /*0490*/  PRMT R12, R8, 0x7632, R12 ;  /* 0x00007632080c7816 */ /* 0x008fe2000000000c */
[----:B------:R0:W-:Y:S01]  /*04a0*/  STL [R1+0xac], R7 ;  /* 0x0000ac0701007387 */ /* 0x0001e20000100800 */
[----:B------:R-:W-:Y:S02]  /*04b0*/  PRMT R13, R9, 0x7632, R13 ;  /* 0x00007632090d7816 */ /* 0x000fe4000000000d */
[----:B------:R-:W-:-:S02]  /*04c0*/  SHF.L.U32 R0, R6, 0x10, RZ ;  /* 0x0000001006007819 */ /* 0x000fc400000006ff */
[----:B------:R-:W-:Y:S02]  /*04d0*/  SHF.L.U32 R3, R8, 0x10, RZ ;  /* 0x0000001008037819 */ /* 0x000fe400000006ff */
[----:B------:R-:W-:Y:S02]  /*04e0*/  SHF.L.U32 R4, R9, 0x10, RZ ;  /* 0x0000001009047819 */ /* 0x000fe400000006ff */
[----:B------:R-:W-:Y:S02]  /*04f0*/  SHF.L.U32 R5, R10, 0x10, RZ ;  /* 0x000000100a057819 */ /* 0x000fe400000006ff */
[----:B------:R-:W-:Y:S02]  /*0500*/  SHF.L.U32 R6, R11, 0x10, RZ ;  /* 0x000000100b067819 */ /* 0x000fe400000006ff */
[----:B0-----:R-:W-:Y:S02]  /*0510*/  SHF.L.U32 R7, R12, 0x10, RZ ;  /* 0x000000100c077819 */ /* 0x001fe400000006ff */
[----:B------:R-:W-:-:S07]  /*0520*/  SHF.L.U32 R8, R13, 0x10, RZ ;  /* 0x000000100d087819 */ /* 0x000fce00000006ff */
.L_x_549:
[----:B-1----:R-:W2:Y:S01]  /*0530*/  LDL R16, [R1+0xac] ;  /* 0x0000ac0001107983 */ /* 0x002ea20000100800 */
[----:B------:R-:W0:Y:S01]  /*0540*/  S2UR UR8, SR_CTAID.Y ;  /* 0x00000000000879c3 */ /* 0x000e220000002600 */
[----:B------:R-:W-:Y:S01]  /*0550*/  USHF.R.U64 UR13, UR10, 0x3, UR5 ;  /* 0x000000030a0d7899 */ /* 0x000fe20008001205 */
[----:B------:R-:W-:Y:S01]  /*0560*/  HFMA2 R13, -RZ, RZ, 0, 0 ;  /* 0x00000000ff0d7431 */ /* 0x000fe200000001ff */
[----:B------:R-:W1:Y:S01]  /*0570*/  S2R R55, SR_TID.X ;  /* 0x0000000000377919 */ /* 0x000e620000002100 */
[----:B------:R-:W-:Y:S01]  /*0580*/  USHF.R.U32.HI UR6, URZ, 0x3, UR5 ;  /* 0x00000003ff067899 */ /* 0x000fe20008011605 */
[----:B------:R-:W3:Y:S02]  /*0590*/  LDCU.64 UR16, c[0x0][0x3b8] ;  /* 0x00007700ff1077ac */ /* 0x000ee40008000a00 */
[----:B------:R-:W-:Y:S01]  /*05a0*/  MOV R15, UR13 ;  /* 0x0000000d000f7c02 */ /* 0x000fe20008000f00 */
[----:B------:R-:W4:Y:S01]  /*05b0*/  S2UR UR18, SR_CTAID.X ;  /* 0x00000000001279c3 */ /* 0x000f220000002500 */
[----:B------:R-:W-:-:S02]  /*05c0*/  USHF.L.U32 UR9, UR13, 0x5, URZ ;  /* 0x000000050d097899 */ /* 0x000fc400080006ff */
[----:B------:R-:W-:Y:S01]  /*05d0*/  USHF.L.U64.HI UR12, UR13, 0x5, UR6 ;  /* 0x000000050d0c7899 */ /* 0x000fe20008010206 */
[----:B------:R-:W3:Y:S05]  /*05e0*/  LDCU.64 UR20, c[0x0][0x3a0] ;  /* 0x00007400ff1477ac */ /* 0x000eea0008000a00 */
[----:B------:R-:W-:Y:S01]  /*05f0*/  MOV R11, UR12 ;  /* 0x0000000c000b7c02 */ /* 0x000fe20008000f00 */
[----:B------:R-:W-:Y:S02]  /*0600*/  UIMAD UR6, UR6, 0xa0000, URZ ;  /* 0x000a0000060678a4 */ /* 0x000fe4000f8e02ff */
[----:B0-----:R-:W-:Y:S02]  /*0610*/  ULOP3.LUT UR11, UR8, 0x7, URZ, 0xc0, !UPT ;  /* 0x00000007080b7892 */ /* 0x001fe4000f8ec0ff */
[----:B----4-:R-:W-:Y:S01]  /*0620*/  USHF.L.U32 UR7, UR18, 0x5, URZ ;  /* 0x0000000512077899 */ /* 0x010fe200080006ff */
[----:B-1----:R-:W-:-:S05]  /*0630*/  LOP3.LUT R9, R55, 0xffff, RZ, 0xc0, !PT ;  /* 0x0000ffff37097812 */ /* 0x002fca00078ec0ff */
[----:B------:R-:W-:Y:S01]  /*0640*/  MOV R14, UR7 ;  /* 0x00000007000e7c02 */ /* 0x000fe20008000f00 */
        /* <DEDUP_REMOVED lines=17> */
[----:B------:R-:W0:Y:S01]  /*0760*/  LDCU.64 UR6, c[0x0][0x398] ;  /* 0x00007300ff0677ac */ /* 0x000e220008000a00 */
[C---:B------:R-:W-:Y:S02]  /*0770*/  SHF.L.U32 R22, R9.reuse, 0x1, RZ ;  /* 0x0000000109167819 */ /* 0x040fe400000006ff */
[----:B------:R-:W-:-:S03]  /*0780*/  SHF.L.U64.HI R14, R9, 0x1, R12 ;  /* 0x00000001090e7819 */ /* 0x000fc6000001020c */
[----:B------:R1:W-:Y:S01]  /*0790*/  STL [R1+0xa0], R22 ;  /* 0x0000a01601007387 */ /* 0x0003e20000100800 */
[----:B--2---:R-:W-:-:S03]  /*07a0*/  IMAD.WIDE.U32 R10, R16, 0x2, R10 ;  /* 0x00000002100a7825 */ /* 0x004fc600078e000a */
[----:B---3--:R-:W-:-:S04]  /*07b0*/  LEA R18, P0, R10, UR16, 0x2 ;  /* 0x000000100a127c11 */ /* 0x008fc8000f8010ff */
[----:B------:R-:W-:Y:S01]  /*07c0*/  LEA.HI.X R19, R10, UR17, R11, 0x2, P0 ;  /* 0x000000110a137c11 */ /* 0x000fe200080f140b */
[----:B------:R2:W-:Y:S01]  /*07d0*/  STL [R1+0xa4], R14 ;  /* 0x0000a40e01007387 */ /* 0x0005e20000100800 */
[----:B------:R-:W-:Y:S01]  /*07e0*/  IADD3 R28, P0, PT, R22, UR20, RZ ;  /* 0x00000014161c7c10 */ /* 0x000fe2000ff1e0ff */
[----:B------:R-:W3:Y:S03]  /*07f0*/  LDCU.64 UR16, c[0x0][0x3c8] ;  /* 0x00007900ff1077ac */ /* 0x000ee60008000a00 */
[----:B------:R-:W4:Y:S01]  /*0800*/  LDG.E.64.CONSTANT R18, desc[UR14][R18.64] ;  /* 0x0000000e12127981 */ /* 0x000f22000c1e9b00 */
[----:B------:R-:W-:-:S05]  /*0810*/  IADD3.X R29, PT, PT, R14, UR21, RZ, P0, !PT ;  /* 0x000000150e1d7c10 */ /* 0x000fca00087fe4ff */
[----:B------:R-:W2:Y:S01]  /*0820*/  LDG.E.64.CONSTANT R12, desc[UR14][R28.64] ;  /* 0x0000000e1c0c7981 */ /* 0x000ea2000c1e9b00 */
[----:B0-----:R-:W-:Y:S01]  /*0830*/  IADD3 R26, P0, PT, R22, UR6, RZ ;  /* 0x00000006161a7c10 */ /* 0x001fe2000ff1e0ff */
[----:B------:R-:W4:Y:S02]  /*0840*/  LDCU UR6, c[0x0][0x3c0] ;  /* 0x00007800ff0677ac */ /* 0x000f240008000800 */
[----:B------:R-:W3:Y:S01]  /*0850*/  LDG.E.64.CONSTANT R16, desc[UR14][R28.64+0x5000] ;  /* 0x0050000e1c107981 */ /* 0x000ee2000c1e9b00 */
[----:B------:R-:W-:-:S03]  /*0860*/  IADD3.X R27, PT, PT, R14, UR7, RZ, P0, !PT ;  /* 0x000000070e1b7c10 */ /* 0x000fc600087fe4ff */
[----:B------:R-:W3:Y:S04]  /*0870*/  LDG.E.64.CONSTANT R20, desc[UR14][R28.64+0xa000] ;  /* 0x00a0000e1c147981 */ /* 0x000ee8000c1e9b00 */
[----:B-1----:R-:W3:Y:S04]  /*0880*/  LDG.E.64.CONSTANT R22, desc[UR14][R26.64] ;  /* 0x0000000e1a167981 */ /* 0x002ee8000c1e9b00 */
[----:B------:R-:W3:Y:S04]  /*0890*/  LDG.E.64.CONSTANT R24, desc[UR14][R28.64+0xf000] ;  /* 0x00f0000e1c187981 */ /* 0x000ee8000c1e9b00 */
[----:B------:R-:W3:Y:S01]  /*08a0*/  LDG.E.64.CONSTANT R34, desc[UR14][R28.64+0x14000] ;  /* 0x0140000e1c227981 */ /* 0x000ee2000c1e9b00 */
[----:B------:R-:W0:Y:S01]  /*08b0*/  S2R R61, SR_CgaCtaId ;  /* 0x00000000003d7919 */ /* 0x000e220000008800 */
[----:B------:R-:W-:-:S02]  /*08c0*/  MOV R58, 0x400 ;  /* 0x00000400003a7802 */ /* 0x000fc40000000f00 */
[----:B------:R-:W3:Y:S02]  /*08d0*/  LDG.E.64.CONSTANT R40, desc[UR14][R26.64+0x5000] ;  /* 0x0050000e1a287981 */ /* 0x000ee4000c1e9b00 */
[----:B------:R-:W-:Y:S02]  /*08e0*/  IADD3 R58, PT, PT, R58, 0x2800, RZ ;  /* 0x000028003a3a7810 */ /* 0x000fe40007ffe0ff */
[----:B------:R-:W3:Y:S04]  /*08f0*/  LDG.E.64.CONSTANT R38, desc[UR14][R26.64+0xa000] ;  /* 0x00a0000e1a267981 */ /* 0x000ee8000c1e9b00 */
[----:B------:R-:W3:Y:S04]  /*0900*/  LDG.E.64.CONSTANT R36, desc[UR14][R26.64+0xf000] ;  /* 0x00f0000e1a247981 */ /* 0x000ee8000c1e9b00 */
[----:B------:R-:W3:Y:S04]  /*0910*/  LDG.E.64.CONSTANT R32, desc[UR14][R28.64+0x19000] ;  /* 0x0190000e1c207981 */ /* 0x000ee8000c1e9b00 */
[----:B------:R-:W3:Y:S01]  /*0920*/  LDG.E.64.CONSTANT R30, desc[UR14][R26.64+0x14000] ;  /* 0x0140000e1a1e7981 */ /* 0x000ee2000c1e9b00 */
[----:B----4-:R-:W-:-:S06]  /*0930*/  FADD.FTZ R9, R19, UR6 ;  /* 0x0000000613097e21 */ /* 0x010fcc0008010000 */
[----:B------:R-:W1:Y:S01]  /*0940*/  MUFU.RSQ R9, R9 ;  /* 0x0000000900097308 */ /* 0x000e620000001400 */
[----:B--2---:R-:W-:-:S05]  /*0950*/  SHF.L.U32 R11, R12, 0x10, RZ ;  /* 0x000000100c0b7819 */ /* 0x004fca00000006ff */
[C---:B------:R-:W-:Y:S01]  /*0960*/  FADD.FTZ R10, -R18.reuse, R11 ;  /* 0x0000000b120a7221 */ /* 0x040fe20000010100 */
[----:B------:R-:W-:Y:S01]  /*0970*/  SHF.L.U32 R11, R13, 0x10, RZ ;  /* 0x000000100d0b7819 */ /* 0x000fe200000006ff */
[----:B---3--:R-:W-:Y:S02]  /*0980*/  STL [R1+0xf0], R23 ;  /* 0x0000f01701007387 */ /* 0x008fe40000100800 */
[C---:B-1----:R-:W-:Y:S02]  /*0990*/  FMUL.FTZ R14, R9.reuse, R10 ;  /* 0x0000000a090e7220 */ /* 0x042fe40000410000 */
[----:B------:R-:W-:Y:S01]  /*09a0*/  FADD.FTZ R10, -R18, R11 ;  /* 0x0000000b120a7221 */ /* 0x000fe20000010100 */
[----:B------:R-:W-:Y:S01]  /*09b0*/  SHF.L.U32 R11, R16, 0x10, RZ ;  /* 0x00000010100b7819 */ /* 0x000fe200000006ff */
[----:B-----5:R-:W-:Y:S01]  /*09c0*/  FFMA.FTZ R51, R0, R14, R3 ;  /* 0x0000000e00337223 */ /* 0x020fe20000010003 */
[----:B------:R1:W-:Y:S02]  /*09d0*/  STL [R1+0x68], R14 ;  /* 0x0000680e01007387 */ /* 0x0003e40000100800 */
[----:B-1----:R-:W-:Y:S01]  /*09e0*/  FMUL.FTZ R14, R9, R10 ;  /* 0x0000000a090e7220 */ /* 0x002fe20000410000 */
[----:B------:R-:W-:Y:S01]  /*09f0*/  FADD.FTZ R10, -R18, R11 ;  /* 0x0000000b120a7221 */ /* 0x000fe20000010100 */
[----:B------:R-:W-:-:S02]  /*0a00*/  SHF.L.U32 R11, R17, 0x10, RZ ;  /* 0x00000010110b7819 */ /* 0x000fc400000006ff */
[----:B------:R-:W-:Y:S01]  /*0a10*/  FFMA.FTZ R50, R2, R14, R4 ;  /* 0x0000000e02327223 */ /* 0x000fe20000010004 */
[----:B------:R1:W-:Y:S01]  /*0a20*/  STL [R1+0x7c], R14 ;  /* 0x00007c0e01007387 */ /* 0x0003e20000100800 */
[----:B------:R-:W-:Y:S01]  /*0a30*/  FMUL.FTZ R54, R51, -1.4426950216293334961 ;  /* 0xbfb8aa3b33367820 */ /* 0x000fe20000410000 */
[----:B-1----:R-:W-:Y:S01]  /*0a40*/  FMUL.FTZ R14, R9, R10 ;  /* 0x0000000a090e7220 */ /* 0x002fe20000410000 */
[----:B------:R-:W-:Y:S01]  /*0a50*/  FADD.FTZ R10, -R18, R11 ;  /* 0x0000000b120a7221 */ /* 0x000fe20000010100 */
[----:B------:R-:W-:-:S03]  /*0a60*/  SHF.L.U32 R11, R20, 0x10, RZ ;  /* 0x00000010140b7819 */ /* 0x000fc600000006ff */
[----:B------:R-:W-:Y:S02]  /*0a70*/  FMUL.FTZ R19, R9, R10 ;  /* 0x0000000a09137220 */ /* 0x000fe40000410000 */
[----:B------:R-:W-:Y:S01]  /*0a80*/  FADD.FTZ R10, -R18, R11 ;  /* 0x0000000b120a7221 */ /* 0x000fe20000010100 */
[----:B------:R-:W-:Y:S01]  /*0a90*/  SHF.L.U32 R11, R21, 0x10, RZ ;  /* 0x00000010150b7819 */ /* 0x000fe200000006ff */
[----:B------:R-:W1:Y:S01]  /*0aa0*/  MUFU.EX2 R54, R54 ;  /* 0x0000003600367308 */ /* 0x000e620000000800 */
[----:B------:R-:W-:-:S03]  /*0ab0*/  FMUL.FTZ R56, R50, -1.4426950216293334961 ;  /* 0xbfb8aa3b32387820 */ /* 0x000fc60000410000 */
[----:B------:R-:W-:Y:S01]  /*0ac0*/  FADD.FTZ R11, -R18, R11 ;  /* 0x0000000b120b7221 */ /* 0x000fe20000010100 */
[C---:B------:R-:W-:Y:S01]  /*0ad0*/  FMUL.FTZ R10, R9.reuse, R10 ;  /* 0x0000000a090a7220 */ /* 0x040fe20000410000 */
[----:B------:R-:W-:Y:S02]  /*0ae0*/  STL [R1+0x80], R14 ;  /* 0x0000800e01007387 */ /* 0x000fe40000100800 */
[----:B------:R-:W-:Y:S01]  /*0af0*/  FMUL.FTZ R11, R9, R11 ;  /* 0x0000000b090b7220 */ /* 0x000fe20000410000 */
[----:B------:R-:W2:Y:S01]  /*0b00*/  MUFU.EX2 R56, R56 ;  /* 0x0000003800387308 */ /* 0x000ea20000000800 */
[----:B------:R3:W-:Y:S01]  /*0b10*/  STL [R1+0x8c], R19 ;  /* 0x00008c1301007387 */ /* 0x0007e20000100800 */
[C-C-:B------:R-:W-:Y:S01]  /*0b20*/  FFMA.FTZ R42, R2.reuse, R19, R4.reuse ;  /* 0x00000013022a7223 */ /* 0x140fe20000010004 */
[----:B------:R-:W-:Y:S02]  /*0b30*/  FFMA.FTZ R44, R2, R11, R4 ;  /* 0x0000000b022c7223 */ /* 0x000fe40000010004 */
[----:B------:R4:W-:Y:S01]  /*0b40*/  STL [R1+0x98], R10 ;  /* 0x0000980a01007387 */ /* 0x0009e20000100800 */
[----:B------:R-:W-:-:S03]  /*0b50*/  SHF.L.U32 R46, R34, 0x10, RZ ;  /* 0x00000010222e7819 */ /* 0x000fc600000006ff */
[----:B------:R0:W-:Y:S01]  /*0b60*/  STL [R1+0x9c], R11 ;  /* 0x00009c0b01007387 */ /* 0x0001e20000100800 */
[----:B---3--:R-:W-:Y:S01]  /*0b70*/  FFMA.FTZ R19, R0, R10, R3 ;  /* 0x0000000a00137223 */ /* 0x008fe20000010003 */
[----:B----4-:R-:W-:Y:S02]  /*0b80*/  SHF.L.U32 R10, R24, 0x10, RZ ;  /* 0x00000010180a7819 */ /* 0x010fe400000006ff */
[----:B0-----:R-:W-:-:S03]  /*0b90*/  SHF.L.U32 R11, R25, 0x10, RZ ;  /* 0x00000010190b7819 */ /* 0x001fc600000006ff */
[----:B------:R-:W-:Y:S01]  /*0ba0*/  FADD.FTZ R10, -R18, R10 ;  /* 0x0000000a120a7221 */ /* 0x000fe20000010100 */
[----:B------:R-:W-:Y:S01]  /*0bb0*/  PRMT R53, R12, 0x7632, R53 ;  /* 0x000076320c357816 */ /* 0x000fe20000000035 */
[C---:B------:R-:W-:Y:S01]  /*0bc0*/  FADD.FTZ R46, -R18.reuse, R46 ;  /* 0x0000002e122e7221 */ /* 0x040fe20000010100 */
[----:B------:R-:W-:Y:S01]  /*0bd0*/  SHF.L.U32 R12, R35, 0x10, RZ ;  /* 0x00000010230c7819 */ /* 0x000fe200000006ff */
[----:B------:R-:W-:Y:S01]  /*0be0*/  FADD.FTZ R11, -R18, R11 ;  /* 0x0000000b120b7221 */ /* 0x000fe20000010100 */
[----:B-1----:R-:W-:Y:S01]  /*0bf0*/  FADD.FTZ R54, R54, 1 ;  /* 0x3f80000036367421 */ /* 0x002fe20000010000 */
[----:B------:R-:W-:Y:S01]  /*0c00*/  SHF.L.U32 R53, R53, 0x10, RZ ;  /* 0x0000001035357819 */ /* 0x000fe200000006ff */
[C---:B------:R-:W-:Y:S01]  /*0c10*/  FMUL.FTZ R10, R9.reuse, R10 ;  /* 0x0000000a090a7220 */ /* 0x040fe20000410000 */
[----:B------:R-:W-:Y:S01]  /*0c20*/  PRMT R17, R16, 0x7632, R17 ;  /* 0x0000763210117816 */ /* 0x000fe20000000011 */
[----:B------:R-:W-:Y:S01]  /*0c30*/  FMUL.FTZ R11, R9, R11 ;  /* 0x0000000b090b7220 */ /* 0x000fe20000410000 */
[----:B------:R-:W-:Y:S01]  /*0c40*/  PRMT R52, R13, 0x7632, R52 ;  /* 0x000076320d347816 */ /* 0x000fe20000000034 */
[----:B------:R-:W-:Y:S01]  /*0c50*/  FMUL.FTZ R23, R9, R46 ;  /* 0x0000002e09177220 */ /* 0x000fe20000410000 */
[----:B------:R-:W-:Y:S01]  /*0c60*/  LEA R16, R61, R58, 0x18 ;  /* 0x0000003a3d107211 */ /* 0x000fe200078ec0ff */
[C---:B------:R-:W-:Y:S01]  /*0c70*/  FADD.FTZ R12, -R18.reuse, R12 ;  /* 0x0000000c120c7221 */ /* 0x040fe20000010100 */
[----:B------:R-:W-:Y:S01]  /*0c80*/  LOP3.LUT R58, R55, 0xffff, RZ, 0xc0, !PT ;  /* 0x0000ffff373a7812 */ /* 0x000fe200078ec0ff */
[----:B------:R-:W-:Y:S01]  /*0c90*/  FADD.FTZ R53, -R18, R53 ;  /* 0x0000003512357221 */ /* 0x000fe20000010100 */
[----:B------:R-:W-:Y:S01]  /*0ca0*/  SHF.L.U32 R55, R17, 0x10, RZ ;  /* 0x0000001011377819 */ /* 0x000fe200000006ff */
[----:B------:R-:W0:Y:S01]  /*0cb0*/  MUFU.RCP R54, R54 ;  /* 0x0000003600367308 */ /* 0x000e220000001000 */
[----:B------:R-:W-:Y:S01]  /*0cc0*/  STL [R1+0x94], R10 ;  /* 0x0000940a01007387 */ /* 0x000fe20000100800 */
[----:B------:R-:W-:Y:S01]  /*0cd0*/  SHF.L.U32 R52, R52, 0x10, RZ ;  /* 0x0000001034347819 */ /* 0x000fe200000006ff */
[----:B--2---:R-:W-:Y:S01]  /*0ce0*/  FADD.FTZ R56, R56, 1 ;  /* 0x3f80000038387421 */ /* 0x004fe20000010000 */
[----:B------:R-:W-:Y:S01]  /*0cf0*/  FFMA.FTZ R13, R0, R23, R3 ;  /* 0x00000017000d7223 */ /* 0x000fe20000010003 */
[----:B------:R-:W-:Y:S01]  /*0d00*/  STL [R1+0x90], R11 ;  /* 0x0000900b01007387 */ /* 0x000fe20000100800 */
[----:B------:R-:W-:Y:S01]  /*0d10*/  FMUL.FTZ R12, R9, R12 ;  /* 0x0000000c090c7220 */ /* 0x000fe20000410000 */
[----:B------:R-:W-:-:S02]  /*0d20*/  IMAD R16, R58, 0x28, R16 ;  /* 0x000000283a107824 */ /* 0x000fc400078e0210 */
[C---:B------:R-:W-:Y:S01]  /*0d30*/  FADD.FTZ R58, -R18.reuse, R55 ;  /* 0x00000037123a7221 */ /* 0x040fe20000010100 */
[----:B------:R1:W-:Y:S01]  /*0d40*/  STL [R1+0x88], R23 ;  /* 0x0000881701007387 */ /* 0x0003e20000100800 */
[----:B------:R-:W2:Y:S01]  /*0d50*/  MUFU.RCP R55, R56 ;  /* 0x0000003800377308 */ /* 0x000ea20000001000 */
[----:B------:R-:W-:Y:S02]  /*0d60*/  FADD.FTZ R52, -R18, R52 ;  /* 0x0000003412347221 */ /* 0x000fe40000010100 */
[----:B------:R-:W-:Y:S01]  /*0d70*/  STL [R1+0x84], R12 ;  /* 0x0000840c01007387 */ /* 0x000fe20000100800 */
[----:B-1----:R-:W-:-:S04]  /*0d80*/  FMUL.FTZ R23, R9, R53 ;  /* 0x0000003509177220 */ /* 0x002fc80000410000 */
[----:B------:R-:W-:Y:S01]  /*0d90*/  FFMA.FTZ R59, R5, R23, R7 ;  /* 0x00000017053b7223 */ /* 0x000fe20000010007 */
[----:B------:R1:W-:Y:S01]  /*0da0*/  STL [R1+0x78], R23 ;  /* 0x0000781701007387 */ /* 0x0003e20000100800 */
[----:B------:R-:W-:Y:S01]  /*0db0*/  PRMT R61, R17, 0x7632, R61 ;  /* 0x00007632113d7816 */ /* 0x000fe2000000003d */
[----:B-1----:R-:W-:Y:S01]  /*0dc0*/  FMUL.FTZ R23, R9, R52 ;  /* 0x0000003409177220 */ /* 0x002fe20000410000 */
[----:B------:R-:W-:-:S03]  /*0dd0*/  PRMT R21, R20, 0x7632, R21 ;  /* 0x0000763214157816 */ /* 0x000fc60000000015 */
[----:B------:R-:W-:Y:S01]  /*0de0*/  FFMA.FTZ R52, R6, R23, R8 ;  /* 0x0000001706347223 */ /* 0x000fe20000010008 */
[----:B------:R1:W-:Y:S01]  /*0df0*/  STL [R1+0x74], R23 ;  /* 0x0000741701007387 */ /* 0x0003e20000100800 */
[----:B------:R-:W-:Y:S02]  /*0e00*/  LEA R16, R49, R16, 0x3 ;  /* 0x0000001031107211 */ /* 0x000fe400078e18ff */
[----:B------:R-:W-:Y:S01]  /*0e10*/  SHF.L.U32 R61, R61, 0x10, RZ ;  /* 0x000000103d3d7819 */ /* 0x000fe200000006ff */
[----:B-1----:R-:W-:Y:S01]  /*0e20*/  FMUL.FTZ R23, R9, R58 ;  /* 0x0000003a09177220 */ /* 0x002fe20000410000 */
[----:B0-----:R-:W-:-:S03]  /*0e30*/  FADD.FTZ R58, -R54, 1 ;  /* 0x3f800000363a7421 */ /* 0x001fc60000010100 */
[----:B------:R-:W-:Y:S01]  /*0e40*/  FFMA.FTZ R49, R5, R23, R7 ;  /* 0x0000001705317223 */ /* 0x000fe20000010007 */
[----:B------:R0:W-:Y:S01]  /*0e50*/  STL [R1+0x70], R23 ;  /* 0x0000701701007387 */ /* 0x0001e20000100800 */
[----:B------:R-:W-:Y:S01]  /*0e60*/  FFMA.FTZ R51, R51, R58, 1 ;  /* 0x3f80000033337423 */ /* 0x000fe2000001003a */
[----:B--2---:R-:W-:Y:S01]  /*0e70*/  FADD.FTZ R58, -R55, 1 ;  /* 0x3f800000373a7421 */ /* 0x004fe20000010100 */
[----:B------:R-:W-:Y:S01]  /*0e80*/  FADD.FTZ R20, -R18, R61 ;  /* 0x0000003d12147221 */ /* 0x000fe20000010100 */
[----:B------:R1:W-:Y:S02]  /*0e90*/  STL [R1+0xa8], R16 ;  /* 0x0000a81001007387 */ /* 0x0003e40000100800 */
[----:B------:R-:W-:Y:S01]  /*0ea0*/  FFMA.FTZ R61, R50, R58, 1 ;  /* 0x3f800000323d7423 */ /* 0x000fe2000001003a */
[----:B0-----:R-:W-:-:S04]  /*0eb0*/  SHF.L.U32 R23, R21, 0x10, RZ ;  /* 0x0000001015177819 */ /* 0x001fc800000006ff */
[----:B------:R-:W-:Y:S01]  /*0ec0*/  MOV R50, R23 ;  /* 0x0000001700327202 */ /* 0x000fe20000000f00 */
[----:B------:R-:W-:Y:S01]  /*0ed0*/  FFMA.FTZ R45, R0, R14, R3 ;  /* 0x0000000e002d7223 */ /* 0x000fe20000010003 */
[----:B------:R-:W2:Y:S04]  /*0ee0*/  LDL.LU R23, [R1+0xf0] ;  /* 0x0000f00001177983 */ /* 0x000ea80000300800 */
[----:B------:R-:W3:Y:S04]  /*0ef0*/  LDG.E.64.CONSTANT R14, desc[UR14][R28.64+0x1e000] ;  /* 0x01e0000e1c0e7981 */ /* 0x000ee8000c1e9b00 */
[----:B-1----:R-:W4:Y:S01]  /*0f00*/  LDG.E.64.CONSTANT R16, desc[UR14][R26.64+0x19000] ;  /* 0x0190000e1a107981 */ /* 0x002f22000c1e9b00 */
[----:B------:R-:W-:Y:S01]  /*0f10*/  FMUL.FTZ R57, R59, -1.4426950216293334961 ;  /* 0xbfb8aa3b3b397820 */ /* 0x000fe20000410000 */
[----:B------:R-:W-:-:S02]  /*0f20*/  FMUL.FTZ R53, R52, -1.4426950216293334961 ;  /* 0xbfb8aa3b34357820 */ /* 0x000fc40000410000 */
[----:B------:R-:W4:Y:S03]  /*0f30*/  LDG.E.64.CONSTANT R28, desc[UR14][R28.64+0x23000] ;  /* 0x0230000e1c1c7981 */ /* 0x000f26000c1e9b00 */
[----:B------:R-:W0:Y:S08]  /*0f40*/  MUFU.EX2 R57, R57 ;  /* 0x0000003900397308 */ /* 0x000e300000000800 */
[----:B------:R-:W1:Y:S01]  /*0f50*/  MUFU.EX2 R53, R53 ;  /* 0x0000003500357308 */ /* 0x000e620000000800 */
[----:B------:R-:W-:Y:S01]  /*0f60*/  FMUL.FTZ R20, R9, R20 ;  /* 0x0000001409147220 */ /* 0x000fe20000410000 */
[----:B0-----:R-:W-:Y:S01]  /*0f70*/  FADD.FTZ R56, R57, 1 ;  /* 0x3f80000039387421 */ /* 0x001fe20000010000 */
[----:B------:R-:W-:-:S05]  /*0f80*/  FMUL.FTZ R48, R45, -1.4426950216293334961 ;  /* 0xbfb8aa3b2d307820 */ /* 0x000fca0000410000 */
[----:B------:R-:W0:Y:S01]  /*0f90*/  MUFU.RCP R56, R56 ;  /* 0x0000003800387308 */ /* 0x000e220000001000 */
[----:B------:R-:W-:Y:S01]  /*0fa0*/  FMUL.FTZ R47, R42, -1.4426950216293334961 ;  /* 0xbfb8aa3b2a2f7820 */ /* 0x000fe20000410000 */
[----:B------:R-:W-:Y:S01]  /*0fb0*/  MOV R58, R20 ;  /* 0x00000014003a7202 */ /* 0x000fe20000000f00 */
[----:B-1----:R-:W-:Y:S01]  /*0fc0*/  FADD.FTZ R53, R53, 1 ;  /* 0x3f80000035357421 */ /* 0x002fe20000010000 */
[----:B------:R1:W-:Y:S01]  /*0fd0*/  STL [R1+0x6c], R20 ;  /* 0x00006c1401007387 */ /* 0x0003e20000100800 */
[----:B------:R-:W-:-:S03]  /*0fe0*/  FMUL.FTZ R57, R49, -1.4426950216293334961 ;  /* 0xbfb8aa3b31397820 */ /* 0x000fc60000410000 */
[----:B------:R-:W0:Y:S01]  /*0ff0*/  MUFU.EX2 R48, R48 ;  /* 0x0000003000307308 */ /* 0x000e220000000800 */
[----:B-1----:R-:W-:Y:S01]  /*1000*/  FMUL.FTZ R20, R54, R51 ;  /* 0x0000003336147220 */ /* 0x002fe20000410000 */
[----:B------:R-:W-:Y:S01]  /*1010*/  MOV R51, R50 ;  /* 0x0000003200337202 */ /* 0x000fe20000000f00 */
[----:B------:R-:W-:-:S05]  /*1020*/  FFMA.FTZ R50, R6, R58, R8 ;  /* 0x0000003a06327223 */ /* 0x000fca0000010008 */
[----:B------:R-:W-:Y:S01]  /*1030*/  MUFU.EX2 R47, R47 ;  /* 0x0000002f002f7308 */ /* 0x000fe20000000800 */
[----:B0-----:R-:W-:-:S07]  /*1040*/  FADD.FTZ R54, -R56, 1 ;  /* 0x3f80000038367421 */ /* 0x001fce0000010100 */
[----:B------:R0:W1:Y:S01]  /*1050*/  MUFU.RCP R58, R53 ;  /* 0x00000035003a7308 */ /* 0x0000620000001000 */
[----:B------:R-:W-:-:S07]  /*1060*/  FFMA.FTZ R59, R59, R54, 1 ;  /* 0x3f8000003b3b7423 */ /* 0x000fce0000010036 */
[----:B------:R-:W1:Y:S01]  /*1070*/  MUFU.EX2 R57, R57 ;  /* 0x0000003900397308 */ /* 0x000e620000000800 */
[----:B0-----:R-:W-:Y:S01]  /*1080*/  FMUL.FTZ R53, R50, -1.4426950216293334961 ;  /* 0xbfb8aa3b32357820 */ /* 0x001fe20000410000 */
[----:B------:R-:W-:Y:S01]  /*1090*/  FADD.FTZ R48, R48, 1 ;  /* 0x3f80000030307421 */ /* 0x000fe20000010000 */
[----:B------:R-:W-:Y:S01]  /*10a0*/  FMUL.FTZ R59, R56, R59 ;  /* 0x0000003b383b7220 */ /* 0x000fe20000410000 */
[----:B------:R-:W-:-:S04]  /*10b0*/  SHF.L.U32 R56, R22, 0x10, RZ ;  /* 0x0000001016387819 */ /* 0x000fc800000006ff */
[----:B------:R-:W0:Y:S01]  /*10c0*/  MUFU.EX2 R53, R53 ;  /* 0x0000003500357308 */ /* 0x000e220000000800 */
[----:B------:R-:W-:Y:S01]  /*10d0*/  FMUL.FTZ R55, R55, R61 ;  /* 0x0000003d37377220 */ /* 0x000fe20000410000 */
[----:B------:R-:W-:Y:S01]  /*10e0*/  FADD.FTZ R51, -R18, R51 ;  /* 0x0000003312337221 */ /* 0x000fe20000010100 */
[----:B-1----:R-:W-:Y:S01]  /*10f0*/  FADD.FTZ R61, -R58, 1 ;  /* 0x3f8000003a3d7421 */ /* 0x002fe20000010100 */
[----:B------:R-:W-:Y:S01]  /*1100*/  FADD.FTZ R47, R47, 1 ;  /* 0x3f8000002f2f7421 */ /* 0x000fe20000010000 */
[----:B------:R-:W-:Y:S01]  /*1110*/  FMUL.FTZ R20, R56, R20 ;  /* 0x0000001438147220 */ /* 0x000fe20000410000 */
[----:B------:R-:W-:Y:S01]  /*1120*/  FMUL.FTZ R51, R9, R51 ;  /* 0x0000003309337220 */ /* 0x000fe20000410000 */
[----:B------:R-:W-:Y:S01]  /*1130*/  FFMA.FTZ R52, R52, R61, 1 ;  /* 0x3f80000034347423 */ /* 0x000fe2000001003d */
[----:B------:R-:W1:Y:S01]  /*1140*/  MUFU.RCP R48, R48 ;  /* 0x0000003000307308 */ /* 0x000e620000001000 */
[----:B------:R-:W-:Y:S01]  /*1150*/  PRMT R21, R21, 0x7632, R21 ;  /* 0x0000763215157816 */ /* 0x000fe20000000015 */
[----:B------:R-:W-:Y:S01]  /*1160*/  FADD.FTZ R56, R57, 1 ;  /* 0x3f80000039387421 */ /* 0x000fe20000010000 */
[----:B------:R-:W-:Y:S01]  /*1170*/  FMUL.FTZ R43, R44, -1.4426950216293334961 ;  /* 0xbfb8aa3b2c2b7820 */ /* 0x000fe20000410000 */
[----:B------:R-:W-:Y:S01]  /*1180*/  FMUL.FTZ R60, R19, -1.4426950216293334961 ;  /* 0xbfb8aa3b133c7820 */ /* 0x000fe20000410000 */
[----:B------:R-:W-:Y:S01]  /*1190*/  FMUL.FTZ R52, R58, R52 ;  /* 0x000000343a347220 */ /* 0x000fe20000410000 */
[----:B------:R-:W-:-:S02]  /*11a0*/  SHF.L.U32 R21, R21, 0x10, RZ ;  /* 0x0000001015157819 */ /* 0x000fc400000006ff */
[----:B------:R-:W-:Y:S01]  /*11b0*/  MUFU.RCP R47, R47 ;  /* 0x0000002f002f7308 */ /* 0x000fe20000001000 */
[----:B------:R1:W-:Y:S01]  /*11c0*/  STL [R1+0x54], R51 ;  /* 0x0000543301007387 */ /* 0x0003e20000100800 */
[----:B0-----:R-:W-:Y:S01]  /*11d0*/  FADD.FTZ R53, R53, 1 ;  /* 0x3f80000035357421 */ /* 0x001fe20000010000 */
[----:B------:R-:W-:-:S05]  /*11e0*/  FADD.FTZ R57, -R18, R21 ;  /* 0x0000001512397221 */ /* 0x000fca0000010100 */
[----:B------:R-:W-:Y:S01]  /*11f0*/  MUFU.RCP R56, R56 ;  /* 0x0000003800387308 */ /* 0x000fe20000001000 */
[----:B-1----:R-:W-:Y:S01]  /*1200*/  FFMA.FTZ R51, R5, R51, R7 ;  /* 0x0000003305337223 */ /* 0x002fe20000010007 */
[----:B------:R-:W-:-:S03]  /*1210*/  FMUL.FTZ R61, R9, R57 ;  /* 0x00000039093d7220 */ /* 0x000fc60000410000 */
[----:B------:R-:W-:-:S03]  /*1220*/  FMUL.FTZ R54, R51, -1.4426950216293334961 ;  /* 0xbfb8aa3b33367820 */ /* 0x000fc60000410000 */
[----:B------:R-:W-:Y:S01]  /*1230*/  MUFU.EX2 R43, R43 ;  /* 0x0000002b002b7308 */ /* 0x000fe20000000800 */
[----:B------:R-:W-:-:S07]  /*1240*/  FADD.FTZ R57, -R48, 1 ;  /* 0x3f80000030397421 */ /* 0x000fce0000010100 */
[----:B------:R-:W0:Y:S01]  /*1250*/  MUFU.EX2 R60, R60 ;  /* 0x0000003c003c7308 */ /* 0x000e220000000800 */
[----:B------:R-:W-:-:S07]  /*1260*/  FFMA.FTZ R57, R45, R57, 1 ;  /* 0x3f8000002d397423 */ /* 0x000fce0000010039 */
[----:B------:R-:W1:Y:S01]  /*1270*/  MUFU.EX2 R54, R54 ;  /* 0x0000003600367308 */ /* 0x000e620000000800 */
[----:B------:R-:W-:Y:S01]  /*1280*/  FMUL.FTZ R57, R48, R57 ;  /* 0x0000003930397220 */ /* 0x000fe20000410000 */
[----:B------:R-:W-:Y:S01]  /*1290*/  FFMA.FTZ R10, R0, R10, R3 ;  /* 0x0000000a000a7223 */ /* 0x000fe20000010003 */
[----:B------:R-:W-:Y:S01]  /*12a0*/  PRMT R34, R25, 0x7632, R34 ;  /* 0x0000763219227816 */ /* 0x000fe20000000022 */
[----:B------:R2:W-:Y:S01]  /*12b0*/  STL [R1+0x50], R61 ;  /* 0x0000503d01007387 */ /* 0x0005e20000100800 */
[----:B------:R-:W-:Y:S01]  /*12c0*/  PRMT R22, R22, 0x7632, R22 ;  /* 0x0000763216167816 */ /* 0x000fe20000000016 */
[----:B0-----:R-:W-:-:S03]  /*12d0*/  FADD.FTZ R48, R60, 1 ;  /* 0x3f8000003c307421 */ /* 0x001fc60000010000 */
[----:B------:R-:W-:-:S03]  /*12e0*/  SHF.L.U32 R22, R22, 0x10, RZ ;  /* 0x0000001016167819 */ /* 0x000fc600000006ff */
[----:B------:R-:W-:Y:S01]  /*12f0*/  MUFU.RCP R48, R48 ;  /* 0x0000003000307308 */ /* 0x000fe20000001000 */
[----:B-1----:R-:W-:Y:S01]  /*1300*/  FADD.FTZ R25, R54, 1 ;  /* 0x3f80000036197421 */ /* 0x002fe20000010000 */
[----:B------:R-:W-:-:S06]  /*1310*/  FMUL.FTZ R22, R22, R59 ;  /* 0x0000003b16167220 */ /* 0x000fcc0000410000 */
[----:B------:R-:W-:Y:S01]  /*1320*/  MUFU.RCP R25, R25 ;  /* 0x0000001900197308 */ /* 0x000fe20000001000 */
[----:B------:R-:W-:-:S04]  /*1330*/  FFMA.FTZ R11, R2, R11, R4 ;  /* 0x0000000b020b7223 */ /* 0x000fc80000010004 */
[----:B------:R-:W-:-:S06]  /*1340*/  FMUL.FTZ R46, R11, -1.4426950216293334961 ;  /* 0xbfb8aa3b0b2e7820 */ /* 0x000fcc0000410000 */
[----:B------:R-:W0:Y:S01]  /*1350*/  MUFU.EX2 R46, R46 ;  /* 0x0000002e002e7308 */ /* 0x000e220000000800 */
[----:B------:R-:W-:Y:S01]  /*1360*/  FFMA.FTZ R12, R2, R12, R4 ;  /* 0x0000000c020c7223 */ /* 0x000fe20000010004 */
[----:B0-----:R-:W-:-:S06]  /*1370*/  FADD.FTZ R46, R46, 1 ;  /* 0x3f8000002e2e7421 */ /* 0x001fcc0000010000 */
[----:B------:R-:W-:Y:S01]  /*1380*/  MUFU.RCP R46, R46 ;  /* 0x0000002e002e7308 */ /* 0x000fe20000001000 */
[C---:B--2---:R-:W-:Y:S02]  /*1390*/  SHF.L.U32 R58, R23.reuse, 0x10, RZ ;  /* 0x00000010173a7819 */ /* 0x044fe400000006ff */
[----:B------:R-:W-:-:S03]  /*13a0*/  PRMT R23, R23, 0x7632, R23 ;  /* 0x0000763217177816 */ /* 0x000fc60000000017 */
[----:B------:R-:W-:Y:S02]  /*13b0*/  FMUL.FTZ R21, R58, R55 ;  /* 0x000000373a157220 */ /* 0x000fe40000410000 */
[----:B------:R0:W1:Y:S01]  /*13c0*/  MUFU.RCP R55, R53 ;  /* 0x0000003500377308 */ /* 0x0000620000001000 */
[----:B------:R-:W-:Y:S01]  /*13d0*/  SHF.L.U32 R23, R23, 0x10, RZ ;  /* 0x0000001017177819 */ /* 0x000fe200000006ff */
[----:B------:R-:W-:Y:S01]  /*13e0*/  FADD.FTZ R58, -R47, 1 ;  /* 0x3f8000002f3a7421 */ /* 0x000fe20000010100 */
[----:B0-----:R-:W-:-:S03]  /*13f0*/  FFMA.FTZ R53, R6, R61, R8 ;  /* 0x0000003d06357223 */ /* 0x001fc60000010008 */
[----:B------:R-:W-:Y:S01]  /*1400*/  FMUL.FTZ R23, R23, R52 ;  /* 0x0000003417177220 */ /* 0x000fe20000410000 */
[----:B------:R-:W-:Y:S01]  /*1410*/  FADD.FTZ R52, -R56, 1 ;  /* 0x3f80000038347421 */ /* 0x000fe20000010100 */
[----:B------:R-:W-:Y:S01]  /*1420*/  FMUL.FTZ R45, R53, -1.4426950216293334961 ;  /* 0xbfb8aa3b352d7820 */ /* 0x000fe20000410000 */
[----:B------:R-:W-:Y:S01]  /*1430*/  FFMA.FTZ R42, R42, R58, 1 ;  /* 0x3f8000002a2a7423 */ /* 0x000fe2000001003a */
[----:B------:R-:W-:Y:S01]  /*1440*/  FADD.FTZ R58, R43, 1 ;  /* 0x3f8000002b3a7421 */ /* 0x000fe20000010000 */
[----:B------:R-:W-:Y:S01]  /*1450*/  FFMA.FTZ R52, R49, R52, 1 ;  /* 0x3f80000031347423 */ /* 0x000fe20000010034 */
[----:B-1----:R-:W-:Y:S01]  /*1460*/  FADD.FTZ R49, -R55, 1 ;  /* 0x3f80000037317421 */ /* 0x002fe20000010100 */
[----:B------:R-:W-:Y:S01]  /*1470*/  FMUL.FTZ R43, R47, R42 ;  /* 0x0000002a2f2b7220 */ /* 0x000fe20000410000 */
[----:B------:R-:W0:Y:S01]  /*1480*/  MUFU.EX2 R45, R45 ;  /* 0x0000002d002d7308 */ /* 0x000e220000000800 */
[----:B------:R-:W-:Y:S01]  /*1490*/  PRMT R42, R24, 0x7632, R42 ;  /* 0x00007632182a7816 */ /* 0x000fe2000000002a */
[----:B------:R-:W-:Y:S01]  /*14a0*/  FFMA.FTZ R49, R50, R49, 1 ;  /* 0x3f80000032317423 */ /* 0x000fe20000010031 */
[----:B------:R-:W-:Y:S01]  /*14b0*/  FMUL.FTZ R61, R10, -1.4426950216293334961 ;  /* 0xbfb8aa3b0a3d7820 */ /* 0x000fe20000410000 */
[----:B------:R-:W-:-:S02]  /*14c0*/  SHF.L.U32 R47, R40, 0x10, RZ ;  /* 0x00000010282f7819 */ /* 0x000fc400000006ff */
[----:B------:R-:W-:Y:S02]  /*14d0*/  SHF.L.U32 R42, R42, 0x10, RZ ;  /* 0x000000102a2a7819 */ /* 0x000fe400000006ff */
[----:B------:R-:W1:Y:S01]  /*14e0*/  MUFU.RCP R24, R58 ;  /* 0x0000003a00187308 */ /* 0x000e620000001000 */
[----:B------:R-:W-:Y:S01]  /*14f0*/  SHF.L.U32 R50, R34, 0x10, RZ ;  /* 0x0000001022327819 */ /* 0x000fe200000006ff */
[----:B------:R-:W-:Y:S01]  /*1500*/  FMUL.FTZ R55, R55, R49 ;  /* 0x0000003137377220 */ /* 0x000fe20000410000 */
[C---:B------:R-:W-:Y:S01]  /*1510*/  FADD.FTZ R49, -R18.reuse, R42 ;  /* 0x0000002a12317221 */ /* 0x040fe20000010100 */
[----:B------:R-:W-:Y:S02]  /*1520*/  FMUL.FTZ R42, R47, R57 ;  /* 0x000000392f2a7220 */ /* 0x000fe40000410000 */
[--C-:B------:R-:W-:Y:S02]  /*1530*/  FADD.FTZ R47, -R18, R50.reuse ;  /* 0x00000032122f7221 */ /* 0x100fe40000010100 */
[----:B------:R-:W2:Y:S01]  /*1540*/  MUFU.EX2 R61, R61 ;  /* 0x0000003d003d7308 */ /* 0x000ea20000000800 */
[----:B------:R-:W-:Y:S01]  /*1550*/  PRMT R50, R41, 0x7632, R50 ;  /* 0x0000763229327816 */ /* 0x000fe20000000032 */
[----:B------:R-:W-:Y:S01]  /*1560*/  FMUL.FTZ R59, R9, R49 ;  /* 0x00000031093b7220 */ /* 0x000fe20000410000 */
[----:B------:R-:W-:Y:S01]  /*1570*/  PRMT R34, R40, 0x7632, R34 ;  /* 0x0000763228227816 */ /* 0x000fe20000000022 */
[----:B0-----:R-:W-:Y:S01]  /*1580*/  FADD.FTZ R54, R45, 1 ;  /* 0x3f8000002d367421 */ /* 0x001fe20000010000 */
[----:B------:R-:W-:Y:S01]  /*1590*/  SHF.L.U32 R40, R41, 0x10, RZ ;  /* 0x0000001029287819 */ /* 0x000fe200000006ff */
[----:B------:R-:W-:Y:S01]  /*15a0*/  FFMA.FTZ R45, R5, R59, R7 ;  /* 0x0000003b052d7223 */ /* 0x000fe20000010007 */
[----:B------:R-:W-:Y:S01]  /*15b0*/  SHF.L.U32 R50, R50, 0x10, RZ ;  /* 0x0000001032327819 */ /* 0x000fe200000006ff */
[----:B------:R-:W-:Y:S01]  /*15c0*/  FMUL.FTZ R52, R56, R52 ;  /* 0x0000003438347220 */ /* 0x000fe20000410000 */
[----:B------:R-:W-:Y:S01]  /*15d0*/  SHF.L.U32 R41, R34, 0x10, RZ ;  /* 0x0000001022297819 */ /* 0x000fe200000006ff */
[----:B------:R-:W-:Y:S01]  /*15e0*/  FMUL.FTZ R40, R40, R43 ;  /* 0x0000002b28287220 */ /* 0x000fe20000410000 */
[----:B------:R-:W-:Y:S01]  /*15f0*/  FMUL.FTZ R49, R45, -1.4426950216293334961 ;  /* 0xbfb8aa3b2d317820 */ /* 0x000fe20000410000 */
[----:B------:R-:W-:Y:S01]  /*1600*/  FMUL.FTZ R43, R50, R55 ;  /* 0x00000037322b7220 */ /* 0x000fe20000410000 */
[----:B------:R-:W-:Y:S01]  /*1610*/  FADD.FTZ R55, -R48, 1 ;  /* 0x3f80000030377421 */ /* 0x000fe20000010100 */
[----:B------:R-:W-:Y:S01]  /*1620*/  FMUL.FTZ R41, R41, R52 ;  /* 0x0000003429297220 */ /* 0x000fe20000410000 */
[----:B-1----:R-:W-:Y:S01]  /*1630*/  FADD.FTZ R52, -R24, 1 ;  /* 0x3f80000018347421 */ /* 0x002fe20000010100 */
[----:B------:R-:W0:Y:S01]  /*1640*/  MUFU.RCP R54, R54 ;  /* 0x0000003600367308 */ /* 0x000e220000001000 */
[----:B------:R-:W-:Y:S01]  /*1650*/  FFMA.FTZ R19, R19, R55, 1 ;  /* 0x3f80000013137423 */ /* 0x000fe20000010037 */
[----:B------:R-:W-:Y:S01]  /*1660*/  FMUL.FTZ R47, R9, R47 ;  /* 0x0000002f092f7220 */ /* 0x000fe20000410000 */
[----:B------:R-:W-:Y:S01]  /*1670*/  FFMA.FTZ R44, R44, R52, 1 ;  /* 0x3f8000002c2c7423 */ /* 0x000fe20000010034 */
[----:B--2---:R-:W-:Y:S01]  /*1680*/  FADD.FTZ R55, R61, 1 ;  /* 0x3f8000003d377421 */ /* 0x004fe20000010000 */
[----:B------:R-:W-:-:S03]  /*1690*/  FADD.FTZ R52, -R25, 1 ;  /* 0x3f80000019347421 */ /* 0x000fc60000010100 */
[----:B------:R-:W1:Y:S01]  /*16a0*/  MUFU.EX2 R49, R49 ;  /* 0x0000003100317308 */ /* 0x000e620000000800 */
[----:B------:R-:W-:Y:S01]  /*16b0*/  FMUL.FTZ R19, R48, R19 ;  /* 0x0000001330137220 */ /* 0x000fe20000410000 */
[----:B------:R-:W-:Y:S01]  /*16c0*/  FMUL.FTZ R61, R13, -1.4426950216293334961 ;  /* 0xbfb8aa3b0d3d7820 */ /* 0x000fe20000410000 */
[----:B------:R-:W-:Y:S01]  /*16d0*/  STL [R1+0x44], R59 ;  /* 0x0000443b01007387 */ /* 0x000fe20000100800 */
[----:B------:R-:W-:Y:S01]  /*16e0*/  FFMA.FTZ R51, R51, R52, 1 ;  /* 0x3f80000033337423 */ /* 0x000fe20000010034 */
[----:B------:R-:W-:Y:S02]  /*16f0*/  PRMT R52, R34, 0x7632, R52 ;  /* 0x0000763222347816 */ /* 0x000fe40000000034 */
[----:B------:R2:W-:Y:S01]  /*1700*/  STL [R1+0x40], R47 ;  /* 0x0000402f01007387 */ /* 0x0005e20000100800 */
[----:B------:R-:W3:Y:S01]  /*1710*/  MUFU.RCP R48, R55 ;  /* 0x0000003700307308 */ /* 0x000ee20000001000 */
[----:B------:R-:W-:Y:S02]  /*1720*/  SHF.L.U32 R52, R52, 0x10, RZ ;  /* 0x0000001034347819 */ /* 0x000fe400000006ff */
[----:B------:R-:W-:Y:S01]  /*1730*/  SHF.L.U32 R34, R38, 0x10, RZ ;  /* 0x0000001026227819 */ /* 0x000fe200000006ff */
[----:B--2---:R-:W-:-:S04]  /*1740*/  FFMA.FTZ R47, R6, R47, R8 ;  /* 0x0000002f062f7223 */ /* 0x004fc80000010008 */
[----:B------:R-:W2:Y:S01]  /*1750*/  MUFU.EX2 R61, R61 ;  /* 0x0000003d003d7308 */ /* 0x000ea20000000800 */
[----:B------:R-:W-:Y:S01]  /*1760*/  FMUL.FTZ R50, R47, -1.4426950216293334961 ;  /* 0xbfb8aa3b2f327820 */ /* 0x000fe20000410000 */
[----:B0-----:R-:W-:Y:S01]  /*1770*/  FADD.FTZ R56, -R54, 1 ;  /* 0x3f80000036387421 */ /* 0x001fe20000010100 */
[----:B------:R-:W-:Y:S01]  /*1780*/  FADD.FTZ R52, -R18, R52 ;  /* 0x0000003412347221 */ /* 0x000fe20000010100 */
[----:B-1----:R-:W-:Y:S01]  /*1790*/  FADD.FTZ R49, R49, 1 ;  /* 0x3f80000031317421 */ /* 0x002fe20000010000 */
[----:B------:R-:W-:Y:S01]  /*17a0*/  FMUL.FTZ R34, R34, R19 ;  /* 0x0000001322227220 */ /* 0x000fe20000410000 */
[----:B------:R-:W-:Y:S02]  /*17b0*/  PRMT R38, R38, 0x7632, R38 ;  /* 0x0000763226267816 */ /* 0x000fe40000000026 */
[----:B------:R-:W0:Y:S01]  /*17c0*/  MUFU.EX2 R50, R50 ;  /* 0x0000003200327308 */ /* 0x000e220000000800 */
[----:B------:R1:W-:Y:S01]  /*17d0*/  STL [R1+0xec], R41 ;  /* 0x0000ec2901007387 */ /* 0x0003e20000100800 */
[----:B------:R-:W-:Y:S01]  /*17e0*/  PRMT R19, R39, 0x7632, R19 ;  /* 0x0000763227137816 */ /* 0x000fe20000000013 */
[----:B------:R-:W-:Y:S01]  /*17f0*/  FFMA.FTZ R56, R53, R56, 1 ;  /* 0x3f80000035387423 */ /* 0x000fe20000010038 */
[----:B------:R-:W-:Y:S01]  /*1800*/  SHF.L.U32 R39, R39, 0x10, RZ ;  /* 0x0000001027277819 */ /* 0x000fe200000006ff */
[----:B------:R-:W-:Y:S01]  /*1810*/  FMUL.FTZ R44, R24, R44 ;  /* 0x0000002c182c7220 */ /* 0x000fe20000410000 */
[----:B---3--:R-:W-:Y:S01]  /*1820*/  FADD.FTZ R53, -R48, 1 ;  /* 0x3f80000030357421 */ /* 0x008fe20000010100 */
[----:B------:R-:W-:Y:S01]  /*1830*/  FMUL.FTZ R51, R25, R51 ;  /* 0x0000003319337220 */ /* 0x000fe20000410000 */
[----:B-1----:R-:W-:Y:S01]  /*1840*/  FMUL.FTZ R41, R9, R52 ;  /* 0x0000003409297220 */ /* 0x002fe20000410000 */
[----:B------:R-:W-:Y:S01]  /*1850*/  SHF.L.U32 R52, R38, 0x10, RZ ;  /* 0x0000001026347819 */ /* 0x000fe200000006ff */
[----:B------:R-:W-:Y:S01]  /*1860*/  FMUL.FTZ R54, R54, R56 ;  /* 0x0000003836367220 */ /* 0x000fe20000410000 */
[----:B------:R-:W-:Y:S01]  /*1870*/  SHF.L.U32 R38, R19, 0x10, RZ ;  /* 0x0000001013267819 */ /* 0x000fe200000006ff */
[----:B------:R-:W1:Y:S01]  /*1880*/  MUFU.RCP R49, R49 ;  /* 0x0000003100317308 */ /* 0x000e620000001000 */
[----:B------:R-:W-:Y:S01]  /*1890*/  FFMA.FTZ R19, R5, R41, R7 ;  /* 0x0000002905137223 */ /* 0x000fe20000010007 */
[----:B------:R-:W-:Y:S01]  /*18a0*/  FMUL.FTZ R39, R39, R44 ;  /* 0x0000002c27277220 */ /* 0x000fe20000410000 */
[----:B------:R-:W-:Y:S01]  /*18b0*/  FFMA.FTZ R10, R10, R53, 1 ;  /* 0x3f8000000a0a7423 */ /* 0x000fe20000010035 */
[----:B------:R-:W-:Y:S01]  /*18c0*/  FMUL.FTZ R44, R52, R51 ;  /* 0x00000033342c7220 */ /* 0x000fe20000410000 */
[----:B--2---:R-:W-:Y:S01]  /*18d0*/  FADD.FTZ R53, R61, 1 ;  /* 0x3f8000003d357421 */ /* 0x004fe20000010000 */
[----:B------:R-:W-:Y:S01]  /*18e0*/  FMUL.FTZ R38, R38, R54 ;  /* 0x0000003626267220 */ /* 0x000fe20000410000 */
[----:B------:R-:W-:Y:S01]  /*18f0*/  FMUL.FTZ R51, R19, -1.4426950216293334961 ;  /* 0xbfb8aa3b13337820 */ /* 0x000fe20000410000 */
[----:B------:R-:W-:Y:S01]  /*1900*/  FMUL.FTZ R61, R12, -1.4426950216293334961 ;  /* 0xbfb8aa3b0c3d7820 */ /* 0x000fe20000410000 */
[----:B------:R-:W-:Y:S01]  /*1910*/  PRMT R54, R35, 0x7632, R54 ;  /* 0x0000763223367816 */ /* 0x000fe20000000036 */
[----:B0-----:R-:W-:Y:S01]  /*1920*/  FADD.FTZ R50, R50, 1 ;  /* 0x3f80000032327421 */ /* 0x001fe20000010000 */
[----:B------:R0:W2:Y:S01]  /*1930*/  MUFU.EX2 R35, R51 ;  /* 0x0000003300237308 */ /* 0x0000a20000000800 */
[----:B------:R-:W-:Y:S04]  /*1940*/  STL [R1+0x18], R41 ;  /* 0x0000182901007387 */ /* 0x000fe80000100800 */
[----:B------:R-:W3:Y:S03]  /*1950*/  LDG.E.64.CONSTANT R24, desc[UR14][R26.64+0x1e000] ;  /* 0x01e0000e1a187981 */ /* 0x000ee6000c1e9b00 */
[----:B------:R-:W4:Y:S01]  /*1960*/  MUFU.EX2 R61, R61 ;  /* 0x0000003d003d7308 */ /* 0x000f220000000800 */
[----:B0-----:R-:W-:Y:S01]  /*1970*/  SHF.L.U32 R51, R54, 0x10, RZ ;  /* 0x0000001036337819 */ /* 0x001fe200000006ff */
[----:B------:R-:W-:Y:S01]  /*1980*/  STL [R1+0xe0], R44 ;  /* 0x0000e02c01007387 */ /* 0x000fe20000100800 */
[----:B------:R-:W-:-:S03]  /*1990*/  FADD.FTZ R52, -R46, 1 ;  /* 0x3f8000002e347421 */ /* 0x000fc60000010100 */
[----:B------:R-:W-:Y:S01]  /*19a0*/  FADD.FTZ R51, -R18, R51 ;  /* 0x0000003312337221 */ /* 0x000fe20000010100 */
[----:B------:R0:W-:Y:S01]  /*19b0*/  STL [R1+0xd0], R38 ;  /* 0x0000d02601007387 */ /* 0x0001e20000100800 */
[----:B------:R-:W4:Y:S01]  /*19c0*/  MUFU.RCP R50, R50 ;  /* 0x0000003200327308 */ /* 0x000f220000001000 */
[----:B-1----:R-:W-:Y:S01]  /*19d0*/  FADD.FTZ R54, -R49, 1 ;  /* 0x3f80000031367421 */ /* 0x002fe20000010100 */
[----:B------:R-:W-:Y:S01]  /*19e0*/  FMUL.FTZ R10, R48, R10 ;  /* 0x0000000a300a7220 */ /* 0x000fe20000410000 */
[----:B------:R-:W-:Y:S01]  /*19f0*/  FFMA.FTZ R11, R11, R52, 1 ;  /* 0x3f8000000b0b7423 */ /* 0x000fe20000010034 */
[----:B--2---:R-:W-:Y:S01]  /*1a00*/  FADD.FTZ R35, R35, 1 ;  /* 0x3f80000023237421 */ /* 0x004fe20000010000 */
[----:B------:R-:W-:Y:S01]  /*1a10*/  FFMA.FTZ R48, R45, R54, 1 ;  /* 0x3f8000002d307423 */ /* 0x000fe20000010036 */
[----:B------:R-:W-:Y:S01]  /*1a20*/  SHF.L.U32 R56, R30, 0x10, RZ ;  /* 0x000000101e387819 */ /* 0x000fe200000006ff */
[----:B------:R-:W2:Y:S01]  /*1a30*/  LDG.E.64.CONSTANT R26, desc[UR14][R26.64+0x23000] ;  /* 0x0230000e1a1a7981 */ /* 0x000ea2000c1e9b00 */
[----:B0-----:R-:W-:Y:S01]  /*1a40*/  FMUL.FTZ R38, R9, R51 ;  /* 0x0000003309267220 */ /* 0x001fe20000410000 */
[----:B------:R-:W-:-:S03]  /*1a50*/  FMUL.FTZ R46, R46, R11 ;  /* 0x0000000b2e2e7220 */ /* 0x000fc60000410000 */
[----:B------:R-:W-:Y:S01]  /*1a60*/  FFMA.FTZ R45, R6, R38, R8 ;  /* 0x00000026062d7223 */ /* 0x000fe20000010008 */
[----:B----4-:R-:W-:-:S03]  /*1a70*/  FADD.FTZ R54, R61, 1 ;  /* 0x3f8000003d367421 */ /* 0x010fc60000010000 */
[----:B------:R-:W-:Y:S01]  /*1a80*/  FMUL.FTZ R11, R45, -1.4426950216293334961 ;  /* 0xbfb8aa3b2d0b7820 */ /* 0x000fe20000410000 */
[----:B------:R-:W-:Y:S02]  /*1a90*/  FADD.FTZ R51, -R50, 1 ;  /* 0x3f80000032337421 */ /* 0x000fe40000010100 */
[----:B------:R-:W-:Y:S01]  /*1aa0*/  MUFU.RCP R54, R54 ;  /* 0x0000003600367308 */ /* 0x000fe20000001000 */
[----:B------:R-:W-:Y:S01]  /*1ab0*/  FMUL.FTZ R48, R49, R48 ;  /* 0x0000003031307220 */ /* 0x000fe20000410000 */
[----:B------:R-:W-:Y:S01]  /*1ac0*/  FFMA.FTZ R47, R47, R51, 1 ;  /* 0x3f8000002f2f7423 */ /* 0x000fe20000010033 */
[----:B------:R-:W-:-:S05]  /*1ad0*/  SHF.L.U32 R49, R36, 0x10, RZ ;  /* 0x0000001024317819 */ /* 0x000fca00000006ff */
[----:B------:R-:W0:Y:S01]  /*1ae0*/  MUFU.EX2 R11, R11 ;  /* 0x0000000b000b7308 */ /* 0x000e220000000800 */
[----:B------:R-:W-:-:S07]  /*1af0*/  SHF.L.U32 R51, R37, 0x10, RZ ;  /* 0x0000001025337819 */ /* 0x000fce00000006ff */
[----:B------:R1:W4:Y:S01]  /*1b00*/  MUFU.RCP R52, R53 ;  /* 0x0000003500347308 */ /* 0x0003220000001000 */
[----:B------:R-:W-:Y:S01]  /*1b10*/  FMUL.FTZ R50, R50, R47 ;  /* 0x0000002f32327220 */ /* 0x000fe20000410000 */
[----:B-1----:R-:W-:Y:S02]  /*1b20*/  PRMT R53, R36, 0x7632, R53 ;  /* 0x0000763224357816 */ /* 0x002fe40000000035 */
[----:B------:R-:W-:Y:S02]  /*1b30*/  PRMT R36, R37, 0x7632, R36 ;  /* 0x0000763225247816 */ /* 0x000fe40000000024 */
[----:B------:R-:W-:Y:S02]  /*1b40*/  SHF.L.U32 R37, R53, 0x10, RZ ;  /* 0x0000001035257819 */ /* 0x000fe400000006ff */
[----:B------:R-:W-:Y:S01]  /*1b50*/  SHF.L.U32 R53, R36, 0x10, RZ ;  /* 0x0000001024357819 */ /* 0x000fe200000006ff */
[----:B------:R-:W-:Y:S01]  /*1b60*/  FMUL.FTZ R36, R51, R46 ;  /* 0x0000002e33247220 */ /* 0x000fe20000410000 */
[----:B------:R-:W-:Y:S01]  /*1b70*/  SHF.L.U32 R46, R32, 0x10, RZ ;  /* 0x00000010202e7819 */ /* 0x000fe200000006ff */
[----:B------:R-:W-:Y:S01]  /*1b80*/  FMUL.FTZ R37, R37, R48 ;  /* 0x0000003025257220 */ /* 0x000fe20000410000 */
[----:B------:R-:W-:Y:S01]  /*1b90*/  FMUL.FTZ R47, R49, R10 ;  /* 0x0000000a312f7220 */ /* 0x000fe20000410000 */
[----:B------:R-:W-:Y:S01]  /*1ba0*/  FMUL.FTZ R48, R53, R50 ;  /* 0x0000003235307220 */ /* 0x000fe20000410000 */
[----:B0-----:R-:W-:Y:S01]  /*1bb0*/  FADD.FTZ R50, R11, 1 ;  /* 0x3f8000000b327421 */ /* 0x001fe20000010000 */
[----:B------:R-:W-:Y:S01]  /*1bc0*/  FADD.FTZ R46, -R18, R46 ;  /* 0x0000002e122e7221 */ /* 0x000fe20000010100 */
[----:B------:R0:W-:Y:S01]  /*1bd0*/  MUFU.RCP R53, R35 ;  /* 0x0000002300357308 */ /* 0x0001e20000001000 */
[----:B------:R-:W-:Y:S01]  /*1be0*/  SHF.L.U32 R10, R33, 0x10, RZ ;  /* 0x00000010210a7819 */ /* 0x000fe200000006ff */
[----:B------:R1:W-:Y:S01]  /*1bf0*/  STL [R1+0x14], R38 ;  /* 0x0000142601007387 */ /* 0x0003e20000100800 */
[----:B----4-:R-:W-:Y:S01]  /*1c00*/  FADD.FTZ R49, -R52, 1 ;  /* 0x3f80000034317421 */ /* 0x010fe20000010100 */
[----:B0-----:R-:W-:-:S04]  /*1c10*/  FADD.FTZ R35, -R54, 1 ;  /* 0x3f80000036237421 */ /* 0x001fc80000010100 */
[----:B------:R-:W0:Y:S01]  /*1c20*/  MUFU.RCP R50, R50 ;  /* 0x0000003200327308 */ /* 0x000e220000001000 */
[----:B-1----:R-:W-:Y:S01]  /*1c30*/  FMUL.FTZ R38, R9, R46 ;  /* 0x0000002e09267220 */ /* 0x002fe20000410000 */
[----:B------:R-:W-:Y:S01]  /*1c40*/  FFMA.FTZ R11, R12, R35, 1 ;  /* 0x3f8000000c0b7423 */ /* 0x000fe20000010023 */
[----:B------:R-:W-:Y:S01]  /*1c50*/  FADD.FTZ R12, -R18, R10 ;  /* 0x0000000a120c7221 */ /* 0x000fe20000010100 */
[----:B------:R-:W-:Y:S01]  /*1c60*/  FFMA.FTZ R13, R13, R49, 1 ;  /* 0x3f8000000d0d7423 */ /* 0x000fe20000010031 */
[----:B------:R-:W-:Y:S01]  /*1c70*/  FFMA.FTZ R35, R0, R38, R3 ;  /* 0x0000002600237223 */ /* 0x000fe20000010003 */
[----:B------:R-:W-:Y:S01]  /*1c80*/  PRMT R46, R32, 0x7632, R46 ;  /* 0x00007632202e7816 */ /* 0x000fe2000000002e */
[----:B------:R-:W-:Y:S01]  /*1c90*/  FMUL.FTZ R12, R9, R12 ;  /* 0x0000000c090c7220 */ /* 0x000fe20000410000 */
[----:B------:R-:W-:Y:S01]  /*1ca0*/  FMUL.FTZ R52, R52, R13 ;  /* 0x0000000d34347220 */ /* 0x000fe20000410000 */
[----:B------:R-:W-:Y:S01]  /*1cb0*/  FMUL.FTZ R13, R35, -1.4426950216293334961 ;  /* 0xbfb8aa3b230d7820 */ /* 0x000fe20000410000 */
[----:B------:R-:W-:Y:S01]  /*1cc0*/  SHF.L.U32 R46, R46, 0x10, RZ ;  /* 0x000000102e2e7819 */ /* 0x000fe200000006ff */
[----:B------:R-:W-:Y:S01]  /*1cd0*/  FFMA.FTZ R32, R2, R12, R4 ;  /* 0x0000000c02207223 */ /* 0x000fe20000010004 */
[----:B------:R-:W-:Y:S01]  /*1ce0*/  STL [R1+0xd4], R37 ;  /* 0x0000d42501007387 */ /* 0x000fe20000100800 */
[----:B------:R-:W-:-:S03]  /*1cf0*/  PRMT R51, R33, 0x7632, R51 ;  /* 0x0000763221337816 */ /* 0x000fc60000000033 */
[----:B------:R-:W-:Y:S01]  /*1d00*/  STL [R1+0xc8], R48 ;  /* 0x0000c83001007387 */ /* 0x000fe20000100800 */
[----:B------:R-:W1:Y:S01]  /*1d10*/  MUFU.EX2 R13, R13 ;  /* 0x0000000d000d7308 */ /* 0x000e620000000800 */
[----:B------:R-:W-:Y:S02]  /*1d20*/  FMUL.FTZ R49, R32, -1.4426950216293334961 ;  /* 0xbfb8aa3b20317820 */ /* 0x000fe40000410000 */
[----:B------:R-:W-:Y:S01]  /*1d30*/  STL [R1+0x10], R38 ;  /* 0x0000102601007387 */ /* 0x000fe20000100800 */
[----:B------:R-:W-:Y:S01]  /*1d40*/  FADD.FTZ R33, -R18, R46 ;  /* 0x0000002e12217221 */ /* 0x000fe20000010100 */
[----:B------:R-:W-:Y:S02]  /*1d50*/  SHF.L.U32 R51, R51, 0x10, RZ ;  /* 0x0000001033337819 */ /* 0x000fe400000006ff */
[----:B------:R4:W-:Y:S01]  /*1d60*/  STL [R1+0x8], R12 ;  /* 0x0000080c01007387 */ /* 0x0009e20000100800 */
[----:B------:R-:W-:Y:S01]  /*1d70*/  FMUL.FTZ R54, R54, R11 ;  /* 0x0000000b36367220 */ /* 0x000fe20000410000 */
[----:B------:R-:W-:Y:S01]  /*1d80*/  FMUL.FTZ R11, R9, R33 ;  /* 0x00000021090b7220 */ /* 0x000fe20000410000 */
[----:B0-----:R-:W-:Y:S01]  /*1d90*/  FADD.FTZ R55, -R50, 1 ;  /* 0x3f80000032377421 */ /* 0x001fe20000010100 */
[----:B------:R-:W0:Y:S01]  /*1da0*/  MUFU.EX2 R49, R49 ;  /* 0x0000003100317308 */ /* 0x000e220000000800 */
[----:B------:R-:W-:Y:S01]  /*1db0*/  FADD.FTZ R51, -R18, R51 ;  /* 0x0000003312337221 */ /* 0x000fe20000010100 */
[----:B----4-:R-:W-:Y:S01]  /*1dc0*/  FADD.FTZ R12, -R53, 1 ;  /* 0x3f800000350c7421 */ /* 0x010fe20000010100 */
[----:B-1----:R-:W-:Y:S01]  /*1dd0*/  FADD.FTZ R13, R13, 1 ;  /* 0x3f8000000d0d7421 */ /* 0x002fe20000010000 */
[----:B------:R-:W-:Y:S01]  /*1de0*/  SHF.L.U32 R10, R14, 0x10, RZ ;  /* 0x000000100e0a7819 */ /* 0x000fe200000006ff */
[----:B------:R-:W-:Y:S01]  /*1df0*/  FMUL.FTZ R52, R56, R52 ;  /* 0x0000003438347220 */ /* 0x000fe20000410000 */
[----:B------:R-:W-:Y:S01]  /*1e00*/  FFMA.FTZ R12, R19, R12, 1 ;  /* 0x3f800000130c7423 */ /* 0x000fe2000001000c */
[----:B------:R-:W-:Y:S01]  /*1e10*/  FFMA.FTZ R33, R5, R11, R7 ;  /* 0x0000000b05217223 */ /* 0x000fe20000010007 */
[----:B------:R-:W-:Y:S01]  /*1e20*/  FFMA.FTZ R45, R45, R55, 1 ;  /* 0x3f8000002d2d7423 */ /* 0x000fe20000010037 */
[----:B------:R-:W4:Y:S01]  /*1e30*/  LDL.LU R37, [R1+0x3c] ;  /* 0x00003c0001257983 */ /* 0x000f220000300800 */
[----:B------:R-:W-:Y:S01]  /*1e40*/  FMUL.FTZ R53, R53, R12 ;  /* 0x0000000c35357220 */ /* 0x000fe20000410000 */
[----:B------:R-:W-:Y:S01]  /*1e50*/  FMUL.FTZ R12, R9, R51 ;  /* 0x00000033090c7220 */ /* 0x000fe20000410000 */
[----:B------:R-:W-:Y:S01]  /*1e60*/  FMUL.FTZ R51, R33, -1.4426950216293334961 ;  /* 0xbfb8aa3b21337820 */ /* 0x000fe20000410000 */
[----:B------:R-:W-:Y:S01]  /*1e70*/  FMUL.FTZ R50, R50, R45 ;  /* 0x0000002d32327220 */ /* 0x000fe20000410000 */
[----:B------:R-:W-:Y:S01]  /*1e80*/  PRMT R14, R30, 0x7632, R14 ;  /* 0x000076321e0e7816 */ /* 0x000fe2000000000e */
[----:B------:R-:W-:Y:S01]  /*1e90*/  FFMA.FTZ R45, R6, R12, R8 ;  /* 0x0000000c062d7223 */ /* 0x000fe20000010008 */
[----:B------:R1:W-:Y:S01]  /*1ea0*/  MUFU.RCP R30, R13 ;  /* 0x0000000d001e7308 */ /* 0x0003e20000001000 */
[----:B0-----:R-:W-:Y:S01]  /*1eb0*/  FADD.FTZ R49, R49, 1 ;  /* 0x3f80000031317421 */ /* 0x001fe20000010000 */
[----:B------:R-:W-:Y:S01]  /*1ec0*/  SHF.L.U32 R56, R31, 0x10, RZ ;  /* 0x000000101f387819 */ /* 0x000fe200000006ff */
[----:B------:R-:W-:Y:S01]  /*1ed0*/  FMUL.FTZ R55, R45, -1.4426950216293334961 ;  /* 0xbfb8aa3b2d377820 */ /* 0x000fe20000410000 */
[----:B------:R-:W-:Y:S01]  /*1ee0*/  FADD.FTZ R10, -R18, R10 ;  /* 0x0000000a120a7221 */ /* 0x000fe20000010100 */
[----:B------:R-:W4:Y:S03]  /*1ef0*/  LDL R41, [R1+0x68] ;  /* 0x0000680001297983 */ /* 0x000f260000100800 */
[----:B------:R-:W0:Y:S01]  /*1f00*/  MUFU.EX2 R51, R51 ;  /* 0x0000003300337308 */ /* 0x000e220000000800 */
[----:B-1----:R-:W-:Y:S01]  /*1f10*/  SHF.L.U32 R13, R14, 0x10, RZ ;  /* 0x000000100e0d7819 */ /* 0x002fe200000006ff */
[----:B------:R-:W4:Y:S01]  /*1f20*/  LDL R44, [R1+0x74] ;  /* 0x00007400012c7983 */ /* 0x000f220000100800 */
[----:B------:R-:W-:-:S05]  /*1f30*/  PRMT R31, R31, 0x7632, R31 ;  /* 0x000076321f1f7816 */ /* 0x000fca000000001f */
[----:B------:R-:W1:Y:S01]  /*1f40*/  MUFU.EX2 R55, R55 ;  /* 0x0000003700377308 */ /* 0x000e620000000800 */
[----:B------:R-:W-:Y:S01]  /*1f50*/  FMUL.FTZ R53, R13, R53 ;  /* 0x000000350d357220 */ /* 0x000fe20000410000 */
[----:B------:R-:W-:Y:S02]  /*1f60*/  SHF.L.U32 R13, R15, 0x10, RZ ;  /* 0x000000100f0d7819 */ /* 0x000fe400000006ff */
[----:B------:R-:W-:-:S04]  /*1f70*/  SHF.L.U32 R31, R31, 0x10, RZ ;  /* 0x000000101f1f7819 */ /* 0x000fc800000006ff */
[----:B------:R-:W1:Y:S01]  /*1f80*/  MUFU.RCP R49, R49 ;  /* 0x0000003100317308 */ /* 0x000e620000001000 */
[----:B------:R-:W-:Y:S01]  /*1f90*/  FADD.FTZ R13, -R18, R13 ;  /* 0x0000000d120d7221 */ /* 0x000fe20000010100 */
[----:B0-----:R-:W-:Y:S01]  /*1fa0*/  FADD.FTZ R51, R51, 1 ;  /* 0x3f80000033337421 */ /* 0x001fe20000010000 */
[----:B------:R-:W-:Y:S01]  /*1fb0*/  FMUL.FTZ R50, R31, R50 ;  /* 0x000000321f327220 */ /* 0x000fe20000410000 */
[----:B------:R-:W-:Y:S01]  /*1fc0*/  FADD.FTZ R31, -R30, 1 ;  /* 0x3f8000001e1f7421 */ /* 0x000fe20000010100 */
[----:B------:R-:W-:Y:S01]  /*1fd0*/  FMUL.FTZ R13, R9, R13 ;  /* 0x0000000d090d7220 */ /* 0x000fe20000410000 */
[----:B------:R-:W-:Y:S02]  /*1fe0*/  FMUL.FTZ R54, R56, R54 ;  /* 0x0000003638367220 */ /* 0x000fe40000410000 */
[----:B------:R-:W0:Y:S01]  /*1ff0*/  MUFU.RCP R51, R51 ;  /* 0x0000003300337308 */ /* 0x000e220000001000 */
[----:B-1----:R-:W-:Y:S01]  /*2000*/  FADD.FTZ R55, R55, 1 ;  /* 0x3f80000037377421 */ /* 0x002fe20000010000 */
[----:B------:R-:W-:Y:S01]  /*2010*/  FFMA.FTZ R56, R35, R31, 1 ;  /* 0x3f80000023387423 */ /* 0x000fe2000001001f */
[----:B------:R-:W-:-:S03]  /*2020*/  FFMA.FTZ R31, R2, R13, R4 ;  /* 0x0000000d021f7223 */ /* 0x000fc60000010004 */
[----:B------:R-:W-:Y:S02]  /*2030*/  FMUL.FTZ R56, R30, R56 ;  /* 0x000000381e387220 */ /* 0x000fe40000410000 */
[----:B------:R1:W0:Y:S01]  /*2040*/  MUFU.RCP R35, R55 ;  /* 0x0000003700237308 */ /* 0x0002220000001000 */
[----:B------:R-:W-:Y:S01]  /*2050*/  FMUL.FTZ R30, R31, -1.4426950216293334961 ;  /* 0xbfb8aa3b1f1e7820 */ /* 0x000fe20000410000 */
[----:B------:R-:W-:Y:S01]  /*2060*/  FMUL.FTZ R10, R9, R10 ;  /* 0x0000000a090a7220 */ /* 0x000fe20000410000 */
[----:B-1----:R-:W-:-:S04]  /*2070*/  FADD.FTZ R55, -R49, 1 ;  /* 0x3f80000031377421 */ /* 0x002fc80000010100 */
[----:B------:R-:W-:Y:S02]  /*2080*/  FFMA.FTZ R55, R32, R55, 1 ;  /* 0x3f80000020377423 */ /* 0x000fe40000010037 */
[----:B------:R-:W1:Y:S01]  /*2090*/  MUFU.EX2 R32, R30 ;  /* 0x0000001e00207308 */ /* 0x000e620000000800 */
[----:B------:R-:W-:Y:S01]  /*20a0*/  FFMA.FTZ R19, R0, R10, R3 ;  /* 0x0000000a00137223 */ /* 0x000fe20000010003 */
[----:B------:R-:W-:Y:S01]  /*20b0*/  FMUL.FTZ R49, R49, R55 ;  /* 0x0000003731317220 */ /* 0x000fe20000410000 */
[----:B------:R-:W-:Y:S01]  /*20c0*/  PRMT R14, R14, 0x7632, R14 ;  /* 0x000076320e0e7816 */ /* 0x000fe2000000000e */
[----:B0-----:R-:W-:Y:S01]  /*20d0*/  FADD.FTZ R55, -R51, 1 ;  /* 0x3f80000033377421 */ /* 0x001fe20000010100 */
[----:B------:R-:W-:Y:S02]  /*20e0*/  FMUL.FTZ R46, R19, -1.4426950216293334961 ;  /* 0xbfb8aa3b132e7820 */ /* 0x000fe40000410000 */
[----:B------:R-:W-:Y:S01]  /*20f0*/  SHF.L.U32 R14, R14, 0x10, RZ ;  /* 0x000000100e0e7819 */ /* 0x000fe200000006ff */
[----:B------:R-:W-:Y:S01]  /*2100*/  FFMA.FTZ R55, R33, R55, 1 ;  /* 0x3f80000021377423 */ /* 0x000fe20000010037 */
[----:B------:R-:W-:-:S02]  /*2110*/  FADD.FTZ R33, -R35, 1 ;  /* 0x3f80000023217421 */ /* 0x000fc40000010100 */
[----:B------:R-:W0:Y:S01]  /*2120*/  MUFU.EX2 R46, R46 ;  /* 0x0000002e002e7308 */ /* 0x000e220000000800 */
[----:B------:R-:W-:Y:S01]  /*2130*/  FADD.FTZ R14, -R18, R14 ;  /* 0x0000000e120e7221 */ /* 0x000fe20000010100 */
[----:B------:R-:W-:Y:S01]  /*2140*/  FFMA.FTZ R33, R45, R33, 1 ;  /* 0x3f8000002d217423 */ /* 0x000fe20000010021 */
[----:B------:R-:W-:Y:S01]  /*2150*/  FMUL.FTZ R55, R51, R55 ;  /* 0x0000003733377220 */ /* 0x000fe20000410000 */
[----:B-1----:R-:W-:Y:S01]  /*2160*/  FADD.FTZ R32, R32, 1 ;  /* 0x3f80000020207421 */ /* 0x002fe20000010000 */
[----:B------:R-:W-:Y:S01]  /*2170*/  FMUL.FTZ R14, R9, R14 ;  /* 0x0000000e090e7220 */ /* 0x000fe20000410000 */
[----:B------:R-:W-:Y:S01]  /*2180*/  FMUL.FTZ R51, R35, R33 ;  /* 0x0000002123337220 */ /* 0x000fe20000410000 */
[----:B------:R-:W-:Y:S02]  /*2190*/  SHF.L.U32 R35, R16, 0x10, RZ ;  /* 0x0000001010237819 */ /* 0x000fe400000006ff */
[----:B------:R-:W-:Y:S01]  /*21a0*/  FFMA.FTZ R61, R5, R14, R7 ;  /* 0x0000000e053d7223 */ /* 0x000fe20000010007 */
[----:B------:R-:W1:Y:S01]  /*21b0*/  MUFU.RCP R32, R32 ;  /* 0x0000002000207308 */ /* 0x000e620000001000 */
[----:B------:R-:W-:Y:S01]  /*21c0*/  SHF.L.U32 R33, R17, 0x10, RZ ;  /* 0x0000001011217819 */ /* 0x000fe200000006ff */
[----:B------:R-:W-:Y:S01]  /*21d0*/  FMUL.FTZ R56, R35, R56 ;  /* 0x0000003823387220 */ /* 0x000fe20000410000 */
[----:B------:R-:W-:Y:S01]  /*21e0*/  FMUL.FTZ R35, R61, -1.4426950216293334961 ;  /* 0xbfb8aa3b3d237820 */ /* 0x000fe20000410000 */
[----:B0-----:R-:W-:-:S02]  /*21f0*/  FADD.FTZ R30, R46, 1 ;  /* 0x3f8000002e1e7421 */ /* 0x001fc40000010000 */
[----:B------:R-:W-:Y:S02]  /*2200*/  FMUL.FTZ R49, R33, R49 ;  /* 0x0000003121317220 */ /* 0x000fe40000410000 */
[----:B------:R-:W0:Y:S01]  /*2210*/  MUFU.EX2 R33, R35 ;  /* 0x0000002300217308 */ /* 0x000e220000000800 */
[----:B------:R-:W-:Y:S02]  /*2220*/  PRMT R15, R16, 0x7632, R15 ;  /* 0x00007632100f7816 */ /* 0x000fe4000000000f */
[----:B------:R-:W-:-:S05]  /*2230*/  PRMT R16, R17, 0x7632, R16 ;  /* 0x0000763211107816 */ /* 0x000fca0000000010 */
[----:B------:R-:W0:Y:S01]  /*2240*/  MUFU.RCP R30, R30 ;  /* 0x0000001e001e7308 */ /* 0x000e220000001000 */
[----:B-1----:R-:W-:-:S04]  /*2250*/  FADD.FTZ R17, -R32, 1 ;  /* 0x3f80000020117421 */ /* 0x002fc80000010100 */
[----:B------:R-:W-:Y:S01]  /*2260*/  FFMA.FTZ R31, R31, R17, 1 ;  /* 0x3f8000001f1f7423 */ /* 0x000fe20000010011 */
[----:B------:R-:W-:-:S03]  /*2270*/  PRMT R17, R15, 0x7632, R17 ;  /* 0x000076320f117816 */ /* 0x000fc60000000011 */
[----:B------:R-:W-:Y:S01]  /*2280*/  FMUL.FTZ R31, R32, R31 ;  /* 0x0000001f201f7220 */ /* 0x000fe20000410000 */
[----:B0-----:R-:W-:Y:S01]  /*2290*/  FADD.FTZ R32, R33, 1 ;  /* 0x3f80000021207421 */ /* 0x001fe20000010000 */
[----:B------:R-:W-:Y:S02]  /*22a0*/  SHF.L.U32 R17, R17, 0x10, RZ ;  /* 0x0000001011117819 */ /* 0x000fe400000006ff */
[----:B------:R-:W-:-:S03]  /*22b0*/  SHF.L.U32 R16, R16, 0x10, RZ ;  /* 0x0000001010107819 */ /* 0x000fc600000006ff */
[----:B------:R-:W-:Y:S01]  /*22c0*/  FADD.FTZ R17, -R18, R17 ;  /* 0x0000001112117221 */ /* 0x000fe20000010100 */
[----:B------:R-:W-:Y:S01]  /*22d0*/  FADD.FTZ R35, -R30, 1 ;  /* 0x3f8000001e237421 */ /* 0x000fe20000010100 */
[----:B------:R-:W0:Y:S01]  /*22e0*/  MUFU.RCP R32, R32 ;  /* 0x0000002000207308 */ /* 0x000e220000001000 */
[----:B------:R-:W-:Y:S01]  /*22f0*/  FMUL.FTZ R51, R16, R51 ;  /* 0x0000003310337220 */ /* 0x000fe20000410000 */
[----:B------:R-:W-:Y:S01]  /*2300*/  SHF.L.U32 R16, R28, 0x10, RZ ;  /* 0x000000101c107819 */ /* 0x000fe200000006ff */
[----:B------:R-:W-:Y:S01]  /*2310*/  FFMA.FTZ R19, R19, R35, 1 ;  /* 0x3f80000013137423 */ /* 0x000fe20000010023 */
[----:B------:R-:W-:Y:S01]  /*2320*/  FMUL.FTZ R17, R9, R17 ;  /* 0x0000001109117220 */ /* 0x000fe20000410000 */
[----:B------:R-:W-:Y:S02]  /*2330*/  SHF.L.U32 R35, R15, 0x10, RZ ;  /* 0x000000100f237819 */ /* 0x000fe400000006ff */
[----:B------:R-:W-:Y:S01]  /*2340*/  FMUL.FTZ R30, R30, R19 ;  /* 0x000000131e1e7220 */ /* 0x000fe20000410000 */
[----:B------:R-:W-:Y:S01]  /*2350*/  PRMT R28, R28, 0x7632, R28 ;  /* 0x000076321c1c7816 */ /* 0x000fe2000000001c */
[----:B------:R-:W-:Y:S01]  /*2360*/  FADD.FTZ R15, -R18, R16 ;  /* 0x00000010120f7221 */ /* 0x000fe20000010100 */
[C---:B------:R-:W-:Y:S01]  /*2370*/  PRMT R19, R29.reuse, 0x7632, R19 ;  /* 0x000076321d137816 */ /* 0x040fe20000000013 */
[----:B------:R-:W-:Y:S01]  /*2380*/  FFMA.FTZ R33, R6, R17, R8 ;  /* 0x0000001106217223 */ /* 0x000fe20000010008 */
[----:B------:R-:W-:Y:S01]  /*2390*/  SHF.L.U32 R16, R29, 0x10, RZ ;  /* 0x000000101d107819 */ /* 0x000fe200000006ff */
[----:B------:R-:W-:Y:S01]  /*23a0*/  FMUL.FTZ R15, R9, R15 ;  /* 0x0000000f090f7220 */ /* 0x000fe20000410000 */
[----:B------:R-:W-:Y:S01]  /*23b0*/  SHF.L.U32 R28, R28, 0x10, RZ ;  /* 0x000000101c1c7819 */ /* 0x000fe200000006ff */
[----:B------:R-:W-:Y:S01]  /*23c0*/  FMUL.FTZ R60, R33, -1.4426950216293334961 ;  /* 0xbfb8aa3b213c7820 */ /* 0x000fe20000410000 */
[----:B------:R-:W-:Y:S01]  /*23d0*/  SHF.L.U32 R19, R19, 0x10, RZ ;  /* 0x0000001013137819 */ /* 0x000fe200000006ff */
[----:B------:R-:W-:Y:S01]  /*23e0*/  FADD.FTZ R16, -R18, R16 ;  /* 0x0000001012107221 */ /* 0x000fe20000010100 */
[----:B------:R-:W-:Y:S01]  /*23f0*/  FFMA.FTZ R59, R0, R15, R3 ;  /* 0x0000000f003b7223 */ /* 0x000fe20000010003 */
[----:B------:R-:W-:-:S02]  /*2400*/  FADD.FTZ R28, -R18, R28 ;  /* 0x0000001c121c7221 */ /* 0x000fc40000010100 */
[----:B------:R-:W-:Y:S01]  /*2410*/  FADD.FTZ R19, -R18, R19 ;  /* 0x0000001312137221 */ /* 0x000fe20000010100 */
[----:B------:R-:W-:Y:S01]  /*2420*/  FMUL.FTZ R16, R9, R16 ;  /* 0x0000001009107220 */ /* 0x000fe20000410000 */
[----:B0-----:R-:W-:Y:S01]  /*2430*/  FADD.FTZ R18, -R32, 1 ;  /* 0x3f80000020127421 */ /* 0x001fe20000010100 */
[----:B------:R-:W0:Y:S01]  /*2440*/  MUFU.EX2 R60, R60 ;  /* 0x0000003c003c7308 */ /* 0x000e220000000800 */
[----:B------:R-:W-:Y:S01]  /*2450*/  FMUL.FTZ R55, R35, R55 ;  /* 0x0000003723377220 */ /* 0x000fe20000410000 */
[----:B------:R-:W-:Y:S01]  /*2460*/  FMUL.FTZ R35, R59, -1.4426950216293334961 ;  /* 0xbfb8aa3b3b237820 */ /* 0x000fe20000410000 */
[----:B------:R-:W-:Y:S01]  /*2470*/  FFMA.FTZ R58, R2, R16, R4 ;  /* 0x00000010023a7223 */ /* 0x000fe20000010004 */
[----:B------:R-:W-:Y:S01]  /*2480*/  FFMA.FTZ R61, R61, R18, 1 ;  /* 0x3f8000003d3d7423 */ /* 0x000fe20000010012 */
[----:B------:R-:W-:Y:S02]  /*2490*/  FMUL.FTZ R18, R9, R28 ;  /* 0x0000001c09127220 */ /* 0x000fe40000410000 */
[----:B------:R-:W-:Y:S01]  /*24a0*/  FMUL.FTZ R45, R58, -1.4426950216293334961 ;  /* 0xbfb8aa3b3a2d7820 */ /* 0x000fe20000410000 */
[----:B------:R-:W1:Y:S01]  /*24b0*/  MUFU.EX2 R35, R35 ;  /* 0x0000002300237308 */ /* 0x000e620000000800 */
[----:B------:R-:W-:Y:S01]  /*24c0*/  FFMA.FTZ R57, R5, R18, R7 ;  /* 0x0000001205397223 */ /* 0x000fe20000010007 */
[----:B------:R-:W-:-:S03]  /*24d0*/  FMUL.FTZ R19, R9, R19 ;  /* 0x0000001309137220 */ /* 0x000fc60000410000 */
[----:B------:R-:W-:Y:S01]  /*24e0*/  FMUL.FTZ R46, R57, -1.4426950216293334961 ;  /* 0xbfb8aa3b392e7820 */ /* 0x000fe20000410000 */
[----:B------:R-:W-:Y:S02]  /*24f0*/  FFMA.FTZ R29, R6, R19, R8 ;  /* 0x00000013061d7223 */ /* 0x000fe40000010008 */
[----:B------:R-:W3:Y:S01]  /*2500*/  MUFU.EX2 R45, R45 ;  /* 0x0000002d002d7308 */ /* 0x000ee20000000800 */
[----:B0-----:R-:W-:Y:S01]  /*2510*/  FADD.FTZ R60, R60, 1 ;  /* 0x3f8000003c3c7421 */ /* 0x001fe20000010000 */
[----:B------:R-:W-:-:S06]  /*2520*/  FMUL.FTZ R28, R29, -1.4426950216293334961 ;  /* 0xbfb8aa3b1d1c7820 */ /* 0x000fcc0000410000 */
[----:B------:R-:W0:Y:S01]  /*2530*/  MUFU.EX2 R46, R46 ;  /* 0x0000002e002e7308 */ /* 0x000e220000000800 */
[----:B-1----:R-:W-:-:S07]  /*2540*/  FADD.FTZ R35, R35, 1 ;  /* 0x3f80000023237421 */ /* 0x002fce0000010000 */
[----:B------:R-:W1:Y:S01]  /*2550*/  MUFU.RCP R60, R60 ;  /* 0x0000003c003c7308 */ /* 0x000e620000001000 */
[----:B---3--:R-:W-:-:S07]  /*2560*/  FADD.FTZ R45, R45, 1 ;  /* 0x3f8000002d2d7421 */ /* 0x008fce0000010000 */
[----:B------:R-:W3:Y:S01]  /*2570*/  MUFU.EX2 R28, R28 ;  /* 0x0000001c001c7308 */ /* 0x000ee20000000800 */
[----:B0-----:R-:W-:-:S07]  /*2580*/  FADD.FTZ R46, R46, 1 ;  /* 0x3f8000002e2e7421 */ /* 0x001fce0000010000 */
[----:B------:R-:W0:Y:S01]  /*2590*/  MUFU.RCP R35, R35 ;  /* 0x0000002300237308 */ /* 0x000e220000001000 */
[----:B------:R-:W-:Y:S01]  /*25a0*/  FMUL.FTZ R32, R32, R61 ;  /* 0x0000003d20207220 */ /* 0x000fe20000410000 */
[----:B-1----:R-:W-:-:S06]  /*25b0*/  FADD.FTZ R61, -R60, 1 ;  /* 0x3f8000003c3d7421 */ /* 0x002fcc0000010100 */
[----:B------:R-:W1:Y:S01]  /*25c0*/  MUFU.RCP R45, R45 ;  /* 0x0000002d002d7308 */ /* 0x000e620000001000 */
[----:B---3--:R-:W-:Y:S01]  /*25d0*/  FADD.FTZ R28, R28, 1 ;  /* 0x3f8000001c1c7421 */ /* 0x008fe20000010000 */
[----:B------:R-:W-:-:S06]  /*25e0*/  FFMA.FTZ R33, R33, R61, 1 ;  /* 0x3f80000021217423 */ /* 0x000fcc000001003d */
[----:B------:R-:W3:Y:S01]  /*25f0*/  MUFU.RCP R46, R46 ;  /* 0x0000002e002e7308 */ /* 0x000ee20000001000 */
[----:B------:R-:W-:Y:S01]  /*2600*/  FMUL.FTZ R33, R60, R33 ;  /* 0x000000213c217220 */ /* 0x000fe20000410000 */
[----:B0-----:R-:W-:-:S06]  /*2610*/  FADD.FTZ R60, -R35, 1 ;  /* 0x3f800000233c7421 */ /* 0x001fcc0000010100 */
[----:B------:R-:W0:Y:S01]  /*2620*/  MUFU.RCP R28, R28 ;  /* 0x0000001c001c7308 */ /* 0x000e220000001000 */
[----:B------:R-:W-:Y:S01]  /*2630*/  FFMA.FTZ R59, R59, R60, 1 ;  /* 0x3f8000003b3b7423 */ /* 0x000fe2000001003c */
[----:B-1----:R-:W-:Y:S01]  /*2640*/  FADD.FTZ R60, -R45, 1 ;  /* 0x3f8000002d3c7421 */ /* 0x002fe20000010100 */
[----:B------:R1:W-:Y:S03]  /*2650*/  STL [R1+0xb8], R10 ;  /* 0x0000b80a01007387 */ /* 0x0003e60000100800 */
[----:B------:R-:W-:Y:S01]  /*2660*/  FFMA.FTZ R58, R58, R60, 1 ;  /* 0x3f8000003a3a7423 */ /* 0x000fe2000001003c */
[----:B---3--:R-:W-:Y:S01]  /*2670*/  FADD.FTZ R60, -R46, 1 ;  /* 0x3f8000002e3c7421 */ /* 0x008fe20000010100 */
[----:B-1----:R-:W3:Y:S04]  /*2680*/  LDL.LU R10, [R1+0x4c] ;  /* 0x00004c00010a7983 */ /* 0x002ee80000300800 */
[----:B------:R-:W-:Y:S01]  /*2690*/  STL [R1+0xbc], R11 ;  /* 0x0000bc0b01007387 */ /* 0x000fe20000100800 */
[----:B------:R-:W-:-:S03]  /*26a0*/  FFMA.FTZ R57, R57, R60, 1 ;  /* 0x3f80000039397423 */ /* 0x000fc6000001003c */
[----:B------:R-:W-:Y:S01]  /*26b0*/  STL [R1+0xc0], R12 ;  /* 0x0000c00c01007387 */ /* 0x000fe20000100800 */
[----:B0-----:R-:W-:-:S03]  /*26c0*/  FADD.FTZ R60, -R28, 1 ;  /* 0x3f8000001c3c7421 */ /* 0x001fc60000010100 */
[----:B------:R-:W-:Y:S04]  /*26d0*/  STL [R1+0xd8], R54 ;  /* 0x0000d83601007387 */ /* 0x000fe80000100800 */
[----:B------:R0:W-:Y:S01]  /*26e0*/  STL [R1+0xc4], R53 ;  /* 0x0000c43501007387 */ /* 0x0001e20000100800 */
[----:B------:R-:W-:-:S03]  /*26f0*/  FFMA.FTZ R29, R29, R60, 1 ;  /* 0x3f8000001d1d7423 */ /* 0x000fc6000001003c */
[----:B0-----:R-:W4:Y:S04]  /*2700*/  LDL.LU R53, [R1+0x38] ;  /* 0x0000380001357983 */ /* 0x001f280000300800 */
[----:B------:R0:W-:Y:S04]  /*2710*/  STL [R1+0xcc], R50 ;  /* 0x0000cc3201007387 */ /* 0x0001e80000100800 */
[----:B0-----:R-:W4:Y:S04]  /*2720*/  LDL.LU R50, [R1+0x48] ;  /* 0x0000480001327983 */ /* 0x001f280000300800 */
[----:B------:R-:W-:Y:S04]  /*2730*/  STL [R1+0xb4], R13 ;  /* 0x0000b40d01007387 */ /* 0x000fe80000100800 */
[----:B------:R-:W-:Y:S04]  /*2740*/  STL [R1+0xdc], R14 ;  /* 0x0000dc0e01007387 */ /* 0x000fe80000100800 */
[----:B------:R0:W-:Y:S04]  /*2750*/  STL [R1+0xe4], R56 ;  /* 0x0000e43801007387 */ /* 0x0001e80000100800 */
[----:B0-----:R-:W4:Y:S04]  /*2760*/  LDL R56, [R1+0x7c] ;  /* 0x00007c0001387983 */ /* 0x001f280000100800 */
[----:B------:R-:W-:Y:S04]  /*2770*/  STL [R1+0xe8], R49 ;  /* 0x0000e83101007387 */ /* 0x000fe80000100800 */
[----:B------:R0:W-:Y:S04]  /*2780*/  STL [R1+0xb0], R3 ;  /* 0x0000b00301007387 */ /* 0x0001e80000100800 */
[----:B------:R-:W4:Y:S04]  /*2790*/  LDL R61, [R1+0x78] ;  /* 0x00007800013d7983 */ /* 0x000f280000100800 */
[----:B------:R-:W4:Y:S01]  /*27a0*/  LDL.LU R14, [R1+0x60] ;  /* 0x00006000010e7983 */ /* 0x000f220000300800 */
[----:B0-----:R-:W-:-:S03]  /*27b0*/  FMUL.FTZ R3, R28, R29 ;  /* 0x0000001d1c037220 */ /* 0x001fc60000410000 */
[----:B------:R-:W4:Y:S04]  /*27c0*/  LDL.LU R13, [R1+0x64] ;  /* 0x00006400010d7983 */ /* 0x000f280000300800 */
[----:B------:R0:W-:Y:S04]  /*27d0*/  STL [R1+0x28], R3 ;  /* 0x0000280301007387 */ /* 0x0001e80000100800 */
[----:B------:R-:W4:Y:S04]  /*27e0*/  LDL.LU R12, [R1+0x58] ;  /* 0x00005800010c7983 */ /* 0x000f280000300800 */
[----:B0-----:R-:W4:Y:S04]  /*27f0*/  LDL.LU R3, [R1+0x5c] ;  /* 0x00005c0001037983 */ /* 0x001f280000300800 */
[----:B------:R-:W4:Y:S01]  /*2800*/  LDL R54, [R1+0x80] ;  /* 0x0000800001367983 */ /* 0x000f220000100800 */
[----:B------:R-:W-:-:S02]  /*2810*/  SHF.L.U32 R28, R24, 0x10, RZ ;  /* 0x00000010181c7819 */ /* 0x000fc400000006ff */
[----:B------:R-:W-:Y:S01]  /*2820*/  PRMT R29, R24, 0x7632, R29 ;  /* 0x00007632181d7816 */ /* 0x000fe2000000001d */
[----:B------:R-:W-:Y:S01]  /*2830*/  FMUL.FTZ R35, R35, R59 ;  /* 0x0000003b23237220 */ /* 0x000fe20000410000 */
[----:B------:R-:W-:Y:S01]  /*2840*/  PRMT R24, R25, 0x7632, R24 ;  /* 0x0000763219187816 */ /* 0x000fe20000000018 */
[----:B------:R-:W-:Y:S01]  /*2850*/  FMUL.FTZ R46, R46, R57 ;  /* 0x000000392e2e7220 */ /* 0x000fe20000410000 */
[----:B------:R-:W-:Y:S01]  /*2860*/  FMUL.FTZ R49, R2, R21 ;  /* 0x0000001502317220 */ /* 0x000fe20000410000 */
[----:B------:R-:W4:Y:S01]  /*2870*/  LDL R38, [R1+0x8c] ;  /* 0x00008c0001267983 */ /* 0x000f220000100800 */
[----:B------:R-:W-:-:S03]  /*2880*/  SHF.L.U32 R24, R24, 0x10, RZ ;  /* 0x0000001018187819 */ /* 0x000fc600000006ff */
[----:B------:R-:W4:Y:S02]  /*2890*/  LDL R48, [R1+0x98] ;  /* 0x0000980001307983 */ /* 0x000f240000100800 */
[----:B------:R-:W-:Y:S01]  /*28a0*/  FMUL.FTZ R33, R24, R33 ;  /* 0x0000002118217220 */ /* 0x000fe20000410000 */
[C---:B--2---:R-:W-:Y:S01]  /*28b0*/  PRMT R24, R26.reuse, 0x7632, R24 ;  /* 0x000076321a187816 */ /* 0x044fe20000000018 */
[----:B------:R-:W2:Y:S01]  /*28c0*/  LDL R11, [R1+0x94] ;  /* 0x00009400010b7983 */ /* 0x000ea20000100800 */
[----:B------:R-:W-:Y:S01]  /*28d0*/  SHF.L.U32 R26, R26, 0x10, RZ ;  /* 0x000000101a1a7819 */ /* 0x000fe200000006ff */
[----:B------:R-:W-:Y:S01]  /*28e0*/  FMUL.FTZ R30, R28, R30 ;  /* 0x0000001e1c1e7220 */ /* 0x000fe20000410000 */
[----:B------:R-:W-:Y:S02]  /*28f0*/  PRMT R59, R27, 0x7632, R59 ;  /* 0x000076321b3b7816 */ /* 0x000fe4000000003b */
[----:B------:R-:W-:Y:S01]  /*2900*/  SHF.L.U32 R28, R25, 0x10, RZ ;  /* 0x00000010191c7819 */ /* 0x000fe200000006ff */
[----:B------:R-:W-:Y:S01]  /*2910*/  FMUL.FTZ R35, R26, R35 ;  /* 0x000000231a237220 */ /* 0x000fe20000410000 */
[----:B------:R-:W-:-:S02]  /*2920*/  SHF.L.U32 R24, R24, 0x10, RZ ;  /* 0x0000001018187819 */ /* 0x000fc400000006ff */
[----:B------:R-:W-:Y:S01]  /*2930*/  SHF.L.U32 R25, R29, 0x10, RZ ;  /* 0x000000101d197819 */ /* 0x000fe200000006ff */
[----:B------:R-:W-:Y:S02]  /*2940*/  FMUL.FTZ R31, R28, R31 ;  /* 0x0000001f1c1f7220 */ /* 0x000fe40000410000 */
[----:B------:R-:W-:Y:S02]  /*2950*/  FMUL.FTZ R46, R24, R46 ;  /* 0x0000002e182e7220 */ /* 0x000fe40000410000 */
[----:B------:R-:W-:Y:S01]  /*2960*/  FMUL.FTZ R32, R25, R32 ;  /* 0x0000002019207220 */ /* 0x000fe20000410000 */
[----:B------:R-:W-:Y:S01]  /*2970*/  SHF.L.U32 R25, R27, 0x10, RZ ;  /* 0x000000101b197819 */ /* 0x000fe200000006ff */
[----:B---3--:R-:W-:Y:S02]  /*2980*/  FADD.FTZ R57, R20, R10 ;  /* 0x0000000a14397221 */ /* 0x008fe40000010000 */
[----:B------:R-:W3:Y:S02]  /*2990*/  LDL R10, [R1+0x90] ;  /* 0x00009000010a7983 */ /* 0x000ee40000100800 */
[----:B------:R-:W-:Y:S01]  /*29a0*/  FADD.FTZ R57, R57, R42 ;  /* 0x0000002a39397221 */ /* 0x000fe20000010000 */
[-C--:B----4-:R-:W-:Y:S01]  /*29b0*/  FFMA.FTZ R28, R41, R20.reuse, R50 ;  /* 0x00000014291c7223 */ /* 0x090fe20000010032 */
[----:B------:R-:W-:Y:S01]  /*29c0*/  FADD.FTZ R26, R22, R13 ;  /* 0x0000000d161a7221 */ /* 0x000fe20000010000 */
[----:B------:R-:W-:Y:S01]  /*29d0*/  SHF.L.U32 R13, R59, 0x10, RZ ;  /* 0x000000103b0d7819 */ /* 0x000fe200000006ff */
[C---:B------:R-:W-:Y:S01]  /*29e0*/  FMUL.FTZ R59, R0.reuse, R20 ;  /* 0x00000014003b7220 */ /* 0x040fe20000410000 */
[----:B------:R-:W-:Y:S01]  /*29f0*/  FFMA.FTZ R27, R61, R22, R14 ;  /* 0x000000163d1b7223 */ /* 0x000fe2000001000e */
[----:B------:R-:W-:Y:S01]  /*2a00*/  FMUL.FTZ R14, R0, R42 ;  /* 0x0000002a000e7220 */ /* 0x000fe20000410000 */
[----:B------:R-:W-:-:S02]  /*2a10*/  FADD.FTZ R24, R23, R3 ;  /* 0x0000000317187221 */ /* 0x000fc40000010000 */
[----:B------:R-:W4:Y:S01]  /*2a20*/  LDL R3, [R1+0x70] ;  /* 0x0000700001037983 */ /* 0x000f220000100800 */
[----:B------:R-:W-:-:S03]  /*2a30*/  FFMA.FTZ R28, R54, R42, R28 ;  /* 0x0000002a361c7223 */ /* 0x000fc6000001001c */
[----:B------:R0:W-:Y:S04]  /*2a40*/  STL [R1+0x1c], R59 ;  /* 0x00001c3b01007387 */ /* 0x0001e80000100800 */
[----:B------:R1:W-:Y:S04]  /*2a50*/  STL [R1+0x30], R49 ;  /* 0x0000303101007387 */ /* 0x0003e80000100800 */
[----:B------:R-:W2:Y:S01]  /*2a60*/  LDL R42, [R1+0x9c] ;  /* 0x00009c00012a7983 */ /* 0x000ea20000100800 */
[----:B------:R-:W-:Y:S01]  /*2a70*/  FMUL.FTZ R45, R45, R58 ;  /* 0x0000003a2d2d7220 */ /* 0x000fe20000410000 */
[----:B------:R-:W-:Y:S01]  /*2a80*/  FFMA.FTZ R29, R56, R21, R53 ;  /* 0x00000015381d7223 */ /* 0x000fe20000010035 */
[----:B------:R-:W-:Y:S01]  /*2a90*/  FADD.FTZ R58, R21, R37 ;  /* 0x00000025153a7221 */ /* 0x000fe20000010000 */
[----:B------:R-:W-:Y:S01]  /*2aa0*/  FMUL.FTZ R37, R2, R40 ;  /* 0x0000002802257220 */ /* 0x000fe20000410000 */
[----:B------:R-:W-:Y:S01]  /*2ab0*/  FMUL.FTZ R50, R0, R34 ;  /* 0x0000002200327220 */ /* 0x000fe20000410000 */
[----:B------:R-:W-:Y:S01]  /*2ac0*/  FFMA.FTZ R29, R38, R40, R29 ;  /* 0x00000028261d7223 */ /* 0x000fe2000001001d */
[----:B------:R-:W-:Y:S01]  /*2ad0*/  FADD.FTZ R21, R58, R40 ;  /* 0x000000283a157221 */ /* 0x000fe20000010000 */
[----:B------:R-:W-:Y:S01]  /*2ae0*/  FMUL.FTZ R53, R2, R39 ;  /* 0x0000002702357220 */ /* 0x000fe20000410000 */
[----:B------:R4:W-:Y:S01]  /*2af0*/  STL [R1+0x2c], R14 ;  /* 0x00002c0e01007387 */ /* 0x0009e20000100800 */
[----:B------:R-:W-:Y:S01]  /*2b00*/  FMUL.FTZ R40, R5, R22 ;  /* 0x0000001605287220 */ /* 0x000fe20000410000 */
[----:B------:R-:W-:Y:S01]  /*2b10*/  FFMA.FTZ R28, R48, R34, R28 ;  /* 0x00000022301c7223 */ /* 0x000fe2000001001c */
[----:B------:R-:W-:Y:S01]  /*2b20*/  FADD.FTZ R20, R57, R34 ;  /* 0x0000002239147221 */ /* 0x000fe20000010000 */
[----:B------:R-:W-:Y:S01]  /*2b30*/  STL [R1+0x24], R37 ;  /* 0x0000242501007387 */ /* 0x000fe20000100800 */
[----:B------:R-:W-:-:S03]  /*2b40*/  FADD.FTZ R21, R21, R39 ;  /* 0x0000002715157221 */ /* 0x000fc60000010000 */
[----:B------:R-:W-:Y:S01]  /*2b50*/  STL [R1+0x20], R50 ;  /* 0x0000203201007387 */ /* 0x000fe20000100800 */
[----:B--2---:R-:W-:-:S03]  /*2b60*/  FFMA.FTZ R34, R42, R39, R29 ;  /* 0x000000272a227223 */ /* 0x004fc6000001001d */
[----:B------:R-:W2:Y:S01]  /*2b70*/  LDL R39, [R1+0x88] ;  /* 0x0000880001277983 */ /* 0x000ea20000100800 */
[----:B------:R-:W-:-:S03]  /*2b80*/  FFMA.FTZ R29, R41, R59, RZ ;  /* 0x0000003b291d7223 */ /* 0x000fc600000100ff */
[----:B------:R-:W-:Y:S04]  /*2b90*/  STL [R1+0xc], R53 ;  /* 0x00000c3501007387 */ /* 0x000fe80000100800 */
[----:B------:R4:W-:Y:S04]  /*2ba0*/  STL [R1+0x4], R40 ;  /* 0x0000042801007387 */ /* 0x0009e80000100800 */
[----:B------:R-:W4:Y:S01]  /*2bb0*/  LDL.LU R41, [R1+0xec] ;  /* 0x0000ec0001297983 */ /* 0x000f220000300800 */
[----:B------:R-:W-:Y:S01]  /*2bc0*/  FADD.FTZ R22, RZ, R59 ;  /* 0x0000003bff167221 */ /* 0x000fe20000010000 */
[----:B------:R-:W-:Y:S01]  /*2bd0*/  FMUL.FTZ R45, R25, R45 ;  /* 0x0000002d192d7220 */ /* 0x000fe20000410000 */
[----:B------:R-:W-:Y:S01]  /*2be0*/  FFMA.FTZ R25, R44, R23, R12 ;  /* 0x000000172c197223 */ /* 0x000fe2000001000c */
[----:B------:R-:W-:Y:S01]  /*2bf0*/  FFMA.FTZ R60, R11, R47, R28 ;  /* 0x0000002f0b3c7223 */ /* 0x000fe2000001001c */
[----:B------:R-:W-:Y:S01]  /*2c00*/  FMUL.FTZ R58, R6, R23 ;  /* 0x00000017063a7220 */ /* 0x000fe20000410000 */
[----:B------:R-:W-:Y:S01]  /*2c10*/  FADD.FTZ R28, R22, R40 ;  /* 0x00000028161c7221 */ /* 0x000fe20000010000 */
[----:B------:R-:W-:-:S03]  /*2c20*/  FFMA.FTZ R23, R61, R40, R29 ;  /* 0x000000283d177223 */ /* 0x000fc6000001001d */
[----:B------:R-:W-:Y:S01]  /*2c30*/  FADD.FTZ R28, R28, R49 ;  /* 0x000000311c1c7221 */ /* 0x000fe20000010000 */
[----:B------:R-:W-:Y:S01]  /*2c40*/  FFMA.FTZ R29, R56, R49, R23 ;  /* 0x00000031381d7223 */ /* 0x000fe20000010017 */
[----:B------:R-:W-:Y:S01]  /*2c50*/  FADD.FTZ R20, R20, R47 ;  /* 0x0000002f14147221 */ /* 0x000fe20000010000 */
[----:B------:R-:W-:Y:S01]  /*2c60*/  FMUL.FTZ R12, R0, R47 ;  /* 0x0000002f000c7220 */ /* 0x000fe20000410000 */
[----:B------:R-:W-:Y:S01]  /*2c70*/  FADD.FTZ R28, R28, R58 ;  /* 0x0000003a1c1c7221 */ /* 0x000fe20000010000 */
[----:B------:R-:W-:Y:S01]  /*2c80*/  FFMA.FTZ R29, R44, R58, R29 ;  /* 0x0000003a2c1d7223 */ /* 0x000fe2000001001d */
[----:B---3--:R-:W-:Y:S01]  /*2c90*/  FFMA.FTZ R22, R10, R36, R34 ;  /* 0x000000240a167223 */ /* 0x008fe20000010022 */
[----:B------:R-:W-:Y:S01]  /*2ca0*/  FADD.FTZ R20, R20, R52 ;  /* 0x0000003414147221 */ /* 0x000fe20000010000 */
[----:B------:R-:W3:Y:S01]  /*2cb0*/  LDL R34, [R1+0x6c] ;  /* 0x00006c0001227983 */ /* 0x000ee20000100800 */
[----:B------:R-:W-:Y:S01]  /*2cc0*/  FMUL.FTZ R57, R0, R52 ;  /* 0x0000003400397220 */ /* 0x000fe20000410000 */
[----:B------:R-:W-:Y:S01]  /*2cd0*/  FADD.FTZ R21, R21, R36 ;  /* 0x0000002415157221 */ /* 0x000fe20000010000 */
[----:B0-----:R-:W-:Y:S01]  /*2ce0*/  FMUL.FTZ R59, R2, R36 ;  /* 0x00000024023b7220 */ /* 0x001fe20000410000 */
[----:B------:R0:W-:Y:S01]  /*2cf0*/  STL [R1], R12 ;  /* 0x0000000c01007387 */ /* 0x0001e20000100800 */
[----:B------:R-:W-:Y:S01]  /*2d00*/  FADD.FTZ R28, R28, R14 ;  /* 0x0000000e1c1c7221 */ /* 0x000fe20000010000 */
[----:B------:R-:W-:-:S02]  /*2d10*/  FFMA.FTZ R29, R54, R14, R29 ;  /* 0x0000000e361d7223 */ /* 0x000fc4000001001d */
[----:B------:R-:W3:Y:S04]  /*2d20*/  LDL R36, [R1+0x84] ;  /* 0x0000840001247983 */ /* 0x000ee80000100800 */
[----:B------:R-:W3:Y:S04]  /*2d30*/  LDL R61, [R1+0x50] ;  /* 0x00005000013d7983 */ /* 0x000ee80000100800 */
[----:B-1----:R-:W3:Y:S04]  /*2d40*/  LDL.LU R49, [R1+0xe8] ;  /* 0x0000e80001317983 */ /* 0x002ee80000300800 */
[----:B------:R-:W3:Y:S04]  /*2d50*/  LDL.LU R56, [R1+0xe4] ;  /* 0x0000e40001387983 */ /* 0x000ee80000300800 */
[----:B------:R-:W3:Y:S01]  /*2d60*/  LDL.LU R44, [R1+0xe0] ;  /* 0x0000e000012c7983 */ /* 0x000ee20000300800 */
[----:B--2---:R-:W-:Y:S01]  /*2d70*/  FFMA.FTZ R60, R39, R52, R60 ;  /* 0x00000034273c7223 */ /* 0x004fe2000001003c */
[-C--:B----4-:R-:W-:Y:S01]  /*2d80*/  FMUL.FTZ R52, R5, R41.reuse ;  /* 0x0000002905347220 */ /* 0x090fe20000410000 */
[----:B------:R-:W-:Y:S01]  /*2d90*/  FFMA.FTZ R27, R3, R41, R27 ;  /* 0x00000029031b7223 */ /* 0x000fe2000001001b */
[----:B------:R-:W-:-:S02]  /*2da0*/  FADD.FTZ R23, R26, R41 ;  /* 0x000000291a177221 */ /* 0x000fc40000010000 */
[----:B------:R-:W-:Y:S01]  /*2db0*/  FADD.FTZ R28, R28, R52 ;  /* 0x000000341c1c7221 */ /* 0x000fe20000010000 */
[----:B------:R-:W-:Y:S01]  /*2dc0*/  FFMA.FTZ R29, R3, R52, R29 ;  /* 0x00000034031d7223 */ /* 0x000fe2000001001d */
[----:B------:R-:W2:Y:S02]  /*2dd0*/  LDL R41, [R1+0x54] ;  /* 0x0000540001297983 */ /* 0x000ea40000100800 */
[----:B------:R-:W-:Y:S02]  /*2de0*/  FADD.FTZ R28, R28, R37 ;  /* 0x000000251c1c7221 */ /* 0x000fe40000010000 */
[----:B------:R-:W4:Y:S01]  /*2df0*/  LDL.LU R14, [R1+0xdc] ;  /* 0x0000dc00010e7983 */ /* 0x000f220000300800 */
[----:B------:R-:W-:-:S03]  /*2e00*/  FFMA.FTZ R29, R38, R37, R29 ;  /* 0x00000025261d7223 */ /* 0x000fc6000001001d */
[----:B------:R-:W4:Y:S04]  /*2e10*/  LDL.LU R54, [R1+0xd8] ;  /* 0x0000d80001367983 */ /* 0x000f280000300800 */
[----:B------:R-:W4:Y:S04]  /*2e20*/  LDL R40, [R1+0x40] ;  /* 0x0000400001287983 */ /* 0x000f280000100800 */
[----:B------:R-:W4:Y:S04]  /*2e30*/  LDL R3, [R1+0x10] ;  /* 0x0000100001037983 */ /* 0x000f280000100800 */
[----:B------:R-:W4:Y:S04]  /*2e40*/  LDL.LU R37, [R1+0xd4] ;  /* 0x0000d40001257983 */ /* 0x000f280000300800 */
[----:B------:R-:W2:Y:S01]  /*2e50*/  LDL.LU R38, [R1+0xd0] ;  /* 0x0000d00001267983 */ /* 0x000ea20000300800 */
[-C--:B------:R-:W-:Y:S01]  /*2e60*/  FMUL.FTZ R47, R6, R43.reuse ;  /* 0x0000002b062f7220 */ /* 0x080fe20000410000 */
[----:B---3--:R-:W-:Y:S01]  /*2e70*/  FFMA.FTZ R25, R34, R43, R25 ;  /* 0x0000002b22197223 */ /* 0x008fe20000010019 */
[----:B------:R-:W-:-:S02]  /*2e80*/  FADD.FTZ R24, R24, R43 ;  /* 0x0000002b18187221 */ /* 0x000fc40000010000 */
[----:B------:R-:W-:Y:S01]  /*2e90*/  FADD.FTZ R28, R28, R47 ;  /* 0x0000002f1c1c7221 */ /* 0x000fe20000010000 */
[----:B------:R-:W-:-:S03]  /*2ea0*/  FFMA.FTZ R29, R34, R47, R29 ;  /* 0x0000002f221d7223 */ /* 0x000fc6000001001d */
[----:B------:R-:W-:Y:S01]  /*2eb0*/  FADD.FTZ R28, R28, R50 ;  /* 0x000000321c1c7221 */ /* 0x000fe20000010000 */
[----:B------:R-:W-:Y:S02]  /*2ec0*/  FFMA.FTZ R29, R48, R50, R29 ;  /* 0x00000032301d7223 */ /* 0x000fe4000001001d */
[----:B------:R-:W3:Y:S04]  /*2ed0*/  LDL.LU R50, [R1+0xcc] ;  /* 0x0000cc0001327983 */ /* 0x000ee80000300800 */
[----:B------:R-:W3:Y:S01]  /*2ee0*/  LDL.LU R48, [R1+0xc8] ;  /* 0x0000c80001307983 */ /* 0x000ee20000300800 */
[----:B------:R-:W-:-:S03]  /*2ef0*/  FADD.FTZ R23, R23, R44 ;  /* 0x0000002c17177221 */ /* 0x000fc60000010000 */
[----:B------:R-:W3:Y:S01]  /*2f00*/  LDL R34, [R1+0x14] ;  /* 0x0000140001227983 */ /* 0x000ee20000100800 */
[-C--:B--2---:R-:W-:Y:S01]  /*2f10*/  FFMA.FTZ R25, R61, R38.reuse, R25 ;  /* 0x000000263d197223 */ /* 0x084fe20000010019 */
[----:B------:R-:W-:Y:S01]  /*2f20*/  FADD.FTZ R26, R24, R38 ;  /* 0x00000026181a7221 */ /* 0x000fe20000010000 */
[----:B------:R-:W-:Y:S02]  /*2f30*/  FMUL.FTZ R43, R6, R38 ;  /* 0x00000026062b7220 */ /* 0x000fe40000410000 */
[----:B------:R-:W2:Y:S01]  /*2f40*/  LDL R38, [R1+0x44] ;  /* 0x0000440001267983 */ /* 0x000ea20000100800 */
[-C--:B------:R-:W-:Y:S01]  /*2f50*/  FFMA.FTZ R27, R41, R44.reuse, R27 ;  /* 0x0000002c291b7223 */ /* 0x080fe2000001001b */
[----:B------:R-:W-:-:S04]  /*2f60*/  FMUL.FTZ R44, R5, R44 ;  /* 0x0000002c052c7220 */ /* 0x000fc80000410000 */
[----:B------:R-:W-:Y:S01]  /*2f70*/  FADD.FTZ R28, R28, R44 ;  /* 0x0000002c1c1c7221 */ /* 0x000fe20000010000 */
[----:B------:R-:W-:-:S03]  /*2f80*/  FFMA.FTZ R29, R41, R44, R29 ;  /* 0x0000002c291d7223 */ /* 0x000fc6000001001d */
[----:B------:R-:W-:Y:S01]  /*2f90*/  FADD.FTZ R28, R28, R53 ;  /* 0x000000351c1c7221 */ /* 0x000fe20000010000 */
[----:B------:R-:W-:Y:S02]  /*2fa0*/  FFMA.FTZ R29, R42, R53, R29 ;  /* 0x000000352a1d7223 */ /* 0x000fe4000001001d */
[----:B------:R-:W2:Y:S01]  /*2fb0*/  LDL.LU R53, [R1+0xc4] ;  /* 0x0000c40001357983 */ /* 0x000ea20000300800 */
[----:B----4-:R-:W-:Y:S01]  /*2fc0*/  FADD.FTZ R24, R23, R37 ;  /* 0x0000002517187221 */ /* 0x010fe20000010000 */
[----:B------:R-:W-:Y:S01]  /*2fd0*/  FMUL.FTZ R42, R5, R37 ;  /* 0x00000025052a7220 */ /* 0x000fe20000410000 */
[----:B------:R-:W-:Y:S01]  /*2fe0*/  FFMA.FTZ R29, R61, R43, R29 ;  /* 0x0000002b3d1d7223 */ /* 0x000fe2000001001d */
[----:B------:R-:W-:-:S03]  /*2ff0*/  FADD.FTZ R28, R28, R43 ;  /* 0x0000002b1c1c7221 */ /* 0x000fc60000010000 */
[----:B------:R-:W-:Y:S01]  /*3000*/  FFMA.FTZ R29, R11, R12, R29 ;  /* 0x0000000c0b1d7223 */ /* 0x000fe2000001001d */
[----:B---3--:R-:W-:Y:S01]  /*3010*/  FFMA.FTZ R61, R40, R48, R25 ;  /* 0x00000030283d7223 */ /* 0x008fe20000010019 */
[----:B------:R-:W-:Y:S01]  /*3020*/  FADD.FTZ R28, R28, R12 ;  /* 0x0000000c1c1c7221 */ /* 0x000fe20000010000 */
[----:B------:R-:W3:Y:S01]  /*3030*/  LDL R25, [R1+0x8] ;  /* 0x0000080001197983 */ /* 0x000ee20000100800 */
[----:B------:R-:W-:Y:S01]  /*3040*/  FADD.FTZ R23, R26, R48 ;  /* 0x000000301a177221 */ /* 0x000fe20000010000 */
[C---:B--2---:R-:W-:Y:S02]  /*3050*/  FFMA.FTZ R27, R38.reuse, R37, R27 ;  /* 0x00000025261b7223 */ /* 0x044fe4000001001b */
[----:B------:R-:W2:Y:S01]  /*3060*/  LDL R37, [R1+0x18] ;  /* 0x0000180001257983 */ /* 0x000ea20000100800 */
[----:B------:R-:W-:-:S03]  /*3070*/  FFMA.FTZ R29, R38, R42, R29 ;  /* 0x0000002a261d7223 */ /* 0x000fc6000001001d */
[----:B0-----:R-:W4:Y:S01]  /*3080*/  LDL.LU R12, [R1+0xc0] ;  /* 0x0000c000010c7983 */ /* 0x001f220000300800 */
[----:B------:R-:W-:-:S03]  /*3090*/  FFMA.FTZ R29, R10, R59, R29 ;  /* 0x0000003b0a1d7223 */ /* 0x000fc6000001001d */
[----:B------:R-:W3:Y:S04]  /*30a0*/  LDL.LU R11, [R1+0xbc] ;  /* 0x0000bc00010b7983 */ /* 0x000ee80000300800 */
[----:B------:R-:W4:Y:S04]  /*30b0*/  LDL.LU R10, [R1+0xb8] ;  /* 0x0000b800010a7983 */ /* 0x000f280000300800 */
[----:B------:R-:W4:Y:S01]  /*30c0*/  LDL.LU R26, [R1+0x28] ;  /* 0x00002800011a7983 */ /* 0x000f220000300800 */
[----:B------:R-:W-:-:S04]  /*30d0*/  FMUL.FTZ R41, R6, R48 ;  /* 0x0000003006297220 */ /* 0x000fc80000410000 */
[----:B------:R-:W-:Y:S01]  /*30e0*/  FFMA.FTZ R29, R40, R41, R29 ;  /* 0x00000029281d7223 */ /* 0x000fe2000001001d */
[----:B------:R-:W-:-:S03]  /*30f0*/  FMUL.FTZ R40, R5, R53 ;  /* 0x0000003505287220 */ /* 0x000fc60000410000 */
[----:B------:R-:W-:Y:S01]  /*3100*/  FFMA.FTZ R29, R39, R57, R29 ;  /* 0x00000039271d7223 */ /* 0x000fe2000001001d */
[-C--:B------:R-:W-:Y:S01]  /*3110*/  FFMA.FTZ R22, R36, R54.reuse, R22 ;  /* 0x0000003624167223 */ /* 0x080fe20000010016 */
[----:B------:R-:W-:Y:S01]  /*3120*/  FADD.FTZ R21, R21, R54 ;  /* 0x0000003615157221 */ /* 0x000fe20000010000 */
[----:B------:R-:W-:Y:S01]  /*3130*/  FMUL.FTZ R54, R2, R54 ;  /* 0x0000003602367220 */ /* 0x000fe20000410000 */
[----:B------:R-:W-:Y:S01]  /*3140*/  FMUL.FTZ R39, R6, R50 ;  /* 0x0000003206277220 */ /* 0x000fe20000410000 */
[----:B------:R-:W-:Y:S01]  /*3150*/  FADD.FTZ R24, R24, R53 ;  /* 0x0000003518187221 */ /* 0x000fe20000010000 */
[----:B------:R-:W-:Y:S01]  /*3160*/  FADD.FTZ R48, R20, R56 ;  /* 0x0000003814307221 */ /* 0x000fe20000010000 */
[----:B------:R-:W-:Y:S01]  /*3170*/  FMUL.FTZ R38, R0, R56 ;  /* 0x0000003800267220 */ /* 0x000fe20000410000 */
[----:B------:R-:W-:Y:S01]  /*3180*/  FFMA.FTZ R61, R34, R50, R61 ;  /* 0x00000032223d7223 */ /* 0x000fe2000001003d */
[----:B------:R-:W-:Y:S01]  /*3190*/  FADD.FTZ R20, R23, R50 ;  /* 0x0000003217147221 */ /* 0x000fe20000010000 */
[----:B------:R-:W-:Y:S01]  /*31a0*/  FFMA.FTZ R60, R3, R56, R60 ;  /* 0x00000038033c7223 */ /* 0x000fe2000001003c */
[----:B------:R-:W-:Y:S01]  /*31b0*/  FADD.FTZ R50, R24, R55 ;  /* 0x0000003718327221 */ /* 0x000fe20000010000 */
[----:B------:R-:W-:Y:S01]  /*31c0*/  FADD.FTZ R56, R21, R49 ;  /* 0x0000003115387221 */ /* 0x000fe20000010000 */
[----:B------:R-:W-:Y:S01]  /*31d0*/  FADD.FTZ R28, R28, R42 ;  /* 0x0000002a1c1c7221 */ /* 0x000fe20000010000 */
[C---:B--2---:R-:W-:Y:S01]  /*31e0*/  FFMA.FTZ R29, R37.reuse, R40, R29 ;  /* 0x00000028251d7223 */ /* 0x044fe2000001001d */
[----:B------:R-:W-:-:S03]  /*31f0*/  FFMA.FTZ R27, R37, R53, R27 ;  /* 0x00000035251b7223 */ /* 0x000fc6000001001b */
[----:B------:R-:W-:Y:S01]  /*3200*/  FFMA.FTZ R29, R36, R54, R29 ;  /* 0x00000036241d7223 */ /* 0x000fe2000001001d */
[----:B------:R-:W-:-:S03]  /*3210*/  FMUL.FTZ R37, R5, R55 ;  /* 0x0000003705257220 */ /* 0x000fc60000410000 */
[----:B------:R-:W-:Y:S01]  /*3220*/  FFMA.FTZ R29, R34, R39, R29 ;  /* 0x00000027221d7223 */ /* 0x000fe2000001001d */
[----:B---3--:R-:W-:Y:S01]  /*3230*/  FFMA.FTZ R53, R11, R55, R27 ;  /* 0x000000370b357223 */ /* 0x008fe2000001001b */
[-C--:B------:R-:W-:Y:S01]  /*3240*/  FFMA.FTZ R55, R25, R49.reuse, R22 ;  /* 0x0000003119377223 */ /* 0x080fe20000010016 */
[----:B------:R-:W-:Y:S01]  /*3250*/  FMUL.FTZ R36, R2, R49 ;  /* 0x0000003102247220 */ /* 0x000fe20000410000 */
[----:B------:R-:W-:Y:S01]  /*3260*/  FFMA.FTZ R29, R3, R38, R29 ;  /* 0x00000026031d7223 */ /* 0x000fe2000001001d */
[-C--:B----4-:R-:W-:Y:S01]  /*3270*/  FFMA.FTZ R61, R12, R51.reuse, R61 ;  /* 0x000000330c3d7223 */ /* 0x090fe2000001003d */
[----:B------:R-:W-:Y:S01]  /*3280*/  FADD.FTZ R49, R20, R51 ;  /* 0x0000003314317221 */ /* 0x000fe20000010000 */
[----:B------:R-:W-:Y:S01]  /*3290*/  FMUL.FTZ R34, R6, R51 ;  /* 0x0000003306227220 */ /* 0x000fe20000410000 */
[----:B------:R-:W2:Y:S01]  /*32a0*/  LDL.LU R3, [R1+0xa8] ;  /* 0x0000a80001037983 */ /* 0x000ea20000300800 */
[----:B------:R-:W-:-:S03]  /*32b0*/  FMUL.FTZ R51, R13, R26 ;  /* 0x0000001a0d337220 */ /* 0x000fc60000410000 */
[----:B------:R-:W3:Y:S01]  /*32c0*/  LDL.LU R13, [R1+0xb4] ;  /* 0x0000b400010d7983 */ /* 0x000ee20000300800 */
[----:B------:R-:W-:-:S04]  /*32d0*/  FADD.FTZ R28, R28, R59 ;  /* 0x0000003b1c1c7221 */ /* 0x000fc80000010000 */
[----:B------:R-:W-:-:S04]  /*32e0*/  FADD.FTZ R28, R28, R41 ;  /* 0x000000291c1c7221 */ /* 0x000fc80000010000 */
[----:B------:R-:W-:-:S04]  /*32f0*/  FADD.FTZ R28, R28, R57 ;  /* 0x000000391c1c7221 */ /* 0x000fc80000010000 */
[----:B------:R-:W-:-:S04]  /*3300*/  FADD.FTZ R28, R28, R40 ;  /* 0x000000281c1c7221 */ /* 0x000fc80000010000 */
[----:B------:R-:W-:-:S04]  /*3310*/  FADD.FTZ R28, R28, R54 ;  /* 0x000000361c1c7221 */ /* 0x000fc80000010000 */
[----:B------:R-:W-:-:S04]  /*3320*/  FADD.FTZ R28, R28, R39 ;  /* 0x000000271c1c7221 */ /* 0x000fc80000010000 */
[----:B------:R-:W-:Y:S01]  /*3330*/  FADD.FTZ R28, R28, R38 ;  /* 0x000000261c1c7221 */ /* 0x000fe20000010000 */
[----:B------:R-:W-:-:S03]  /*3340*/  FFMA.FTZ R29, R11, R37, R29 ;  /* 0x000000250b1d7223 */ /* 0x000fc6000001001d */
[----:B------:R-:W-:Y:S01]  /*3350*/  FADD.FTZ R28, R28, R37 ;  /* 0x000000251c1c7221 */ /* 0x000fe20000010000 */
[----:B------:R-:W-:-:S03]  /*3360*/  FFMA.FTZ R29, R25, R36, R29 ;  /* 0x00000024191d7223 */ /* 0x000fc6000001001d */
[----:B------:R-:W-:Y:S01]  /*3370*/  FADD.FTZ R28, R28, R36 ;  /* 0x000000241c1c7221 */ /* 0x000fe20000010000 */
[----:B------:R-:W-:Y:S01]  /*3380*/  FMUL.FTZ R20, R0, R30 ;  /* 0x0000001e00147220 */ /* 0x000fe20000410000 */
[----:B------:R-:W-:Y:S02]  /*3390*/  FFMA.FTZ R29, R12, R34, R29 ;  /* 0x000000220c1d7223 */ /* 0x000fe4000001001d */
[----:B------:R-:W-:Y:S01]  /*33a0*/  FADD.FTZ R28, R28, R34 ;  /* 0x000000221c1c7221 */ /* 0x000fe20000010000 */
[----:B------:R-:W-:Y:S01]  /*33b0*/  FMUL.FTZ R21, R5, R32 ;  /* 0x0000002005157220 */ /* 0x000fe20000410000 */
[----:B------:R-:W-:Y:S02]  /*33c0*/  FFMA.FTZ R29, R10, R20, R29 ;  /* 0x000000140a1d7223 */ /* 0x000fe4000001001d */
[----:B------:R-:W-:Y:S01]  /*33d0*/  FADD.FTZ R28, R28, R20 ;  /* 0x000000141c1c7221 */ /* 0x000fe20000010000 */
[----:B------:R-:W-:Y:S01]  /*33e0*/  FMUL.FTZ R22, R2, R31 ;  /* 0x0000001f02167220 */ /* 0x000fe20000410000 */
[----:B------:R-:W-:-:S02]  /*33f0*/  FFMA.FTZ R29, R14, R21, R29 ;  /* 0x000000150e1d7223 */ /* 0x000fc4000001001d */
[----:B------:R-:W-:Y:S01]  /*3400*/  FADD.FTZ R28, R28, R21 ;  /* 0x000000151c1c7221 */ /* 0x000fe20000010000 */
[----:B------:R-:W-:-:S03]  /*3410*/  FMUL.FTZ R23, R6, R33 ;  /* 0x0000002106177220 */ /* 0x000fc60000410000 */
        /* <DEDUP_REMOVED lines=9> */
[----:B------:R-:W-:Y:S01]  /*34b0*/  FFMA.FTZ R60, R10, R30, R60 ;  /* 0x0000001e0a3c7223 */ /* 0x000fe2000001003c */
[----:B------:R-:W-:Y:S02]  /*34c0*/  FADD.FTZ R48, R48, R30 ;  /* 0x0000001e30307221 */ /* 0x000fe40000010000 */
[----:B------:R-:W-:Y:S01]  /*34d0*/  FADD.FTZ R28, R28, R27 ;  /* 0x0000001b1c1c7221 */ /* 0x000fe20000010000 */
[----:B------:R-:W-:Y:S01]  /*34e0*/  FADD.FTZ R56, R56, R31 ;  /* 0x0000001f38387221 */ /* 0x000fe20000010000 */
[----:B------:R-:W-:Y:S01]  /*34f0*/  FFMA.FTZ R53, R14, R32, R53 ;  /* 0x000000200e357223 */ /* 0x000fe20000010035 */
[----:B------:R-:W-:Y:S01]  /*3500*/  FADD.FTZ R50, R50, R32 ;  /* 0x0000002032327221 */ /* 0x000fe20000010000 */
[----:B------:R-:W-:Y:S01]  /*3510*/  FFMA.FTZ R32, R15, R35, R60 ;  /* 0x000000230f207223 */ /* 0x000fe2000001003c */
[----:B------:R-:W-:Y:S01]  /*3520*/  FFMA.FTZ R61, R17, R33, R61 ;  /* 0x00000021113d7223 */ /* 0x000fe2000001003d */
[----:B------:R-:W-:Y:S01]  /*3530*/  FADD.FTZ R48, R48, R35 ;  /* 0x0000002330307221 */ /* 0x000fe20000010000 */
[----:B------:R-:W-:Y:S01]  /*3540*/  FADD.FTZ R49, R49, R33 ;  /* 0x0000002131317221 */ /* 0x000fe20000010000 */
[----:B------:R-:W-:Y:S01]  /*3550*/  FADD.FTZ R30, R50, R46 ;  /* 0x0000002e321e7221 */ /* 0x000fe20000010000 */
[----:B------:R-:W-:-:S02]  /*3560*/  FFMA.FTZ R60, R19, R51, R61 ;  /* 0x00000033133c7223 */ /* 0x000fc4000001003d */
[----:B------:R-:W-:Y:S01]  /*3570*/  FADD.FTZ R61, R49, R51 ;  /* 0x00000033313d7221 */ /* 0x000fe20000010000 */
[----:B------:R-:W-:Y:S02]  /*3580*/  UIADD3 UR10, UP0, UPT, UR10, 0x28, URZ ;  /* 0x000000280a0a7890 */ /* 0x000fe4000ff1e0ff */
[----:B------:R-:W-:Y:S02]  /*3590*/  USHF.L.U32 UR13, UR16, 0x3, URZ ;  /* 0x00000003100d7899 */ /* 0x000fe400080006ff */
[----:B------:R-:W-:Y:S02]  /*35a0*/  UIADD3.X UR5, UPT, UPT, URZ, UR5, URZ, UP0, !UPT ;  /* 0x00000005ff057290 */ /* 0x000fe400087fe4ff */
[----:B------:R-:W-:Y:S02]  /*35b0*/  USHF.L.U64.HI UR12, UR16, 0x3, UR17 ;  /* 0x00000003100c7899 */ /* 0x000fe40008010211 */
[----:B------:R-:W-:-:S04]  /*35c0*/  UISETP.GE.U32.AND UP0, UPT, UR10, UR13, UPT ;  /* 0x0000000d0a00728c */ /* 0x000fc8000bf06070 */
[----:B------:R-:W-:Y:S01]  /*35d0*/  UISETP.GE.AND.EX UP0, UPT, UR5, UR12, UPT, UP0 ;  /* 0x0000000c0500728c */ /* 0x000fe2000bf06300 */
[----:B---3--:R-:W-:-:S04]  /*35e0*/  FFMA.FTZ R29, R13, R22, R29 ;  /* 0x000000160d1d7223 */ /* 0x008fc8000001001d */
[----:B------:R-:W-:-:S04]  /*35f0*/  FFMA.FTZ R29, R17, R23, R29 ;  /* 0x00000017111d7223 */ /* 0x000fc8000001001d */
[----:B------:R-:W-:-:S04]  /*3600*/  FFMA.FTZ R29, R15, R24, R29 ;  /* 0x000000180f1d7223 */ /* 0x000fc8000001001d */
[----:B------:R-:W-:-:S04]  /*3610*/  FFMA.FTZ R29, R18, R25, R29 ;  /* 0x00000019121d7223 */ /* 0x000fc8000001001d */
[----:B------:R-:W-:Y:S01]  /*3620*/  FFMA.FTZ R29, R16, R26, R29 ;  /* 0x0000001a101d7223 */ /* 0x000fe2000001001d */
[----:B------:R-:W-:-:S03]  /*3630*/  FFMA.FTZ R55, R13, R31, R55 ;  /* 0x0000001f0d377223 */ /* 0x000fc60000010037 */
[----:B------:R-:W-:Y:S01]  /*3640*/  FFMA.FTZ R29, R19, R27, R29 ;  /* 0x0000001b131d7223 */ /* 0x000fe2000001001d */
[----:B------:R-:W-:-:S04]  /*3650*/  FFMA.FTZ R31, R18, R46, R53 ;  /* 0x0000002e121f7223 */ /* 0x000fc80000010035 */
[----:B--2---:R0:W-:Y:S02]  /*3660*/  STS.64 [R3], R28 ;  /* 0x0000001c03007388 */ /* 0x0041e40000000a00 */
[----:B0-----:R-:W-:Y:S01]  /*3670*/  FFMA.FTZ R28, R16, R45, R55 ;  /* 0x0000002d101c7223 */ /* 0x001fe20000010037 */
[----:B------:R-:W-:Y:S01]  /*3680*/  FADD.FTZ R29, R56, R45 ;  /* 0x0000002d381d7221 */ /* 0x000fe20000010000 */
[----:B------:R0:W5:Y:S04]  /*3690*/  LDL.LU R3, [R1+0xb0] ;  /* 0x0000b00001037983 */ /* 0x0001680000300800 */
[----:B------:R0:W-:Y:S04]  /*36a0*/  STL [R1+0x48], R32 ;  /* 0x0000482001007387 */ /* 0x0001e80000100800 */
[----:B------:R0:W-:Y:S04]  /*36b0*/  STL [R1+0x4c], R48 ;  /* 0x00004c3001007387 */ /* 0x0001e80000100800 */
[----:B------:R0:W-:Y:S04]  /*36c0*/  STL [R1+0x38], R28 ;  /* 0x0000381c01007387 */ /* 0x0001e80000100800 */
[----:B------:R0:W-:Y:S04]  /*36d0*/  STL [R1+0x3c], R29 ;  /* 0x00003c1d01007387 */ /* 0x0001e80000100800 */
[----:B------:R0:W-:Y:S04]  /*36e0*/  STL [R1+0x60], R31 ;  /* 0x0000601f01007387 */ /* 0x0001e80000100800 */
[----:B------:R0:W-:Y:S04]  /*36f0*/  STL [R1+0x64], R30 ;  /* 0x0000641e01007387 */ /* 0x0001e80000100800 */
[----:B------:R0:W-:Y:S01]  /*3700*/  STL.64 [R1+0x58], R60 ;  /* 0x0000583c01007387 */ /* 0x0001e20000100a00 */
[----:B------:R-:W-:Y:S06]  /*3710*/  BAR.SYNC.DEFER_BLOCKING 0x0 ;  /* 0x0000000000007b1d */ /* 0x000fec0000010000 */
[----:B------:R-:W-:Y:S05]  /*3720*/  BRA.U !UP0, `(.L_x_538) ;  /* 0x0000000108e07547 */ /* 0x000fea000b800000 */
[----:B-----5:R1:W-:Y:S01]  /*3730*/  STL.64 [R1+0xb0], R2 ;  /* 0x0000b00201007387 */ /* 0x0203e20000100a00 */
[----:B------:R-:W2:Y:S01]  /*3740*/  S2UR UR7, SR_CgaCtaId ;  /* 0x00000000000779c3 */ /* 0x000ea20000008800 */
[----:B------:R-:W-:Y:S01]  /*3750*/  UMOV UR6, 0x400 ;  /* 0x0000040000067882 */ /* 0x000fe20000000000 */
[----:B------:R-:W-:Y:S02]  /*3760*/  MOV R51, R29 ;  /* 0x0000001d00337202 */ /* 0x000fe40000000f00 */
[----:B------:R-:W-:Y:S02]  /*3770*/  MOV R50, R28 ;  /* 0x0000001c00327202 */ /* 0x000fe40000000f00 */
[----:B------:R-:W-:Y:S02]  /*3780*/  MOV R49, R30 ;  /* 0x0000001e00317202 */ /* 0x000fe40000000f00 */
[----:B-1----:R-:W-:Y:S02]  /*3790*/  MOV R2, R32 ;  /* 0x0000002000027202 */ /* 0x002fe40000000f00 */
[----:B0-----:R-:W0:Y:S01]  /*37a0*/  S2R R32, SR_TID.X ;  /* 0x0000000000207919 */ /* 0x001e220000002100 */
[----:B------:R-:W-:-:S02]  /*37b0*/  MOV R3, R48 ;  /* 0x0000003000037202 */ /* 0x000fc40000000f00 */
[----:B------:R-:W-:Y:S01]  /*37c0*/  MOV R48, R31 ;  /* 0x0000001f00307202 */ /* 0x000fe20000000f00 */
[----:B--2---:R-:W-:Y:S01]  /*37d0*/  ULEA UR6, UR7, UR6, 0x18 ;  /* 0x0000000607067291 */ /* 0x004fe2000f8ec0ff */
[----:B0-----:R-:W-:-:S05]  /*37e0*/  SHF.L.U32 R29, R32, 0x1, RZ ;  /* 0x00000001201d7819 */ /* 0x001fca00000006ff */
[----:B------:R-:W-:Y:S02]  /*37f0*/  LEA R28, R32, UR6, 0x5 ;  /* 0x00000006201c7c11 */ /* 0x000fe4000f8e28ff */
[----:B------:R-:W-:-:S04]  /*3800*/  LOP3.LUT R29, R29, 0x18, RZ, 0xc0, !PT ;  /* 0x000000181d1d7812 */ /* 0x000fc800078ec0ff */
[----:B------:R-:W-:-:S05]  /*3810*/  IADD3 R30, PT, PT, R28, R29, RZ ;  /* 0x0000001d1c1e7210 */ /* 0x000fca0007ffe0ff */
[----:B------:R0:W-:Y:S04]  /*3820*/  STS.64 [R30], R2 ;  /* 0x000000021e007388 */ /* 0x0001e80000000a00 */
[----:B0-----:R1:W5:Y:S01]  /*3830*/  LDL.LU.64 R2, [R1+0xb0] ;  /* 0x0000b00001027983 */ /* 0x0013620000300a00 */
[----:B------:R-:W-:Y:S02]  /*3840*/  LOP3.LUT R30, R29, 0x8, RZ, 0x3c, !PT ;  /* 0x000000081d1e7812 */ /* 0x000fe400078e3cff */
[----:B------:R-:W-:Y:S02]  /*3850*/  SHF.L.U32 R33, R32, 0x3, RZ ;  /* 0x0000000320217819 */ /* 0x000fe400000006ff */
[----:B------:R-:W-:Y:S02]  /*3860*/  IADD3 R30, PT, PT, R28, R30, RZ ;  /* 0x0000001e1c1e7210 */ /* 0x000fe40007ffe0ff */
[----:B------:R-:W-:-:S03]  /*3870*/  LOP3.LUT R33, R33, 0x1fe0, RZ, 0xc0, !PT ;  /* 0x00001fe021217812 */ /* 0x000fc600078ec0ff */
        /* <DEDUP_REMOVED lines=16> */
[----:B------:R-:W2:Y:S01]  /*3980*/  LDS.64 R30, [R33+0xa00] ;  /* 0x000a0000211e7984 */ /* 0x000ea20000000a00 */
[----:B0-----:R-:W-:Y:S01]  /*3990*/  FADD.FTZ R28, RZ, R28 ;  /* 0x0000001cff1c7221 */ /* 0x001fe20000010000 */
[----:B------:R-:W-:-:S03]  /*39a0*/  FADD.FTZ R29, RZ, R29 ;  /* 0x0000001dff1d7221 */ /* 0x000fc60000010000 */
[----:B--2---:R-:W-:Y:S01]  /*39b0*/  FADD.FTZ R30, R28, R30 ;  /* 0x0000001e1c1e7221 */ /* 0x004fe20000010000 */
        /* <DEDUP_REMOVED lines=15> */
.L_x_538:
[----:B------:R-:W2:Y:S01]  /*3ab0*/  S2R R49, SR_TID.X ;  /* 0x0000000000317919 */ /* 0x000ea20000002100 */
[----:B------:R-:W-:Y:S01]  /*3ac0*/  BSSY.RECONVERGENT B0, `(.L_x_539) ;  /* 0x0000127000007945 */ /* 0x000fe20003800200 */
[----:B01----:R-:W-:Y:S02]  /*3ad0*/  CS2R R28, SRZ ;  /* 0x00000000001c7805 */ /* 0x003fe4000001ff00 */
[----:B--2---:R-:W-:-:S13]  /*3ae0*/  ISETP.GT.U32.AND P0, PT, R49, 0x7, PT ;  /* 0x000000073100780c */ /* 0x004fda0003f04070 */
[----:B------:R-:W-:Y:S05]  /*3af0*/  @P0 BRA `(.L_x_540) ;  /* 0x00000010008c0947 */ /* 0x000fea0003800000 */
[----:B------:R-:W0:Y:S01]  /*3b00*/  S2R R30, SR_CgaCtaId ;  /* 0x00000000001e7919 */ /* 0x000e220000008800 */
[----:B------:R-:W-:Y:S01]  /*3b10*/  USHF.L.U32 UR6, UR8, 0x1, URZ ;  /* 0x0000000108067899 */ /* 0x000fe200080006ff */
[----:B------:R-:W-:Y:S01]  /*3b20*/  HFMA2 R28, -RZ, RZ, 0, 9.5367431640625e-06 ;  /* 0x000000a0ff1c7431 */ /* 0x000fe200000001ff */
[----:B------:R-:W-:Y:S01]  /*3b30*/  UIMAD UR7, UR11, 0x140, URZ ;  /* 0x000001400b0778a4 */ /* 0x000fe2000f8e02ff */
[----:B------:R-:W-:Y:S01]  /*3b40*/  SHF.L.U32 R35, R49, 0x3, RZ ;  /* 0x0000000331237819 */ /* 0x000fe200000006ff */
[----:B------:R-:W-:-:S03]  /*3b50*/  ULOP3.LUT UR6, UR6, 0xe, URZ, 0xc0, !UPT ;  /* 0x0000000e06067892 */ /* 0x000fc6000f8ec0ff */
[----:B------:R-:W-:-:S03]  /*3b60*/  LOP3.LUT R35, R35, 0x18, RZ, 0xc0, !PT ;  /* 0x0000001823237812 */ /* 0x000fc600078ec0ff */
[----:B------:R-:W-:-:S05]  /*3b70*/  LEA.HI R29, R49, UR6, RZ, 0x1e ;  /* 0x00000006311d7c11 */ /* 0x000fca000f8ff0ff */
[----:B------:R-:W-:Y:S01]  /*3b80*/  IMAD R29, R29, R28, -UR7 ;  /* 0x800000071d1d7e24 */ /* 0x000fe2000f8e021c */
[----:B------:R-:W-:-:S04]  /*3b90*/  MOV R28, 0x400 ;  /* 0x00000400001c7802 */ /* 0x000fc80000000f00 */
[----:B------:R-:W-:Y:S02]  /*3ba0*/  IADD3 R28, PT, PT, R28, 0x2800, RZ ;  /* 0x000028001c1c7810 */ /* 0x000fe40007ffe0ff */
[----:B------:R-:W-:-:S04]  /*3bb0*/  LOP3.LUT R32, R29, 0x4, RZ, 0xfc, !PT ;  /* 0x000000041d207812 */ /* 0x000fc800078efcff */
[----:B------:R-:W-:Y:S02]  /*3bc0*/  SHF.R.U32.HI R32, RZ, 0x2, R32 ;  /* 0x00000002ff207819 */ /* 0x000fe40000011620 */
[----:B0-----:R-:W-:Y:S02]  /*3bd0*/  LEA R28, R30, R28, 0x18 ;  /* 0x0000001c1e1c7211 */ /* 0x001fe400078ec0ff */
[----:B------:R-:W-:-:S03]  /*3be0*/  SHF.R.U32.HI R30, RZ, 0x2, R29 ;  /* 0x00000002ff1e7819 */ /* 0x000fc6000001161d */
[--C-:B------:R-:W-:Y:S02]  /*3bf0*/  IMAD R32, R32, 0x28, R28.reuse ;  /* 0x0000002820207824 */ /* 0x100fe400078e021c */
[----:B------:R-:W-:-:S03]  /*3c00*/  IMAD R30, R30, 0x28, R28 ;  /* 0x000000281e1e7824 */ /* 0x000fc600078e021c */
[----:B------:R-:W-:Y:S02]  /*3c10*/  IADD3 R32, PT, PT, R35, R32, RZ ;  /* 0x0000002023207210 */ /* 0x000fe40007ffe0ff */
[----:B------:R-:W-:-:S04]  /*3c20*/  IADD3 R30, PT, PT, R30, R35, RZ ;  /* 0x000000231e1e7210 */ /* 0x000fc80007ffe0ff */
[----:B------:R-:W-:Y:S04]  /*3c30*/  LDS.64 R32, [R32] ;  /* 0x0000000020207984 */ /* 0x000fe80000000a00 */
[----:B------:R-:W0:Y:S02]  /*3c40*/  LDS.64 R30, [R30] ;  /* 0x000000001e1e7984 */ /* 0x000e240000000a00 */
[----:B0-----:R-:W-:Y:S01]  /*3c50*/  FADD.FTZ R30, RZ, R30 ;  /* 0x0000001eff1e7221 */ /* 0x001fe20000010000 */
[----:B------:R-:W-:-:S03]  /*3c60*/  FADD.FTZ R31, RZ, R31 ;  /* 0x0000001fff1f7221 */ /* 0x000fc60000010000 */
[----:B------:R-:W-:Y:S01]  /*3c70*/  FADD.FTZ R32, R30, R32 ;  /* 0x000000201e207221 */ /* 0x000fe20000010000 */
        /* <DEDUP_REMOVED lines=267> */
.L_x_540:
[----:B------:R-:W-:Y:S05]  /*4d30*/  BSYNC.RECONVERGENT B0 ;  /* 0x0000000000007941 */ /* 0x000fea0003800200 */
.L_x_539:
        /* <DEDUP_REMOVED lines=21> */
.L_x_542:
[----:B------:R-:W-:Y:S05]  /*4e90*/  BSYNC.RECONVERGENT B0 ;  /* 0x0000000000007941 */ /* 0x000fea0003800200 */
.L_x_541:
        /* <DEDUP_REMOVED lines=22> */
.L_x_545:
[----:B------:R-:W2:Y:S04]  /*5000*/  LD.E.STRONG.GPU R31, desc[UR14][R28.64+0xa0] ;  /* 0x0000a00e1c1f7980 */ /* 0x000ea8000c10f900 */
[----:B--2---:R-:W-:Y:S01]  /*5010*/  CCTL.IVALL ;  /* 0x00000000ff00798f */ /* 0x004fe20002000000 */
[----:B------:R-:W-:Y:S05]  /*5020*/  YIELD ;  /* 0x0000000000007946 */ /* 0x000fea0003800000 */
[----:B-----5:R-:W-:-:S04]  /*5030*/  LOP3.LUT R31, R31, R30, RZ, 0x3c, !PT ;  /* 0x0000001e1f1f7212 */ /* 0x020fc800078e3cff */
[----:B------:R-:W-:-:S13]  /*5040*/  ISETP.GT.AND P0, PT, R31, -0x1, PT ;  /* 0xffffffff1f00780c */ /* 0x000fda0003f04270 */
[----:B------:R-:W-:Y:S05]  /*5050*/  @P0 BRA `(.L_x_545) ;  /* 0xfffffffc00e80947 */ /* 0x000fea000383ffff */
.L_x_544:
[----:B------:R-:W-:Y:S05]  /*5060*/  WARPSYNC.ALL ;  /* 0x0000000000007948 */ /* 0x000fea0003800000 */
[----:B------:R-:W-:Y:S06]  /*5070*/  BAR.SYNC.DEFER_BLOCKING 0x0 ;  /* 0x0000000000007b1d */ /* 0x000fec0000010000 */
[----:B------:R-:W-:Y:S05]  /*5080*/  BRA `(.L_x_546) ;  /* 0x0000000000547947 */ /* 0x000fea0003800000 */
.L_x_543:
        /* <DEDUP_REMOVED lines=13> */
.L_x_548:
[----:B------:R-:W2:Y:S04]  /*5160*/  LD.E.STRONG.GPU R31, desc[UR14][R28.64] ;  /* 0x0000000e1c1f7980 */ /* 0x000ea8000c10f900 */
[----:B--2---:R-:W-:Y:S01]  /*5170*/  CCTL.IVALL ;  /* 0x00000000ff00798f */ /* 0x004fe20002000000 */
[----:B------:R-:W-:Y:S05]  /*5180*/  YIELD ;  /* 0x0000000000007946 */ /* 0x000fea0003800000 */
[----:B-----5:R-:W-:-:S04]  /*5190*/  LOP3.LUT R31, R31, R30, RZ, 0x3c, !PT ;  /* 0x0000001e1f1f7212 */ /* 0x020fc800078e3cff */
[----:B------:R-:W-:-:S13]  /*51a0*/  ISETP.GT.AND P0, PT, R31, -0x1, PT ;  /* 0xffffffff1f00780c */ /* 0x000fda0003f04270 */
[----:B------:R-:W-:Y:S05]  /*51b0*/  @P0 BRA `(.L_x_548) ;  /* 0xfffffffc00e80947 */ /* 0x000fea000383ffff */
.L_x_547:
[----:B------:R-:W-:Y:S05]  /*51c0*/  WARPSYNC.ALL ;  /* 0x0000000000007948 */ /* 0x000fea0003800000 */
[----:B------:R-:W-:Y:S06]  /*51d0*/  BAR.SYNC.DEFER_BLOCKING 0x0 ;  /* 0x0000000000007b1d */ /* 0x000fec0000010000 */
.L_x_546:
[----:B------:R-:W-:Y:S01]  /*51e0*/  ISETP.GT.U32.AND P0, PT, R49, 0xf, PT ;  /* 0x0000000f3100780c */ /* 0x000fe20003f04070 */
[----:B------:R-:W2:Y:S01]  /*51f0*/  LDL R53, [R1+0xac] ;  /* 0x0000ac0001357983 */ /* 0x000ea20000100800 */
[----:B0-----:R-:W-:-:S03]  /*5200*/  MOV R29, UR4 ;  /* 0x00000004001d7c02 */ /* 0x001fc60008000f00 */
[----:B------:R-:W3:Y:S04]  /*5210*/  LDL.LU R48, [R1+0x1c] ;  /* 0x00001c0001307983 */ /* 0x000ee80000300800 */
[----:B------:R-:W4:Y:S04]  /*5220*/  LDL.LU R51, [R1+0x68] ;  /* 0x0000680001337983 */ /* 0x000f280000300800 */
[----:B------:R-:W0:Y:S01]  /*5230*/  @!P0 LDC R28, c[0x0][0x374] ;  /* 0x0000dd00ff1c8b82 */ /* 0x000e220000000800 */
[----:B------:R-:W4:Y:S07]  /*5240*/  LDL.LU R50, [R1+0x4] ;  /* 0x0000040001327983 */ /* 0x000f2e0000300800 */
[----:B------:R-:W1:Y:S01]  /*5250*/  S2UR UR7, SR_CgaCtaId ;  /* 0x00000000000779c3 */ /* 0x000e620000008800 */
[----:B------:R-:W-:Y:S01]  /*5260*/  UMOV UR6, 0x400 ;  /* 0x0000040000067882 */ /* 0x000fe20000000000 */
[----:B------:R-:W-:Y:S01]  /*5270*/  USHF.L.U32 UR9, UR8, 0x1, URZ ;  /* 0x0000000108097899 */ /* 0x000fe200080006ff */
[----:B------:R-:W4:Y:S05]  /*5280*/  LDL.LU R32, [R1+0x30] ;  /* 0x0000300001207983 */ /* 0x000f2a0000300800 */
[----:B------:R-:W1:Y:S01]  /*5290*/  @!P0 LDC.64 R30, c[0x0][0x3d0] ;  /* 0x0000f400ff1e8b82 */ /* 0x000e620000000a00 */
[----:B0-----:R-:W-:Y:S01]  /*52a0*/  @!P0 IMAD R28, R28, R29, UR8 ;  /* 0x000000081c1c8e24 */ /* 0x001fe2000f8e021d */
[----:B------:R-:W-:Y:S01]  /*52b0*/  @!P0 SHF.L.U32 R29, R49, 0x1, RZ ;  /* 0x00000001311d8819 */ /* 0x000fe200000006ff */
[----:B------:R-:W-:Y:S01]  /*52c0*/  UIADD3 UR6, UPT, UPT, UR6, 0x3480, URZ ;  /* 0x0000348006067890 */ /* 0x000fe2000fffe0ff */
[----:B------:R-:W4:Y:S02]  /*52d0*/  LDL.LU R33, [R1+0x2c] ;  /* 0x00002c0001217983 */ /* 0x000f240000300800 */
[----:B------:R-:W-:Y:S01]  /*52e0*/  @!P0 LOP3.LUT R29, R29, 0x1e, RZ, 0xc0, !PT ;  /* 0x0000001e1d1d8812 */ /* 0x000fe200078ec0ff */
[----:B------:R-:W-:Y:S01]  /*52f0*/  ULOP3.LUT UR9, UR9, 0xe, URZ, 0xc0, !UPT ;  /* 0x0000000e09097892 */ /* 0x000fe2000f8ec0ff */
[----:B------:R-:W4:Y:S02]  /*5300*/  LDL.LU R35, [R1+0x24] ;  /* 0x0000240001237983 */ /* 0x000f240000300800 */
[----:B------:R-:W-:Y:S01]  /*5310*/  @!P0 LEA R28, R28, R29, 0x5 ;  /* 0x0000001d1c1c8211 */ /* 0x000fe200078e28ff */
[----:B-1----:R-:W-:Y:S01]  /*5320*/  ULEA UR6, UR7, UR6, 0x18 ;  /* 0x0000000607067291 */ /* 0x002fe2000f8ec0ff */
[----:B------:R-:W4:Y:S04]  /*5330*/  LDL.LU R45, [R1+0x20] ;  /* 0x00002000012d7983 */ /* 0x000f280000300800 */
[----:B------:R-:W4:Y:S01]  /*5340*/  LDL.LU R46, [R1+0xc] ;  /* 0x00000c00012e7983 */ /* 0x000f220000300800 */
[----:B------:R-:W-:-:S03]  /*5350*/  @!P0 IMAD.WIDE.U32 R28, R28, 0x4, R30 ;  /* 0x000000041c1c8825 */ /* 0x000fc600078e001e */
[----:B------:R-:W-:Y:S04]  /*5360*/  STL [R1+0xbc], R4 ;  /* 0x0000bc0401007387 */ /* 0x000fe80000100800 */
[----:B------:R-:W2:Y:S01]  /*5370*/  @!P0 LDG.E.64 R28, desc[UR14][R28.64] ;  /* 0x0000000e1c1c8981 */ /* 0x000ea2000c1e1b00 */
[----:B------:R-:W-:-:S03]  /*5380*/  HFMA2 R30, -RZ, RZ, 0, 0 ;  /* 0x00000000ff1e7431 */ /* 0x000fc600000001ff */
[----:B-----5:R-:W-:Y:S04]  /*5390*/  STL [R1+0xb8], R3 ;  /* 0x0000b80301007387 */ /* 0x020fe80000100800 */
[----:B------:R-:W-:Y:S04]  /*53a0*/  STL [R1+0xb4], R2 ;  /* 0x0000b40201007387 */ /* 0x000fe80000100800 */
[----:B------:R-:W-:Y:S01]  /*53b0*/  STL [R1+0xb0], R0 ;  /* 0x0000b00001007387 */ /* 0x000fe20000100800 */
[----:B--2---:R-:W-:Y:S01]  /*53c0*/  @!P0 FADD.FTZ R30, RZ, R28 ;  /* 0x0000001cff1e8221 */ /* 0x004fe20000010000 */
        /* <DEDUP_REMOVED lines=10> */
[----:B------:R-:W0:Y:S01]  /*5470*/  SHFL.BFLY PT, R30, R28, 0x1, 0x1f ;  /* 0x0c201f001c1e7f89 */ /* 0x000e2200000e0000 */
[----:B------:R-:W-:Y:S01]  /*5480*/  LOP3.LUT P0, RZ, R49, 0x3f7, RZ, 0xc0, !PT ;  /* 0x000003f731ff7812 */ /* 0x000fe2000780c0ff */
[----:B0-----:R-:W-:Y:S02]  /*5490*/  FADD.FTZ R28, R28, R30 ;  /* 0x0000001e1c1c7221 */ /* 0x001fe40000010000 */
[----:B------:R-:W0:Y:S10]  /*54a0*/  SHFL.BFLY PT, R30, R29, 0x1, 0x1f ;  /* 0x0c201f001d1e7f89 */ /* 0x000e3400000e0000 */
[----:B------:R-:W-:Y:S01]  /*54b0*/  @!P0 FMUL.FTZ R28, R28, 2.4414062863797880709e-05 ;  /* 0x37cccccd1c1c8820 */ /* 0x000fe20000410000 */
[----:B0-----:R-:W-:-:S04]  /*54c0*/  FADD.FTZ R29, R29, R30 ;  /* 0x0000001e1d1d7221 */ /* 0x001fc80000010000 */
[----:B------:R-:W-:-:S05]  /*54d0*/  @!P0 FMUL.FTZ R29, R29, 2.4414062863797880709e-05 ;  /* 0x37cccccd1d1d8820 */ /* 0x000fca0000410000 */
[----:B------:R0:W-:Y:S02]  /*54e0*/  @!P0 STS.64 [R49+UR6], R28 ;  /* 0x0000001c31008988 */ /* 0x0001e40008000a06 */
[----:B0-----:R-:W-:-:S04]  /*54f0*/  IADD3 R28, PT, PT, R53, -UR9, RZ ;  /* 0x80000009351c7c10 */ /* 0x001fc8000fffe0ff */
[----:B------:R-:W-:Y:S01]  /*5500*/  LEA R28, R28, UR6, 0x3 ;  /* 0x000000061c1c7c11 */ /* 0x000fe2000f8e18ff */
[----:B------:R-:W-:Y:S06]  /*5510*/  BAR.SYNC.DEFER_BLOCKING 0x0 ;  /* 0x0000000000007b1d */ /* 0x000fec0000010000 */
[----:B------:R-:W0:Y:S01]  /*5520*/  LDCU.64 UR6, c[0x0][0x380] ;  /* 0x00007000ff0677ac */ /* 0x000e220008000a00 */
[----:B------:R-:W3:Y:S02]  /*5530*/  LDS.64 R28, [R28] ;  /* 0x000000001c1c7984 */ /* 0x000ee40000000a00 */
[--C-:B---3--:R-:W-:Y:S01]  /*5540*/  FADD.FTZ R30, R48, -R28.reuse ;  /* 0x8000001c301e7221 */ /* 0x108fe20000010000 */
[--C-:B----4-:R-:W-:Y:S01]  /*5550*/  FADD.FTZ R31, R50, -R28.reuse ;  /* 0x8000001c321f7221 */ /* 0x110fe20000010000 */
[----:B------:R-:W2:Y:S04]  /*5560*/  LDL.LU R48, [R1] ;  /* 0x0000000001307983 */ /* 0x000ea80000300800 */
[----:B------:R-:W3:Y:S04]  /*5570*/  LDL.LU R50, [R1+0x78] ;  /* 0x0000780001327983 */ /* 0x000ee80000300800 */
[----:B------:R-:W4:Y:S04]  /*5580*/  LDL.LU R4, [R1+0x7c] ;  /* 0x00007c0001047983 */ /* 0x000f280000300800 */
[----:B------:R-:W3:Y:S04]  /*5590*/  LDL.LU R3, [R1+0x74] ;  /* 0x0000740001037983 */ /* 0x000ee80000300800 */
[----:B------:R-:W3:Y:S04]  /*55a0*/  LDL.LU R2, [R1+0x80] ;  /* 0x0000800001027983 */ /* 0x000ee80000300800 */
[----:B------:R-:W3:Y:S04]  /*55b0*/  LDL.LU R0, [R1+0x70] ;  /* 0x0000700001007983 */ /* 0x000ee80000300800 */
[----:B------:R-:W3:Y:S01]  /*55c0*/  LDL.LU R49, [R1+0x8c] ;  /* 0x00008c0001317983 */ /* 0x000ee20000300800 */
[--C-:B------:R-:W-:Y:S01]  /*55d0*/  FADD.FTZ R32, R32, -R28.reuse ;  /* 0x8000001c20207221 */ /* 0x100fe20000010000 */
[--C-:B------:R-:W-:Y:S01]  /*55e0*/  FADD.FTZ R58, R58, -R28.reuse ;  /* 0x8000001c3a3a7221 */ /* 0x100fe20000010000 */
[----:B------:R-:W-:Y:S01]  /*55f0*/  FADD.FTZ R33, R33, -R28 ;  /* 0x8000001c21217221 */ /* 0x000fe20000010000 */
[-C--:B------:R-:W-:Y:S01]  /*5600*/  FFMA.FTZ R30, R51, -R29.reuse, R30 ;  /* 0x8000001d331e7223 */ /* 0x080fe2000001001e */
[--C-:B------:R-:W-:Y:S01]  /*5610*/  FADD.FTZ R52, R52, -R28.reuse ;  /* 0x8000001c34347221 */ /* 0x100fe20000010000 */
[----:B------:R-:W3:Y:S04]  /*5620*/  LDL.LU R53, [R1+0x6c] ;  /* 0x00006c0001357983 */ /* 0x000ee80000300800 */
[----:B------:R-:W3:Y:S01]  /*5630*/  LDL.LU R51, [R1+0x98] ;  /* 0x0000980001337983 */ /* 0x000ee20000300800 */
        /* <DEDUP_REMOVED lines=25> */
[----:B--2---:R-:W-:Y:S01]  /*57d0*/  FADD.FTZ R48, R48, -R28 ;  /* 0x8000001c30307221 */ /* 0x004fe20000010000 */
[----:B----4-:R-:W-:-:S02]  /*57e0*/  FFMA.FTZ R32, R4, -R29, R32 ;  /* 0x8000001d04207223 */ /* 0x010fc40000010020 */
[----:B------:R-:W2:Y:S01]  /*57f0*/  LDL.LU R4, [R1+0x54] ;  /* 0x0000540001047983 */ /* 0x000ea20000300800 */
[----:B---3--:R-:W-:-:S03]  /*5800*/  FFMA.FTZ R58, R3, -R29, R58 ;  /* 0x8000001d033a7223 */ /* 0x008fc6000001003a */
[----:B------:R-:W3:Y:S01]  /*5810*/  LDL.LU R3, [R1+0x9c] ;  /* 0x00009c0001037983 */ /* 0x000ee20000300800 */
[----:B------:R-:W-:-:S03]  /*5820*/  FFMA.FTZ R33, R2, -R29, R33 ;  /* 0x8000001d02217223 */ /* 0x000fc60000010021 */
[----:B------:R-:W4:Y:S01]  /*5830*/  LDL.LU R2, [R1+0x50] ;  /* 0x0000500001027983 */ /* 0x000f220000300800 */
[----:B------:R-:W-:-:S03]  /*5840*/  FFMA.FTZ R52, R0, -R29, R52 ;  /* 0x8000001d00347223 */ /* 0x000fc60000010034 */
[----:B------:R-:W4:Y:S04]  /*5850*/  LDL.LU R0, [R1+0x94] ;  /* 0x0000940001007983 */ /* 0x000f280000300800 */
[----:B------:R-:W4:Y:S01]  /*5860*/  LDL.LU R28, [R1+0x44] ;  /* 0x00004400011c7983 */ /* 0x000f220000300800 */
[-C--:B------:R-:W-:Y:S01]  /*5870*/  FFMA.FTZ R35, R49, -R29.reuse, R35 ;  /* 0x8000001d31237223 */ /* 0x080fe20000010023 */
[-C--:B------:R-:W-:Y:S02]  /*5880*/  FFMA.FTZ R31, R50, -R29.reuse, R31 ;  /* 0x8000001d321f7223 */ /* 0x080fe4000001001f */
[----:B------:R-:W4:Y:S04]  /*5890*/  LDL.LU R49, [R1+0x90] ;  /* 0x0000900001317983 */ /* 0x000f280000300800 */
[----:B------:R-:W4:Y:S04]  /*58a0*/  LDL.LU R61, [R1+0x40] ;  /* 0x00004000013d7983 */ /* 0x000f280000300800 */
[----:B------:R-:W4:Y:S01]  /*58b0*/  LDL.LU R50, [R1+0x88] ;  /* 0x0000880001327983 */ /* 0x000f220000300800 */
[----:B------:R-:W-:-:S03]  /*58c0*/  FFMA.FTZ R47, R53, -R29, R47 ;  /* 0x8000001d352f7223 */ /* 0x000fc6000001002f */
[----:B------:R-:W4:Y:S01]  /*58d0*/  LDL.LU R60, [R1+0x18] ;  /* 0x00001800013c7983 */ /* 0x000f220000300800 */
[----:B------:R-:W-:-:S03]  /*58e0*/  FFMA.FTZ R45, R51, -R29, R45 ;  /* 0x8000001d332d7223 */ /* 0x000fc6000001002d */
[----:B------:R-:W4:Y:S04]  /*58f0*/  LDL.LU R56, [R1+0x84] ;  /* 0x0000840001387983 */ /* 0x000f280000300800 */
[----:B------:R-:W4:Y:S04]  /*5900*/  LDL.LU R55, [R1+0x14] ;  /* 0x0000140001377983 */ /* 0x000f280000300800 */
[----:B------:R-:W4:Y:S04]  /*5910*/  LDL.LU R53, [R1+0x10] ;  /* 0x0000100001357983 */ /* 0x000f280000300800 */
[----:B------:R-:W4:Y:S01]  /*5920*/  LDL.LU R51, [R1+0x8] ;  /* 0x0000080001337983 */ /* 0x000f220000300800 */
[----:B--2---:R-:W-:-:S03]  /*5930*/  FFMA.FTZ R44, R4, -R29, R44 ;  /* 0x8000001d042c7223 */ /* 0x004fc6000001002c */
[----:B------:R1:W5:Y:S01]  /*5940*/  LDL.LU R4, [R1+0xbc] ;  /* 0x0000bc0001047983 */ /* 0x0003620000300800 */
[----:B---3--:R-:W-:-:S03]  /*5950*/  FFMA.FTZ R46, R3, -R29, R46 ;  /* 0x8000001d032e7223 */ /* 0x008fc6000001002e */
[----:B------:R1:W5:Y:S01]  /*5960*/  LDL.LU R3, [R1+0xb8] ;  /* 0x0000b80001037983 */ /* 0x0003620000300800 */
[----:B----4-:R-:W-:-:S03]  /*5970*/  FFMA.FTZ R43, R2, -R29, R43 ;  /* 0x8000001d022b7223 */ /* 0x010fc6000001002b */
[----:B------:R1:W5:Y:S01]  /*5980*/  LDL.LU R2, [R1+0xb4] ;  /* 0x0000b40001027983 */ /* 0x0003620000300800 */
[----:B------:R-:W-:-:S03]  /*5990*/  FFMA.FTZ R48, R0, -R29, R48 ;  /* 0x8000001d00307223 */ /* 0x000fc60000010030 */
[----:B------:R1:W5:Y:S01]  /*59a0*/  LDL.LU R0, [R1+0xb0] ;  /* 0x0000b00001007983 */ /* 0x0003620000300800 */
[----:B------:R-:W-:-:S03]  /*59b0*/  FFMA.FTZ R42, R28, -R29, R42 ;  /* 0x8000001d1c2a7223 */ /* 0x000fc6000001002a */
[----:B------:R-:W0:Y:S01]  /*59c0*/  LDL.LU R28, [R1+0xa0] ;  /* 0x0000a000011c7983 */ /* 0x000e220000300800 */
[----:B------:R-:W-:-:S03]  /*59d0*/  FFMA.FTZ R57, R50, -R29, R57 ;  /* 0x8000001d32397223 */ /* 0x000fc60000010039 */
[----:B------:R-:W2:Y:S01]  /*59e0*/  LDL.LU R50, [R1+0xa4] ;  /* 0x0000a40001327983 */ /* 0x000ea20000300800 */
[-C--:B------:R-:W-:Y:S01]  /*59f0*/  FFMA.FTZ R34, R12, -R29.reuse, R34 ;  /* 0x8000001d0c227223 */ /* 0x080fe20000010022 */
[----:B------:R-:W-:Y:S01]  /*5a00*/  FFMA.FTZ R23, R17, -R29, R23 ;  /* 0x8000001d11177223 */ /* 0x000fe20000010017 */
        /* <DEDUP_REMOVED lines=52> */
[----:B------:R-:W-:Y:S01]  /*5d50*/  F2FP.BF16.F32.PACK_AB R21, R23, R22 ;  /* 0x000000161715723e */ /* 0x000fe200000010ff */
[----:B------:R-:W3:Y:S01]  /*5d60*/  S2R R49, SR_TID.X ;  /* 0x0000000000317919 */ /* 0x000ee20000002100 */
[----:B------:R-:W-:Y:S01]  /*5d70*/  ULOP3.LUT UR4, UR4, 0x1, URZ, 0x3c, !UPT ;  /* 0x0000000104047892 */ /* 0x000fe2000f8e3cff */
[----:B0-----:R-:W-:Y:S01]  /*5d80*/  IADD3 R10, P0, PT, R28, UR6, RZ ;  /* 0x000000061c0a7c10 */ /* 0x001fe2000ff1e0ff */
[----:B------:R-:W-:Y:S01]  /*5d90*/  FFMA.FTZ R28, R19, -R29, R27 ;  /* 0x8000001d131c7223 */ /* 0x000fe2000001001b */
[C---:B------:R-:W-:Y:S01]  /*5da0*/  FMUL.FTZ R19, R9.reuse, R59 ;  /* 0x0000003b09137220 */ /* 0x040fe20000410000 */
[C---:B------:R-:W-:Y:S01]  /*5db0*/  FMUL.FTZ R27, R9.reuse, R34 ;  /* 0x00000022091b7220 */ /* 0x040fe20000410000 */
[C---:B------:R-:W-:Y:S01]  /*5dc0*/  FMUL.FTZ R29, R9.reuse, R18 ;  /* 0x00000012091d7220 */ /* 0x040fe20000410000 */
[----:B------:R-:W-:Y:S01]  /*5dd0*/  FMUL.FTZ R9, R9, R28 ;  /* 0x0000001c09097220 */ /* 0x000fe20000410000 */
[----:B------:R-:W-:-:S02]  /*5de0*/  F2FP.BF16.F32.PACK_AB R18, R25, R48 ;  /* 0x000000301912723e */ /* 0x000fc400000010ff */
[----:B------:R-:W-:Y:S02]  /*5df0*/  F2FP.BF16.F32.PACK_AB R19, R30, R19 ;  /* 0x000000131e13723e */ /* 0x000fe400000010ff */
[----:B------:R-:W-:Y:S02]  /*5e00*/  F2FP.BF16.F32.PACK_AB R39, R27, R36 ;  /* 0x000000241b27723e */ /* 0x000fe400000010ff */
[----:B--2---:R-:W-:Y:S02]  /*5e10*/  IADD3.X R11, PT, PT, R50, UR7, RZ, P0, !PT ;  /* 0x00000007320b7c10 */ /* 0x004fe400087fe4ff */
[----:B------:R-:W-:Y:S02]  /*5e20*/  F2FP.BF16.F32.PACK_AB R24, R29, R24 ;  /* 0x000000181d18723e */ /* 0x000fe400000010ff */
[----:B------:R-:W-:Y:S01]  /*5e30*/  F2FP.BF16.F32.PACK_AB R25, R9, R26 ;  /* 0x0000001a0919723e */ /* 0x000fe200000010ff */
        /* <DEDUP_REMOVED lines=8> */
[----:B---3--:R-:W-:Y:S05]  /*5ec0*/  BRA.U !UP0, `(.L_x_549) ;  /* 0xffffffa508987547 */ /* 0x008fea000b83ffff */
.L_x_537:
        /* <DEDUP_REMOVED lines=9> */
[--C-:B------:R-:W-:Y:S01]  /*5f60*/  SHF.R.U32.HI R31, RZ, 0x5, R49.reuse ;  /* 0x00000005ff1f7819 */ /* 0x100fe20000011631 */
[----:B------:R-:W0:Y:S01]  /*5f70*/  S2UR UR9, SR_CgaCtaId ;  /* 0x00000000000979c3 */ /* 0x000e220000008800 */
[----:B------:R-:W-:Y:S01]  /*5f80*/  SHF.R.U32.HI R28, RZ, 0x4, R49 ;  /* 0x00000004ff1c7819 */ /* 0x000fe20000011631 */
[----:B------:R-:W-:Y:S01]  /*5f90*/  UISETP.LT.AND.EX UP0, UPT, UR17, URZ, UPT, UP0 ;  /* 0x000000ff1100728c */ /* 0x000fe2000bf01300 */
[----:B------:R-:W-:Y:S01]  /*5fa0*/  LOP3.LUT R30, RZ, R31, RZ, 0x33, !PT ;  /* 0x0000001fff1e7212 */ /* 0x000fe200078e33ff */
[----:B------:R-:W-:Y:S01]  /*5fb0*/  UMOV UR8, 0x400 ;  /* 0x0000040000087882 */ /* 0x000fe20000000000 */
[----:B-----5:R-:W-:Y:S01]  /*5fc0*/  LOP3.LUT R0, R28, 0x1e, RZ, 0xc0, !PT ;  /* 0x0000001e1c007812 */ /* 0x020fe200078ec0ff */
[----:B------:R-:W-:Y:S01]  /*5fd0*/  USEL UR7, UR16, 0x5, UP0 ;  /* 0x0000000510077887 */ /* 0x000fe20008000000 */
[C---:B------:R-:W-:Y:S01]  /*5fe0*/  LOP3.LUT R27, R49.reuse, 0x1f, RZ, 0xc0, !PT ;  /* 0x0000001f311b7812 */ /* 0x040fe200078ec0ff */
[----:B------:R-:W-:Y:S01]  /*5ff0*/  USEL UR4, UR17, URZ, UP0 ;  /* 0x000000ff11047287 */ /* 0x000fe20008000000 */
[C---:B-1----:R-:W-:Y:S01]  /*6000*/  LOP3.LUT R40, R49.reuse, 0xf, RZ, 0xc0, !PT ;  /* 0x0000000f31287812 */ /* 0x042fe200078ec0ff */
[----:B------:R-:W-:Y:S01]  /*6010*/  USHF.L.U32 UR10, UR7, 0x3, URZ ;  /* 0x00000003070a7899 */ /* 0x000fe200080006ff */
[----:B------:R-:W-:Y:S01]  /*6020*/  SHF.L.U32 R25, R49, 0x1, RZ ;  /* 0x0000000131197819 */ /* 0x000fe200000006ff */
[----:B------:R-:W-:Y:S01]  /*6030*/  USHF.L.U64.HI UR7, UR7, 0x3, UR4 ;  /* 0x0000000307077899 */ /* 0x000fe20008010204 */
[----:B------:R-:W-:-:S03]  /*6040*/  MOV R24, UR6 ;  /* 0x0000000600187c02 */ /* 0x000fc60008000f00 */
[----:B------:R-:W-:Y:S02]  /*6050*/  IADD3 R30, P0, PT, R30, UR10, RZ ;  /* 0x0000000a1e1e7c10 */ /* 0x000fe4000ff1e0ff */
[----:B------:R-:W-:Y:S01]  /*6060*/  MOV R29, UR7 ;  /* 0x00000007001d7c02 */ /* 0x000fe20008000f00 */
[----:B------:R-:W1:Y:S03]  /*6070*/  LDCU.64 UR4, c[0x0][0x3d0] ;  /* 0x00007a00ff0477ac */ /* 0x000e660008000a00 */
[----:B------:R-:W-:Y:S01]  /*6080*/  IADD3.X R29, PT, PT, R29, -0x1, RZ, P0, !PT ;  /* 0xffffffff1d1d7810 */ /* 0x000fe200007fe4ff */
[----:B0-----:R-:W-:-:S04]  /*6090*/  ULEA UR8, UR9, UR8, 0x18 ;  /* 0x0000000809087291 */ /* 0x001fc8000f8ec0ff */
[----:B------:R-:W-:Y:S02]  /*60a0*/  IMAD.WIDE.U32 R2, R29, -0x33333333, RZ ;  /* 0xcccccccd1d027825 */ /* 0x000fe400078e00ff */
[----:B------:R-:W-:Y:S02]  /*60b0*/  LEA R26, R31, UR8, 0x7 ;  /* 0x000000081f1a7c11 */ /* 0x000fe4000f8e38ff */
[----:B------:R-:W-:-:S04]  /*60c0*/  IMAD.WIDE.U32 R4, P0, R30, -0x33333334, R2 ;  /* 0xcccccccc1e047825 */ /* 0x000fc80007800002 */
[----:B------:R-:W-:Y:S01]  /*60d0*/  IMAD.WIDE.U32 R2, R30, -0x33333333, RZ ;  /* 0xcccccccd1e027825 */ /* 0x000fe200078e00ff */
[----:B------:R-:W-:Y:S01]  /*60e0*/  IADD3.X R7, PT, PT, RZ, RZ, RZ, P0, !PT ;  /* 0x000000ffff077210 */ /* 0x000fe200007fe4ff */
[----:B-1----:R-:W-:Y:S01]  /*60f0*/  UIADD3 UR4, UP0, UPT, UR4, 0xca800, URZ ;  /* 0x000ca80004047890 */ /* 0x002fe2000ff1e0ff */
        /* <DEDUP_REMOVED lines=21> */
.L_x_561:
        /* <DEDUP_REMOVED lines=26> */
.L_x_554:
        /* <DEDUP_REMOVED lines=33> */
.L_x_553:
[----:B------:R-:W-:Y:S05]  /*6600*/  BSYNC.RECONVERGENT B1 ;  /* 0x0000000000017941 */ /* 0x000fea0003800200 */
.L_x_552:
        /* <DEDUP_REMOVED lines=25> */
.L_x_556:
[----:B------:R-:W-:Y:S05]  /*67a0*/  BSYNC.RECONVERGENT B1 ;  /* 0x0000000000017941 */ /* 0x000fea0003800200 */
.L_x_555:
        /* <DEDUP_REMOVED lines=28> */
.L_x_551:
[----:B------:R-:W-:Y:S05]  /*6970*/  BSYNC.RECONVERGENT B0 ;  /* 0x0000000000007941 */ /* 0x000fea0003800200 */
.L_x_550:
[----:B------:R0:W-:Y:S01]  /*6980*/  STS [R26], R35 ;  /* 0x000000231a007388 */ /* 0x0001e20000000800 */
[----:B------:R-:W1:Y:S01]  /*6990*/  LDC.64 R6, c[0x0][0x388] ;  /* 0x0000e200ff067b82 */ /* 0x000e620000000a00 */
[----:B------:R-:W-:Y:S02]  /*69a0*/  ISETP.GT.U32.AND P1, PT, R40, 0x9, PT ;  /* 0x000000092800780c */ /* 0x000fe40003f24070 */
[----:B------:R0:W-:Y:S01]  /*69b0*/  STS [R26+0x500], R34 ;  /* 0x000500221a007388 */ /* 0x0001e20000000800 */
[----:B------:R-:W-:-:S04]  /*69c0*/  MOV R8, R28 ;  /* 0x0000001c00087202 */ /* 0x000fc80000000f00 */
[----:B------:R-:W2:Y:S08]  /*69d0*/  LDC.64 R4, c[0x0][0x390] ;  /* 0x0000e400ff047b82 */ /* 0x000eb00000000a00 */
[----:B0-----:R-:W-:Y:S06]  /*69e0*/  BAR.SYNC.DEFER_BLOCKING 0x0 ;  /* 0x0000000000007b1d */ /* 0x001fec0000010000 */
.L_x_560:
        /* <DEDUP_REMOVED lines=32> */
.L_x_571:
        /* <DEDUP_REMOVED lines=10> */
.L_x_559:
[----:B------:R-:W-:Y:S05]  /*6c90*/  BSYNC.RECONVERGENT B0 ;  /* 0x0000000000007941 */ /* 0x000fea0003800200 */
.L_x_558:
        /* <DEDUP_REMOVED lines=9> */
.L_x_557:
        /* <DEDUP_REMOVED lines=8> */
.L_x_563:
[----:B------:R-:W-:Y:S05]  /*6db0*/  BSYNC B0 ;  /* 0x0000000000007941 */ /* 0x000fea0003800000 */
.L_x_562:
        /* <DEDUP_REMOVED lines=8> */
.L_x_564:
[----:B------:R-:W-:Y:S01]  /*6e40*/  FADD.FTZ R12, R12, R9 ;  /* 0x000000090c0c7221 */ /* 0x000fe20000010000 */
[----:B------:R-:W-:-:S04]  /*6e50*/  HFMA2 R19, -RZ, RZ, 0, 2.384185791015625e-07 ;  /* 0x00000004ff137431 */ /* 0x000fc800000001ff */
[----:B------:R-:W-:Y:S02]  /*6e60*/  MOV R20, R12 ;  /* 0x0000000c00147202 */ /* 0x000fe40000000f00 */
[----:B------:R-:W-:-:S07]  /*6e70*/  MOV R11, R18 ;  /* 0x00000012000b7202 */ /* 0x000fce0000000f00 */
[----:B------:R-:W-:Y:S05]  /*6e80*/  WARPSYNC.COLLECTIVE R17, `(.L_x_565) ;  /* 0x0000000011087348 */ /* 0x000fea0003c00000 */
[----:B------:R0:W1:Y:S02]  /*6e90*/  SHFL.BFLY P3, R18, R20, R19, R22 ;  /* 0x0c00001314127389 */ /* 0x0000640000060016 */
[----:B01----:R-:W-:Y:S05]  /*6ea0*/  ENDCOLLECTIVE ;  /* 0x000000000000791b */ /* 0x003fea0003800000 */
.L_x_565:
[----:B------:R-:W-:-:S05]  /*6eb0*/  FADD.FTZ R11, R11, R10 ;  /* 0x0000000a0b0b7221 */ /* 0x000fca0000010000 */
[----:B------:R-:W-:Y:S02]  /*6ec0*/  MOV R20, R11 ;  /* 0x0000000b00147202 */ /* 0x000fe40000000f00 */
[----:B------:R-:W-:-:S07]  /*6ed0*/  MOV R13, R18 ;  /* 0x00000012000d7202 */ /* 0x000fce0000000f00 */
[----:B------:R-:W-:Y:S05]  /*6ee0*/  WARPSYNC.COLLECTIVE R17, `(.L_x_566) ;  /* 0x0000000011087348 */ /* 0x000fea0003c00000 */
[----:B------:R0:W1:Y:S02]  /*6ef0*/  SHFL.BFLY P3, R18, R20, R19, R22 ;  /* 0x0c00001314127389 */ /* 0x0000640000060016 */
[----:B01----:R-:W-:Y:S05]  /*6f00*/  ENDCOLLECTIVE ;  /* 0x000000000000791b */ /* 0x003fea0003800000 */
.L_x_566:
[----:B------:R-:W-:Y:S01]  /*6f10*/  FADD.FTZ R13, R12, R13 ;  /* 0x0000000d0c0d7221 */ /* 0x000fe20000010000 */
[----:B------:R-:W-:-:S04]  /*6f20*/  HFMA2 R19, -RZ, RZ, 0, 1.1920928955078125e-07 ;  /* 0x00000002ff137431 */ /* 0x000fc800000001ff */
[----:B------:R-:W-:Y:S02]  /*6f30*/  MOV R20, R13 ;  /* 0x0000000d00147202 */ /* 0x000fe40000000f00 */
[----:B------:R-:W-:-:S07]  /*6f40*/  MOV R14, R18 ;  /* 0x00000012000e7202 */ /* 0x000fce0000000f00 */
[----:B------:R-:W-:Y:S05]  /*6f50*/  WARPSYNC.COLLECTIVE R17, `(.L_x_567) ;  /* 0x0000000011087348 */ /* 0x000fea0003c00000 */
[----:B------:R0:W1:Y:S02]  /*6f60*/  SHFL.BFLY P3, R18, R20, R19, R22 ;  /* 0x0c00001314127389 */ /* 0x0000640000060016 */
[----:B01----:R-:W-:Y:S05]  /*6f70*/  ENDCOLLECTIVE ;  /* 0x000000000000791b */ /* 0x003fea0003800000 */
.L_x_567:
[----:B------:R-:W-:-:S05]  /*6f80*/  FADD.FTZ R14, R11, R14 ;  /* 0x0000000e0b0e7221 */ /* 0x000fca0000010000 */
[----:B------:R-:W-:Y:S02]  /*6f90*/  MOV R20, R14 ;  /* 0x0000000e00147202 */ /* 0x000fe40000000f00 */
[----:B------:R-:W-:-:S07]  /*6fa0*/  MOV R16, R18 ;  /* 0x0000001200107202 */ /* 0x000fce0000000f00 */
[----:B------:R-:W-:Y:S05]  /*6fb0*/  WARPSYNC.COLLECTIVE R17, `(.L_x_568) ;  /* 0x0000000011087348 */ /* 0x000fea0003c00000 */
[----:B------:R0:W1:Y:S02]  /*6fc0*/  SHFL.BFLY P3, R18, R20, R19, R22 ;  /* 0x0c00001314127389 */ /* 0x0000640000060016 */
[----:B01----:R-:W-:Y:S05]  /*6fd0*/  ENDCOLLECTIVE ;  /* 0x000000000000791b */ /* 0x003fea0003800000 */
.L_x_568:
[----:B------:R-:W-:Y:S01]  /*6fe0*/  FADD.FTZ R16, R13, R16 ;  /* 0x000000100d107221 */ /* 0x000fe20000010000 */
[----:B------:R-:W-:-:S04]  /*6ff0*/  HFMA2 R19, -RZ, RZ, 0, 5.9604644775390625e-08 ;  /* 0x00000001ff137431 */ /* 0x000fc800000001ff */
[----:B------:R-:W-:Y:S02]  /*7000*/  MOV R20, R16 ;  /* 0x0000001000147202 */ /* 0x000fe40000000f00 */
[----:B------:R-:W-:-:S07]  /*7010*/  MOV R9, R18 ;  /* 0x0000001200097202 */ /* 0x000fce0000000f00 */
[----:B------:R-:W-:Y:S05]  /*7020*/  WARPSYNC.COLLECTIVE R17, `(.L_x_569) ;  /* 0x0000000011087348 */ /* 0x000fea0003c00000 */
[----:B------:R0:W1:Y:S02]  /*7030*/  SHFL.BFLY P3, R18, R20, R19, R22 ;  /* 0x0c00001314127389 */ /* 0x0000640000060016 */
[----:B01----:R-:W-:Y:S05]  /*7040*/  ENDCOLLECTIVE ;  /* 0x000000000000791b */ /* 0x003fea0003800000 */
.L_x_569:
[----:B------:R-:W-:-:S05]  /*7050*/  FADD.FTZ R9, R14, R9 ;  /* 0x000000090e097221 */ /* 0x000fca0000010000 */
[----:B------:R-:W-:Y:S02]  /*7060*/  MOV R20, R9 ;  /* 0x0000000900147202 */ /* 0x000fe40000000f00 */
[----:B------:R-:W-:-:S07]  /*7070*/  MOV R15, R18 ;  /* 0x00000012000f7202 */ /* 0x000fce0000000f00 */
[----:B------:R-:W-:Y:S05]  /*7080*/  WARPSYNC.COLLECTIVE R17, `(.L_x_570) ;  /* 0x0000000011087348 */ /* 0x000fea0003c00000 */
[----:B------:R0:W1:Y:S02]  /*7090*/  SHFL.BFLY P3, R18, R20, R19, R22 ;  /* 0x0c00001314127389 */ /* 0x0000640000060016 */
[----:B01----:R-:W-:Y:S05]  /*70a0*/  ENDCOLLECTIVE ;  /* 0x000000000000791b */ /* 0x003fea0003800000 */
.L_x_570:
[----:B------:R-:W-:Y:S01]  /*70b0*/  FADD.FTZ R15, R16, R15 ;  /* 0x0000000f100f7221 */ /* 0x000fe20000010000 */
[----:B------:R-:W-:Y:S01]  /*70c0*/  MOV R10, R18 ;  /* 0x00000012000a7202 */ /* 0x000fe20000000f00 */
[----:B------:R-:W-:Y:S06]  /*70d0*/  BRA `(.L_x_571) ;  /* 0xfffffff800c47947 */ /* 0x000fec000383ffff */
.L_x_572:
        /* <DEDUP_REMOVED lines=10> */
.L_x_1654:


//--------------------- .text._ZN13group_norm_v218gn_bwd_cuda_kernelI13__nv_bfloat16Li320ELi3ELi16ELi160ELi256ELb1ELb1ELi32ELi320ELi320ELi4ELb1ELi48ELb0ELb0ELNS_15WgradSyncMethodE3ENS_16CompileConditionILi1000EEEEEvPT_S6_S6_PKS5_S8_S8_S8_PKfflPfPj --------------------------
	.section	.text._ZN13group_norm_v218gn_bwd_cuda_kernelI13__nv_bfloat16Li320ELi3ELi16ELi160ELi256ELb1ELb1ELi32ELi320ELi320ELi4ELb1ELi48ELb0ELb0ELNS_15WgradSyncMethodE3ENS_16CompileConditionILi1000EEEEEvPT_S6_S6_PKS5_S8_S8_S8_PKfflPfPj,"ax",@progbits
	.align	128
        .global         _ZN13group_norm_v218gn_bwd_cuda_kernelI13__nv_bfloat16Li320ELi3ELi16ELi160ELi256ELb1ELb1ELi32ELi320ELi320ELi4ELb1ELi48ELb0ELb0ELNS_15WgradSyncMethodE3ENS_16CompileConditionILi1000EEEEEvPT_S6_S6_PKS5_S8_S8_S8_PKfflPfPj
        .type           _ZN13group_norm_v218gn_bwd_cuda_kernelI13__nv_bfloat16Li320ELi3ELi16ELi160ELi256ELb1ELb1ELi32ELi320ELi320ELi4ELb1ELi48ELb0ELb0ELNS_15WgradSyncMethodE3ENS_16CompileConditionILi1000EEEEEvPT_S6_S6_PKS5_S8_S8_S8_PKfflPfPj,@function
        .size           _ZN13group_norm_v218gn_bwd_cuda_kernelI13__nv_bfloat16Li320ELi3ELi16ELi160ELi256ELb1ELb1ELi32ELi320ELi320ELi4ELb1ELi48ELb0ELb0ELNS_15WgradSyncMethodE3ENS_16CompileConditionILi1000EEEEEvPT_S6_S6_PKS5_S8_S8_S8_PKfflPfPj,(.L_x_1655 - _ZN13group_norm_v218gn_bwd_cuda_kernelI13__nv_bfloat16Li320ELi3ELi16ELi160ELi256ELb1ELb1ELi32ELi320ELi320ELi4ELb1ELi48ELb0ELb0ELNS_15WgradSyncMethodE3ENS_16CompileConditionILi1000EEEEEvPT_S6_S6_PKS5_S8_S8_S8_PKfflPfPj)
        .other          _ZN13group_norm_v218gn_bwd_cuda_kernelI13__nv_bfloat16Li320ELi3ELi16ELi160ELi256ELb1ELb1ELi32ELi320ELi320ELi4ELb1ELi48ELb0ELb0ELNS_15WgradSyncMethodE3ENS_16CompileConditionILi1000EEEEEvPT_S6_S6_PKS5_S8_S8_S8_PKfflPfPj,@"STO_CUDA_ENTRY STV_DEFAULT"
_ZN13group_norm_v218gn_bwd_cuda_kernelI13__nv_bfloat16Li320ELi3ELi16ELi160ELi256ELb1ELb1ELi32ELi320ELi320ELi4ELb1ELi48ELb0ELb0ELNS_15WgradSyncMethodE3ENS_16CompileConditionILi1000EEEEEvPT_S6_S6_PKS5_S8_S8_S8_PKfflPfPj:
.text._ZN13group_norm_v218gn_bwd_cuda_kernelI13__nv_bfloat16Li320ELi3ELi16ELi160ELi256ELb1ELb1ELi32ELi320ELi320ELi4ELb1ELi48ELb0ELb0ELNS_15WgradSyncMethodE3ENS_16CompileConditionILi1000EEEEEvPT_S6_S6_PKS5_S8_S8_S8_PKfflPfPj:
        /* <DEDUP_REMOVED lines=30> */
.L_x_575:
[----:B0-----:R-:W2:Y:S04]  /*01e0*/  LD.E.STRONG.GPU R5, desc[UR14][R2.64+0xc0] ;  /* 0x0000c00e02057980 */ /* 0x001ea8000c10f900 */
[----:B--2---:R-:W-:Y:S01]  /*01f0*/  CCTL.IVALL ;  /* 0x00000000ff00798f */ /* 0x004fe20002000000 */
[----:B------:R-:W-:Y:S05]  /*0200*/  YIELD ;  /* 0x0000000000007946 */ /* 0x000fea0003800000 */
[----:B-----5:R-:W-:-:S04]  /*0210*/  LOP3.LUT R5, R5, R0, RZ, 0x3c, !PT ;  /* 0x0000000005057212 */ /* 0x020fc800078e3cff */
[----:B------:R-:W-:-:S13]  /*0220*/  ISETP.GT.AND P0, PT, R5, -0x1, PT ;  /* 0xffffffff0500780c */ /* 0x000fda0003f04270 */
[----:B------:R-:W-:Y:S05]  /*0230*/  @P0 BRA `(.L_x_575) ;  /* 0xfffffffc00e80947 */ /* 0x000fea000383ffff */
.L_x_574:
[----:B------:R-:W-:Y:S05]  /*0240*/  WARPSYNC.ALL ;  /* 0x0000000000007948 */ /* 0x000fea0003800000 */
[----:B------:R-:W-:Y:S06]  /*0250*/  BAR.SYNC.DEFER_BLOCKING 0x0 ;  /* 0x0000000000007b1d */ /* 0x000fec0000010000 */
[----:B------:R-:W-:Y:S05]  /*0260*/  BRA `(.L_x_576) ;  /* 0x0000005c00187947 */ /* 0x000fea0003800000 */
.L_x_573:
        /* <DEDUP_REMOVED lines=44> */
.L_x_588:
        /* <DEDUP_REMOVED lines=856> */
.L_x_577:
        /* <DEDUP_REMOVED lines=296> */
.L_x_579:
[----:B------:R-:W-:Y:S05]  /*4d30*/  BSYNC.RECONVERGENT B0 ;  /* 0x0000000000007941 */ /* 0x000fea0003800200 */
.L_x_578:
        /* <DEDUP_REMOVED lines=21> */
.L_x_581:
[----:B------:R-:W-:Y:S05]  /*4e90*/  BSYNC.RECONVERGENT B0 ;  /* 0x0000000000007941 */ /* 0x000fea0003800200 */
.L_x_580:
        /* <DEDUP_REMOVED lines=22> */
.L_x_584:
[----:B------:R-:W2:Y:S04]  /*5000*/  LD.E.STRONG.GPU R31, desc[UR14][R28.64+0xc0] ;  /* 0x0000c00e1c1f7980 */ /* 0x000ea8000c10f900 */
[----:B--2---:R-:W-:Y:S01]  /*5010*/  CCTL.IVALL ;  /* 0x00000000ff00798f */ /* 0x004fe20002000000 */
[----:B------:R-:W-:Y:S05]  /*5020*/  YIELD ;  /* 0x0000000000007946 */ /* 0x000fea0003800000 */
[----:B-----5:R-:W-:-:S04]  /*5030*/  LOP3.LUT R31, R31, R30, RZ, 0x3c, !PT ;  /* 0x0000001e1f1f7212 */ /* 0x020fc800078e3cff */
[----:B------:R-:W-:-:S13]  /*5040*/  ISETP.GT.AND P0, PT, R31, -0x1, PT ;  /* 0xffffffff1f00780c */ /* 0x000fda0003f04270 */
[----:B------:R-:W-:Y:S05]  /*5050*/  @P0 BRA `(.L_x_584) ;  /* 0xfffffffc00e80947 */ /* 0x000fea000383ffff */
.L_x_583:
[----:B------:R-:W-:Y:S05]  /*5060*/  WARPSYNC.ALL ;  /* 0x0000000000007948 */ /* 0x000fea0003800000 */
[----:B------:R-:W-:Y:S06]  /*5070*/  BAR.SYNC.DEFER_BLOCKING 0x0 ;  /* 0x0000000000007b1d */ /* 0x000fec0000010000 */
[----:B------:R-:W-:Y:S05]  /*5080*/  BRA `(.L_x_585) ;  /* 0x0000000000547947 */ /* 0x000fea0003800000 */
.L_x_582:
        /* <DEDUP_REMOVED lines=13> */
.L_x_587:
[----:B------:R-:W2:Y:S04]  /*5160*/  LD.E.STRONG.GPU R31, desc[UR14][R28.64] ;  /* 0x0000000e1c1f7980 */ /* 0x000ea8000c10f900 */
[----:B--2---:R-:W-:Y:S01]  /*5170*/  CCTL.IVALL ;  /* 0x00000000ff00798f */ /* 0x004fe20002000000 */
[----:B------:R-:W-:Y:S05]  /*5180*/  YIELD ;  /* 0x0000000000007946 */ /* 0x000fea0003800000 */
[----:B-----5:R-:W-:-:S04]  /*5190*/  LOP3.LUT R31, R31, R30, RZ, 0x3c, !PT ;  /* 0x0000001e1f1f7212 */ /* 0x020fc800078e3cff */
[----:B------:R-:W-:-:S13]  /*51a0*/  ISETP.GT.AND P0, PT, R31, -0x1, PT ;  /* 0xffffffff1f00780c */ /* 0x000fda0003f04270 */
[----:B------:R-:W-:Y:S05]  /*51b0*/  @P0 BRA `(.L_x_587) ;  /* 0xfffffffc00e80947 */ /* 0x000fea000383ffff */
.L_x_586:
[----:B------:R-:W-:Y:S05]  /*51c0*/  WARPSYNC.ALL ;  /* 0x0000000000007948 */ /* 0x000fea0003800000 */
[----:B------:R-:W-:Y:S06]  /*51d0*/  BAR.SYNC.DEFER_BLOCKING 0x0 ;  /* 0x0000000000007b1d */ /* 0x000fec0000010000 */
.L_x_585:
        /* <DEDUP_REMOVED lines=207> */
.L_x_576:
        /* <DEDUP_REMOVED lines=56> */
.L_x_600:
        /* <DEDUP_REMOVED lines=26> */
.L_x_593:
        /* <DEDUP_REMOVED lines=33> */
.L_x_592:
[----:B------:R-:W-:Y:S05]  /*6600*/  BSYNC.RECONVERGENT B1 ;  /* 0x0000000000017941 */ /* 0x000fea0003800200 */
.L_x_591:
        /* <DEDUP_REMOVED lines=25> */
.L_x_595:
[----:B------:R-:W-:Y:S05]  /*67a0*/  BSYNC.RECONVERGENT B1 ;  /* 0x0000000000017941 */ /* 0x000fea0003800200 */
.L_x_594:
        /* <DEDUP_REMOVED lines=28> */
.L_x_590:
[----:B------:R-:W-:Y:S05]  /*6970*/  BSYNC.RECONVERGENT B0 ;  /* 0x0000000000007941 */ /* 0x000fea0003800200 */
.L_x_589:
[----:B------:R0:W-:Y:S01]  /*6980*/  STS [R26], R35 ;  /* 0x000000231a007388 */ /* 0x0001e20000000800 */
[----:B------:R-:W1:Y:S01]  /*6990*/  LDC.64 R6, c[0x0][0x388] ;  /* 0x0000e200ff067b82 */ /* 0x000e620000000a00 */
[----:B------:R-:W-:Y:S02]  /*69a0*/  ISETP.GT.U32.AND P1, PT, R40, 0x9, PT ;  /* 0x000000092800780c */ /* 0x000fe40003f24070 */
[----:B------:R0:W-:Y:S01]  /*69b0*/  STS [R26+0x500], R34 ;  /* 0x000500221a007388 */ /* 0x0001e20000000800 */
[----:B------:R-:W-:-:S04]  /*69c0*/  MOV R8, R28 ;  /* 0x0000001c00087202 */ /* 0x000fc80000000f00 */
[----:B------:R-:W2:Y:S08]  /*69d0*/  LDC.64 R4, c[0x0][0x390] ;  /* 0x0000e400ff047b82 */ /* 0x000eb00000000a00 */
[----:B0-----:R-:W-:Y:S06]  /*69e0*/  BAR.SYNC.DEFER_BLOCKING 0x0 ;  /* 0x0000000000007b1d */ /* 0x001fec0000010000 */
.L_x_599:
        /* <DEDUP_REMOVED lines=32> */
.L_x_610:
        /* <DEDUP_REMOVED lines=10> */
.L_x_598:
[----:B------:R-:W-:Y:S05]  /*6c90*/  BSYNC.RECONVERGENT B0 ;  /* 0x0000000000007941 */ /* 0x000fea0003800200 */
.L_x_597:
        /* <DEDUP_REMOVED lines=9> */
.L_x_596:
        /* <DEDUP_REMOVED lines=8> */
.L_x_602:
[----:B------:R-:W-:Y:S05]  /*6db0*/  BSYNC B0 ;  /* 0x0000000000007941 */ /* 0x000fea0003800000 */
.L_x_601:
        /* <DEDUP_REMOVED lines=8> */
.L_x_603:
[----:B------:R-:W-:Y:S01]  /*6e40*/  FADD.FTZ R12, R12, R9 ;  /* 0x000000090c0c7221 */ /* 0x000fe20000010000 */
[----:B------:R-:W-:-:S04]  /*6e50*/  HFMA2 R19, -RZ, RZ, 0, 2.384185791015625e-07 ;  /* 0x00000004ff137431 */ /* 0x000fc800000001ff */
[----:B------:R-:W-:Y:S02]  /*6e60*/  MOV R20, R12 ;  /* 0x0000000c00147202 */ /* 0x000fe40000000f00 */
[----:B------:R-:W-:-:S07]  /*6e70*/  MOV R11, R18 ;  /* 0x00000012000b7202 */ /* 0x000fce0000000f00 */
[----:B------:R-:W-:Y:S05]  /*6e80*/  WARPSYNC.COLLECTIVE R17, `(.L_x_604) ;  /* 0x0000000011087348 */ /* 0x000fea0003c00000 */
[----:B------:R0:W1:Y:S02]  /*6e90*/  SHFL.BFLY P3, R18, R20, R19, R22 ;  /* 0x0c00001314127389 */ /* 0x0000640000060016 */
[----:B01----:R-:W-:Y:S05]  /*6ea0*/  ENDCOLLECTIVE ;  /* 0x000000000000791b */ /* 0x003fea0003800000 */
.L_x_604:
[----:B------:R-:W-:-:S05]  /*6eb0*/  FADD.FTZ R11, R11, R10 ;  /* 0x0000000a0b0b7221 */ /* 0x000fca0000010000 */
[----:B------:R-:W-:Y:S02]  /*6ec0*/  MOV R20, R11 ;  /* 0x0000000b00147202 */ /* 0x000fe40000000f00 */
[----:B------:R-:W-:-:S07]  /*6ed0*/  MOV R13, R18 ;  /* 0x00000012000d7202 */ /* 0x000fce0000000f00 */
[----:B------:R-:W-:Y:S05]  /*6ee0*/  WARPSYNC.COLLECTIVE R17, `(.L_x_605) ;  /* 0x0000000011087348 */ /* 0x000fea0003c00000 */
[----:B------:R0:W1:Y:S02]  /*6ef0*/  SHFL.BFLY P3, R18, R20, R19, R22 ;  /* 0x0c00001314127389 */ /* 0x0000640000060016 */
[----:B01----:R-:W-:Y:S05]  /*6f00*/  ENDCOLLECTIVE ;  /* 0x000000000000791b */ /* 0x003fea0003800000 */
.L_x_605:
[----:B------:R-:W-:Y:S01]  /*6f10*/  FADD.FTZ R13, R12, R13 ;  /* 0x0000000d0c0d7221 */ /* 0x000fe20000010000 */
[----:B------:R-:W-:-:S04]  /*6f20*/  HFMA2 R19, -RZ, RZ, 0, 1.1920928955078125e-07 ;  /* 0x00000002ff137431 */ /* 0x000fc800000001ff */
[----:B------:R-:W-:Y:S02]  /*6f30*/  MOV R20, R13 ;  /* 0x0000000d00147202 */ /* 0x000fe40000000f00 */
[----:B------:R-:W-:-:S07]  /*6f40*/  MOV R14, R18 ;  /* 0x00000012000e7202 */ /* 0x000fce0000000f00 */
[----:B------:R-:W-:Y:S05]  /*6f50*/  WARPSYNC.COLLECTIVE R17, `(.L_x_606) ;  /* 0x0000000011087348 */ /* 0x000fea0003c00000 */
[----:B------:R0:W1:Y:S02]  /*6f60*/  SHFL.BFLY P3, R18, R20, R19, R22 ;  /* 0x0c00001314127389 */ /* 0x0000640000060016 */
[----:B01----:R-:W-:Y:S05]  /*6f70*/  ENDCOLLECTIVE ;  /* 0x000000000000791b */ /* 0x003fea0003800000 */
.L_x_606:
[----:B------:R-:W-:-:S05]  /*6f80*/  FADD.FTZ R14, R11, R14 ;  /* 0x0000000e0b0e7221 */ /* 0x000fca0000010000 */
[----:B------:R-:W-:Y:S02]  /*6f90*/  MOV R20, R14 ;  /* 0x0000000e00147202 */ /* 0x000fe40000000f00 */
[----:B------:R-:W-:-:S07]  /*6fa0*/  MOV R16, R18 ;  /* 0x0000001200107202 */ /* 0x000fce0000000f00 */
[----:B------:R-:W-:Y:S05]  /*6fb0*/  WARPSYNC.COLLECTIVE R17, `(.L_x_607) ;  /* 0x0000000011087348 */ /* 0x000fea0003c00000 */
[----:B------:R0:W1:Y:S02]  /*6fc0*/  SHFL.BFLY P3, R18, R20, R19, R22 ;  /* 0x0c00001314127389 */ /* 0x0000640000060016 */
[----:B01----:R-:W-:Y:S05]  /*6fd0*/  ENDCOLLECTIVE ;  /* 0x000000000000791b */ /* 0x003fea0003800000 */
.L_x_607:
[----:B------:R-:W-:Y:S01]  /*6fe0*/  FADD.FTZ R16, R13, R16 ;  /* 0x000000100d107221 */ /* 0x000fe20000010000 */
[----:B------:R-:W-:-:S04]  /*6ff0*/  HFMA2 R19, -RZ, RZ, 0, 5.9604644775390625e-08 ;  /* 0x00000001ff137431 */ /* 0x000fc800000001ff */
[----:B------:R-:W-:Y:S02]  /*7000*/  MOV R20, R16 ;  /* 0x0000001000147202 */ /* 0x000fe40000000f00 */
[----:B------:R-:W-:-:S07]  /*7010*/  MOV R9, R18 ;  /* 0x0000001200097202 */ /* 0x000fce0000000f00 */
[----:B------:R-:W-:Y:S05]  /*7020*/  WARPSYNC.COLLECTIVE R17, `(.L_x_608) ;  /* 0x0000000011087348 */ /* 0x000fea0003c00000 */
[----:B------:R0:W1:Y:S02]  /*7030*/  SHFL.BFLY P3, R18, R20, R19, R22 ;  /* 0x0c00001314127389 */ /* 0x0000640000060016 */
[----:B01----:R-:W-:Y:S05]  /*7040*/  ENDCOLLECTIVE ;  /* 0x000000000000791b */ /* 0x003fea0003800000 */
.L_x_608:
[----:B------:R-:W-:-:S05]  /*7050*/  FADD.FTZ R9, R14, R9 ;  /* 0x000000090e097221 */ /* 0x000fca0000010000 */
[----:B------:R-:W-:Y:S02]  /*7060*/  MOV R20, R9 ;  /* 0x0000000900147202 */ /* 0x000fe40000000f00 */
[----:B------:R-:W-:-:S07]  /*7070*/  MOV R15, R18 ;  /* 0x00000012000f7202 */ /* 0x000fce0000000f00 */
[----:B------:R-:W-:Y:S05]  /*7080*/  WARPSYNC.COLLECTIVE R17, `(.L_x_609) ;  /* 0x0000000011087348 */ /* 0x000fea0003c00000 */
[----:B------:R0:W1:Y:S02]  /*7090*/  SHFL.BFLY P3, R18, R20, R19, R22 ;  /* 0x0c00001314127389 */ /* 0x0000640000060016 */
[----:B01----:R-:W-:Y:S05]  /*70a0*/  ENDCOLLECTIVE ;  /* 0x000000000000791b */ /* 0x003fea0003800000 */
.L_x_609:
[----:B------:R-:W-:Y:S01]  /*70b0*/  FADD.FTZ R15, R16, R15 ;  /* 0x0000000f100f7221 */ /* 0x000fe20000010000 */
[----:B------:R-:W-:Y:S01]  /*70c0*/  MOV R10, R18 ;  /* 0x00000012000a7202 */ /* 0x000fe20000000f00 */
[----:B------:R-:W-:Y:S06]  /*70d0*/  BRA `(.L_x_610) ;  /* 0xfffffff800c47947 */ /* 0x000fec000383ffff */
.L_x_611:
        /* <DEDUP_REMOVED lines=10> */
.L_x_1655:


//--------------------- .text._ZN13group_norm_v214gn_cuda_kernelI13__nv_bfloat16Li320ELi3ELi32ELi80ELi256ELb0ELi8ELi320ELi320ELi4ELb1ELi10ELb0ELb0ENS_16CompileConditionILi1000EEEEEvPT_PKS4_S7_S7_flPfS8_Pj --------------------------
	.section	.text._ZN13group_norm_v214gn_cuda_kernelI13__nv_bfloat16Li320ELi3ELi32ELi80ELi256ELb0ELi8ELi320ELi320ELi4ELb1ELi10ELb0ELb0ENS_16CompileConditionILi1000EEEEEvPT_PKS4_S7_S7_flPfS8_Pj,"ax",@progbits
	.align	128
        .global         _ZN13group_norm_v214gn_cuda_kernelI13__nv_bfloat16Li320ELi3ELi32ELi80ELi256ELb0ELi8ELi320ELi320ELi4ELb1ELi10ELb0ELb0ENS_16CompileConditionILi1000EEEEEvPT_PKS4_S7_S7_flPfS8_Pj
        .type           _ZN13group_norm_v214gn_cuda_kernelI13__nv_bfloat16Li320ELi3ELi32ELi80ELi256ELb0ELi8ELi320ELi320ELi4ELb1ELi10ELb0ELb0ENS_16CompileConditionILi1000EEEEEvPT_PKS4_S7_S7_flPfS8_Pj,@function
        .size           _ZN13group_norm_v214gn_cuda_kernelI13__nv_bfloat16Li320ELi3ELi32ELi80ELi256ELb0ELi8ELi320ELi320ELi4ELb1ELi10ELb0ELb0ENS_16CompileConditionILi1000EEEEEvPT_PKS4_S7_S7_flPfS8_Pj,(.L_x_1656 - _ZN13group_norm_v214gn_cuda_kernelI13__nv_bfloat16Li320ELi3ELi32ELi80ELi256ELb0ELi8ELi320ELi320ELi4ELb1ELi10ELb0ELb0ENS_16CompileConditionILi1000EEEEEvPT_PKS4_S7_S7_flPfS8_Pj)
        .other          _ZN13group_norm_v214gn_cuda_kernelI13__nv_bfloat16Li320ELi3ELi32ELi80ELi256ELb0ELi8ELi320ELi320ELi4ELb1ELi10ELb0ELb0ENS_16CompileConditionILi1000EEEEEvPT_PKS4_S7_S7_flPfS8_Pj,@"STO_CUDA_ENTRY STV_DEFAULT"
_ZN13group_norm_v214gn_cuda_kernelI13__nv_bfloat16Li320ELi3ELi32ELi80ELi256ELb0ELi8ELi320ELi320ELi4ELb1ELi10ELb0ELb0ENS_16CompileConditionILi1000EEEEEvPT_PKS4_S7_S7_flPfS8_Pj:
.text._ZN13group_norm_v214gn_cuda_kernelI13__nv_bfloat16Li320ELi3ELi32ELi80ELi256ELb0ELi8ELi320ELi320ELi4ELb1ELi10ELb0ELb0ENS_16CompileConditionILi1000EEEEEvPT_PKS4_S7_S7_flPfS8_Pj:
[----:B------:R-:W-:Y:S08]  /*0000*/  LDC R1, c[0x0][0x37c] ;  /* 0x0000df00ff017b82 */ /* 0x000ff00000000800 */
[----:B------:R-:W0:Y:S08]  /*0010*/  LDC.64 R2, c[0x0][0x3a8] ;  /* 0x0000ea00ff027b82 */ /* 0x000e300000000a00 */
[----:B------:R-:W1:Y:S01]  /*0020*/  S2UR UR6, SR_CTAID.Y ;  /* 0x00000000000679c3 */ /* 0x000e620000002600 */
[----:B0-----:R-:W-:-:S02]  /*0030*/  SHF.L.U32 R0, R2, 0x3, RZ ;  /* 0x0000000302007819 */ /* 0x001fc400000006ff */
[----:B------:R-:W-:Y:S02]  /*0040*/  SHF.L.U64.HI R2, R2, 0x3, R3 ;  /* 0x0000000302027819 */ /* 0x000fe40000010203 */
[----:B-1----:R-:W-:-:S04]  /*0050*/  ISETP.GT.U32.AND P0, PT, R0, UR6, PT ;  /* 0x0000000600007c0c */ /* 0x002fc8000bf04070 */
[----:B------:R-:W-:-:S13]  /*0060*/  ISETP.GT.AND.EX P0, PT, R2, RZ, PT, P0 ;  /* 0x000000ff0200720c */ /* 0x000fda0003f04300 */
[----:B------:R-:W-:Y:S05]  /*0070*/  @!P0 EXIT ;  /* 0x000000000000894d */ /* 0x000fea0003800000 */
[----:B------:R-:W0:Y:S01]  /*0080*/  S2R R4, SR_TID.X ;  /* 0x0000000000047919 */ /* 0x000e220000002100 */
[----:B------:R-:W1:Y:S01]  /*0090*/  LDC.64 R12, c[0x0][0x3b0] ;  /* 0x0000ec00ff0c7b82 */ /* 0x000e620000000a00 */
[----:B------:R-:W2:Y:S01]  /*00a0*/  LDCU.64 UR4, c[0x0][0x3c0] ;  /* 0x00007800ff0477ac */ /* 0x000ea20008000a00 */
[----:B------:R-:W-:Y:S01]  /*00b0*/  IMAD.MOV.U32 R18, RZ, RZ, 0x7fffffe1 ;  /* 0x7fffffe1ff127424 */ /* 0x000fe200078e00ff */
[----:B------:R-:W3:Y:S01]  /*00c0*/  S2R R8, SR_CgaCtaId ;  /* 0x0000000000087919 */ /* 0x000ee20000008800 */
[----:B------:R-:W4:Y:S01]  /*00d0*/  LDCU.64 UR8, c[0x0][0x358] ;  /* 0x00006b00ff0877ac */ /* 0x000f220008000a00 */
[----:B------:R-:W5:Y:S01]  /*00e0*/  S2R R9, SR_CTAID.X ;  /* 0x0000000000097919 */ /* 0x000f620000002500 */
[----:B--2---:R-:W-:-:S04]  /*00f0*/  ULEA UR4, UP0, UR6, UR4, 0x2 ;  /* 0x0000000406047291 */ /* 0x004fc8000f8010ff */
[----:B------:R-:W-:Y:S01]  /*0100*/  ULEA.HI.X UR5, UR6, UR5, URZ, 0x2, UP0 ;  /* 0x0000000506057291 */ /* 0x000fe200080f14ff */
[----:B-1----:R-:W-:Y:S02]  /*0110*/  ISETP.EQ.U32.AND P1, PT, R12, RZ, PT ;  /* 0x000000ff0c00720c */ /* 0x002fe40003f22070 */
[----:B------:R-:W-:-:S03]  /*0120*/  MOV R60, UR4 ;  /* 0x00000004003c7c02 */ /* 0x000fc60008000f00 */
[----:B------:R-:W-:Y:S02]  /*0130*/  MOV R61, UR5 ;  /* 0x00000005003d7c02 */ /* 0x000fe40008000f00 */
[C---:B0-----:R-:W-:Y:S02]  /*0140*/  LOP3.LUT R3, R4.reuse, 0xffff, RZ, 0xc0, !PT ;  /* 0x0000ffff04037812 */ /* 0x041fe400078ec0ff */
[----:B------:R-:W-:-:S03]  /*0150*/  SHF.L.U32 R10, R4, 0x1, RZ ;  /* 0x00000001040a7819 */ /* 0x000fc600000006ff */
[----:B------:R-:W-:Y:S01]  /*0160*/  IMAD R3, R3, 0xcccd, RZ ;  /* 0x0000cccd03037824 */ /* 0x000fe200078e02ff */
[----:B------:R-:W-:Y:S02]  /*0170*/  LOP3.LUT R10, R10, 0xfe, RZ, 0xc0, !PT ;  /* 0x000000fe0a0a7812 */ /* 0x000fe400078ec0ff */
[----:B-----5:R-:W-:Y:S02]  /*0180*/  LOP3.LUT P0, RZ, R9, 0x1f, RZ, 0xc0, !PT ;  /* 0x0000001f09ff7812 */ /* 0x020fe4000780c0ff */
[----:B------:R-:W-:Y:S02]  /*0190*/  SHF.R.U32.HI R46, RZ, 0x16, R3 ;  /* 0x00000016ff2e7819 */ /* 0x000fe40000011603 */
[----:B------:R-:W-:Y:S02]  /*01a0*/  ISETP.EQ.OR.EX P0, PT, R13, RZ, P0, P1 ;  /* 0x000000ff0d00720c */ /* 0x000fe40000702710 */
[----:B------:R-:W-:Y:S02]  /*01b0*/  PRMT R3, R46, 0x9910, RZ ;  /* 0x000099102e037816 */ /* 0x000fe400000000ff */
[----:B------:R-:W-:-:S02]  /*01c0*/  ISETP.NE.AND P1, PT, R9, RZ, PT ;  /* 0x000000ff0900720c */ /* 0x000fc40003f25270 */
[----:B------:R-:W-:Y:S01]  /*01d0*/  ISETP.GT.U32.OR P0, PT, R4, 0x3, P0 ;  /* 0x000000030400780c */ /* 0x000fe20000704470 */
[----:B------:R-:W-:Y:S01]  /*01e0*/  IMAD R3, R3, 0x50, RZ ;  /* 0x0000005003037824 */ /* 0x000fe200078e02ff */
[----:B------:R-:W-:-:S04]  /*01f0*/  SEL R18, R18, 0x1, !P1 ;  /* 0x0000000112127807 */ /* 0x000fc80004800000 */
[----:B------:R-:W-:-:S04]  /*0200*/  IADD3 R3, PT, PT, RZ, -R3, RZ ;  /* 0x80000003ff037210 */ /* 0x000fc80007ffe0ff */
[----:B------:R-:W-:Y:S02]  /*0210*/  PRMT R5, R3, 0x7710, RZ ;  /* 0x0000771003057816 */ /* 0x000fe400000000ff */
[----:B------:R-:W-:Y:S02]  /*0220*/  MOV R3, 0x400 ;  /* 0x0000040000037802 */ /* 0x000fe40000000f00 */
[----:B------:R-:W-:Y:S02]  /*0230*/  IADD3 R5, PT, PT, R5, R4, RZ ;  /* 0x0000000405057210 */ /* 0x000fe40007ffe0ff */
[----:B---3--:R-:W-:Y:S01]  /*0240*/  LEA R6, R8, R3, 0x18 ;  /* 0x0000000308067211 */ /* 0x008fe200078ec0ff */
[----:B------:R-:W-:Y:S01]  /*0250*/  VIADD R7, R3, 0xc80 ;  /* 0x00000c8003077836 */ /* 0x000fe20000000000 */
[----:B------:R-:W-:Y:S02]  /*0260*/  LOP3.LUT R5, R5, 0xffff, RZ, 0xc0, !PT ;  /* 0x0000ffff05057812 */ /* 0x000fe400078ec0ff */
[----:B------:R-:W-:-:S02]  /*0270*/  SHF.L.U32 R3, R9, 0x3, RZ ;  /* 0x0000000309037819 */ /* 0x000fc400000006ff */
[----:B------:R-:W-:Y:S01]  /*0280*/  LEA R11, R8, R7, 0x18 ;  /* 0x00000007080b7211 */ /* 0x000fe200078ec0ff */
[----:B------:R-:W-:Y:S01]  /*0290*/  IMAD R7, R5, 0x28, R6 ;  /* 0x0000002805077824 */ /* 0x000fe200078e0206 */
[----:B------:R-:W-:Y:S01]  /*02a0*/  LOP3.LUT R3, R3, 0xf8, RZ, 0xc0, !PT ;  /* 0x000000f803037812 */ /* 0x000fe200078ec0ff */
[----:B------:R-:W0:Y:S01]  /*02b0*/  LDC R6, c[0x0][0x374] ;  /* 0x0000dd00ff067b82 */ /* 0x000e220000000800 */
[----:B------:R-:W-:Y:S01]  /*02c0*/  LEA.HI R16, R4, R11, RZ, 0x1e ;  /* 0x0000000b04107211 */ /* 0x000fe200078ff0ff */
[----:B------:R-:W-:Y:S01]  /*02d0*/  IMAD.MOV.U32 R8, RZ, RZ, RZ ;  /* 0x000000ffff087224 */ /* 0x000fe200078e00ff */
[----:B------:R-:W-:Y:S01]  /*02e0*/  IADD3 R48, PT, PT, R46, R3, RZ ;  /* 0x000000032e307210 */ /* 0x000fe20007ffe0ff */
[----:B------:R-:W-:Y:S01]  /*02f0*/  IMAD R11, R4, 0x8, R11 ;  /* 0x00000008040b7824 */ /* 0x000fe200078e020b */
[----:B------:R-:W-:Y:S02]  /*0300*/  SHF.L.U32 R3, R9, 0x1, RZ ;  /* 0x0000000109037819 */ /* 0x000fe400000006ff */
[----:B------:R-:W-:Y:S01]  /*0310*/  LEA R46, R46, R7, 0x3 ;  /* 0x000000072e2e7211 */ /* 0x000fe200078e18ff */
[----:B------:R-:W-:Y:S01]  /*0320*/  HFMA2 R7, -RZ, RZ, 0, 0 ;  /* 0x00000000ff077431 */ /* 0x000fe200000001ff */
[----:B------:R-:W-:-:S02]  /*0330*/  LOP3.LUT R3, R3, 0x3e, RZ, 0xc0, !PT ;  /* 0x0000003e03037812 */ /* 0x000fc400078ec0ff */
[----:B------:R-:W-:Y:S02]  /*0340*/  MOV R9, UR6 ;  /* 0x0000000600097c02 */ /* 0x000fe40008000f00 */
[----:B----4-:R-:W-:-:S07]  /*0350*/  LEA R20, R4, R3, 0x4 ;  /* 0x0000000304147211 */ /* 0x010fce00078e20ff */
.L_x_620:
[C---:B------:R-:W-:Y:S01]  /*0360*/  LOP3.LUT R36, R9.reuse, 0x7, RZ, 0xc0, !PT ;  /* 0x0000000709247812 */ /* 0x040fe200078ec0ff */
[----:B-1----:R-:W1:Y:S01]  /*0370*/  LDCU.64 UR4, c[0x0][0x388] ;  /* 0x00007100ff0477ac */ /* 0x002e620008000a00 */
[--C-:B------:R-:W-:Y:S01]  /*0380*/  SHF.R.U64 R12, R9, 0x3, R8.reuse ;  /* 0x00000003090c7819 */ /* 0x100fe20000001208 */
[----:B------:R-:W-:Y:S01]  /*0390*/  IMAD R3, R48, 0xa00, RZ ;  /* 0x00000a0030037824 */ /* 0x000fe200078e02ff */
[----:B------:R-:W-:Y:S01]  /*03a0*/  MOV R57, RZ ;  /* 0x000000ff00397202 */ /* 0x000fe20000000f00 */
[----:B------:R-:W-:Y:S01]  /*03b0*/  IMAD R36, R36, 0x140, RZ ;  /* 0x0000014024247824 */ /* 0x000fe200078e02ff */
[----:B------:R-:W-:Y:S01]  /*03c0*/  SHF.R.U32.HI R13, RZ, 0x3, R8 ;  /* 0x00000003ff0d7819 */ /* 0x000fe20000011608 */
[----:B------:R-:W2:Y:S03]  /*03d0*/  LDC.64 R24, c[0x0][0x390] ;  /* 0x0000e400ff187b82 */ /* 0x000ea60000000a00 */
[----:B------:R-:W-:Y:S01]  /*03e0*/  LEA R56, R5, R36, 0x2 ;  /* 0x0000002405387211 */ /* 0x000fe200078e10ff */
[----:B------:R-:W-:-:S04]  /*03f0*/  IMAD R17, R13, 0xa0000, RZ ;  /* 0x000a00000d117824 */ /* 0x000fc800078e02ff */
[----:B------:R-:W-:-:S03]  /*0400*/  IMAD.WIDE.U32 R14, R12, 0xa0000, R56 ;  /* 0x000a00000c0e7825 */ /* 0x000fc600078e0038 */
[----:B------:R-:W-:-:S04]  /*0410*/  IADD3 R3, P1, PT, R3, R14, RZ ;  /* 0x0000000e03037210 */ /* 0x000fc80007f3e0ff */
[----:B------:R-:W-:Y:S01]  /*0420*/  SHF.L.U32 R14, R3, 0x1, RZ ;  /* 0x00000001030e7819 */ /* 0x000fe200000006ff */
[----:B------:R-:W-:-:S03]  /*0430*/  IMAD.X R22, R15, 0x1, R17, P1 ;  /* 0x000000010f167824 */ /* 0x000fc600008e0611 */
[----:B-1----:R-:W-:Y:S02]  /*0440*/  IADD3 R28, P1, PT, R14, UR4, RZ ;  /* 0x000000040e1c7c10 */ /* 0x002fe4000ff3e0ff */
[----:B------:R-:W-:Y:S02]  /*0450*/  SHF.L.U64.HI R15, R3, 0x1, R22 ;  /* 0x00000001030f7819 */ /* 0x000fe40000010216 */
[----:B------:R-:W1:Y:S02]  /*0460*/  LDC.64 R22, c[0x0][0x398] ;  /* 0x0000e600ff167b82 */ /* 0x000e640000000a00 */
[----:B------:R-:W-:-:S05]  /*0470*/  IADD3.X R29, PT, PT, R15, UR5, RZ, P1, !PT ;  /* 0x000000050f1d7c10 */ /* 0x000fca0008ffe4ff */
[----:B------:R-:W3:Y:S04]  /*0480*/  LDG.E.64.CONSTANT R26, desc[UR8][R28.64] ;  /* 0x000000081c1a7981 */ /* 0x000ee8000c1e9b00 */
[----:B------:R4:W4:Y:S01]  /*0490*/  LDG.E.64.CONSTANT R50, desc[UR8][R28.64+0x5000] ;  /* 0x005000081c327981 */ /* 0x000922000c1e9b00 */
[----:B--2---:R-:W-:-:S06]  /*04a0*/  IMAD.WIDE.U32 R24, R56, 0x2, R24 ;  /* 0x0000000238187825 */ /* 0x004fcc00078e0018 */
[----:B------:R-:W5:Y:S01]  /*04b0*/  LDG.E.64.CONSTANT R24, desc[UR8][R24.64] ;  /* 0x0000000818187981 */ /* 0x000f62000c1e9b00 */
[----:B-1----:R-:W-:-:S06]  /*04c0*/  IMAD.WIDE.U32 R22, R56, 0x2, R22 ;  /* 0x0000000238167825 */ /* 0x002fcc00078e0016 */
[----:B------:R-:W5:Y:S01]  /*04d0*/  LDG.E.64.CONSTANT R22, desc[UR8][R22.64] ;  /* 0x0000000816167981 */ /* 0x000f62000c1e9b00 */
[----:B------:R-:W-:Y:S01]  /*04e0*/  ISETP.GT.U32.AND P1, PT, R4, 0xf, PT ;  /* 0x0000000f0400780c */ /* 0x000fe20003f24070 */
[----:B------:R-:W-:Y:S01]  /*04f0*/  BSSY.RECONVERGENT B0, `(.L_x_612) ;  /* 0x00000b5000007945 */ /* 0x000fe20003800200 */
[----:B------:R-:W-:Y:S02]  /*0500*/  SHF.L.U32 R55, R9, 0x2, RZ ;  /* 0x0000000209377819 */ /* 0x000fe400000006ff */
[----:B------:R-:W-:Y:S02]  /*0510*/  CS2R R44, SRZ ;  /* 0x00000000002c7805 */ /* 0x000fe4000001ff00 */
[----:B------:R-:W-:Y:S02]  /*0520*/  LOP3.LUT R55, R55, 0x1c, RZ, 0xc0, !PT ;  /* 0x0000001c37377812 */ /* 0x000fe400078ec0ff */
[C---:B---3--:R-:W-:Y:S02]  /*0530*/  PRMT R17, R26.reuse, 0x7632, R17 ;  /* 0x000076321a117816 */ /* 0x048fe40000000011 */
[----:B------:R-:W-:-:S02]  /*0540*/  SHF.L.U32 R3, R26, 0x10, RZ ;  /* 0x000000101a037819 */ /* 0x000fc400000006ff */
[----:B------:R-:W-:-:S03]  /*0550*/  SHF.L.U32 R17, R17, 0x10, RZ ;  /* 0x0000001011117819 */ /* 0x000fc600000006ff */
[----:B------:R-:W-:Y:S01]  /*0560*/  FADD.FTZ R26, RZ, R3 ;  /* 0x00000003ff1a7221 */ /* 0x000fe20000010000 */
[----:B----4-:R-:W-:Y:S01]  /*0570*/  FFMA.FTZ R28, R3, R3, RZ ;  /* 0x00000003031c7223 */ /* 0x010fe200000100ff */
[C---:B------:R-:W-:Y:S01]  /*0580*/  PRMT R21, R27.reuse, 0x7632, R21 ;  /* 0x000076321b157816 */ /* 0x040fe20000000015 */
[----:B------:R-:W-:Y:S02]  /*0590*/  IMAD.U32 R19, R27, 0x10000, RZ ;  /* 0x000100001b137824 */ /* 0x000fe400078e00ff */
[----:B------:R-:W-:Y:S01]  /*05a0*/  FADD.FTZ R26, R26, R17 ;  /* 0x000000111a1a7221 */ /* 0x000fe20000010000 */
[----:B------:R-:W-:Y:S01]  /*05b0*/  FFMA.FTZ R28, R17, R17, R28 ;  /* 0x00000011111c7223 */ /* 0x000fe2000001001c */
[----:B------:R-:W-:Y:S02]  /*05c0*/  SHF.L.U32 R21, R21, 0x10, RZ ;  /* 0x0000001015157819 */ /* 0x000fe400000006ff */
[----:B------:R-:W-:Y:S01]  /*05d0*/  FADD.FTZ R26, R26, R19 ;  /* 0x000000131a1a7221 */ /* 0x000fe20000010000 */
[----:B------:R-:W-:Y:S01]  /*05e0*/  FFMA.FTZ R28, R19, R19, R28 ;  /* 0x00000013131c7223 */ /* 0x000fe2000001001c */
[----:B------:R-:W-:-:S02]  /*05f0*/  PRMT R49, R50, 0x7632, R49 ;  /* 0x0000763232317816 */ /* 0x000fc40000000031 */
[----:B------:R-:W-:Y:S01]  /*0600*/  SHF.L.U32 R47, R50, 0x10, RZ ;  /* 0x00000010322f7819 */ /* 0x000fe200000006ff */
[----:B------:R-:W-:Y:S01]  /*0610*/  FADD.FTZ R26, R26, R21 ;  /* 0x000000151a1a7221 */ /* 0x000fe20000010000 */
[----:B------:R-:W-:Y:S01]  /*0620*/  FFMA.FTZ R28, R21, R21, R28 ;  /* 0x00000015151c7223 */ /* 0x000fe2000001001c */
[----:B------:R-:W-:Y:S02]  /*0630*/  SHF.L.U32 R49, R49, 0x10, RZ ;  /* 0x0000001031317819 */ /* 0x000fe400000006ff */
[----:B------:R-:W-:Y:S01]  /*0640*/  FADD.FTZ R26, R26, R47 ;  /* 0x0000002f1a1a7221 */ /* 0x000fe20000010000 */
[----:B------:R-:W-:Y:S01]  /*0650*/  FFMA.FTZ R28, R47, R47, R28 ;  /* 0x0000002f2f1c7223 */ /* 0x000fe2000001001c */
[C---:B------:R-:W-:Y:S01]  /*0660*/  PRMT R53, R51.reuse, 0x7632, R53 ;  /* 0x0000763233357816 */ /* 0x040fe20000000035 */
[----:B------:R-:W-:Y:S02]  /*0670*/  IMAD.U32 R51, R51, 0x10000, RZ ;  /* 0x0001000033337824 */ /* 0x000fe400078e00ff */
[----:B------:R-:W-:Y:S01]  /*0680*/  FADD.FTZ R26, R26, R49 ;  /* 0x000000311a1a7221 */ /* 0x000fe20000010000 */
[----:B------:R-:W-:Y:S01]  /*0690*/  FFMA.FTZ R28, R49, R49, R28 ;  /* 0x00000031311c7223 */ /* 0x000fe2000001001c */
[----:B------:R-:W-:-:S02]  /*06a0*/  SHF.L.U32 R53, R53, 0x10, RZ ;  /* 0x0000001035357819 */ /* 0x000fc400000006ff */
[----:B------:R-:W-:Y:S01]  /*06b0*/  FADD.FTZ R26, R26, R51 ;  /* 0x000000331a1a7221 */ /* 0x000fe20000010000 */
[----:B------:R-:W-:-:S03]  /*06c0*/  FFMA.FTZ R28, R51, R51, R28 ;  /* 0x00000033331c7223 */ /* 0x000fc6000001001c */
[----:B------:R-:W-:Y:S01]  /*06d0*/  FADD.FTZ R26, R26, R53 ;  /* 0x000000351a1a7221 */ /* 0x000fe20000010000 */
[----:B------:R-:W-:-:S05]  /*06e0*/  FFMA.FTZ R27, R53, R53, R28 ;  /* 0x00000035351b7223 */ /* 0x000fca000001001c */
[----:B------:R1:W-:Y:S01]  /*06f0*/  STS.64 [R46], R26 ;  /* 0x0000001a2e007388 */ /* 0x0003e20000000a00 */
[----:B------:R-:W-:Y:S06]  /*0700*/  BAR.SYNC.DEFER_BLOCKING 0x0 ;  /* 0x0000000000007b1d */ /* 0x000fec0000010000 */
[----:B------:R-:W-:Y:S05]  /*0710*/  @P1 BRA `(.L_x_613) ;  /* 0x0000000800481947 */ /* 0x000fea0003800000 */
[----:B------:R-:W2:Y:S01]  /*0720*/  S2R R29, SR_CgaCtaId ;  /* 0x00000000001d7919 */ /* 0x000ea20000008800 */
[C---:B-1----:R-:W-:Y:S01]  /*0730*/  LEA.HI R27, R4.reuse, R55, RZ, 0x1e ;  /* 0x00000037041b7211 */ /* 0x042fe200078ff0ff */
[----:B------:R-:W-:Y:S01]  /*0740*/  IMAD.SHL.U32 R44, R4, 0x8, RZ ;  /* 0x00000008042c7824 */ /* 0x000fe200078e00ff */
[----:B------:R-:W-:-:S03]  /*0750*/  MOV R38, 0x400 ;  /* 0x0000040000267802 */ /* 0x000fc60000000f00 */
[----:B------:R-:W-:Y:S01]  /*0760*/  IMAD R36, R27, 0x50, -R36 ;  /* 0x000000501b247824 */ /* 0x000fe200078e0a24 */
[----:B------:R-:W-:-:S04]  /*0770*/  LOP3.LUT R44, R44, 0x18, RZ, 0xc0, !PT ;  /* 0x000000182c2c7812 */ /* 0x000fc800078ec0ff */
[----:B------:R-:W-:Y:S02]  /*0780*/  SHF.R.U32.HI R27, RZ, 0x2, R36 ;  /* 0x00000002ff1b7819 */ /* 0x000fe40000011624 */
[C---:B------:R-:W-:Y:S02]  /*0790*/  IADD3 R26, PT, PT, R36.reuse, 0x4, RZ ;  /* 0x00000004241a7810 */ /* 0x040fe40007ffe0ff */
[C---:B------:R-:W-:Y:S02]  /*07a0*/  IADD3 R28, PT, PT, R36.reuse, 0x8, RZ ;  /* 0x00000008241c7810 */ /* 0x040fe40007ffe0ff */
[C---:B------:R-:W-:Y:S02]  /*07b0*/  IADD3 R41, PT, PT, R36.reuse, 0x20, RZ ;  /* 0x0000002024297810 */ /* 0x040fe40007ffe0ff */
[----:B------:R-:W-:Y:S01]  /*07c0*/  SHF.R.U32.HI R31, RZ, 0x2, R28 ;  /* 0x00000002ff1f7819 */ /* 0x000fe2000001161c */
[C---:B------:R-:W-:Y:S01]  /*07d0*/  VIADD R28, R36.reuse, 0x10 ;  /* 0x00000010241c7836 */ /* 0x040fe20000000000 */
[----:B------:R-:W-:-:S02]  /*07e0*/  IADD3 R43, PT, PT, R36, 0x2c, RZ ;  /* 0x0000002c242b7810 */ /* 0x000fc40007ffe0ff */
[C---:B------:R-:W-:Y:S02]  /*07f0*/  IADD3 R54, PT, PT, R36.reuse, 0x34, RZ ;  /* 0x0000003424367810 */ /* 0x040fe40007ffe0ff */
[----:B------:R-:W-:Y:S02]  /*0800*/  SHF.R.U32.HI R35, RZ, 0x2, R28 ;  /* 0x00000002ff237819 */ /* 0x000fe4000001161c */
[C---:B------:R-:W-:Y:S02]  /*0810*/  IADD3 R59, PT, PT, R36.reuse, 0x40, RZ ;  /* 0x00000040243b7810 */ /* 0x040fe40007ffe0ff */
[----:B------:R-:W-:Y:S02]  /*0820*/  IADD3 R45, PT, PT, R36, 0x44, RZ ;  /* 0x00000044242d7810 */ /* 0x000fe40007ffe0ff */
[----:B------:R-:W-:Y:S02]  /*0830*/  SHF.R.U32.HI R41, RZ, 0x2, R41 ;  /* 0x00000002ff297819 */ /* 0x000fe40000011629 */
[----:B--2---:R-:W-:-:S02]  /*0840*/  LEA R38, R29, R38, 0x18 ;  /* 0x000000261d267211 */ /* 0x004fc400078ec0ff */
[----:B------:R-:W-:Y:S02]  /*0850*/  SHF.R.U32.HI R29, RZ, 0x2, R26 ;  /* 0x00000002ff1d7819 */ /* 0x000fe4000001161a */
[----:B------:R-:W-:Y:S01]  /*0860*/  IADD3 R26, PT, PT, R36, 0xc, RZ ;  /* 0x0000000c241a7810 */ /* 0x000fe20007ffe0ff */
[--C-:B------:R-:W-:Y:S01]  /*0870*/  IMAD R27, R27, 0x28, R38.reuse ;  /* 0x000000281b1b7824 */ /* 0x100fe200078e0226 */
[----:B------:R-:W-:Y:S01]  /*0880*/  SHF.R.U32.HI R43, RZ, 0x2, R43 ;  /* 0x00000002ff2b7819 */ /* 0x000fe2000001162b */
[----:B------:R-:W-:Y:S01]  /*0890*/  IMAD R29, R29, 0x28, R38 ;  /* 0x000000281d1d7824 */ /* 0x000fe200078e0226 */
[----:B------:R-:W-:Y:S01]  /*08a0*/  SHF.R.U32.HI R33, RZ, 0x2, R26 ;  /* 0x00000002ff217819 */ /* 0x000fe2000001161a */
[--C-:B------:R-:W-:Y:S01]  /*08b0*/  IMAD R31, R31, 0x28, R38.reuse ;  /* 0x000000281f1f7824 */ /* 0x100fe200078e0226 */
[----:B------:R-:W-:Y:S01]  /*08c0*/  IADD3 R27, PT, PT, R27, R44, RZ ;  /* 0x0000002c1b1b7210 */ /* 0x000fe20007ffe0ff */
[--C-:B------:R-:W-:Y:S01]  /*08d0*/  IMAD R35, R35, 0x28, R38.reuse ;  /* 0x0000002823237824 */ /* 0x100fe200078e0226 */
[C---:B------:R-:W-:Y:S01]  /*08e0*/  IADD3 R29, PT, PT, R44.reuse, R29, RZ ;  /* 0x0000001d2c1d7210 */ /* 0x040fe20007ffe0ff */
[--C-:B------:R-:W-:Y:S01]  /*08f0*/  IMAD R33, R33, 0x28, R38.reuse ;  /* 0x0000002821217824 */ /* 0x100fe200078e0226 */
[C---:B------:R-:W-:Y:S01]  /*0900*/  IADD3 R31, PT, PT, R44.reuse, R31, RZ ;  /* 0x0000001f2c1f7210 */ /* 0x040fe20007ffe0ff */
[----:B------:R-:W-:Y:S01]  /*0910*/  IMAD R43, R43, 0x28, R38 ;  /* 0x000000282b2b7824 */ /* 0x000fe200078e0226 */
[----:B------:R-:W1:Y:S01]  /*0920*/  LDS.64 R26, [R27] ;  /* 0x000000001b1a7984 */ /* 0x000e620000000a00 */
[----:B------:R-:W-:-:S02]  /*0930*/  IADD3 R35, PT, PT, R44, R35, RZ ;  /* 0x000000232c237210 */ /* 0x000fc40007ffe0ff */
[C---:B------:R-:W-:Y:S01]  /*0940*/  IADD3 R33, PT, PT, R44.reuse, R33, RZ ;  /* 0x000000212c217210 */ /* 0x040fe20007ffe0ff */
[----:B------:R-:W2:Y:S01]  /*0950*/  LDS.64 R28, [R29] ;  /* 0x000000001d1c7984 */ /* 0x000ea20000000a00 */
[----:B------:R-:W-:Y:S02]  /*0960*/  SHF.R.U32.HI R54, RZ, 0x2, R54 ;  /* 0x00000002ff367819 */ /* 0x000fe40000011636 */
[----:B------:R-:W-:Y:S01]  /*0970*/  IADD3 R43, PT, PT, R44, R43, RZ ;  /* 0x0000002b2c2b7210 */ /* 0x000fe20007ffe0ff */
[----:B------:R-:W3:Y:S01]  /*0980*/  LDS.64 R30, [R31] ;  /* 0x000000001f1e7984 */ /* 0x000ee20000000a00 */
[----:B------:R-:W-:Y:S01]  /*0990*/  SHF.R.U32.HI R59, RZ, 0x2, R59 ;  /* 0x00000002ff3b7819 */ /* 0x000fe2000001163b */
[--C-:B------:R-:W-:Y:S01]  /*09a0*/  IMAD R54, R54, 0x28, R38.reuse ;  /* 0x0000002836367824 */ /* 0x100fe200078e0226 */
[----:B------:R-:W-:Y:S01]  /*09b0*/  SHF.R.U32.HI R45, RZ, 0x2, R45 ;  /* 0x00000002ff2d7819 */ /* 0x000fe2000001162d */
[----:B------:R-:W4:Y:S02]  /*09c0*/  LDS.64 R32, [R33] ;  /* 0x0000000021207984 */ /* 0x000f240000000a00 */
[--C-:B------:R-:W-:Y:S01]  /*09d0*/  IMAD R59, R59, 0x28, R38.reuse ;  /* 0x000000283b3b7824 */ /* 0x100fe200078e0226 */
[----:B------:R-:W-:Y:S01]  /*09e0*/  IADD3 R54, PT, PT, R44, R54, RZ ;  /* 0x000000362c367210 */ /* 0x000fe20007ffe0ff */
[----:B------:R-:W0:Y:S01]  /*09f0*/  LDS.64 R34, [R35] ;  /* 0x0000000023227984 */ /* 0x000e220000000a00 */
[----:B------:R-:W-:-:S02]  /*0a00*/  IMAD R45, R45, 0x28, R38 ;  /* 0x000000282d2d7824 */ /* 0x000fc400078e0226 */
[----:B-1----:R-:W-:Y:S01]  /*0a10*/  FADD.FTZ R37, RZ, R26 ;  /* 0x0000001aff257221 */ /* 0x002fe20000010000 */
[----:B------:R-:W-:Y:S01]  /*0a20*/  FADD.FTZ R26, RZ, R27 ;  /* 0x0000001bff1a7221 */ /* 0x000fe20000010000 */
[----:B------:R-:W-:Y:S02]  /*0a30*/  VIADD R27, R36, 0x14 ;  /* 0x00000014241b7836 */ /* 0x000fe40000000000 */
[----:B--2---:R-:W-:Y:S01]  /*0a40*/  FADD.FTZ R37, R37, R28 ;  /* 0x0000001c25257221 */ /* 0x004fe20000010000 */
[----:B------:R-:W-:Y:S01]  /*0a50*/  FADD.FTZ R26, R26, R29 ;  /* 0x0000001d1a1a7221 */ /* 0x000fe20000010000 */
[----:B------:R-:W-:Y:S02]  /*0a60*/  IADD3 R28, PT, PT, R36, 0x18, RZ ;  /* 0x00000018241c7810 */ /* 0x000fe40007ffe0ff */
[----:B------:R-:W-:Y:S01]  /*0a70*/  SHF.R.U32.HI R27, RZ, 0x2, R27 ;  /* 0x00000002ff1b7819 */ /* 0x000fe2000001161b */
[----:B---3--:R-:W-:Y:S01]  /*0a80*/  FADD.FTZ R26, R26, R31 ;  /* 0x0000001f1a1a7221 */ /* 0x008fe20000010000 */
[----:B------:R-:W-:Y:S01]  /*0a90*/  SHF.R.U32.HI R28, RZ, 0x2, R28 ;  /* 0x00000002ff1c7819 */ /* 0x000fe2000001161c */
[----:B------:R-:W-:Y:S01]  /*0aa0*/  FADD.FTZ R37, R37, R30 ;  /* 0x0000001e25257221 */ /* 0x000fe20000010000 */
[----:B------:R-:W-:Y:S01]  /*0ab0*/  IADD3 R29, PT, PT, R36, 0x1c, RZ ;  /* 0x0000001c241d7810 */ /* 0x000fe20007ffe0ff */
[----:B------:R-:W-:-:S02]  /*0ac0*/  IMAD R27, R27, 0x28, R38 ;  /* 0x000000281b1b7824 */ /* 0x000fc400078e0226 */
[----:B----4-:R-:W-:Y:S01]  /*0ad0*/  FADD.FTZ R26, R26, R33 ;  /* 0x000000211a1a7221 */ /* 0x010fe20000010000 */
[----:B------:R-:W-:Y:S02]  /*0ae0*/  IMAD R28, R28, 0x28, R38 ;  /* 0x000000281c1c7824 */ /* 0x000fe400078e0226 */
[----:B------:R-:W-:Y:S01]  /*0af0*/  FADD.FTZ R37, R37, R32 ;  /* 0x0000002025257221 */ /* 0x000fe20000010000 */
[----:B------:R-:W-:Y:S02]  /*0b00*/  IMAD.IADD R27, R44, 0x1, R27 ;  /* 0x000000012c1b7824 */ /* 0x000fe400078e021b */
[----:B0-----:R-:W-:Y:S01]  /*0b10*/  FADD.FTZ R58, R26, R35 ;  /* 0x000000231a3a7221 */ /* 0x001fe20000010000 */
[----:B------:R-:W-:Y:S01]  /*0b20*/  SHF.R.U32.HI R29, RZ, 0x2, R29 ;  /* 0x00000002ff1d7819 */ /* 0x000fe2000001161d */
[----:B------:R-:W-:Y:S01]  /*0b30*/  FADD.FTZ R39, R37, R34 ;  /* 0x0000002225277221 */ /* 0x000fe20000010000 */
[----:B------:R-:W-:Y:S01]  /*0b40*/  IADD3 R28, PT, PT, R44, R28, RZ ;  /* 0x0000001c2c1c7210 */ /* 0x000fe20007ffe0ff */
[C---:B------:R-:W-:Y:S01]  /*0b50*/  VIADD R33, R36.reuse, 0x28 ;  /* 0x0000002824217836 */ /* 0x040fe20000000000 */
[----:B------:R-:W0:Y:S01]  /*0b60*/  LDS.64 R26, [R27] ;  /* 0x000000001b1a7984 */ /* 0x000e220000000a00 */
[C---:B------:R-:W-:Y:S01]  /*0b70*/  IADD3 R32, PT, PT, R36.reuse, 0x24, RZ ;  /* 0x0000002424207810 */ /* 0x040fe20007ffe0ff */
[C---:B------:R-:W-:Y:S01]  /*0b80*/  VIADD R35, R36.reuse, 0x4c ;  /* 0x0000004c24237836 */ /* 0x040fe20000000000 */
[----:B------:R-:W-:-:S02]  /*0b90*/  IADD3 R30, PT, PT, R36, 0x30, RZ ;  /* 0x00000030241e7810 */ /* 0x000fc40007ffe0ff */
[C---:B------:R-:W-:Y:S02]  /*0ba0*/  IADD3 R34, PT, PT, R36.reuse, 0x38, RZ ;  /* 0x0000003824227810 */ /* 0x040fe40007ffe0ff */
[C---:B------:R-:W-:Y:S02]  /*0bb0*/  IADD3 R37, PT, PT, R36.reuse, 0x3c, RZ ;  /* 0x0000003c24257810 */ /* 0x040fe40007ffe0ff */
[----:B------:R-:W-:Y:S01]  /*0bc0*/  IADD3 R31, PT, PT, R36, 0x48, RZ ;  /* 0x00000048241f7810 */ /* 0x000fe20007ffe0ff */
[----:B------:R-:W-:Y:S01]  /*0bd0*/  IMAD R36, R29, 0x28, R38 ;  /* 0x000000281d247824 */ /* 0x000fe200078e0226 */
[----:B------:R-:W-:Y:S01]  /*0be0*/  SHF.R.U32.HI R32, RZ, 0x2, R32 ;  /* 0x00000002ff207819 */ /* 0x000fe20000011620 */
[----:B------:R-:W1:Y:S01]  /*0bf0*/  LDS.64 R28, [R28] ;  /* 0x000000001c1c7984 */ /* 0x000e620000000a00 */
[----:B------:R-:W-:Y:S02]  /*0c00*/  SHF.R.U32.HI R33, RZ, 0x2, R33 ;  /* 0x00000002ff217819 */ /* 0x000fe40000011621 */
[----:B------:R-:W-:Y:S01]  /*0c10*/  IADD3 R50, PT, PT, R44, R36, RZ ;  /* 0x000000242c327210 */ /* 0x000fe20007ffe0ff */
[--C-:B------:R-:W-:Y:S01]  /*0c20*/  IMAD R36, R41, 0x28, R38.reuse ;  /* 0x0000002829247824 */ /* 0x100fe200078e0226 */
[----:B------:R-:W-:Y:S01]  /*0c30*/  SHF.R.U32.HI R37, RZ, 0x2, R37 ;  /* 0x00000002ff257819 */ /* 0x000fe20000011625 */
[----:B------:R-:W-:Y:S01]  /*0c40*/  IMAD R41, R32, 0x28, R38 ;  /* 0x0000002820297824 */ /* 0x000fe200078e0226 */
[----:B------:R-:W-:Y:S01]  /*0c50*/  SHF.R.U32.HI R30, RZ, 0x2, R30 ;  /* 0x00000002ff1e7819 */ /* 0x000fe2000001161e */
[--C-:B------:R-:W-:Y:S01]  /*0c60*/  IMAD R42, R33, 0x28, R38.reuse ;  /* 0x00000028212a7824 */ /* 0x100fe200078e0226 */
[C---:B------:R-:W-:Y:S01]  /*0c70*/  IADD3 R36, PT, PT, R44.reuse, R36, RZ ;  /* 0x000000242c247210 */ /* 0x040fe20007ffe0ff */
[----:B------:R2:W3:Y:S01]  /*0c80*/  LDS.64 R32, [R50] ;  /* 0x0000000032207984 */ /* 0x0004e20000000a00 */
[--C-:B------:R-:W-:Y:S01]  /*0c90*/  IMAD R52, R37, 0x28, R38.reuse ;  /* 0x0000002825347824 */ /* 0x100fe200078e0226 */
[----:B------:R-:W-:Y:S01]  /*0ca0*/  IADD3 R40, PT, PT, R44, R41, RZ ;  /* 0x000000292c287210 */ /* 0x000fe20007ffe0ff */
[----:B------:R-:W-:Y:S01]  /*0cb0*/  IMAD R30, R30, 0x28, R38 ;  /* 0x000000281e1e7824 */ /* 0x000fe200078e0226 */
[----:B------:R-:W-:Y:S01]  /*0cc0*/  SHF.R.U32.HI R31, RZ, 0x2, R31 ;  /* 0x00000002ff1f7819 */ /* 0x000fe2000001161f */
[----:B------:R-:W4:Y:S01]  /*0cd0*/  LDS.64 R36, [R36] ;  /* 0x0000000024247984 */ /* 0x000f220000000a00 */
[----:B------:R-:W-:Y:S01]  /*0ce0*/  SHF.R.U32.HI R34, RZ, 0x2, R34 ;  /* 0x00000002ff227819 */ /* 0x000fe20000011622 */
[C---:B------:R-:W-:Y:S01]  /*0cf0*/  IMAD.IADD R52, R44.reuse, 0x1, R52 ;  /* 0x000000012c347824 */ /* 0x040fe200078e0234 */
[----:B------:R-:W-:Y:S01]  /*0d00*/  IADD3 R30, PT, PT, R44, R30, RZ ;  /* 0x0000001e2c1e7210 */ /* 0x000fe20007ffe0ff */
[----:B------:R-:W4:Y:S01]  /*0d10*/  LDS.64 R40, [R40] ;  /* 0x0000000028287984 */ /* 0x000f220000000a00 */
[--C-:B------:R-:W-:Y:S01]  /*0d20*/  IMAD R31, R31, 0x28, R38.reuse ;  /* 0x000000281f1f7824 */ /* 0x100fe200078e0226 */
[----:B------:R-:W-:Y:S01]  /*0d30*/  SHF.R.U32.HI R35, RZ, 0x2, R35 ;  /* 0x00000002ff237819 */ /* 0x000fe20000011623 */
[----:B------:R-:W-:Y:S01]  /*0d40*/  IMAD R34, R34, 0x28, R38 ;  /* 0x0000002822227824 */ /* 0x000fe200078e0226 */
[----:B--2---:R-:W-:-:S03]  /*0d50*/  IADD3 R50, PT, PT, R44, R45, RZ ;  /* 0x0000002d2c327210 */ /* 0x004fc60007ffe0ff */
[----:B------:R-:W-:Y:S01]  /*0d60*/  IMAD R35, R35, 0x28, R38 ;  /* 0x0000002823237824 */ /* 0x000fe200078e0226 */
[C---:B------:R-:W-:Y:S01]  /*0d70*/  IADD3 R34, PT, PT, R44.reuse, R34, RZ ;  /* 0x000000222c227210 */ /* 0x040fe20007ffe0ff */
[----:B0-----:R-:W-:Y:S01]  /*0d80*/  FADD.FTZ R39, R39, R26 ;  /* 0x0000001a27277221 */ /* 0x001fe20000010000 */
[----:B------:R-:W-:Y:S02]  /*0d90*/  IMAD.IADD R26, R44, 0x1, R42 ;  /* 0x000000012c1a7824 */ /* 0x000fe400078e022a */
[----:B------:R-:W-:Y:S01]  /*0da0*/  FADD.FTZ R58, R58, R27 ;  /* 0x0000001b3a3a7221 */ /* 0x000fe20000010000 */
[C---:B------:R-:W-:Y:S02]  /*0db0*/  IADD3 R42, PT, PT, R44.reuse, R31, RZ ;  /* 0x0000001f2c2a7210 */ /* 0x040fe40007ffe0ff */
[----:B------:R-:W-:Y:S01]  /*0dc0*/  LDS.64 R30, [R30] ;  /* 0x000000001e1e7984 */ /* 0x000fe20000000a00 */
[C---:B------:R-:W-:Y:S02]  /*0dd0*/  IADD3 R38, PT, PT, R44.reuse, R59, RZ ;  /* 0x0000003b2c267210 */ /* 0x040fe40007ffe0ff */
[----:B------:R-:W-:Y:S01]  /*0de0*/  IADD3 R44, PT, PT, R44, R35, RZ ;  /* 0x000000232c2c7210 */ /* 0x000fe20007ffe0ff */
[----:B------:R-:W0:Y:S01]  /*0df0*/  LDS.64 R26, [R26] ;  /* 0x000000001a1a7984 */ /* 0x000e220000000a00 */
[----:B-1----:R-:W-:Y:S01]  /*0e00*/  FADD.FTZ R39, R39, R28 ;  /* 0x0000001c27277221 */ /* 0x002fe20000010000 */
[----:B------:R-:W-:-:S02]  /*0e10*/  FADD.FTZ R58, R58, R29 ;  /* 0x0000001d3a3a7221 */ /* 0x000fc40000010000 */
[----:B------:R-:W-:Y:S04]  /*0e20*/  LDS.64 R34, [R34] ;  /* 0x0000000022227984 */ /* 0x000fe80000000a00 */
[----:B------:R-:W1:Y:S01]  /*0e30*/  LDS.64 R28, [R43] ;  /* 0x000000002b1c7984 */ /* 0x000e620000000a00 */
[----:B---3--:R-:W-:Y:S01]  /*0e40*/  FADD.FTZ R39, R39, R32 ;  /* 0x0000002027277221 */ /* 0x008fe20000010000 */
[----:B------:R-:W-:Y:S02]  /*0e50*/  FADD.FTZ R58, R58, R33 ;  /* 0x000000213a3a7221 */ /* 0x000fe40000010000 */
[----:B------:R-:W-:Y:S01]  /*0e60*/  LDS.64 R42, [R42] ;  /* 0x000000002a2a7984 */ /* 0x000fe20000000a00 */
[----:B----4-:R-:W-:-:S03]  /*0e70*/  FADD.FTZ R39, R39, R36 ;  /* 0x0000002427277221 */ /* 0x010fc60000010000 */
[----:B------:R-:W2:Y:S01]  /*0e80*/  LDS.64 R32, [R54] ;  /* 0x0000000036207984 */ /* 0x000ea20000000a00 */
[----:B------:R-:W-:Y:S01]  /*0e90*/  FADD.FTZ R58, R58, R37 ;  /* 0x000000253a3a7221 */ /* 0x000fe20000010000 */
[----:B------:R-:W-:Y:S02]  /*0ea0*/  FADD.FTZ R59, R39, R40 ;  /* 0x00000028273b7221 */ /* 0x000fe40000010000 */
[----:B------:R-:W3:Y:S01]  /*0eb0*/  LDS.64 R36, [R52] ;  /* 0x0000000034247984 */ /* 0x000ee20000000a00 */
[----:B------:R-:W-:-:S03]  /*0ec0*/  FADD.FTZ R58, R58, R41 ;  /* 0x000000293a3a7221 */ /* 0x000fc60000010000 */
[----:B------:R-:W4:Y:S04]  /*0ed0*/  LDS.64 R38, [R38] ;  /* 0x0000000026267984 */ /* 0x000f280000000a00 */
[----:B------:R-:W4:Y:S04]  /*0ee0*/  LDS.64 R40, [R50] ;  /* 0x0000000032287984 */ /* 0x000f280000000a00 */
        /* <DEDUP_REMOVED lines=9> */
[----:B------:R-:W-:Y:S01]  /*0f80*/  FADD.FTZ R59, R59, R34 ;  /* 0x000000223b3b7221 */ /* 0x000fe20000010000 */
[----:B------:R-:W-:-:S03]  /*0f90*/  FADD.FTZ R58, R58, R35 ;  /* 0x000000233a3a7221 */ /* 0x000fc60000010000 */
[----:B---3--:R-:W-:Y:S01]  /*0fa0*/  FADD.FTZ R59, R59, R36 ;  /* 0x000000243b3b7221 */ /* 0x008fe20000010000 */
[----:B------:R-:W-:-:S03]  /*0fb0*/  FADD.FTZ R58, R58, R37 ;  /* 0x000000253a3a7221 */ /* 0x000fc60000010000 */
[----:B----4-:R-:W-:Y:S01]  /*0fc0*/  FADD.FTZ R59, R59, R38 ;  /* 0x000000263b3b7221 */ /* 0x010fe20000010000 */
[----:B------:R-:W-:-:S03]  /*0fd0*/  FADD.FTZ R58, R58, R39 ;  /* 0x000000273a3a7221 */ /* 0x000fc60000010000 */
[----:B------:R-:W-:Y:S01]  /*0fe0*/  FADD.FTZ R59, R59, R40 ;  /* 0x000000283b3b7221 */ /* 0x000fe20000010000 */
[----:B------:R-:W-:-:S03]  /*0ff0*/  FADD.FTZ R58, R58, R41 ;  /* 0x000000293a3a7221 */ /* 0x000fc60000010000 */
[----:B------:R-:W-:Y:S01]  /*1000*/  FADD.FTZ R59, R59, R42 ;  /* 0x0000002a3b3b7221 */ /* 0x000fe20000010000 */
[----:B------:R-:W-:-:S03]  /*1010*/  FADD.FTZ R58, R58, R43 ;  /* 0x0000002b3a3a7221 */ /* 0x000fc60000010000 */
[----:B------:R-:W-:Y:S01]  /*1020*/  FADD.FTZ R44, R59, R44 ;  /* 0x0000002c3b2c7221 */ /* 0x000fe20000010000 */
[----:B------:R-:W-:-:S07]  /*1030*/  FADD.FTZ R45, R58, R45 ;  /* 0x0000002d3a2d7221 */ /* 0x000fce0000010000 */
.L_x_613:
[----:B------:R-:W-:Y:S05]  /*1040*/  BSYNC.RECONVERGENT B0 ;  /* 0x0000000000007941 */ /* 0x000fea0003800200 */
.L_x_612:
[----:B-1----:R-:W1:Y:S01]  /*1050*/  SHFL.BFLY PT, R27, R44, 0x2, 0x1f ;  /* 0x0c401f002c1b7f89 */ /* 0x002e6200000e0000 */
[C---:B------:R-:W-:Y:S02]  /*1060*/  LOP3.LUT P2, RZ, R4.reuse, 0x3f3, RZ, 0xc0, !PT ;  /* 0x000003f304ff7812 */ /* 0x040fe4000784c0ff */
[C---:B------:R-:W-:Y:S01]  /*1070*/  ISETP.NE.AND P3, PT, R4.reuse, RZ, PT ;  /* 0x000000ff0400720c */ /* 0x040fe20003f65270 */
[----:B------:R-:W2:Y:S01]  /*1080*/  SHFL.BFLY PT, R26, R45, 0x2, 0x1f ;  /* 0x0c401f002d1a7f89 */ /* 0x000ea200000e0000 */
[----:B------:R-:W-:-:S09]  /*1090*/  ISETP.GT.U32.AND P1, PT, R4, 0x7f, PT ;  /* 0x0000007f0400780c */ /* 0x000fd20003f24070 */
[----:B------:R-:W3:Y:S01]  /*10a0*/  @!P2 LDC.64 R28, c[0x0][0x3b8] ;  /* 0x0000ee00ff1cab82 */ /* 0x000ee20000000a00 */
[----:B0-----:R-:W-:-:S04]  /*10b0*/  @!P2 IMAD R33, R6, R7, UR6 ;  /* 0x000000060621ae24 */ /* 0x001fc8000f8e0207 */
[----:B------:R-:W-:Y:S02]  /*10c0*/  @!P2 IMAD R33, R33, 0x100, R20 ;  /* 0x000001002121a824 */ /* 0x000fe400078e0214 */
[----:B-1----:R-:W-:Y:S01]  /*10d0*/  FADD.FTZ R30, R27, R44 ;  /* 0x0000002c1b1e7221 */ /* 0x002fe20000010000 */
[----:B--2---:R-:W-:-:S04]  /*10e0*/  FADD.FTZ R31, R26, R45 ;  /* 0x0000002d1a1f7221 */ /* 0x004fc80000010000 */
[----:B------:R-:W0:Y:S04]  /*10f0*/  SHFL.BFLY PT, R27, R30, 0x1, 0x1f ;  /* 0x0c201f001e1b7f89 */ /* 0x000e2800000e0000 */
[----:B------:R-:W1:Y:S01]  /*1100*/  SHFL.BFLY PT, R32, R31, 0x1, 0x1f ;  /* 0x0c201f001f207f89 */ /* 0x000e6200000e0000 */
[----:B---3--:R-:W-:-:S04]  /*1110*/  @!P2 IMAD.WIDE.U32 R28, R33, 0x4, R28 ;  /* 0x00000004211ca825 */ /* 0x008fc800078e001c */
[----:B0-----:R-:W-:Y:S01]  /*1120*/  FADD.FTZ R26, R30, R27 ;  /* 0x0000001b1e1a7221 */ /* 0x001fe20000010000 */
[----:B------:R-:W-:Y:S02]  /*1130*/  HFMA2 R30, -RZ, RZ, 0, 0 ;  /* 0x00000000ff1e7431 */ /* 0x000fe400000001ff */
[----:B-1----:R-:W-:Y:S01]  /*1140*/  FADD.FTZ R27, R31, R32 ;  /* 0x000000201f1b7221 */ /* 0x002fe20000010000 */
[----:B------:R-:W-:-:S04]  /*1150*/  MOV R32, RZ ;  /* 0x000000ff00207202 */ /* 0x000fc80000000f00 */
[----:B------:R0:W-:Y:S01]  /*1160*/  @!P2 STG.E.64 desc[UR8][R28.64], R26 ;  /* 0x0000001a1c00a986 */ /* 0x0001e2000c101b08 */
[----:B------:R-:W-:Y:S06]  /*1170*/  BAR.SYNC.DEFER_BLOCKING 0x0 ;  /* 0x0000000000007b1d */ /* 0x000fec0000010000 */
[----:B------:R-:W-:Y:S05]  /*1180*/  @P3 BRA `(.L_x_614) ;  /* 0x0000000000283947 */ /* 0x000fea0003800000 */
[----:B------:R-:W-:Y:S06]  /*1190*/  MEMBAR.ALL.GPU ;  /* 0x0000000000007992 */ /* 0x000fec000000a000 */
[----:B------:R-:W-:-:S00]  /*11a0*/  ERRBAR ;  /* 0x00000000000079ab */ /* 0x000fc00000000000 */
[----:B------:R-:W-:Y:S06]  /*11b0*/  CGAERRBAR ;  /* 0x00000000000075ab */ /* 0x000fec0000000000 */
[----:B0-----:R0:W5:Y:S02]  /*11c0*/  ATOM.E.ADD.STRONG.GPU PT, R26, desc[UR8][R60.64], R18 ;  /* 0x800000123c1a798a */ /* 0x00116400081ef108 */
.L_x_615:
[----:B------:R-:W2:Y:S04]  /*11d0*/  LD.E.STRONG.GPU R27, desc[UR8][R60.64] ;  /* 0x000000083c1b7980 */ /* 0x000ea8000c10f900 */
[----:B--2---:R-:W-:Y:S01]  /*11e0*/  CCTL.IVALL ;  /* 0x00000000ff00798f */ /* 0x004fe20002000000 */
[----:B------:R-:W-:Y:S05]  /*11f0*/  YIELD ;  /* 0x0000000000007946 */ /* 0x000fea0003800000 */
[----:B-----5:R-:W-:-:S04]  /*1200*/  LOP3.LUT R27, R27, R26, RZ, 0x3c, !PT ;  /* 0x0000001a1b1b7212 */ /* 0x020fc800078e3cff */
[----:B------:R-:W-:-:S13]  /*1210*/  ISETP.GT.AND P2, PT, R27, -0x1, PT ;  /* 0xffffffff1b00780c */ /* 0x000fda0003f44270 */
[----:B------:R-:W-:Y:S05]  /*1220*/  @P2 BRA `(.L_x_615) ;  /* 0xfffffffc00e82947 */ /* 0x000fea000383ffff */
.L_x_614:
[----:B------:R-:W-:Y:S05]  /*1230*/  WARPSYNC.ALL ;  /* 0x0000000000007948 */ /* 0x000fea0003800000 */
[----:B------:R-:W-:Y:S06]  /*1240*/  BAR.SYNC.DEFER_BLOCKING 0x0 ;  /* 0x0000000000007b1d */ /* 0x000fec0000010000 */
[----:B------:R-:W-:Y:S04]  /*1250*/  BSSY.RECONVERGENT B0, `(.L_x_616) ;  /* 0x0000009000007945 */ /* 0x000fe80003800200 */
[----:B------:R-:W-:Y:S05]  /*1260*/  @P1 BRA `(.L_x_617) ;  /* 0x00000000001c1947 */ /* 0x000fea0003800000 */
[----:B0-----:R-:W0:Y:S01]  /*1270*/  LDC.64 R26, c[0x0][0x3b8] ;  /* 0x0000ee00ff1a7b82 */ /* 0x001e220000000a00 */
[----:B------:R-:W-:-:S05]  /*1280*/  IMAD R29, R6, R7, UR6 ;  /* 0x00000006061d7e24 */ /* 0x000fca000f8e0207 */
[----:B------:R-:W-:-:S05]  /*1290*/  LEA R29, R29, R10, 0x8 ;  /* 0x0000000a1d1d7211 */ /* 0x000fca00078e40ff */
[----:B0-----:R-:W-:-:S06]  /*12a0*/  IMAD.WIDE.U32 R26, R29, 0x4, R26 ;  /* 0x000000041d1a7825 */ /* 0x001fcc00078e001a */
[----:B------:R-:W2:Y:S02]  /*12b0*/  LDG.E.64 R26, desc[UR8][R26.64] ;  /* 0x000000081a1a7981 */ /* 0x000ea4000c1e1b00 */
[----:B--2---:R-:W-:Y:S01]  /*12c0*/  FADD.FTZ R30, RZ, R26 ;  /* 0x0000001aff1e7221 */ /* 0x004fe20000010000 */
[----:B------:R-:W-:-:S07]  /*12d0*/  FADD.FTZ R32, RZ, R27 ;  /* 0x0000001bff207221 */ /* 0x000fce0000010000 */
.L_x_617:
[----:B------:R-:W-:Y:S05]  /*12e0*/  BSYNC.RECONVERGENT B0 ;  /* 0x0000000000007941 */ /* 0x000fea0003800200 */
.L_x_616:
        /* <DEDUP_REMOVED lines=17> */
[----:B-----5:R-:W-:Y:S01]  /*1400*/  PRMT R31, R24, 0x7632, R31 ;  /* 0x00007632181f7816 */ /* 0x020fe2000000001f */
[----:B-1----:R-:W-:-:S03]  /*1410*/  FADD.FTZ R32, R33, R32 ;  /* 0x0000002021207221 */ /* 0x002fc60000010000 */
[----:B------:R-:W0:Y:S04]  /*1420*/  SHFL.BFLY PT, R27, R30, 0x1, 0x1f ;  /* 0x0c201f001e1b7f89 */ /* 0x000e2800000e0000 */
[----:B------:R-:W1:Y:S01]  /*1430*/  SHFL.BFLY PT, R29, R32, 0x1, 0x1f ;  /* 0x0c201f00201d7f89 */ /* 0x000e6200000e0000 */
[----:B0-----:R-:W-:Y:S01]  /*1440*/  FADD.FTZ R26, R30, R27 ;  /* 0x0000001b1e1a7221 */ /* 0x001fe20000010000 */
[----:B------:R-:W-:-:S03]  /*1450*/  PRMT R30, R22, 0x7632, R30 ;  /* 0x00007632161e7816 */ /* 0x000fc6000000001e */
[----:B------:R-:W-:Y:S01]  /*1460*/  @!P1 FMUL.FTZ R26, R26, 4.8828125727595761418e-05 ;  /* 0x384ccccd1a1a9820 */ /* 0x000fe20000410000 */
[--C-:B-1----:R-:W-:Y:S01]  /*1470*/  FADD.FTZ R28, R32, R29.reuse ;  /* 0x0000001d201c7221 */ /* 0x102fe20000010000 */
[----:B------:R-:W-:Y:S02]  /*1480*/  PRMT R29, R23, 0x7632, R29 ;  /* 0x00007632171d7816 */ /* 0x000fe4000000001d */
[----:B------:R-:W-:-:S04]  /*1490*/  @!P1 FMUL.FTZ R27, R26, R26 ;  /* 0x0000001a1a1b9220 */ /* 0x000fc80000410000 */
[----:B------:R-:W-:Y:S01]  /*14a0*/  @!P1 FFMA.FTZ R27, R28, 4.8828125727595761418e-05, -R27 ;  /* 0x384ccccd1c1b9823 */ /* 0x000fe2000001081b */
[----:B------:R-:W-:-:S04]  /*14b0*/  PRMT R28, R25, 0x7632, R28 ;  /* 0x00007632191c7816 */ /* 0x000fc8000000001c */
[----:B------:R-:W-:-:S05]  /*14c0*/  @!P1 FMNMX.FTZ R27, RZ, R27, !PT ;  /* 0x0000001bff1b9209 */ /* 0x000fca0007810000 */
[----:B------:R0:W-:Y:S01]  /*14d0*/  @!P1 STS.64 [R16], R26 ;  /* 0x0000001a10009388 */ /* 0x0001e20000000a00 */
[----:B------:R-:W-:Y:S01]  /*14e0*/  BAR.SYNC.DEFER_BLOCKING 0x0 ;  /* 0x0000000000007b1d */ /* 0x000fe20000010000 */
[----:B------:R-:W-:-:S04]  /*14f0*/  IADD3 R9, P1, PT, R9, 0xa, RZ ;  /* 0x0000000a09097810 */ /* 0x000fc80007f3e0ff */
[----:B------:R-:W-:Y:S01]  /*1500*/  IADD3.X R8, PT, PT, RZ, R8, RZ, P1, !PT ;  /* 0x00000008ff087210 */ /* 0x000fe20000ffe4ff */
[----:B------:R-:W-:Y:S08]  /*1510*/  @P0 BRA `(.L_x_619) ;  /* 0x0000000000240947 */ /* 0x000ff00003800000 */
[----:B0-----:R-:W0:Y:S01]  /*1520*/  LDS.64 R26, [R11] ;  /* 0x000000000b1a7984 */ /* 0x001e220000000a00 */
[----:B------:R-:W1:Y:S01]  /*1530*/  LDCU.64 UR4, c[0x0][0x3b0] ;  /* 0x00007600ff0477ac */ /* 0x000e620008000a00 */
[----:B------:R-:W-:-:S05]  /*1540*/  IMAD.IADD R32, R55, 0x1, R4 ;  /* 0x0000000137207824 */ /* 0x000fca00078e0204 */
[----:B------:R-:W-:-:S04]  /*1550*/  SHF.L.U32 R33, R32, 0x1, RZ ;  /* 0x0000000120217819 */ /* 0x000fc800000006ff */
[----:B------:R-:W-:-:S04]  /*1560*/  LEA R33, P1, R12, R33, 0x6 ;  /* 0x000000210c217211 */ /* 0x000fc800078230ff */
[----:B------:R-:W-:Y:S02]  /*1570*/  LEA.HI.X R32, R12, RZ, R13, 0x6, P1 ;  /* 0x000000ff0c207211 */ /* 0x000fe400008f340d */
[----:B-1----:R-:W-:-:S04]  /*1580*/  LEA R12, P1, R33, UR4, 0x2 ;  /* 0x00000004210c7c11 */ /* 0x002fc8000f8210ff */
[----:B------:R-:W-:-:S05]  /*1590*/  LEA.HI.X R13, R33, UR5, R32, 0x2, P1 ;  /* 0x00000005210d7c11 */ /* 0x000fca00088f1420 */
[----:B0-----:R1:W-:Y:S04]  /*15a0*/  STG.E.64 desc[UR8][R12.64], R26 ;  /* 0x0000001a0c007986 */ /* 0x0013e8000c101b08 */
.L_x_619:
[----:B------:R-:W-:Y:S05]  /*15b0*/  BSYNC.RECONVERGENT B0 ;  /* 0x0000000000007941 */ /* 0x000fea0003800200 */
.L_x_618:
[----:B------:R-:W2:Y:S01]  /*15c0*/  S2UR UR5, SR_CgaCtaId ;  /* 0x00000000000579c3 */ /* 0x000ea20000008800 */
[----:B------:R-:W-:Y:S01]  /*15d0*/  UMOV UR4, 0x400 ;  /* 0x0000040000047882 */ /* 0x000fe20000000000 */
[----:B------:R-:W-:Y:S01]  /*15e0*/  IMAD.HI.U32 R56, R56, -0x33333333, RZ ;  /* 0xcccccccd38387827 */ /* 0x000fe200078e00ff */
[----:B------:R-:W-:Y:S01]  /*15f0*/  UIADD3 UR4, UPT, UPT, UR4, 0xc80, URZ ;  /* 0x00000c8004047890 */ /* 0x000fe2000fffe0ff */
[----:B------:R-:W-:Y:S02]  /*1600*/  SHF.L.U32 R22, R22, 0x10, RZ ;  /* 0x0000001016167819 */ /* 0x000fe400000006ff */
[----:B------:R-:W-:Y:S01]  /*1610*/  SHF.L.U32 R31, R31, 0x10, RZ ;  /* 0x000000101f1f7819 */ /* 0x000fe200000006ff */
[----:B------:R-:W-:Y:S01]  /*1620*/  IMAD.U32 R30, R30, 0x10000, RZ ;  /* 0x000100001e1e7824 */ /* 0x000fe200078e00ff */
[----:B------:R-:W-:Y:S02]  /*1630*/  LEA.HI R56, R56, -R55, RZ, 0x1a ;  /* 0x8000003738387211 */ /* 0x000fe400078fd0ff */
[----:B------:R-:W-:-:S02]  /*1640*/  SHF.L.U32 R25, R25, 0x10, RZ ;  /* 0x0000001019197819 */ /* 0x000fc400000006ff */
[----:B------:R-:W-:Y:S01]  /*1650*/  LOP3.LUT R7, R7, 0x1, RZ, 0x3c, !PT ;  /* 0x0000000107077812 */ /* 0x000fe200078e3cff */
[----:B--2---:R-:W-:-:S06]  /*1660*/  ULEA UR4, UR5, UR4, 0x18 ;  /* 0x0000000405047291 */ /* 0x004fcc000f8ec0ff */
[----:B-1----:R-:W-:-:S05]  /*1670*/  LEA R12, R56, UR4, 0x3 ;  /* 0x00000004380c7c11 */ /* 0x002fca000f8e18ff */
[----:B------:R-:W1:Y:S01]  /*1680*/  LDCU UR4, c[0x0][0x3a0] ;  /* 0x00007400ff0477ac */ /* 0x000e620008000800 */
[----:B------:R-:W1:Y:S02]  /*1690*/  LDS.64 R12, [R12] ;  /* 0x000000000c0c7984 */ /* 0x000e640000000a00 */
[----:B-1----:R-:W-:Y:S01]  /*16a0*/  FADD.FTZ R13, R13, UR4 ;  /* 0x000000040d0d7e21 */ /* 0x002fe20008010000 */
[----:B------:R-:W1:Y:S01]  /*16b0*/  LDCU.64 UR4, c[0x0][0x380] ;  /* 0x00007000ff0477ac */ /* 0x000e620008000a00 */
[--C-:B0-----:R-:W-:Y:S01]  /*16c0*/  FADD.FTZ R26, R3, -R12.reuse ;  /* 0x8000000c031a7221 */ /* 0x101fe20000010000 */
[--C-:B------:R-:W-:Y:S01]  /*16d0*/  FADD.FTZ R38, R47, -R12.reuse ;  /* 0x8000000c2f267221 */ /* 0x100fe20000010000 */
[--C-:B------:R-:W-:Y:S01]  /*16e0*/  FADD.FTZ R32, R17, -R12.reuse ;  /* 0x8000000c11207221 */ /* 0x100fe20000010000 */
[--C-:B------:R-:W-:Y:S01]  /*16f0*/  FADD.FTZ R34, R19, -R12.reuse ;  /* 0x8000000c13227221 */ /* 0x100fe20000010000 */
[----:B------:R-:W0:Y:S01]  /*1700*/  MUFU.RSQ R13, R13 ;  /* 0x0000000d000d7308 */ /* 0x000e220000001400 */
[--C-:B------:R-:W-:Y:S01]  /*1710*/  FADD.FTZ R36, R21, -R12.reuse ;  /* 0x8000000c15247221 */ /* 0x100fe20000010000 */
[--C-:B------:R-:W-:Y:S01]  /*1720*/  FADD.FTZ R40, R49, -R12.reuse ;  /* 0x8000000c31287221 */ /* 0x100fe20000010000 */
[--C-:B------:R-:W-:Y:S01]  /*1730*/  FADD.FTZ R42, R51, -R12.reuse ;  /* 0x8000000c332a7221 */ /* 0x100fe20000010000 */
[----:B------:R-:W-:Y:S01]  /*1740*/  SHF.L.U32 R3, R24, 0x10, RZ ;  /* 0x0000001018037819 */ /* 0x000fe200000006ff */
[----:B------:R-:W-:Y:S01]  /*1750*/  FADD.FTZ R12, R53, -R12 ;  /* 0x8000000c350c7221 */ /* 0x000fe20000010000 */
[----:B-1----:R-:W-:Y:S01]  /*1760*/  IADD3 R14, P1, PT, R14, UR4, RZ ;  /* 0x000000040e0e7c10 */ /* 0x002fe2000ff3e0ff */
[C---:B0-----:R-:W-:Y:S01]  /*1770*/  FMUL.FTZ R26, R13.reuse, R26 ;  /* 0x0000001a0d1a7220 */ /* 0x041fe20000410000 */
[C---:B------:R-:W-:Y:S01]  /*1780*/  FMUL.FTZ R38, R13.reuse, R38 ;  /* 0x000000260d267220 */ /* 0x040fe20000410000 */
[C---:B------:R-:W-:Y:S01]  /*1790*/  FMUL.FTZ R32, R13.reuse, R32 ;  /* 0x000000200d207220 */ /* 0x040fe20000410000 */
[C---:B------:R-:W-:Y:S01]  /*17a0*/  FMUL.FTZ R34, R13.reuse, R34 ;  /* 0x000000220d227220 */ /* 0x040fe20000410000 */
[C---:B------:R-:W-:Y:S01]  /*17b0*/  FMUL.FTZ R36, R13.reuse, R36 ;  /* 0x000000240d247220 */ /* 0x040fe20000410000 */
[C---:B------:R-:W-:Y:S01]  /*17c0*/  FMUL.FTZ R40, R13.reuse, R40 ;  /* 0x000000280d287220 */ /* 0x040fe20000410000 */
[C---:B------:R-:W-:Y:S01]  /*17d0*/  FMUL.FTZ R42, R13.reuse, R42 ;  /* 0x0000002a0d2a7220 */ /* 0x040fe20000410000 */
[----:B------:R-:W-:Y:S01]  /*17e0*/  FMUL.FTZ R19, R13, R12 ;  /* 0x0000000c0d137220 */ /* 0x000fe20000410000 */
[--C-:B------:R-:W-:Y:S01]  /*17f0*/  FFMA.FTZ R26, R26, R3, R22.reuse ;  /* 0x000000031a1a7223 */ /* 0x100fe20000010016 */
[----:B------:R-:W-:Y:S01]  /*1800*/  FFMA.FTZ R38, R3, R38, R22 ;  /* 0x0000002603267223 */ /* 0x000fe20000010016 */
[----:B------:R-:W-:Y:S01]  /*1810*/  SHF.L.U32 R12, R23, 0x10, RZ ;  /* 0x00000010170c7819 */ /* 0x000fe200000006ff */
[--C-:B------:R-:W-:Y:S01]  /*1820*/  FFMA.FTZ R3, R32, R31, R30.reuse ;  /* 0x0000001f20037223 */ /* 0x100fe2000001001e */
[----:B------:R-:W-:Y:S01]  /*1830*/  SHF.L.U32 R13, R28, 0x10, RZ ;  /* 0x000000101c0d7819 */ /* 0x000fe200000006ff */
[----:B------:R-:W-:Y:S01]  /*1840*/  FFMA.FTZ R31, R31, R40, R30 ;  /* 0x000000281f1f7223 */ /* 0x000fe2000001001e */
[----:B------:R-:W-:Y:S01]  /*1850*/  SHF.L.U32 R22, R29, 0x10, RZ ;  /* 0x000000101d167819 */ /* 0x000fe200000006ff */
[--C-:B------:R-:W-:Y:S01]  /*1860*/  FFMA.FTZ R34, R34, R25, R12.reuse ;  /* 0x0000001922227223 */ /* 0x100fe2000001000c */
[----:B------:R-:W-:Y:S01]  /*1870*/  FFMA.FTZ R42, R25, R42, R12 ;  /* 0x0000002a192a7223 */ /* 0x000fe2000001000c */
[----:B------:R-:W-:-:S02]  /*1880*/  IADD3.X R15, PT, PT, R15, UR5, RZ, P1, !PT ;  /* 0x000000050f0f7c10 */ /* 0x000fc40008ffe4ff */
[--C-:B------:R-:W-:Y:S01]  /*1890*/  FFMA.FTZ R17, R36, R13, R22.reuse ;  /* 0x0000000d24117223 */ /* 0x100fe20000010016 */
[----:B------:R-:W-:Y:S01]  /*18a0*/  FFMA.FTZ R19, R13, R19, R22 ;  /* 0x000000130d137223 */ /* 0x000fe20000010016 */
[----:B------:R-:W-:Y:S02]  /*18b0*/  F2FP.BF16.F32.PACK_AB R26, R3, R26 ;  /* 0x0000001a031a723e */ /* 0x000fe400000010ff */
[----:B------:R-:W-:Y:S02]  /*18c0*/  F2FP.BF16.F32.PACK_AB R38, R31, R38 ;  /* 0x000000261f26723e */ /* 0x000fe400000010ff */
[----:B------:R-:W-:Y:S02]  /*18d0*/  F2FP.BF16.F32.PACK_AB R27, R17, R34 ;  /* 0x00000022111b723e */ /* 0x000fe400000010ff */
[----:B------:R-:W-:Y:S02]  /*18e0*/  F2FP.BF16.F32.PACK_AB R39, R19, R42 ;  /* 0x0000002a1327723e */ /* 0x000fe400000010ff */
[----:B------:R-:W-:Y:S01]  /*18f0*/  ISETP.GE.U32.AND P1, PT, R9, R0, PT ;  /* 0x000000000900720c */ /* 0x000fe20003f26070 */
[----:B------:R1:W-:Y:S03]  /*1900*/  STG.E.64 desc[UR8][R14.64], R26 ;  /* 0x0000001a0e007986 */ /* 0x0003e6000c101b08 */
[----:B------:R-:W-:Y:S01]  /*1910*/  ISETP.GE.AND.EX P1, PT, R8, R2, PT, P1 ;  /* 0x000000020800720c */ /* 0x000fe20003f26310 */
[----:B------:R1:W-:-:S12]  /*1920*/  STG.E.64 desc[UR8][R14.64+0x5000], R38 ;  /* 0x005000260e007986 */ /* 0x0003d8000c101b08 */
[----:B------:R-:W-:Y:S05]  /*1930*/  @!P1 BRA `(.L_x_620) ;  /* 0xffffffe800889947 */ /* 0x000fea000383ffff */
[----:B------:R-:W-:Y:S05]  /*1940*/  EXIT ;  /* 0x000000000000794d */ /* 0x000fea0003800000 */
.L_x_621:
        /* <DEDUP_REMOVED lines=11> */
.L_x_1656:


//--------------------- .text._ZN13group_norm_v214gn_cuda_kernelI13__nv_bfloat16Li320ELi1ELi32ELi80ELi256ELb0ELi16ELi320ELi320ELi4ELb1ELi9ELb0ELb0ENS_16CompileConditionILi1000EEEEEvPT_PKS4_S7_S7_flPfS8_Pj --------------------------
	.section	.text._ZN13group_norm_v214gn_cuda_kernelI13__nv_bfloat16Li320ELi1ELi32ELi80ELi256ELb0ELi16ELi320ELi320ELi4ELb1ELi9ELb0ELb0ENS_16CompileConditionILi1000EEEEEvPT_PKS4_S7_S7_flPfS8_Pj,"ax",@progbits
	.align	128
        .global         _ZN13group_norm_v214gn_cuda_kernelI13__nv_bfloat16Li320ELi1ELi32ELi80ELi256ELb0ELi16ELi320ELi320ELi4ELb1ELi9ELb0ELb0ENS_16CompileConditionILi1000EEEEEvPT_PKS4_S7_S7_flPfS8_Pj
        .type           _ZN13group_norm_v214gn_cuda_kernelI13__nv_bfloat16Li320ELi1ELi32ELi80ELi256ELb0ELi16ELi320ELi320ELi4ELb1ELi9ELb0ELb0ENS_16CompileConditionILi1000EEEEEvPT_PKS4_S7_S7_flPfS8_Pj,@function
        .size           _ZN13group_norm_v214gn_cuda_kernelI13__nv_bfloat16Li320ELi1ELi32ELi80ELi256ELb0ELi16ELi320ELi320ELi4ELb1ELi9ELb0ELb0ENS_16CompileConditionILi1000EEEEEvPT_PKS4_S7_S7_flPfS8_Pj,(.L_x_1657 - _ZN13group_norm_v214gn_cuda_kernelI13__nv_bfloat16Li320ELi1ELi32ELi80ELi256ELb0ELi16ELi320ELi320ELi4ELb1ELi9ELb0ELb0ENS_16CompileConditionILi1000EEEEEvPT_PKS4_S7_S7_flPfS8_Pj)
        .other          _ZN13group_norm_v214gn_cuda_kernelI13__nv_bfloat16Li320ELi1ELi32ELi80ELi256ELb0ELi16ELi320ELi320ELi4ELb1ELi9ELb0ELb0ENS_16CompileConditionILi1000EEEEEvPT_PKS4_S7_S7_flPfS8_Pj,@"STO_CUDA_ENTRY STV_DEFAULT"
_ZN13group_norm_v214gn_cuda_kernelI13__nv_bfloat16Li320ELi1ELi32ELi80ELi256ELb0ELi16ELi320ELi320ELi4ELb1ELi9ELb0ELb0ENS_16CompileConditionILi1000EEEEEvPT_PKS4_S7_S7_flPfS8_Pj:
.text._ZN13group_norm_v214gn_cuda_kernelI13__nv_bfloat16Li320ELi1ELi32ELi80ELi256ELb0ELi16ELi320ELi320ELi4ELb1ELi9ELb0ELb0ENS_16CompileConditionILi1000EEEEEvPT_PKS4_S7_S7_flPfS8_Pj:
        /* <DEDUP_REMOVED lines=11> */
[----:B------:R-:W-:Y:S01]  /*00b0*/  HFMA2 R4, -RZ, RZ, 0, 0 ;  /* 0x00000000ff047431 */ /* 0x000fe200000001ff */
[----:B------:R-:W3:Y:S01]  /*00c0*/  S2R R5, SR_CgaCtaId ;  /* 0x0000000000057919 */ /* 0x000ee20000008800 */
[----:B------:R-:W4:Y:S01]  /*00d0*/  LDCU.64 UR8, c[0x0][0x358] ;  /* 0x00006b00ff0877ac */ /* 0x000f220008000a00 */
[----:B------:R-:W5:Y:S01]  /*00e0*/  S2R R10, SR_CTAID.X ;  /* 0x00000000000a7919 */ /* 0x000f620000002500 */
[----:B--2---:R-:W-:-:S04]  /*00f0*/  ULEA UR4, UP0, UR6, UR4, 0x2 ;  /* 0x0000000406047291 */ /* 0x004fc8000f8010ff */
[----:B------:R-:W-:Y:S01]  /*0100*/  ULEA.HI.X UR5, UR6, UR5, URZ, 0x2, UP0 ;  /* 0x0000000506057291 */ /* 0x000fe200080f14ff */
[----:B-1----:R-:W-:Y:S02]  /*0110*/  ISETP.EQ.U32.AND P1, PT, R12, RZ, PT ;  /* 0x000000ff0c00720c */ /* 0x002fe40003f22070 */
[----:B------:R-:W-:Y:S02]  /*0120*/  MOV R12, 0x7ffffff1 ;  /* 0x7ffffff1000c7802 */ /* 0x000fe40000000f00 */
[----:B------:R-:W-:Y:S02]  /*0130*/  MOV R72, UR4 ;  /* 0x0000000400487c02 */ /* 0x000fe40008000f00 */
[----:B------:R-:W-:Y:S02]  /*0140*/  MOV R73, UR5 ;  /* 0x0000000500497c02 */ /* 0x000fe40008000f00 */
[C---:B0-----:R-:W-:Y:S02]  /*0150*/  LOP3.LUT R0, R7.reuse, 0xffff, RZ, 0xc0, !PT ;  /* 0x0000ffff07007812 */ /* 0x041fe400078ec0ff */
[----:B------:R-:W-:-:S02]  /*0160*/  SHF.L.U32 R11, R7, 0x1, RZ ;  /* 0x00000001070b7819 */ /* 0x000fc400000006ff */
[----:B------:R-:W-:Y:S01]  /*0170*/  LOP3.LUT R60, R7, 0x3, RZ, 0xc0, !PT ;  /* 0x00000003073c7812 */ /* 0x000fe200078ec0ff */
[----:B------:R-:W-:Y:S01]  /*0180*/  IMAD R0, R0, 0xcccd, RZ ;  /* 0x0000cccd00007824 */ /* 0x000fe200078e02ff */
[----:B------:R-:W-:Y:S02]  /*0190*/  LOP3.LUT R11, R11, 0x7e, RZ, 0xc0, !PT ;  /* 0x0000007e0b0b7812 */ /* 0x000fe400078ec0ff */
[----:B-----5:R-:W-:Y:S02]  /*01a0*/  LOP3.LUT P0, RZ, R10, 0xf, RZ, 0xc0, !PT ;  /* 0x0000000f0aff7812 */ /* 0x020fe4000780c0ff */
[----:B------:R-:W-:Y:S02]  /*01b0*/  SHF.R.U32.HI R61, RZ, 0x16, R0 ;  /* 0x00000016ff3d7819 */ /* 0x000fe40000011600 */
[----:B------:R-:W-:Y:S02]  /*01c0*/  ISETP.EQ.OR.EX P0, PT, R13, RZ, P0, P1 ;  /* 0x000000ff0d00720c */ /* 0x000fe40000702710 */
[----:B------:R-:W-:-:S02]  /*01d0*/  PRMT R0, R61, 0x9910, RZ ;  /* 0x000099103d007816 */ /* 0x000fc400000000ff */
[----:B------:R-:W-:Y:S02]  /*01e0*/  ISETP.NE.AND P1, PT, R10, RZ, PT ;  /* 0x000000ff0a00720c */ /* 0x000fe40003f25270 */
[----:B------:R-:W-:Y:S01]  /*01f0*/  ISETP.GT.U32.OR P0, PT, R7, 0x3, P0 ;  /* 0x000000030700780c */ /* 0x000fe20000704470 */
[----:B------:R-:W-:-:S05]  /*0200*/  IMAD R0, R0, 0x50, RZ ;  /* 0x0000005000007824 */ /* 0x000fca00078e02ff */
[----:B------:R-:W-:-:S04]  /*0210*/  IADD3 R0, PT, PT, RZ, -R0, RZ ;  /* 0x80000000ff007210 */ /* 0x000fc80007ffe0ff */
[----:B------:R-:W-:Y:S02]  /*0220*/  PRMT R6, R0, 0x7710, RZ ;  /* 0x0000771000067816 */ /* 0x000fe400000000ff */
[----:B------:R-:W-:Y:S02]  /*0230*/  MOV R0, 0x400 ;  /* 0x0000040000007802 */ /* 0x000fe40000000f00 */
[----:B------:R-:W-:Y:S02]  /*0240*/  IADD3 R6, PT, PT, R6, R7, RZ ;  /* 0x0000000706067210 */ /* 0x000fe40007ffe0ff */
[----:B------:R-:W-:Y:S02]  /*0250*/  IADD3 R2, PT, PT, R0, 0xc80, RZ ;  /* 0x00000c8000027810 */ /* 0x000fe40007ffe0ff */
[C---:B---3--:R-:W-:Y:S02]  /*0260*/  LEA R3, R5.reuse, R0, 0x18 ;  /* 0x0000000005037211 */ /* 0x048fe400078ec0ff */
[----:B------:R-:W-:-:S02]  /*0270*/  LEA R14, R5, R2, 0x18 ;  /* 0x00000002050e7211 */ /* 0x000fc400078ec0ff */
[----:B------:R-:W0:Y:S01]  /*0280*/  LDC R5, c[0x0][0x374] ;  /* 0x0000dd00ff057b82 */ /* 0x000e220000000800 */
[----:B------:R-:W-:Y:S02]  /*0290*/  SHF.L.U32 R0, R10, 0x4, RZ ;  /* 0x000000040a007819 */ /* 0x000fe400000006ff */
[----:B------:R-:W-:Y:S02]  /*02a0*/  LOP3.LUT R6, R6, 0xffff, RZ, 0xc0, !PT ;  /* 0x0000ffff06067812 */ /* 0x000fe400078ec0ff */
[----:B------:R-:W-:Y:S02]  /*02b0*/  LOP3.LUT R0, R0, 0xf0, RZ, 0xc0, !PT ;  /* 0x000000f000007812 */ /* 0x000fe400078ec0ff */
[----:B------:R-:W-:Y:S01]  /*02c0*/  LEA.HI R13, R7, R14, RZ, 0x1f ;  /* 0x0000000e070d7211 */ /* 0x000fe200078ff8ff */
[----:B------:R-:W-:Y:S01]  /*02d0*/  IMAD R2, R6, 0x28, R3 ;  /* 0x0000002806027824 */ /* 0x000fe200078e0203 */
[----:B------:R-:W-:Y:S02]  /*02e0*/  IADD3 R62, PT, PT, R61, R0, RZ ;  /* 0x000000003d3e7210 */ /* 0x000fe40007ffe0ff */
[----:B------:R-:W-:-:S02]  /*02f0*/  SHF.L.U32 R0, R10, 0x1, RZ ;  /* 0x000000010a007819 */ /* 0x000fc400000006ff */
[----:B------:R-:W-:Y:S02]  /*0300*/  LEA R61, R61, R2, 0x3 ;  /* 0x000000023d3d7211 */ /* 0x000fe400078e18ff */
[----:B------:R-:W-:Y:S02]  /*0310*/  LOP3.LUT R0, R0, 0x1e, RZ, 0xc0, !PT ;  /* 0x0000001e00007812 */ /* 0x000fe400078ec0ff */
[----:B------:R-:W-:Y:S02]  /*0320*/  SEL R10, R12, 0x1, !P1 ;  /* 0x000000010c0a7807 */ /* 0x000fe40004800000 */
[----:B------:R-:W-:Y:S01]  /*0330*/  MOV R3, UR6 ;  /* 0x0000000600037c02 */ /* 0x000fe20008000f00 */
[C---:B------:R-:W-:Y:S01]  /*0340*/  IMAD R12, R7.reuse, 0x8, R0 ;  /* 0x00000008070c7824 */ /* 0x040fe200078e0200 */
[----:B------:R-:W-:Y:S02]  /*0350*/  MOV R2, RZ ;  /* 0x000000ff00027202 */ /* 0x000fe40000000f00 */
[----:B----4-:R-:W-:-:S07]  /*0360*/  LEA R14, R7, R14, 0x3 ;  /* 0x0000000e070e7211 */ /* 0x010fce00078e18ff */
.L_x_630:
        /* <DEDUP_REMOVED lines=10> */
[----:B------:R-:W-:Y:S01]  /*0410*/  IMAD.WIDE.U32 R18, R15, 0xa0000, R68 ;  /* 0x000a00000f127825 */ /* 0x000fe200078e0044 */
[----:B------:R-:W3:Y:S02]  /*0420*/  LDC.64 R30, c[0x0][0x398] ;  /* 0x0000e600ff1e7b82 */ /* 0x000ee40000000a00 */
[----:B------:R-:W-:-:S04]  /*0430*/  IADD3 R18, P1, PT, R21, R18, RZ ;  /* 0x0000001215127210 */ /* 0x000fc80007f3e0ff */
[----:B------:R-:W-:Y:S02]  /*0440*/  IADD3.X R19, PT, PT, R19, R17, RZ, P1, !PT ;  /* 0x0000001113137210 */ /* 0x000fe40000ffe4ff */
[C---:B------:R-:W-:Y:S02]  /*0450*/  SHF.L.U32 R17, R18.reuse, 0x1, RZ ;  /* 0x0000000112117819 */ /* 0x040fe400000006ff */
[----:B------:R-:W-:Y:S02]  /*0460*/  SHF.L.U64.HI R18, R18, 0x1, R19 ;  /* 0x0000000112127819 */ /* 0x000fe40000010213 */
[----:B-1----:R-:W-:-:S04]  /*0470*/  IADD3 R22, P1, PT, R17, UR4, RZ ;  /* 0x0000000411167c10 */ /* 0x002fc8000ff3e0ff */
[----:B------:R-:W-:-:S05]  /*0480*/  IADD3.X R23, PT, PT, R18, UR5, RZ, P1, !PT ;  /* 0x0000000512177c10 */ /* 0x000fca0008ffe4ff */
[----:B------:R-:W4:Y:S04]  /*0490*/  LDG.E.64.CONSTANT R20, desc[UR8][R22.64] ;  /* 0x0000000816147981 */ /* 0x000f28000c1e9b00 */
[----:B------:R-:W4:Y:S04]  /*04a0*/  LDG.E.64.CONSTANT R24, desc[UR8][R22.64+0x5000] ;  /* 0x0050000816187981 */ /* 0x000f28000c1e9b00 */
[----:B------:R-:W4:Y:S04]  /*04b0*/  LDG.E.64.CONSTANT R32, desc[UR8][R22.64+0xa000] ;  /* 0x00a0000816207981 */ /* 0x000f28000c1e9b00 */
[----:B------:R1:W4:Y:S01]  /*04c0*/  LDG.E.64.CONSTANT R26, desc[UR8][R22.64+0xf000] ;  /* 0x00f00008161a7981 */ /* 0x000322000c1e9b00 */
[----:B--2---:R-:W-:-:S04]  /*04d0*/  IMAD.WIDE.U32 R28, R68, 0x2, R28 ;  /* 0x00000002441c7825 */ /* 0x004fc800078e001c */
[----:B---3--:R-:W-:Y:S02]  /*04e0*/  IMAD.WIDE.U32 R30, R68, 0x2, R30 ;  /* 0x00000002441e7825 */ /* 0x008fe400078e001e */
[----:B------:R-:W5:Y:S04]  /*04f0*/  LDG.E.64.CONSTANT R28, desc[UR8][R28.64] ;  /* 0x000000081c1c7981 */ /* 0x000f68000c1e9b00 */
[----:B------:R-:W5:Y:S01]  /*0500*/  LDG.E.64.CONSTANT R30, desc[UR8][R30.64] ;  /* 0x000000081e1e7981 */ /* 0x000f62000c1e9b00 */
[----:B------:R-:W-:Y:S01]  /*0510*/  ISETP.GT.U32.AND P1, PT, R7, 0xf, PT ;  /* 0x0000000f0700780c */ /* 0x000fe20003f24070 */
[----:B------:R-:W-:Y:S01]  /*0520*/  BSSY.RECONVERGENT B0, `(.L_x_622) ;  /* 0x00000d0000007945 */ /* 0x000fe20003800200 */
[----:B------:R-:W-:-:S04]  /*0530*/  SHF.L.U32 R63, R3, 0x2, RZ ;  /* 0x00000002033f7819 */ /* 0x000fc800000006ff */
[----:B------:R-:W-:Y:S02]  /*0540*/  LOP3.LUT R63, R63, 0x1c, RZ, 0xc0, !PT ;  /* 0x0000001c3f3f7812 */ /* 0x000fe400078ec0ff */
[C---:B----4-:R-:W-:Y:S02]  /*0550*/  PRMT R19, R20.reuse, 0x7632, R19 ;  /* 0x0000763214137816 */ /* 0x050fe40000000013 */
[----:B------:R-:W-:Y:S02]  /*0560*/  SHF.L.U32 R0, R20, 0x10, RZ ;  /* 0x0000001014007819 */ /* 0x000fe400000006ff */
[----:B------:R-:W-:Y:S02]  /*0570*/  SHF.L.U32 R19, R19, 0x10, RZ ;  /* 0x0000001013137819 */ /* 0x000fe400000006ff */
[C---:B-1----:R-:W-:Y:S01]  /*0580*/  PRMT R22, R21.reuse, 0x7632, R22 ;  /* 0x0000763215167816 */ /* 0x042fe20000000016 */
[----:B------:R-:W-:Y:S01]  /*0590*/  FADD.FTZ R34, RZ, R0 ;  /* 0x00000000ff227221 */ /* 0x000fe20000010000 */
[----:B------:R-:W-:Y:S01]  /*05a0*/  FFMA.FTZ R36, R0, R0, RZ ;  /* 0x0000000000247223 */ /* 0x000fe200000100ff */
[----:B------:R-:W-:-:S02]  /*05b0*/  SHF.L.U32 R20, R21, 0x10, RZ ;  /* 0x0000001015147819 */ /* 0x000fc400000006ff */
[----:B------:R-:W-:Y:S01]  /*05c0*/  FADD.FTZ R23, R34, R19 ;  /* 0x0000001322177221 */ /* 0x000fe20000010000 */
[----:B------:R-:W-:Y:S01]  /*05d0*/  FFMA.FTZ R37, R19, R19, R36 ;  /* 0x0000001313257223 */ /* 0x000fe20000010024 */
[----:B------:R-:W-:Y:S02]  /*05e0*/  SHF.L.U32 R21, R22, 0x10, RZ ;  /* 0x0000001016157819 */ /* 0x000fe400000006ff */
[----:B------:R-:W-:Y:S01]  /*05f0*/  FADD.FTZ R34, R23, R20 ;  /* 0x0000001417227221 */ /* 0x000fe20000010000 */
[----:B------:R-:W-:Y:S01]  /*0600*/  FFMA.FTZ R36, R20, R20, R37 ;  /* 0x0000001414247223 */ /* 0x000fe20000010025 */
[C---:B------:R-:W-:Y:S02]  /*0610*/  PRMT R23, R24.reuse, 0x7632, R23 ;  /* 0x0000763218177816 */ /* 0x040fe40000000017 */
[----:B------:R-:W-:Y:S01]  /*0620*/  SHF.L.U32 R22, R24, 0x10, RZ ;  /* 0x0000001018167819 */ /* 0x000fe200000006ff */
[----:B------:R-:W-:Y:S01]  /*0630*/  FADD.FTZ R37, R34, R21 ;  /* 0x0000001522257221 */ /* 0x000fe20000010000 */
[----:B------:R-:W-:Y:S01]  /*0640*/  FFMA.FTZ R39, R21, R21, R36 ;  /* 0x0000001515277223 */ /* 0x000fe20000010024 */
[----:B------:R-:W-:Y:S01]  /*0650*/  SHF.L.U32 R23, R23, 0x10, RZ ;  /* 0x0000001017177819 */ /* 0x000fe200000006ff */
[----:B------:R-:W-:-:S02]  /*0660*/  IMAD.U32 R24, R25, 0x10000, RZ ;  /* 0x0001000019187824 */ /* 0x000fc400078e00ff */
[----:B------:R-:W-:Y:S01]  /*0670*/  FADD.FTZ R36, R37, R22 ;  /* 0x0000001625247221 */ /* 0x000fe20000010000 */
[----:B------:R-:W-:Y:S01]  /*0680*/  FFMA.FTZ R38, R22, R22, R39 ;  /* 0x0000001616267223 */ /* 0x000fe20000010027 */
[----:B------:R-:W-:Y:S02]  /*0690*/  PRMT R34, R25, 0x7632, R34 ;  /* 0x0000763219227816 */ /* 0x000fe40000000022 */
        /* <DEDUP_REMOVED lines=16> */
[----:B------:R-:W-:-:S02]  /*07a0*/  SHF.L.U32 R55, R55, 0x10, RZ ;  /* 0x0000001037377819 */ /* 0x000fc400000006ff */
[----:B------:R-:W-:Y:S01]  /*07b0*/  FADD.FTZ R32, R33, R54 ;  /* 0x0000003621207221 */ /* 0x000fe20000010000 */
[----:B------:R-:W-:Y:S01]  /*07c0*/  FFMA.FTZ R34, R54, R54, R37 ;  /* 0x0000003636227223 */ /* 0x000fe20000010025 */
[C---:B------:R-:W-:Y:S02]  /*07d0*/  PRMT R57, R26.reuse, 0x7632, R57 ;  /* 0x000076321a397816 */ /* 0x040fe40000000039 */
[----:B------:R-:W-:Y:S01]  /*07e0*/  SHF.L.U32 R56, R26, 0x10, RZ ;  /* 0x000000101a387819 */ /* 0x000fe200000006ff */
        /* <DEDUP_REMOVED lines=12> */
[----:B------:R-:W-:Y:S02]  /*08b0*/  MOV R34, RZ ;  /* 0x000000ff00227202 */ /* 0x000fe40000000f00 */
[----:B------:R-:W-:Y:S01]  /*08c0*/  FADD.FTZ R26, R26, R59 ;  /* 0x0000003b1a1a7221 */ /* 0x000fe20000010000 */
[----:B------:R-:W-:Y:S01]  /*08d0*/  FFMA.FTZ R27, R59, R59, R32 ;  /* 0x0000003b3b1b7223 */ /* 0x000fe20000010020 */
[----:B------:R-:W-:-:S04]  /*08e0*/  MOV R36, RZ ;  /* 0x000000ff00247202 */ /* 0x000fc80000000f00 */
[----:B------:R1:W-:Y:S01]  /*08f0*/  STS.64 [R61], R26 ;  /* 0x0000001a3d007388 */ /* 0x0003e20000000a00 */
[----:B------:R-:W-:Y:S06]  /*0900*/  BAR.SYNC.DEFER_BLOCKING 0x0 ;  /* 0x0000000000007b1d */ /* 0x000fec0000010000 */
[----:B------:R-:W-:Y:S05]  /*0910*/  @P1 BRA `(.L_x_623) ;  /* 0x0000000800401947 */ /* 0x000fea0003800000 */
[----:B-1----:R-:W1:Y:S01]  /*0920*/  S2R R27, SR_CgaCtaId ;  /* 0x00000000001b7919 */ /* 0x002e620000008800 */
[----:B------:R-:W-:Y:S02]  /*0930*/  LEA.HI R26, R7, R63, RZ, 0x1e ;  /* 0x0000003f071a7211 */ /* 0x000fe400078ff0ff */
[----:B------:R-:W-:-:S03]  /*0940*/  MOV R74, 0x400 ;  /* 0x00000400004a7802 */ /* 0x000fc60000000f00 */
[----:B------:R-:W-:-:S04]  /*0950*/  IMAD R26, R26, 0x50, -R35 ;  /* 0x000000501a1a7824 */ /* 0x000fc800078e0a23 */
[C---:B------:R-:W-:Y:S01]  /*0960*/  VIADD R71, R26.reuse, 0x38 ;  /* 0x000000381a477836 */ /* 0x040fe20000000000 */
[----:B------:R-:W-:Y:S02]  /*0970*/  SHF.R.U32.HI R51, RZ, 0x2, R26 ;  /* 0x00000002ff337819 */ /* 0x000fe4000001161a */
        /* <DEDUP_REMOVED lines=10> */
[----:B-1----:R-:W-:Y:S01]  /*0a20*/  LEA R74, R27, R74, 0x18 ;  /* 0x0000004a1b4a7211 */ /* 0x002fe200078ec0ff */
[C---:B------:R-:W-:Y:S01]  /*0a30*/  VIADD R27, R26.reuse, 0x4 ;  /* 0x000000041a1b7836 */ /* 0x040fe20000000000 */
[----:B------:R-:W-:-:S02]  /*0a40*/  IADD3 R77, PT, PT, R26, 0x30, RZ ;  /* 0x000000301a4d7810 */ /* 0x000fc40007ffe0ff */
[C---:B------:R-:W-:Y:S01]  /*0a50*/  IADD3 R75, PT, PT, R26.reuse, 0x34, RZ ;  /* 0x000000341a4b7810 */ /* 0x040fe20007ffe0ff */
[----:B------:R-:W-:Y:S01]  /*0a60*/  IMAD R51, R51, 0x28, R74 ;  /* 0x0000002833337824 */ /* 0x000fe200078e024a */
[C---:B------:R-:W-:Y:S02]  /*0a70*/  IADD3 R70, PT, PT, R26.reuse, 0x3c, RZ ;  /* 0x0000003c1a467810 */ /* 0x040fe40007ffe0ff */
[C---:B------:R-:W-:Y:S02]  /*0a80*/  IADD3 R67, PT, PT, R26.reuse, 0x40, RZ ;  /* 0x000000401a437810 */ /* 0x040fe40007ffe0ff */
[C---:B------:R-:W-:Y:S02]  /*0a90*/  IADD3 R66, PT, PT, R26.reuse, 0x44, RZ ;  /* 0x000000441a427810 */ /* 0x040fe40007ffe0ff */
[C---:B------:R-:W-:Y:S02]  /*0aa0*/  IADD3 R65, PT, PT, R26.reuse, 0x48, RZ ;  /* 0x000000481a417810 */ /* 0x040fe40007ffe0ff */
[----:B------:R-:W-:-:S02]  /*0ab0*/  IADD3 R64, PT, PT, R26, 0x4c, RZ ;  /* 0x0000004c1a407810 */ /* 0x000fc40007ffe0ff */
[----:B------:R-:W-:Y:S02]  /*0ac0*/  SHF.R.U32.HI R26, RZ, 0x2, R27 ;  /* 0x00000002ff1a7819 */ /* 0x000fe4000001161b */
[----:B------:R-:W-:Y:S02]  /*0ad0*/  SHF.R.U32.HI R47, RZ, 0x2, R47 ;  /* 0x00000002ff2f7819 */ /* 0x000fe4000001162f */
[----:B------:R-:W-:Y:S01]  /*0ae0*/  LEA R46, R60, R51, 0x3 ;  /* 0x000000333c2e7211 */ /* 0x000fe200078e18ff */
[--C-:B------:R-:W-:Y:S01]  /*0af0*/  IMAD R26, R26, 0x28, R74.reuse ;  /* 0x000000281a1a7824 */ /* 0x100fe200078e024a */
[----:B------:R-:W-:Y:S01]  /*0b00*/  SHF.R.U32.HI R45, RZ, 0x2, R45 ;  /* 0x00000002ff2d7819 */ /* 0x000fe2000001162d */
[----:B------:R-:W-:Y:S01]  /*0b10*/  IMAD R51, R47, 0x28, R74 ;  /* 0x000000282f337824 */ /* 0x000fe200078e024a */
[----:B------:R-:W-:Y:S02]  /*0b20*/  SHF.R.U32.HI R43, RZ, 0x2, R43 ;  /* 0x00000002ff2b7819 */ /* 0x000fe4000001162b */
[C---:B------:R-:W-:Y:S01]  /*0b30*/  LEA R26, R60.reuse, R26, 0x3 ;  /* 0x0000001a3c1a7211 */ /* 0x040fe200078e18ff */
[----:B------:R-:W1:Y:S01]  /*0b40*/  LDS.64 R46, [R46] ;  /* 0x000000002e2e7984 */ /* 0x000e620000000a00 */
[----:B------:R-:W-:Y:S01]  /*0b50*/  SHF.R.U32.HI R27, RZ, 0x2, R32 ;  /* 0x00000002ff1b7819 */ /* 0x000fe20000011620 */
[--C-:B------:R-:W-:Y:S01]  /*0b60*/  IMAD R32, R45, 0x28, R74.reuse ;  /* 0x000000282d207824 */ /* 0x100fe200078e024a */
[C---:B------:R-:W-:Y:S01]  /*0b70*/  LEA R42, R60.reuse, R51, 0x3 ;  /* 0x000000333c2a7211 */ /* 0x040fe200078e18ff */
[----:B------:R2:W3:Y:S01]  /*0b80*/  LDS.64 R44, [R26] ;  /* 0x000000001a2c7984 */ /* 0x0004e20000000a00 */
[----:B------:R-:W-:Y:S01]  /*0b90*/  SHF.R.U32.HI R41, RZ, 0x2, R41 ;  /* 0x00000002ff297819 */ /* 0x000fe20000011629 */
[----:B------:R-:W-:Y:S01]  /*0ba0*/  IMAD R51, R43, 0x28, R74 ;  /* 0x000000282b337824 */ /* 0x000fe200078e024a */
[----:B------:R-:W-:-:S02]  /*0bb0*/  LEA R32, R60, R32, 0x3 ;  /* 0x000000203c207211 */ /* 0x000fc400078e18ff */
[----:B------:R-:W-:Y:S01]  /*0bc0*/  SHF.R.U32.HI R39, RZ, 0x2, R39 ;  /* 0x00000002ff277819 */ /* 0x000fe20000011627 */
[----:B------:R-:W4:Y:S01]  /*0bd0*/  LDS.64 R42, [R42] ;  /* 0x000000002a2a7984 */ /* 0x000f220000000a00 */
[--C-:B------:R-:W-:Y:S01]  /*0be0*/  IMAD R34, R41, 0x28, R74.reuse ;  /* 0x0000002829227824 */ /* 0x100fe200078e024a */
[C---:B------:R-:W-:Y:S02]  /*0bf0*/  LEA R51, R60.reuse, R51, 0x3 ;  /* 0x000000333c337211 */ /* 0x040fe400078e18ff */
[----:B------:R0:W4:Y:S01]  /*0c00*/  LDS.64 R40, [R32] ;  /* 0x0000000020287984 */ /* 0x0001220000000a00 */
[--C-:B------:R-:W-:Y:S01]  /*0c10*/  IMAD R39, R39, 0x28, R74.reuse ;  /* 0x0000002827277824 */ /* 0x100fe200078e024a */
[C---:B--2---:R-:W-:Y:S01]  /*0c20*/  LEA R26, R60.reuse, R34, 0x3 ;  /* 0x000000223c1a7211 */ /* 0x044fe200078e18ff */
[----:B------:R-:W-:Y:S01]  /*0c30*/  IMAD R34, R27, 0x28, R74 ;  /* 0x000000281b227824 */ /* 0x000fe200078e024a */
[----:B------:R-:W-:Y:S01]  /*0c40*/  SHF.R.U32.HI R37, RZ, 0x2, R37 ;  /* 0x00000002ff257819 */ /* 0x000fe20000011625 */
[----:B------:R-:W2:Y:S01]  /*0c50*/  LDS.64 R50, [R51] ;  /* 0x0000000033327984 */ /* 0x000ea20000000a00 */
[C---:B------:R-:W-:Y:S01]  /*0c60*/  LEA R39, R60.reuse, R39, 0x3 ;  /* 0x000000273c277211 */ /* 0x040fe200078e18ff */
[----:B------:R-:W-:Y:S01]  /*0c70*/  IMAD R36, R60, 0x8, R34 ;  /* 0x000000083c247824 */ /* 0x000fe200078e0222 */
[----:B------:R-:W-:Y:S01]  /*0c80*/  SHF.R.U32.HI R35, RZ, 0x2, R35 ;  /* 0x00000002ff237819 */ /* 0x000fe20000011623 */
[----:B------:R-:W2:Y:S01]  /*0c90*/  LDS.64 R26, [R26] ;  /* 0x000000001a1a7984 */ /* 0x000ea20000000a00 */
[----:B------:R-:W-:Y:S01]  /*0ca0*/  IMAD R37, R37, 0x28, R74 ;  /* 0x0000002825257824 */ /* 0x000fe200078e024a */
[----:B------:R-:W-:-:S02]  /*0cb0*/  SHF.R.U32.HI R33, RZ, 0x2, R33 ;  /* 0x00000002ff217819 */ /* 0x000fc40000011621 */
[----:B------:R-:W2:Y:S01]  /*0cc0*/  LDS.64 R38, [R39] ;  /* 0x0000000027267984 */ /* 0x000ea20000000a00 */
[--C-:B------:R-:W-:Y:S01]  /*0cd0*/  IMAD R35, R35, 0x28, R74.reuse ;  /* 0x0000002823237824 */ /* 0x100fe200078e024a */
[C---:B------:R-:W-:Y:S01]  /*0ce0*/  LEA R34, R60.reuse, R37, 0x3 ;  /* 0x000000253c227211 */ /* 0x040fe200078e18ff */
[--C-:B------:R-:W-:Y:S01]  /*0cf0*/  IMAD R33, R33, 0x28, R74.reuse ;  /* 0x0000002821217824 */ /* 0x100fe200078e024a */
[----:B------:R-:W2:Y:S01]  /*0d00*/  LDS.64 R36, [R36] ;  /* 0x0000000024247984 */ /* 0x000ea20000000a00 */
[----:B------:R-:W-:Y:S02]  /*0d10*/  SHF.R.U32.HI R49, RZ, 0x2, R49 ;  /* 0x00000002ff317819 */ /* 0x000fe40000011631 */
[C---:B0-----:R-:W-:Y:S02]  /*0d20*/  LEA R32, R60.reuse, R35, 0x3 ;  /* 0x000000233c207211 */ /* 0x041fe400078e18ff */
[----:B------:R-:W0:Y:S01]  /*0d30*/  LDS.64 R34, [R34] ;  /* 0x0000000022227984 */ /* 0x000e220000000a00 */
[----:B------:R-:W-:Y:S01]  /*0d40*/  SHF.R.U32.HI R77, RZ, 0x2, R77 ;  /* 0x00000002ff4d7819 */ /* 0x000fe2000001164d */
[----:B------:R-:W-:Y:S01]  /*0d50*/  IMAD R49, R49, 0x28, R74 ;  /* 0x0000002831317824 */ /* 0x000fe200078e024a */
[----:B------:R-:W-:Y:S01]  /*0d60*/  LEA R48, R60, R33, 0x3 ;  /* 0x000000213c307211 */ /* 0x000fe200078e18ff */
[----:B-1----:R-:W-:Y:S01]  /*0d70*/  FADD.FTZ R46, RZ, R46 ;  /* 0x0000002eff2e7221 */ /* 0x002fe20000010000 */
[----:B------:R-:W-:Y:S01]  /*0d80*/  SHF.R.U32.HI R75, RZ, 0x2, R75 ;  /* 0x00000002ff4b7819 */ /* 0x000fe2000001164b */
[----:B------:R-:W1:Y:S01]  /*0d90*/  LDS.64 R32, [R32] ;  /* 0x0000000020207984 */ /* 0x000e620000000a00 */
[----:B------:R-:W-:Y:S01]  /*0da0*/  SHF.R.U32.HI R71, RZ, 0x2, R71 ;  /* 0x00000002ff477819 */ /* 0x000fe20000011647 */
[----:B------:R-:W-:Y:S01]  /*0db0*/  IMAD R77, R77, 0x28, R74 ;  /* 0x000000284d4d7824 */ /* 0x000fe200078e024a */
[----:B------:R-:W-:Y:S01]  /*0dc0*/  SHF.R.U32.HI R70, RZ, 0x2, R70 ;  /* 0x00000002ff467819 */ /* 0x000fe20000011646 */
[--C-:B------:R-:W-:Y:S01]  /*0dd0*/  IMAD R75, R75, 0x28, R74.reuse ;  /* 0x000000284b4b7824 */ /* 0x100fe200078e024a */
        /* <DEDUP_REMOVED lines=8> */
[----:B------:R-:W-:Y:S01]  /*0e60*/  LEA R76, R60, R49, 0x3 ;  /* 0x000000313c4c7211 */ /* 0x000fe200078e18ff */
[--C-:B------:R-:W-:Y:S01]  /*0e70*/  IMAD R65, R65, 0x28, R74.reuse ;  /* 0x0000002841417824 */ /* 0x100fe200078e024a */
[----:B------:R-:W1:Y:S01]  /*0e80*/  LDS.64 R48, [R48] ;  /* 0x0000000030307984 */ /* 0x000e620000000a00 */
[----:B------:R-:W-:-:S02]  /*0e90*/  IMAD R64, R64, 0x28, R74 ;  /* 0x0000002840407824 */ /* 0x000fc400078e024a */
[----:B------:R-:W-:Y:S01]  /*0ea0*/  FADD.FTZ R74, RZ, R47 ;  /* 0x0000002fff4a7221 */ /* 0x000fe20000010000 */
[----:B---3--:R-:W-:Y:S01]  /*0eb0*/  FADD.FTZ R44, R46, R44 ;  /* 0x0000002c2e2c7221 */ /* 0x008fe20000010000 */
[----:B------:R-:W-:Y:S01]  /*0ec0*/  LEA R77, R60, R77, 0x3 ;  /* 0x0000004d3c4d7211 */ /* 0x000fe200078e18ff */
[----:B------:R-:W3:Y:S01]  /*0ed0*/  LDS.64 R46, [R76] ;  /* 0x000000004c2e7984 */ /* 0x000ee20000000a00 */
[----:B------:R-:W-:Y:S01]  /*0ee0*/  FADD.FTZ R74, R74, R45 ;  /* 0x0000002d4a4a7221 */ /* 0x000fe20000010000 */
[----:B----4-:R-:W-:Y:S01]  /*0ef0*/  FADD.FTZ R42, R44, R42 ;  /* 0x0000002a2c2a7221 */ /* 0x010fe20000010000 */
[----:B------:R-:W-:Y:S01]  /*0f00*/  LEA R75, R60, R75, 0x3 ;  /* 0x0000004b3c4b7211 */ /* 0x000fe200078e18ff */
[----:B------:R4:W3:Y:S01]  /*0f10*/  LDS.64 R44, [R77] ;  /* 0x000000004d2c7984 */ /* 0x0008e20000000a00 */
[----:B------:R-:W-:-:S04]  /*0f20*/  FADD.FTZ R74, R74, R43 ;  /* 0x0000002b4a4a7221 */ /* 0x000fc80000010000 */
[----:B------:R-:W-:Y:S01]  /*0f30*/  FADD.FTZ R74, R74, R41 ;  /* 0x000000294a4a7221 */ /* 0x000fe20000010000 */
[----:B----4-:R-:W-:Y:S01]  /*0f40*/  FADD.FTZ R77, R42, R40 ;  /* 0x000000282a4d7221 */ /* 0x010fe20000010000 */
[----:B------:R-:W-:Y:S01]  /*0f50*/  LEA R40, R60, R71, 0x3 ;  /* 0x000000473c287211 */ /* 0x000fe200078e18ff */
[----:B------:R-:W4:Y:S01]  /*0f60*/  LDS.64 R42, [R75] ;  /* 0x000000004b2a7984 */ /* 0x000f220000000a00 */
[----:B--2---:R-:W-:Y:S01]  /*0f70*/  FADD.FTZ R74, R74, R51 ;  /* 0x000000334a4a7221 */ /* 0x004fe20000010000 */
[----:B------:R-:W-:Y:S01]  /*0f80*/  FADD.FTZ R71, R77, R50 ;  /* 0x000000324d477221 */ /* 0x000fe20000010000 */
[C---:B------:R-:W-:Y:S02]  /*0f90*/  LEA R50, R60.reuse, R70, 0x3 ;  /* 0x000000463c327211 */ /* 0x040fe400078e18ff */
[----:B------:R-:W2:Y:S01]  /*0fa0*/  LDS.64 R40, [R40] ;  /* 0x0000000028287984 */ /* 0x000ea20000000a00 */
[----:B------:R-:W-:Y:S01]  /*0fb0*/  FADD.FTZ R71, R71, R26 ;  /* 0x0000001a47477221 */ /* 0x000fe20000010000 */
[----:B------:R-:W-:Y:S01]  /*0fc0*/  LEA R26, R60, R67, 0x3 ;  /* 0x000000433c1a7211 */ /* 0x000fe200078e18ff */
[----:B------:R-:W-:Y:S01]  /*0fd0*/  FADD.FTZ R74, R74, R27 ;  /* 0x0000001b4a4a7221 */ /* 0x000fe20000010000 */
        /* <DEDUP_REMOVED lines=9> */
[----:B0-----:R-:W-:Y:S01]  /*1070*/  FADD.FTZ R71, R71, R34 ;  /* 0x0000002247477221 */ /* 0x001fe20000010000 */
[----:B------:R-:W-:Y:S01]  /*1080*/  LEA R34, R60, R64, 0x3 ;  /* 0x000000403c227211 */ /* 0x000fe200078e18ff */
[----:B------:R-:W-:Y:S01]  /*1090*/  FADD.FTZ R74, R74, R35 ;  /* 0x000000234a4a7221 */ /* 0x000fe20000010000 */
[----:B------:R-:W0:Y:S01]  /*10a0*/  LDS.64 R36, [R36] ;  /* 0x0000000024247984 */ /* 0x000e220000000a00 */
[----:B-1----:R-:W-:-:S02]  /*10b0*/  FADD.FTZ R71, R71, R32 ;  /* 0x0000002047477221 */ /* 0x002fc40000010000 */
[----:B------:R-:W-:Y:S01]  /*10c0*/  FADD.FTZ R74, R74, R33 ;  /* 0x000000214a4a7221 */ /* 0x000fe20000010000 */
[----:B------:R-:W1:Y:S01]  /*10d0*/  LDS.64 R34, [R34] ;  /* 0x0000000022227984 */ /* 0x000e620000000a00 */
[----:B------:R-:W-:Y:S02]  /*10e0*/  FADD.FTZ R71, R71, R48 ;  /* 0x0000003047477221 */ /* 0x000fe40000010000 */
[----:B------:R-:W-:Y:S02]  /*10f0*/  FADD.FTZ R74, R74, R49 ;  /* 0x000000314a4a7221 */ /* 0x000fe40000010000 */
[----:B---3--:R-:W-:Y:S02]  /*1100*/  FADD.FTZ R71, R71, R46 ;  /* 0x0000002e47477221 */ /* 0x008fe40000010000 */
[----:B------:R-:W-:Y:S02]  /*1110*/  FADD.FTZ R74, R74, R47 ;  /* 0x0000002f4a4a7221 */ /* 0x000fe40000010000 */
[----:B------:R-:W-:-:S02]  /*1120*/  FADD.FTZ R71, R71, R44 ;  /* 0x0000002c47477221 */ /* 0x000fc40000010000 */
[----:B------:R-:W-:Y:S02]  /*1130*/  FADD.FTZ R74, R74, R45 ;  /* 0x0000002d4a4a7221 */ /* 0x000fe40000010000 */
[----:B----4-:R-:W-:Y:S02]  /*1140*/  FADD.FTZ R71, R71, R42 ;  /* 0x0000002a47477221 */ /* 0x010fe40000010000 */
[----:B------:R-:W-:Y:S02]  /*1150*/  FADD.FTZ R74, R74, R43 ;  /* 0x0000002b4a4a7221 */ /* 0x000fe40000010000 */
[----:B--2---:R-:W-:Y:S02]  /*1160*/  FADD.FTZ R71, R71, R40 ;  /* 0x0000002847477221 */ /* 0x004fe40000010000 */
[----:B------:R-:W-:Y:S02]  /*1170*/  FADD.FTZ R74, R74, R41 ;  /* 0x000000294a4a7221 */ /* 0x000fe40000010000 */
[----:B------:R-:W-:-:S02]  /*1180*/  FADD.FTZ R71, R71, R50 ;  /* 0x0000003247477221 */ /* 0x000fc40000010000 */
[----:B------:R-:W-:Y:S02]  /*1190*/  FADD.FTZ R74, R74, R51 ;  /* 0x000000334a4a7221 */ /* 0x000fe40000010000 */
[----:B------:R-:W-:Y:S02]  /*11a0*/  FADD.FTZ R71, R71, R26 ;  /* 0x0000001a47477221 */ /* 0x000fe40000010000 */
[----:B------:R-:W-:Y:S02]  /*11b0*/  FADD.FTZ R74, R74, R27 ;  /* 0x0000001b4a4a7221 */ /* 0x000fe40000010000 */
[----:B------:R-:W-:Y:S02]  /*11c0*/  FADD.FTZ R71, R71, R38 ;  /* 0x0000002647477221 */ /* 0x000fe40000010000 */
[----:B------:R-:W-:Y:S02]  /*11d0*/  FADD.FTZ R74, R74, R39 ;  /* 0x000000274a4a7221 */ /* 0x000fe40000010000 */
[----:B0-----:R-:W-:-:S02]  /*11e0*/  FADD.FTZ R71, R71, R36 ;  /* 0x0000002447477221 */ /* 0x001fc40000010000 */
[----:B------:R-:W-:Y:S02]  /*11f0*/  FADD.FTZ R74, R74, R37 ;  /* 0x000000254a4a7221 */ /* 0x000fe40000010000 */
[----:B-1----:R-:W-:Y:S02]  /*1200*/  FADD.FTZ R36, R71, R34 ;  /* 0x0000002247247221 */ /* 0x002fe40000010000 */
[----:B------:R-:W-:-:S07]  /*1210*/  FADD.FTZ R34, R74, R35 ;  /* 0x000000234a227221 */ /* 0x000fce0000010000 */
.L_x_623:
[----:B------:R-:W-:Y:S05]  /*1220*/  BSYNC.RECONVERGENT B0 ;  /* 0x0000000000007941 */ /* 0x000fea0003800200 */
.L_x_622:
[----:B-1----:R-:W1:Y:S01]  /*1230*/  SHFL.BFLY PT, R27, R36, 0x2, 0x1f ;  /* 0x0c401f00241b7f89 */ /* 0x002e6200000e0000 */
[C---:B------:R-:W-:Y:S02]  /*1240*/  LOP3.LUT P2, RZ, R7.reuse, 0x3f3, RZ, 0xc0, !PT ;  /* 0x000003f307ff7812 */ /* 0x040fe4000784c0ff */
[C---:B------:R-:W-:Y:S01]  /*1250*/  ISETP.NE.AND P3, PT, R7.reuse, RZ, PT ;  /* 0x000000ff0700720c */ /* 0x040fe20003f65270 */
[----:B------:R-:W2:Y:S01]  /*1260*/  SHFL.BFLY PT, R33, R34, 0x2, 0x1f ;  /* 0x0c401f0022217f89 */ /* 0x000ea200000e0000 */
[----:B------:R-:W-:Y:S01]  /*1270*/  ISETP.GT.U32.AND P1, PT, R7, 0x3f, PT ;  /* 0x0000003f0700780c */ /* 0x000fe20003f24070 */
[----:B-1----:R-:W-:-:S08]  /*1280*/  FADD.FTZ R35, R27, R36 ;  /* 0x000000241b237221 */ /* 0x002fd00000010000 */
[----:B0-----:R-:W-:Y:S02]  /*1290*/  @!P2 IMAD R27, R5, R4, UR6 ;  /* 0x00000006051bae24 */ /* 0x001fe4000f8e0204 */
[----:B--2---:R-:W-:Y:S01]  /*12a0*/  FADD.FTZ R37, R33, R34 ;  /* 0x0000002221257221 */ /* 0x004fe20000010000 */
[----:B------:R-:W0:Y:S01]  /*12b0*/  SHFL.BFLY PT, R26, R35, 0x1, 0x1f ;  /* 0x0c201f00231a7f89 */ /* 0x000e2200000e0000 */
[----:B------:R-:W1:Y:S01]  /*12c0*/  @!P2 LDC.64 R32, c[0x0][0x3b8] ;  /* 0x0000ee00ff20ab82 */ /* 0x000e620000000a00 */
[----:B------:R-:W-:Y:S02]  /*12d0*/  @!P2 IMAD R27, R27, 0x80, R12 ;  /* 0x000000801b1ba824 */ /* 0x000fe400078e020c */
[----:B------:R-:W2:Y:S01]  /*12e0*/  SHFL.BFLY PT, R38, R37, 0x1, 0x1f ;  /* 0x0c201f0025267f89 */ /* 0x000ea200000e0000 */
[----:B0-----:R-:W-:Y:S01]  /*12f0*/  FADD.FTZ R26, R35, R26 ;  /* 0x0000001a231a7221 */ /* 0x001fe20000010000 */
[----:B-1----:R-:W-:Y:S01]  /*1300*/  @!P2 IMAD.WIDE.U32 R32, R27, 0x4, R32 ;  /* 0x000000041b20a825 */ /* 0x002fe200078e0020 */
[----:B------:R-:W-:-:S03]  /*1310*/  CS2R R34, SRZ ;  /* 0x0000000000227805 */ /* 0x000fc6000001ff00 */
[----:B--2---:R-:W-:-:S05]  /*1320*/  FADD.FTZ R27, R37, R38 ;  /* 0x00000026251b7221 */ /* 0x004fca0000010000 */
[----:B------:R0:W-:Y:S01]  /*1330*/  @!P2 STG.E.64 desc[UR8][R32.64], R26 ;  /* 0x0000001a2000a986 */ /* 0x0001e2000c101b08 */
[----:B------:R-:W-:Y:S06]  /*1340*/  BAR.SYNC.DEFER_BLOCKING 0x0 ;  /* 0x0000000000007b1d */ /* 0x000fec0000010000 */
[----:B------:R-:W-:Y:S05]  /*1350*/  @P3 BRA `(.L_x_624) ;  /* 0x0000000000283947 */ /* 0x000fea0003800000 */
[----:B------:R-:W-:Y:S06]  /*1360*/  MEMBAR.ALL.GPU ;  /* 0x0000000000007992 */ /* 0x000fec000000a000 */
[----:B------:R-:W-:-:S00]  /*1370*/  ERRBAR ;  /* 0x00000000000079ab */ /* 0x000fc00000000000 */
[----:B------:R-:W-:Y:S06]  /*1380*/  CGAERRBAR ;  /* 0x00000000000075ab */ /* 0x000fec0000000000 */
[----:B0-----:R0:W5:Y:S02]  /*1390*/  ATOM.E.ADD.STRONG.GPU PT, R26, desc[UR8][R72.64], R10 ;  /* 0x8000000a481a798a */ /* 0x00116400081ef108 */
.L_x_625:
[----:B------:R-:W2:Y:S04]  /*13a0*/  LD.E.STRONG.GPU R27, desc[UR8][R72.64] ;  /* 0x00000008481b7980 */ /* 0x000ea8000c10f900 */
[----:B--2---:R-:W-:Y:S01]  /*13b0*/  CCTL.IVALL ;  /* 0x00000000ff00798f */ /* 0x004fe20002000000 */
[----:B------:R-:W-:Y:S05]  /*13c0*/  YIELD ;  /* 0x0000000000007946 */ /* 0x000fea0003800000 */
[----:B-----5:R-:W-:-:S04]  /*13d0*/  LOP3.LUT R27, R27, R26, RZ, 0x3c, !PT ;  /* 0x0000001a1b1b7212 */ /* 0x020fc800078e3cff */
[----:B------:R-:W-:-:S13]  /*13e0*/  ISETP.GT.AND P2, PT, R27, -0x1, PT ;  /* 0xffffffff1b00780c */ /* 0x000fda0003f44270 */
[----:B------:R-:W-:Y:S05]  /*13f0*/  @P2 BRA `(.L_x_625) ;  /* 0xfffffffc00e82947 */ /* 0x000fea000383ffff */
.L_x_624:
        /* <DEDUP_REMOVED lines=11> */
.L_x_627:
[----:B------:R-:W-:Y:S05]  /*14b0*/  BSYNC.RECONVERGENT B0 ;  /* 0x0000000000007941 */ /* 0x000fea0003800200 */
.L_x_626:
        /* <DEDUP_REMOVED lines=16> */
[--C-:B0-----:R-:W-:Y:S01]  /*15c0*/  FADD.FTZ R26, R36, R35.reuse ;  /* 0x00000023241a7221 */ /* 0x101fe20000010000 */
[----:B-----5:R-:W-:Y:S02]  /*15d0*/  PRMT R36, R30, 0x7632, R36 ;  /* 0x000076321e247816 */ /* 0x020fe40000000024 */
[----:B------:R-:W-:Y:S01]  /*15e0*/  PRMT R35, R31, 0x7632, R35 ;  /* 0x000076321f237816 */ /* 0x000fe20000000023 */
[----:B------:R-:W-:Y:S01]  /*15f0*/  @!P1 FMUL.FTZ R26, R26, 4.8828125727595761418e-05 ;  /* 0x384ccccd1a1a9820 */ /* 0x000fe20000410000 */
[----:B-1----:R-:W-:Y:S01]  /*1600*/  FADD.FTZ R34, R37, R34 ;  /* 0x0000002225227221 */ /* 0x002fe20000010000 */
[----:B------:R-:W-:-:S02]  /*1610*/  PRMT R37, R28, 0x7632, R37 ;  /* 0x000076321c257816 */ /* 0x000fc40000000025 */
        /* <DEDUP_REMOVED lines=11> */
[----:B------:R-:W-:-:S04]  /*16d0*/  IADD3 R32, PT, PT, R63, R7, RZ ;  /* 0x000000073f207210 */ /* 0x000fc80007ffe0ff */
[----:B------:R-:W-:-:S04]  /*16e0*/  SHF.L.U32 R32, R32, 0x1, RZ ;  /* 0x0000000120207819 */ /* 0x000fc800000006ff */
[----:B------:R-:W-:-:S04]  /*16f0*/  LEA R33, P1, R15, R32, 0x6 ;  /* 0x000000200f217211 */ /* 0x000fc800078230ff */
[----:B------:R-:W-:Y:S02]  /*1700*/  LEA.HI.X R16, R15, RZ, R16, 0x6, P1 ;  /* 0x000000ff0f107211 */ /* 0x000fe400008f3410 */
[----:B-1----:R-:W-:-:S04]  /*1710*/  LEA R32, P1, R33, UR4, 0x2 ;  /* 0x0000000421207c11 */ /* 0x002fc8000f8210ff */
[----:B------:R-:W-:-:S05]  /*1720*/  LEA.HI.X R33, R33, UR5, R16, 0x2, P1 ;  /* 0x0000000521217c11 */ /* 0x000fca00088f1410 */
[----:B0-----:R1:W-:Y:S04]  /*1730*/  STG.E.64 desc[UR8][R32.64], R26 ;  /* 0x0000001a20007986 */ /* 0x0013e8000c101b08 */
.L_x_629:
[----:B------:R-:W-:Y:S05]  /*1740*/  BSYNC.RECONVERGENT B0 ;  /* 0x0000000000007941 */ /* 0x000fea0003800200 */
.L_x_628:
[----:B------:R-:W2:Y:S01]  /*1750*/  S2UR UR5, SR_CgaCtaId ;  /* 0x00000000000579c3 */ /* 0x000ea20000008800 */
[----:B------:R-:W-:Y:S01]  /*1760*/  UMOV UR4, 0x400 ;  /* 0x0000040000047882 */ /* 0x000fe20000000000 */
[----:B------:R-:W-:Y:S01]  /*1770*/  IMAD.HI.U32 R68, R68, -0x33333333, RZ ;  /* 0xcccccccd44447827 */ /* 0x000fe200078e00ff */
[----:B------:R-:W-:Y:S01]  /*1780*/  UIADD3 UR4, UPT, UPT, UR4, 0xc80, URZ ;  /* 0x00000c8004047890 */ /* 0x000fe2000fffe0ff */
[----:B------:R-:W-:Y:S02]  /*1790*/  SHF.L.U32 R15, R28, 0x10, RZ ;  /* 0x000000101c0f7819 */ /* 0x000fe400000006ff */
[----:B------:R-:W-:Y:S02]  /*17a0*/  SHF.L.U32 R30, R30, 0x10, RZ ;  /* 0x000000101e1e7819 */ /* 0x000fe400000006ff */
[----:B------:R-:W-:Y:S02]  /*17b0*/  LEA.HI R68, R68, -R63, RZ, 0x1a ;  /* 0x8000003f44447211 */ /* 0x000fe400078fd0ff */
[----:B------:R-:W-:-:S02]  /*17c0*/  SHF.L.U32 R37, R37, 0x10, RZ ;  /* 0x0000001025257819 */ /* 0x000fc400000006ff */
[----:B------:R-:W-:Y:S02]  /*17d0*/  SHF.L.U32 R36, R36, 0x10, RZ ;  /* 0x0000001024247819 */ /* 0x000fe400000006ff */
[----:B------:R-:W-:Y:S02]  /*17e0*/  SHF.L.U32 R29, R29, 0x10, RZ ;  /* 0x000000101d1d7819 */ /* 0x000fe400000006ff */
[----:B------:R-:W-:Y:S01]  /*17f0*/  LOP3.LUT R4, R4, 0x1, RZ, 0x3c, !PT ;  /* 0x0000000104047812 */ /* 0x000fe200078e3cff */
[----:B--2---:R-:W-:-:S06]  /*1800*/  ULEA UR4, UR5, UR4, 0x18 ;  /* 0x0000000405047291 */ /* 0x004fcc000f8ec0ff */
[----:B01----:R-:W-:-:S05]  /*1810*/  LEA R26, R68, UR4, 0x3 ;  /* 0x00000004441a7c11 */ /* 0x003fca000f8e18ff */
[----:B------:R-:W0:Y:S01]  /*1820*/  LDCU UR4, c[0x0][0x3a0] ;  /* 0x00007400ff0477ac */ /* 0x000e220008000800 */
[----:B------:R-:W0:Y:S02]  /*1830*/  LDS.64 R26, [R26] ;  /* 0x000000001a1a7984 */ /* 0x000e240000000a00 */
[----:B0-----:R-:W-:Y:S01]  /*1840*/  FADD.FTZ R27, R27, UR4 ;  /* 0x000000041b1b7e21 */ /* 0x001fe20008010000 */
[----:B------:R-:W0:Y:S01]  /*1850*/  LDCU.64 UR4, c[0x0][0x380] ;  /* 0x00007000ff0477ac */ /* 0x000e220008000a00 */
[--C-:B------:R-:W-:Y:S01]  /*1860*/  FADD.FTZ R22, R22, -R26.reuse ;  /* 0x8000001a16167221 */ /* 0x100fe20000010000 */
[--C-:B------:R-:W-:Y:S01]  /*1870*/  FADD.FTZ R52, R52, -R26.reuse ;  /* 0x8000001a34347221 */ /* 0x100fe20000010000 */
[--C-:B------:R-:W-:Y:S01]  /*1880*/  FADD.FTZ R0, R0, -R26.reuse ;  /* 0x8000001a00007221 */ /* 0x100fe20000010000 */
[--C-:B------:R-:W-:Y:S01]  /*1890*/  FADD.FTZ R16, R19, -R26.reuse ;  /* 0x8000001a13107221 */ /* 0x100fe20000010000 */
[----:B------:R-:W1:Y:S01]  /*18a0*/  MUFU.RSQ R27, R27 ;  /* 0x0000001b001b7308 */ /* 0x000e620000001400 */
        /* <DEDUP_REMOVED lines=12> */
[C---:B-1----:R-:W-:Y:S01]  /*1970*/  FMUL.FTZ R22, R27.reuse, R22 ;  /* 0x000000161b167220 */ /* 0x042fe20000410000 */
[----:B------:R-:W-:-:S02]  /*1980*/  FMUL.FTZ R19, R27, R52 ;  /* 0x000000341b137220 */ /* 0x000fc40000410000 */
[C---:B------:R-:W-:Y:S01]  /*1990*/  FMUL.FTZ R47, R27.reuse, R26 ;  /* 0x0000001a1b2f7220 */ /* 0x040fe20000410000 */
[----:B------:R-:W-:Y:S01]  /*19a0*/  FMUL.FTZ R21, R27, R24 ;  /* 0x000000181b157220 */ /* 0x000fe20000410000 */
[--C-:B------:R-:W-:Y:S01]  /*19b0*/  FFMA.FTZ R23, R15, R22, R30.reuse ;  /* 0x000000160f177223 */ /* 0x100fe2000001001e */
[----:B------:R-:W-:Y:S01]  /*19c0*/  FMUL.FTZ R25, R27, R42 ;  /* 0x0000002a1b197220 */ /* 0x000fe20000410000 */
[----:B------:R-:W-:Y:S01]  /*19d0*/  FFMA.FTZ R26, R15, R19, R30 ;  /* 0x000000130f1a7223 */ /* 0x000fe2000001001e */
[----:B------:R-:W-:Y:S01]  /*19e0*/  SHF.L.U32 R22, R31, 0x10, RZ ;  /* 0x000000101f167819 */ /* 0x000fe200000006ff */
[C---:B------:R-:W-:Y:S01]  /*19f0*/  FMUL.FTZ R0, R27.reuse, R0 ;  /* 0x000000001b007220 */ /* 0x040fe20000410000 */
[C---:B------:R-:W-:Y:S01]  /*1a00*/  FMUL.FTZ R20, R27.reuse, R20 ;  /* 0x000000141b147220 */ /* 0x040fe20000410000 */
[C---:B------:R-:W-:Y:S01]  /*1a10*/  FMUL.FTZ R33, R27.reuse, R54 ;  /* 0x000000361b217220 */ /* 0x040fe20000410000 */
[C---:B------:R-:W-:Y:S01]  /*1a20*/  FMUL.FTZ R41, R27.reuse, R56 ;  /* 0x000000381b297220 */ /* 0x040fe20000410000 */
[C---:B------:R-:W-:Y:S01]  /*1a30*/  FMUL.FTZ R45, R27.reuse, R58 ;  /* 0x0000003a1b2d7220 */ /* 0x040fe20000410000 */
[----:B------:R-:W-:Y:S01]  /*1a40*/  SHF.L.U32 R19, R34, 0x10, RZ ;  /* 0x0000001022137819 */ /* 0x000fe200000006ff */
[----:B------:R-:W-:Y:S01]  /*1a50*/  FMUL.FTZ R16, R27, R16 ;  /* 0x000000101b107220 */ /* 0x000fe20000410000 */
[----:B------:R-:W-:Y:S01]  /*1a60*/  SHF.L.U32 R24, R35, 0x10, RZ ;  /* 0x0000001023187819 */ /* 0x000fe200000006ff */
[C---:B------:R-:W-:Y:S01]  /*1a70*/  FMUL.FTZ R32, R27.reuse, R32 ;  /* 0x000000201b207220 */ /* 0x040fe20000410000 */
[C---:B------:R-:W-:Y:S01]  /*1a80*/  FMUL.FTZ R38, R27.reuse, R38 ;  /* 0x000000261b267220 */ /* 0x040fe20000410000 */
[C---:B------:R-:W-:Y:S01]  /*1a90*/  FMUL.FTZ R40, R27.reuse, R40 ;  /* 0x000000281b287220 */ /* 0x040fe20000410000 */
[C---:B------:R-:W-:Y:S01]  /*1aa0*/  FMUL.FTZ R39, R27.reuse, R44 ;  /* 0x0000002c1b277220 */ /* 0x040fe20000410000 */
[----:B------:R-:W-:Y:S01]  /*1ab0*/  FMUL.FTZ R43, R27, R46 ;  /* 0x0000002e1b2b7220 */ /* 0x000fe20000410000 */
[----:B------:R-:W-:Y:S01]  /*1ac0*/  FFMA.FTZ R27, R37, R25, R36 ;  /* 0x00000019251b7223 */ /* 0x000fe20000010024 */
[--C-:B------:R-:W-:Y:S01]  /*1ad0*/  FFMA.FTZ R0, R0, R15, R30.reuse ;  /* 0x0000000f00007223 */ /* 0x100fe2000001001e */
[----:B------:R-:W-:Y:S01]  /*1ae0*/  FFMA.FTZ R41, R15, R41, R30 ;  /* 0x000000290f297223 */ /* 0x000fe2000001001e */
[--C-:B------:R-:W-:Y:S01]  /*1af0*/  FFMA.FTZ R20, R20, R29, R22.reuse ;  /* 0x0000001d14147223 */ /* 0x100fe20000010016 */
[C-C-:B------:R-:W-:Y:S01]  /*1b00*/  FFMA.FTZ R25, R29.reuse, R21, R22.reuse ;  /* 0x000000151d197223 */ /* 0x140fe20000010016 */
[C-C-:B------:R-:W-:Y:S01]  /*1b10*/  FFMA.FTZ R33, R29.reuse, R33, R22.reuse ;  /* 0x000000211d217223 */ /* 0x140fe20000010016 */
[----:B------:R-:W-:Y:S01]  /*1b20*/  FFMA.FTZ R45, R29, R45, R22 ;  /* 0x0000002d1d2d7223 */ /* 0x000fe20000010016 */
[--C-:B------:R-:W-:Y:S01]  /*1b30*/  FFMA.FTZ R15, R16, R37, R36.reuse ;  /* 0x00000025100f7223 */ /* 0x100fe20000010024 */
[----:B------:R-:W-:Y:S01]  /*1b40*/  FFMA.FTZ R38, R37, R38, R36 ;  /* 0x0000002625267223 */ /* 0x000fe20000010024 */
[--C-:B------:R-:W-:Y:S01]  /*1b50*/  FFMA.FTZ R21, R32, R19, R24.reuse ;  /* 0x0000001320157223 */ /* 0x100fe20000010018 */
[C-C-:B------:R-:W-:Y:S01]  /*1b60*/  FFMA.FTZ R40, R19.reuse, R40, R24.reuse ;  /* 0x0000002813287223 */ /* 0x140fe20000010018 */
[----:B------:R-:W-:Y:S01]  /*1b70*/  FFMA.FTZ R22, R19, R39, R24 ;  /* 0x0000002713167223 */ /* 0x000fe20000010018 */
[----:B------:R-:W-:Y:S01]  /*1b80*/  FFMA.FTZ R36, R37, R43, R36 ;  /* 0x0000002b25247223 */ /* 0x000fe20000010024 */
[----:B0-----:R-:W-:Y:S01]  /*1b90*/  IADD3 R16, P1, PT, R17, UR4, RZ ;  /* 0x0000000411107c10 */ /* 0x001fe2000ff3e0ff */
[----:B------:R-:W-:Y:S01]  /*1ba0*/  FFMA.FTZ R24, R19, R47, R24 ;  /* 0x0000002f13187223 */ /* 0x000fe20000010018 */
        /* <DEDUP_REMOVED lines=11> */
[----:B------:R-:W-:Y:S01]  /*1c60*/  ISETP.GE.U32.AND P1, PT, R3, R9, PT ;  /* 0x000000090300720c */ /* 0x000fe20003f26070 */
[----:B------:R1:W-:Y:S03]  /*1c70*/  STG.E.64 desc[UR8][R16.64+0xa000], R26 ;  /* 0x00a0001a10007986 */ /* 0x0003e6000c101b08 */
[----:B------:R-:W-:Y:S01]  /*1c80*/  ISETP.GE.AND.EX P1, PT, R2, R8, PT, P1 ;  /* 0x000000080200720c */ /* 0x000fe20003f26310 */
[----:B------:R1:W-:-:S12]  /*1c90*/  STG.E.64 desc[UR8][R16.64+0xf000], R36 ;  /* 0x00f0002410007986 */ /* 0x0003d8000c101b08 */
[----:B------:R-:W-:Y:S05]  /*1ca0*/  @!P1 BRA `(.L_x_630) ;  /* 0xffffffe400b09947 */ /* 0x000fea000383ffff */
[----:B------:R-:W-:Y:S05]  /*1cb0*/  EXIT ;  /* 0x000000000000794d */ /* 0x000fea0003800000 */
.L_x_631:
        /* <DEDUP_REMOVED lines=12> */
.L_x_1657:


//--------------------- .text._ZN13group_norm_v214gn_cuda_kernelI13__nv_bfloat16Li320ELi3ELi32ELi80ELi256ELb0ELi16ELi320ELi320ELi4ELb1ELi21ELb0ELb0ENS_16CompileConditionILi1000EEEEEvPT_PKS4_S7_S7_flPfS8_Pj --------------------------
	.section	.text._ZN13group_norm_v214gn_cuda_kernelI13__nv_bfloat16Li320ELi3ELi32ELi80ELi256ELb0ELi16ELi320ELi320ELi4ELb1ELi21ELb0ELb0ENS_16CompileConditionILi1000EEEEEvPT_PKS4_S7_S7_flPfS8_Pj,"ax",@progbits
	.align	128
        .global         _ZN13group_norm_v214gn_cuda_kernelI13__nv_bfloat16Li320ELi3ELi32ELi80ELi256ELb0ELi16ELi320ELi320ELi4ELb1ELi21ELb0ELb0ENS_16CompileConditionILi1000EEEEEvPT_PKS4_S7_S7_flPfS8_Pj
        .type           _ZN13group_norm_v214gn_cuda_kernelI13__nv_bfloat16Li320ELi3ELi32ELi80ELi256ELb0ELi16ELi320ELi320ELi4ELb1ELi21ELb0ELb0ENS_16CompileConditionILi1000EEEEEvPT_PKS4_S7_S7_flPfS8_Pj,@function
        .size           _ZN13group_norm_v214gn_cuda_kernelI13__nv_bfloat16Li320ELi3ELi32ELi80ELi256ELb0ELi16ELi320ELi320ELi4ELb1ELi21ELb0ELb0ENS_16CompileConditionILi1000EEEEEvPT_PKS4_S7_S7_flPfS8_Pj,(.L_x_1658 - _ZN13group_norm_v214gn_cuda_kernelI13__nv_bfloat16Li320ELi3ELi32ELi80ELi256ELb0ELi16ELi320ELi320ELi4ELb1ELi21ELb0ELb0ENS_16CompileConditionILi1000EEEEEvPT_PKS4_S7_S7_flPfS8_Pj)
        .other          _ZN13group_norm_v214gn_cuda_kernelI13__nv_bfloat16Li320ELi3ELi32ELi80ELi256ELb0ELi16ELi320ELi320ELi4ELb1ELi21ELb0ELb0ENS_16CompileConditionILi1000EEEEEvPT_PKS4_S7_S7_flPfS8_Pj,@"STO_CUDA_ENTRY STV_DEFAULT"
_ZN13group_norm_v214gn_cuda_kernelI13__nv_bfloat16Li320ELi3ELi32ELi80ELi256ELb0ELi16ELi320ELi320ELi4ELb1ELi21ELb0ELb0ENS_16CompileConditionILi1000EEEEEvPT_PKS4_S7_S7_flPfS8_Pj:
.text._ZN13group_norm_v214gn_cuda_kernelI13__nv_bfloat16Li320ELi3ELi32ELi80ELi256ELb0ELi16ELi320ELi320ELi4ELb1ELi21ELb0ELb0ENS_16CompileConditionILi1000EEEEEvPT_PKS4_S7_S7_flPfS8_Pj:
        /* <DEDUP_REMOVED lines=11> */
[----:B------:R-:W-:Y:S01]  /*00b0*/  MOV R47, 0x7ffffff1 ;  /* 0x7ffffff1002f7802 */ /* 0x000fe20000000f00 */
[----:B------:R-:W3:Y:S01]  /*00c0*/  S2R R7, SR_CgaCtaId ;  /* 0x0000000000077919 */ /* 0x000ee20000008800 */
[----:B------:R-:W-:Y:S01]  /*00d0*/  HFMA2 R46, -RZ, RZ, 0, 0 ;  /* 0x00000000ff2e7431 */ /* 0x000fe200000001ff */
[----:B------:R-:W4:Y:S01]  /*00e0*/  LDCU.64 UR8, c[0x0][0x358] ;  /* 0x00006b00ff0877ac */ /* 0x000f220008000a00 */
[----:B------:R-:W5:Y:S01]  /*00f0*/  S2R R9, SR_CTAID.X ;  /* 0x0000000000097919 */ /* 0x000f620000002500 */
[----:B--2---:R-:W-:-:S04]  /*0100*/  ULEA UR4, UP0, UR6, UR4, 0x2 ;  /* 0x0000000406047291 */ /* 0x004fc8000f8010ff */
[----:B------:R-:W-:Y:S01]  /*0110*/  ULEA.HI.X UR5, UR6, UR5, URZ, 0x2, UP0 ;  /* 0x0000000506057291 */ /* 0x000fe200080f14ff */
[----:B-1----:R-:W-:Y:S02]  /*0120*/  ISETP.EQ.U32.AND P1, PT, R10, RZ, PT ;  /* 0x000000ff0a00720c */ /* 0x002fe40003f22070 */
[----:B------:R-:W-:-:S03]  /*0130*/  MOV R54, UR4 ;  /* 0x0000000400367c02 */ /* 0x000fc60008000f00 */
[----:B------:R-:W-:Y:S02]  /*0140*/  MOV R55, UR5 ;  /* 0x0000000500377c02 */ /* 0x000fe40008000f00 */
[----:B0-----:R-:W-:-:S05]  /*0150*/  LOP3.LUT R0, R4, 0xffff, RZ, 0xc0, !PT ;  /* 0x0000ffff04007812 */ /* 0x001fca00078ec0ff */
[----:B------:R-:W-:Y:S01]  /*0160*/  IMAD R0, R0, 0xcccd, RZ ;  /* 0x0000cccd00007824 */ /* 0x000fe200078e02ff */
[----:B-----5:R-:W-:-:S04]  /*0170*/  LOP3.LUT P0, RZ, R9, 0xf, RZ, 0xc0, !PT ;  /* 0x0000000f09ff7812 */ /* 0x020fc8000780c0ff */
[----:B------:R-:W-:Y:S02]  /*0180*/  SHF.R.U32.HI R49, RZ, 0x16, R0 ;  /* 0x00000016ff317819 */ /* 0x000fe40000011600 */
[----:B------:R-:W-:Y:S02]  /*0190*/  ISETP.EQ.OR.EX P0, PT, R11, RZ, P0, P1 ;  /* 0x000000ff0b00720c */ /* 0x000fe40000702710 */
[----:B------:R-:W-:Y:S02]  /*01a0*/  PRMT R0, R49, 0x9910, RZ ;  /* 0x0000991031007816 */ /* 0x000fe400000000ff */
[----:B------:R-:W-:Y:S02]  /*01b0*/  ISETP.NE.AND P1, PT, R9, RZ, PT ;  /* 0x000000ff0900720c */ /* 0x000fe40003f25270 */
[----:B------:R-:W-:Y:S01]  /*01c0*/  ISETP.GT.U32.OR P0, PT, R4, 0x3, P0 ;  /* 0x000000030400780c */ /* 0x000fe20000704470 */
[----:B------:R-:W-:Y:S01]  /*01d0*/  IMAD R0, R0, 0x50, RZ ;  /* 0x0000005000007824 */ /* 0x000fe200078e02ff */
[----:B------:R-:W-:-:S04]  /*01e0*/  SEL R47, R47, 0x1, !P1 ;  /* 0x000000012f2f7807 */ /* 0x000fc80004800000 */
[----:B------:R-:W-:-:S04]  /*01f0*/  IADD3 R0, PT, PT, RZ, -R0, RZ ;  /* 0x80000000ff007210 */ /* 0x000fc80007ffe0ff */
[----:B------:R-:W-:Y:S02]  /*0200*/  PRMT R5, R0, 0x7710, RZ ;  /* 0x0000771000057816 */ /* 0x000fe400000000ff */
[----:B------:R-:W-:Y:S02]  /*0210*/  MOV R0, 0x400 ;  /* 0x0000040000007802 */ /* 0x000fe40000000f00 */
[----:B------:R-:W-:Y:S02]  /*0220*/  IADD3 R5, PT, PT, R5, R4, RZ ;  /* 0x0000000405057210 */ /* 0x000fe40007ffe0ff */
[----:B---3--:R-:W-:Y:S02]  /*0230*/  LEA R6, R7, R0, 0x18 ;  /* 0x0000000007067211 */ /* 0x008fe400078ec0ff */
[----:B------:R-:W-:Y:S02]  /*0240*/  LOP3.LUT R5, R5, 0xffff, RZ, 0xc0, !PT ;  /* 0x0000ffff05057812 */ /* 0x000fe400078ec0ff */
[----:B------:R-:W-:-:S02]  /*0250*/  SHF.L.U32 R0, R9, 0x4, RZ ;  /* 0x0000000409007819 */ /* 0x000fc400000006ff */
[----:B------:R-:W-:Y:S01]  /*0260*/  MOV R7, UR6 ;  /* 0x0000000600077c02 */ /* 0x000fe20008000f00 */
[----:B------:R-:W-:Y:S01]  /*0270*/  IMAD R8, R5, 0x28, R6 ;  /* 0x0000002805087824 */ /* 0x000fe200078e0206 */
[----:B------:R-:W-:Y:S01]  /*0280*/  LOP3.LUT R0, R0, 0xf0, RZ, 0xc0, !PT ;  /* 0x000000f000007812 */ /* 0x000fe200078ec0ff */
[----:B------:R-:W0:Y:S03]  /*0290*/  LDC R6, c[0x0][0x374] ;  /* 0x0000dd00ff067b82 */ /* 0x000e260000000800 */
[----:B------:R-:W-:Y:S02]  /*02a0*/  IADD3 R50, PT, PT, R49, R0, RZ ;  /* 0x0000000031327210 */ /* 0x000fe40007ffe0ff */
[----:B------:R-:W-:Y:S02]  /*02b0*/  SHF.L.U32 R0, R9, 0x1, RZ ;  /* 0x0000000109007819 */ /* 0x000fe400000006ff */
[----:B------:R-:W-:-:S02]  /*02c0*/  LEA R49, R49, R8, 0x3 ;  /* 0x0000000831317211 */ /* 0x000fc400078e18ff */
[----:B------:R-:W-:Y:S02]  /*02d0*/  LOP3.LUT R9, R0, 0x1e, RZ, 0xc0, !PT ;  /* 0x0000001e00097812 */ /* 0x000fe400078ec0ff */
[----:B------:R-:W-:-:S03]  /*02e0*/  MOV R8, RZ ;  /* 0x000000ff00087202 */ /* 0x000fc60000000f00 */
[----:B----4-:R-:W-:-:S07]  /*02f0*/  IMAD R48, R4, 0x8, R9 ;  /* 0x0000000804307824 */ /* 0x010fce00078e0209 */
.L_x_638:
[C---:B------:R-:W-:Y:S01]  /*0300*/  LOP3.LUT R34, R7.reuse, 0x7, RZ, 0xc0, !PT ;  /* 0x0000000707227812 */ /* 0x040fe200078ec0ff */
[----:B------:R-:W1:Y:S01]  /*0310*/  LDCU.64 UR4, c[0x0][0x388] ;  /* 0x00007100ff0477ac */ /* 0x000e620008000a00 */
[--C-:B------:R-:W-:Y:S01]  /*0320*/  SHF.R.U64 R52, R7, 0x3, R8.reuse ;  /* 0x0000000307347819 */ /* 0x100fe20000001208 */
[----:B------:R-:W-:Y:S01]  /*0330*/  IMAD R13, R50, 0xa00, RZ ;  /* 0x00000a00320d7824 */ /* 0x000fe200078e02ff */
[----:B------:R-:W-:Y:S01]  /*0340*/  MOV R57, RZ ;  /* 0x000000ff00397202 */ /* 0x000fe20000000f00 */
[----:B------:R-:W-:Y:S01]  /*0350*/  IMAD R34, R34, 0x140, RZ ;  /* 0x0000014022227824 */ /* 0x000fe200078e02ff */
[----:B------:R-:W-:-:S04]  /*0360*/  SHF.R.U32.HI R51, RZ, 0x3, R8 ;  /* 0x00000003ff337819 */ /* 0x000fc80000011608 */
[----:B------:R-:W-:Y:S01]  /*0370*/  LEA R56, R5, R34, 0x2 ;  /* 0x0000002205387211 */ /* 0x000fe200078e10ff */
[----:B------:R-:W-:-:S04]  /*0380*/  IMAD R9, R51, 0xa0000, RZ ;  /* 0x000a000033097824 */ /* 0x000fc800078e02ff */
[----:B------:R-:W-:-:S03]  /*0390*/  IMAD.WIDE.U32 R10, R52, 0xa0000, R56 ;  /* 0x000a0000340a7825 */ /* 0x000fc600078e0038 */
[----:B------:R-:W-:-:S04]  /*03a0*/  IADD3 R10, P1, PT, R13, R10, RZ ;  /* 0x0000000a0d0a7210 */ /* 0x000fc80007f3e0ff */
[----:B------:R-:W-:Y:S02]  /*03b0*/  IADD3.X R11, PT, PT, R11, R9, RZ, P1, !PT ;  /* 0x000000090b0b7210 */ /* 0x000fe40000ffe4ff */
[C---:B------:R-:W-:Y:S02]  /*03c0*/  SHF.L.U32 R9, R10.reuse, 0x1, RZ ;  /* 0x000000010a097819 */ /* 0x040fe400000006ff */
[----:B------:R-:W-:Y:S02]  /*03d0*/  SHF.L.U64.HI R10, R10, 0x1, R11 ;  /* 0x000000010a0a7819 */ /* 0x000fe4000001020b */
[----:B-1----:R-:W-:-:S04]  /*03e0*/  IADD3 R14, P1, PT, R9, UR4, RZ ;  /* 0x00000004090e7c10 */ /* 0x002fc8000ff3e0ff */
[----:B------:R-:W-:-:S05]  /*03f0*/  IADD3.X R15, PT, PT, R10, UR5, RZ, P1, !PT ;  /* 0x000000050a0f7c10 */ /* 0x000fca0008ffe4ff */
[----:B------:R-:W2:Y:S04]  /*0400*/  LDG.E.64.CONSTANT R18, desc[UR8][R14.64] ;  /* 0x000000080e127981 */ /* 0x000ea8000c1e9b00 */
[----:B------:R-:W3:Y:S04]  /*0410*/  LDG.E.64.CONSTANT R16, desc[UR8][R14.64+0x5000] ;  /* 0x005000080e107981 */ /* 0x000ee8000c1e9b00 */
[----:B------:R-:W4:Y:S04]  /*0420*/  LDG.E.64.CONSTANT R20, desc[UR8][R14.64+0xa000] ;  /* 0x00a000080e147981 */ /* 0x000f28000c1e9b00 */
[----:B------:R3:W5:Y:S01]  /*0430*/  LDG.E.64.CONSTANT R22, desc[UR8][R14.64+0xf000] ;  /* 0x00f000080e167981 */ /* 0x000762000c1e9b00 */
[----:B------:R-:W-:Y:S01]  /*0440*/  ISETP.GT.U32.AND P1, PT, R4, 0xf, PT ;  /* 0x0000000f0400780c */ /* 0x000fe20003f24070 */
[----:B------:R-:W-:Y:S01]  /*0450*/  IMAD.SHL.U32 R53, R7, 0x4, RZ ;  /* 0x0000000407357824 */ /* 0x000fe200078e00ff */
[----:B------:R-:W-:Y:S01]  /*0460*/  BSSY.RECONVERGENT B0, `(.L_x_632) ;  /* 0x00000d0000007945 */ /* 0x000fe20003800200 */
[----:B------:R-:W-:-:S03]  /*0470*/  CS2R R40, SRZ ;  /* 0x0000000000287805 */ /* 0x000fc6000001ff00 */
[----:B------:R-:W-:Y:S02]  /*0480*/  LOP3.LUT R53, R53, 0x1c, RZ, 0xc0, !PT ;  /* 0x0000001c35357812 */ /* 0x000fe400078ec0ff */
[C---:B--2---:R-:W-:Y:S02]  /*0490*/  PRMT R11, R18.reuse, 0x7632, R11 ;  /* 0x00007632120b7816 */ /* 0x044fe4000000000b */
[----:B------:R-:W-:Y:S02]  /*04a0*/  SHF.L.U32 R0, R18, 0x10, RZ ;  /* 0x0000001012007819 */ /* 0x000fe400000006ff */
[----:B------:R-:W-:Y:S02]  /*04b0*/  SHF.L.U32 R11, R11, 0x10, RZ ;  /* 0x000000100b0b7819 */ /* 0x000fe400000006ff */
[C---:B------:R-:W-:Y:S01]  /*04c0*/  PRMT R13, R19.reuse, 0x7632, R13 ;  /* 0x00007632130d7816 */ /* 0x040fe2000000000d */
        /* <DEDUP_REMOVED lines=8> */
[C---:B---3--:R-:W-:Y:S02]  /*0550*/  PRMT R15, R16.reuse, 0x7632, R15 ;  /* 0x00007632100f7816 */ /* 0x048fe4000000000f */
[----:B------:R-:W-:Y:S01]  /*0560*/  SHF.L.U32 R14, R16, 0x10, RZ ;  /* 0x00000010100e7819 */ /* 0x000fe200000006ff */
[----:B------:R-:W-:Y:S01]  /*0570*/  FADD.FTZ R19, R18, R13 ;  /* 0x0000000d12137221 */ /* 0x000fe20000010000 */
[----:B------:R-:W-:Y:S01]  /*0580*/  FFMA.FTZ R25, R13, R13, R24 ;  /* 0x0000000d0d197223 */ /* 0x000fe20000010018 */
[----:B------:R-:W-:Y:S01]  /*0590*/  IMAD.U32 R15, R15, 0x10000, RZ ;  /* 0x000100000f0f7824 */ /* 0x000fe200078e00ff */
[----:B------:R-:W-:Y:S01]  /*05a0*/  PRMT R18, R17, 0x7632, R18 ;  /* 0x0000763211127816 */ /* 0x000fe20000000012 */
[----:B------:R-:W-:Y:S01]  /*05b0*/  FADD.FTZ R24, R19, R14 ;  /* 0x0000000e13187221 */ /* 0x000fe20000010000 */
[----:B------:R-:W-:Y:S01]  /*05c0*/  FFMA.FTZ R26, R14, R14, R25 ;  /* 0x0000000e0e1a7223 */ /* 0x000fe20000010019 */
[----:B------:R-:W-:-:S02]  /*05d0*/  SHF.L.U32 R16, R17, 0x10, RZ ;  /* 0x0000001011107819 */ /* 0x000fc400000006ff */
[----:B------:R-:W-:Y:S01]  /*05e0*/  FADD.FTZ R19, R24, R15 ;  /* 0x0000000f18137221 */ /* 0x000fe20000010000 */
[----:B------:R-:W-:Y:S01]  /*05f0*/  FFMA.FTZ R25, R15, R15, R26 ;  /* 0x0000000f0f197223 */ /* 0x000fe2000001001a */
[----:B------:R-:W-:Y:S02]  /*0600*/  SHF.L.U32 R17, R18, 0x10, RZ ;  /* 0x0000001012117819 */ /* 0x000fe400000006ff */
[----:B------:R-:W-:Y:S01]  /*0610*/  FADD.FTZ R24, R19, R16 ;  /* 0x0000001013187221 */ /* 0x000fe20000010000 */
[----:B------:R-:W-:Y:S01]  /*0620*/  FFMA.FTZ R26, R16, R16, R25 ;  /* 0x00000010101a7223 */ /* 0x000fe20000010019 */
[C---:B----4-:R-:W-:Y:S02]  /*0630*/  PRMT R19, R20.reuse, 0x7632, R19 ;  /* 0x0000763214137816 */ /* 0x050fe40000000013 */
        /* <DEDUP_REMOVED lines=13> */
[----:B-----5:R-:W-:-:S02]  /*0710*/  PRMT R43, R22, 0x7632, R43 ;  /* 0x00007632162b7816 */ /* 0x020fc4000000002b */
        /* <DEDUP_REMOVED lines=19> */
[C---:B-1----:R-:W-:Y:S02]  /*0850*/  LEA.HI R23, R4.reuse, R53, RZ, 0x1e ;  /* 0x0000003504177211 */ /* 0x042fe400078ff0ff */
[----:B------:R-:W-:Y:S02]  /*0860*/  MOV R36, 0x400 ;  /* 0x0000040000247802 */ /* 0x000fe40000000f00 */
[----:B------:R-:W-:Y:S01]  /*0870*/  SHF.L.U32 R40, R4, 0x3, RZ ;  /* 0x0000000304287819 */ /* 0x000fe200000006ff */
[----:B------:R-:W-:-:S03]  /*0880*/  IMAD R34, R23, 0x50, -R34 ;  /* 0x0000005017227824 */ /* 0x000fc600078e0a22 */
[----:B------:R-:W-:Y:S01]  /*0890*/  LOP3.LUT R40, R40, 0x18, RZ, 0xc0, !PT ;  /* 0x0000001828287812 */ /* 0x000fe200078ec0ff */
[C---:B------:R-:W-:Y:S01]  /*08a0*/  VIADD R61, R34.reuse, 0x3c ;  /* 0x0000003c223d7836 */ /* 0x040fe20000000000 */
[----:B------:R-:W-:Y:S02]  /*08b0*/  SHF.R.U32.HI R23, RZ, 0x2, R34 ;  /* 0x00000002ff177819 */ /* 0x000fe40000011622 */
[C---:B------:R-:W-:Y:S02]  /*08c0*/  IADD3 R22, PT, PT, R34.reuse, 0x4, RZ ;  /* 0x0000000422167810 */ /* 0x040fe40007ffe0ff */
[C---:B------:R-:W-:Y:S02]  /*08d0*/  IADD3 R24, PT, PT, R34.reuse, 0x8, RZ ;  /* 0x0000000822187810 */ /* 0x040fe40007ffe0ff */
[----:B------:R-:W-:Y:S02]  /*08e0*/  IADD3 R26, PT, PT, R34, 0x10, RZ ;  /* 0x00000010221a7810 */ /* 0x000fe40007ffe0ff */
[----:B------:R-:W-:-:S02]  /*08f0*/  SHF.R.U32.HI R27, RZ, 0x2, R24 ;  /* 0x00000002ff1b7819 */ /* 0x000fc40000011618 */
[C---:B------:R-:W-:Y:S02]  /*0900*/  IADD3 R28, PT, PT, R34.reuse, 0x14, RZ ;  /* 0x00000014221c7810 */ /* 0x040fe40007ffe0ff */
[----:B------:R-:W-:Y:S02]  /*0910*/  SHF.R.U32.HI R31, RZ, 0x2, R26 ;  /* 0x00000002ff1f7819 */ /* 0x000fe4000001161a */
[----:B------:R-:W-:Y:S02]  /*0920*/  SHF.R.U32.HI R33, RZ, 0x2, R28 ;  /* 0x00000002ff217819 */ /* 0x000fe4000001161c */
[C---:B------:R-:W-:Y:S02]  /*0930*/  IADD3 R39, PT, PT, R34.reuse, 0x28, RZ ;  /* 0x0000002822277810 */ /* 0x040fe40007ffe0ff */
[C---:B------:R-:W-:Y:S02]  /*0940*/  IADD3 R41, PT, PT, R34.reuse, 0x30, RZ ;  /* 0x0000003022297810 */ /* 0x040fe40007ffe0ff */
[----:B------:R-:W-:-:S02]  /*0950*/  IADD3 R60, PT, PT, R34, 0x38, RZ ;  /* 0x00000038223c7810 */ /* 0x000fc40007ffe0ff */
[----:B--2---:R-:W-:Y:S02]  /*0960*/  LEA R36, R25, R36, 0x18 ;  /* 0x0000002419247211 */ /* 0x004fe400078ec0ff */
[----:B------:R-:W-:Y:S02]  /*0970*/  SHF.R.U32.HI R25, RZ, 0x2, R22 ;  /* 0x00000002ff197819 */ /* 0x000fe40000011616 */
[C---:B------:R-:W-:Y:S01]  /*0980*/  IADD3 R22, PT, PT, R34.reuse, 0xc, RZ ;  /* 0x0000000c22167810 */ /* 0x040fe20007ffe0ff */
[--C-:B------:R-:W-:Y:S01]  /*0990*/  IMAD R23, R23, 0x28, R36.reuse ;  /* 0x0000002817177824 */ /* 0x100fe200078e0224 */
[----:B------:R-:W-:Y:S01]  /*09a0*/  IADD3 R37, PT, PT, R34, 0x40, RZ ;  /* 0x0000004022257810 */ /* 0x000fe20007ffe0ff */
        /* <DEDUP_REMOVED lines=10> */
[C---:B------:R-:W-:Y:S01]  /*0a50*/  IMAD.IADD R31, R40.reuse, 0x1, R31 ;  /* 0x00000001281f7824 */ /* 0x040fe200078e021f */
[----:B------:R-:W-:-:S02]  /*0a60*/  IADD3 R29, PT, PT, R40, R29, RZ ;  /* 0x0000001d281d7210 */ /* 0x000fc40007ffe0ff */
[----:B------:R-:W2:Y:S01]  /*0a70*/  LDS.64 R24, [R25] ;  /* 0x0000000019187984 */ /* 0x000ea20000000a00 */
[----:B------:R-:W-:Y:S02]  /*0a80*/  IADD3 R33, PT, PT, R40, R33, RZ ;  /* 0x0000002128217210 */ /* 0x000fe40007ffe0ff */
[----:B------:R-:W-:Y:S01]  /*0a90*/  IADD3 R59, PT, PT, R34, 0x44, RZ ;  /* 0x00000044223b7810 */ /* 0x000fe20007ffe0ff */
[----:B------:R-:W3:Y:S01]  /*0aa0*/  LDS.64 R26, [R27] ;  /* 0x000000001b1a7984 */ /* 0x000ee20000000a00 */
[----:B------:R-:W-:Y:S02]  /*0ab0*/  SHF.R.U32.HI R39, RZ, 0x2, R39 ;  /* 0x00000002ff277819 */ /* 0x000fe40000011627 */
[----:B------:R-:W-:Y:S01]  /*0ac0*/  SHF.R.U32.HI R41, RZ, 0x2, R41 ;  /* 0x00000002ff297819 */ /* 0x000fe20000011629 */
[----:B------:R-:W4:Y:S01]  /*0ad0*/  LDS.64 R28, [R29] ;  /* 0x000000001d1c7984 */ /* 0x000f220000000a00 */
[----:B------:R-:W-:Y:S01]  /*0ae0*/  SHF.R.U32.HI R60, RZ, 0x2, R60 ;  /* 0x00000002ff3c7819 */ /* 0x000fe2000001163c */
[--C-:B------:R-:W-:Y:S01]  /*0af0*/  IMAD R39, R39, 0x28, R36.reuse ;  /* 0x0000002827277824 */ /* 0x100fe200078e0224 */
[----:B------:R-:W-:Y:S01]  /*0b00*/  SHF.R.U32.HI R61, RZ, 0x2, R61 ;  /* 0x00000002ff3d7819 */ /* 0x000fe2000001163d */
[----:B------:R-:W5:Y:S01]  /*0b10*/  LDS.64 R30, [R31] ;  /* 0x000000001f1e7984 */ /* 0x000f620000000a00 */
[--C-:B------:R-:W-:Y:S01]  /*0b20*/  IMAD R41, R41, 0x28, R36.reuse ;  /* 0x0000002829297824 */ /* 0x100fe200078e0224 */
[----:B------:R-:W-:Y:S01]  /*0b30*/  SHF.R.U32.HI R37, RZ, 0x2, R37 ;  /* 0x00000002ff257819 */ /* 0x000fe20000011625 */
[--C-:B------:R-:W-:Y:S01]  /*0b40*/  IMAD R60, R60, 0x28, R36.reuse ;  /* 0x000000283c3c7824 */ /* 0x100fe200078e0224 */
[----:B------:R-:W0:Y:S01]  /*0b50*/  LDS.64 R32, [R33] ;  /* 0x0000000021207984 */ /* 0x000e220000000a00 */
[C---:B------:R-:W-:Y:S01]  /*0b60*/  IADD3 R39, PT, PT, R40.reuse, R39, RZ ;  /* 0x0000002728277210 */ /* 0x040fe20007ffe0ff */
[--C-:B------:R-:W-:Y:S01]  /*0b70*/  IMAD R61, R61, 0x28, R36.reuse ;  /* 0x000000283d3d7824 */ /* 0x100fe200078e0224 */
[----:B------:R-:W-:Y:S01]  /*0b80*/  SHF.R.U32.HI R59, RZ, 0x2, R59 ;  /* 0x00000002ff3b7819 */ /* 0x000fe2000001163b */
[----:B------:R-:W-:Y:S01]  /*0b90*/  IMAD R37, R37, 0x28, R36 ;  /* 0x0000002825257824 */ /* 0x000fe200078e0224 */
[----:B------:R-:W-:-:S02]  /*0ba0*/  IADD3 R41, PT, PT, R40, R41, RZ ;  /* 0x0000002928297210 */ /* 0x000fc40007ffe0ff */
[C---:B------:R-:W-:Y:S01]  /*0bb0*/  IADD3 R60, PT, PT, R40.reuse, R60, RZ ;  /* 0x0000003c283c7210 */ /* 0x040fe20007ffe0ff */
[----:B------:R-:W-:Y:S01]  /*0bc0*/  IMAD R59, R59, 0x28, R36 ;  /* 0x000000283b3b7824 */ /* 0x000fe200078e0224 */
[----:B------:R-:W-:Y:S01]  /*0bd0*/  IADD3 R37, PT, PT, R40, R37, RZ ;  /* 0x0000002528257210 */ /* 0x000fe20007ffe0ff */
[----:B-1----:R-:W-:Y:S01]  /*0be0*/  FADD.FTZ R35, RZ, R22 ;  /* 0x00000016ff237221 */ /* 0x002fe20000010000 */
[----:B------:R-:W-:Y:S01]  /*0bf0*/  FADD.FTZ R22, RZ, R23 ;  /* 0x00000017ff167221 */ /* 0x000fe20000010000 */
[----:B------:R-:W-:Y:S02]  /*0c00*/  IADD3 R23, PT, PT, R34, 0x18, RZ ;  /* 0x0000001822177810 */ /* 0x000fe40007ffe0ff */
[----:B--2---:R-:W-:Y:S01]  /*0c10*/  FADD.FTZ R35, R35, R24 ;  /* 0x0000001823237221 */ /* 0x004fe20000010000 */
[----:B------:R-:W-:Y:S01]  /*0c20*/  FADD.FTZ R22, R22, R25 ;  /* 0x0000001916167221 */ /* 0x000fe20000010000 */
[----:B------:R-:W-:Y:S02]  /*0c30*/  SHF.R.U32.HI R23, RZ, 0x2, R23 ;  /* 0x00000002ff177819 */ /* 0x000fe40000011617 */
[----:B------:R-:W-:Y:S01]  /*0c40*/  IADD3 R24, PT, PT, R34, 0x20, RZ ;  /* 0x0000002022187810 */ /* 0x000fe20007ffe0ff */
[----:B---3--:R-:W-:Y:S01]  /*0c50*/  FADD.FTZ R22, R22, R27 ;  /* 0x0000001b16167221 */ /* 0x008fe20000010000 */
[----:B------:R-:W-:Y:S01]  /*0c60*/  FADD.FTZ R35, R35, R26 ;  /* 0x0000001a23237221 */ /* 0x000fe20000010000 */
[----:B------:R-:W-:-:S02]  /*0c70*/  IMAD R23, R23, 0x28, R36 ;  /* 0x0000002817177824 */ /* 0x000fc400078e0224 */
[----:B----4-:R-:W-:Y:S01]  /*0c80*/  FADD.FTZ R22, R22, R29 ;  /* 0x0000001d16167221 */ /* 0x010fe20000010000 */
[----:B------:R-:W-:Y:S01]  /*0c90*/  FADD.FTZ R35, R35, R28 ;  /* 0x0000001c23237221 */ /* 0x000fe20000010000 */
[----:B------:R-:W-:Y:S02]  /*0ca0*/  IADD3 R28, PT, PT, R34, 0x34, RZ ;  /* 0x00000034221c7810 */ /* 0x000fe40007ffe0ff */
[----:B-----5:R-:W-:Y:S01]  /*0cb0*/  FADD.FTZ R22, R22, R31 ;  /* 0x0000001f16167221 */ /* 0x020fe20000010000 */
[----:B------:R-:W-:Y:S01]  /*0cc0*/  IADD3 R23, PT, PT, R40, R23, RZ ;  /* 0x0000001728177210 */ /* 0x000fe20007ffe0ff */
[----:B------:R-:W-:Y:S01]  /*0cd0*/  FADD.FTZ R25, R35, R30 ;  /* 0x0000001e23197221 */ /* 0x000fe20000010000 */
[----:B------:R-:W-:Y:S01]  /*0ce0*/  IADD3 R31, PT, PT, R34, 0x24, RZ ;  /* 0x00000024221f7810 */ /* 0x000fe20007ffe0ff */
[----:B0-----:R-:W-:Y:S01]  /*0cf0*/  FADD.FTZ R58, R22, R33 ;  /* 0x00000021163a7221 */ /* 0x001fe20000010000 */
[----:B------:R-:W-:Y:S01]  /*0d00*/  IADD3 R22, PT, PT, R34, 0x1c, RZ ;  /* 0x0000001c22167810 */ /* 0x000fe20007ffe0ff */
[----:B------:R-:W-:Y:S01]  /*0d10*/  FADD.FTZ R25, R25, R32 ;  /* 0x0000002019197221 */ /* 0x000fe20000010000 */
[----:B------:R-:W-:-:S02]  /*0d20*/  SHF.R.U32.HI R31, RZ, 0x2, R31 ;  /* 0x00000002ff1f7819 */ /* 0x000fc4000001161f */
[----:B------:R-:W-:Y:S02]  /*0d30*/  SHF.R.U32.HI R27, RZ, 0x2, R22 ;  /* 0x00000002ff1b7819 */ /* 0x000fe40000011616 */
[C---:B------:R-:W-:Y:S02]  /*0d40*/  IADD3 R35, PT, PT, R34.reuse, 0x2c, RZ ;  /* 0x0000002c22237810 */ /* 0x040fe40007ffe0ff */
[C---:B------:R-:W-:Y:S01]  /*0d50*/  IADD3 R29, PT, PT, R34.reuse, 0x48, RZ ;  /* 0x00000048221d7810 */ /* 0x040fe20007ffe0ff */
[----:B------:R-:W-:Y:S01]  /*0d60*/  IMAD R22, R27, 0x28, R36 ;  /* 0x000000281b167824 */ /* 0x000fe200078e0224 */
[----:B------:R-:W-:Y:S02]  /*0d70*/  SHF.R.U32.HI R27, RZ, 0x2, R24 ;  /* 0x00000002ff1b7819 */ /* 0x000fe40000011618 */
[----:B------:R-:W-:Y:S01]  /*0d80*/  IADD3 R33, PT, PT, R34, 0x4c, RZ ;  /* 0x0000004c22217810 */ /* 0x000fe20007ffe0ff */
[--C-:B------:R-:W-:Y:S01]  /*0d90*/  IMAD R34, R31, 0x28, R36.reuse ;  /* 0x000000281f227824 */ /* 0x100fe200078e0224 */
[----:B------:R-:W-:Y:S01]  /*0da0*/  IADD3 R26, PT, PT, R40, R22, RZ ;  /* 0x00000016281a7210 */ /* 0x000fe20007ffe0ff */
[----:B------:R-:W-:Y:S01]  /*0db0*/  IMAD R24, R27, 0x28, R36 ;  /* 0x000000281b187824 */ /* 0x000fe200078e0224 */
[----:B------:R-:W0:Y:S01]  /*0dc0*/  LDS.64 R22, [R23] ;  /* 0x0000000017167984 */ /* 0x000e220000000a00 */
[----:B------:R-:W-:-:S02]  /*0dd0*/  SHF.R.U32.HI R35, RZ, 0x2, R35 ;  /* 0x00000002ff237819 */ /* 0x000fc40000011623 */
[C---:B------:R-:W-:Y:S01]  /*0de0*/  IADD3 R34, PT, PT, R40.reuse, R34, RZ ;  /* 0x0000002228227210 */ /* 0x040fe20007ffe0ff */
[----:B------:R-:W1:Y:S01]  /*0df0*/  LDS.64 R26, [R26] ;  /* 0x000000001a1a7984 */ /* 0x000e620000000a00 */
[C---:B------:R-:W-:Y:S01]  /*0e00*/  IADD3 R30, PT, PT, R40.reuse, R24, RZ ;  /* 0x00000018281e7210 */ /* 0x040fe20007ffe0ff */
[----:B------:R-:W-:Y:S01]  /*0e10*/  IMAD R24, R35, 0x28, R36 ;  /* 0x0000002823187824 */ /* 0x000fe200078e0224 */
[----:B------:R-:W-:Y:S02]  /*0e20*/  SHF.R.U32.HI R29, RZ, 0x2, R29 ;  /* 0x00000002ff1d7819 */ /* 0x000fe4000001161d */
[----:B------:R-:W-:Y:S01]  /*0e30*/  LDS.64 R34, [R34] ;  /* 0x0000000022227984 */ /* 0x000fe20000000a00 */
[----:B------:R-:W-:Y:S02]  /*0e40*/  SHF.R.U32.HI R28, RZ, 0x2, R28 ;  /* 0x00000002ff1c7819 */ /* 0x000fe4000001161c */
[--C-:B------:R-:W-:Y:S01]  /*0e50*/  IMAD R29, R29, 0x28, R36.reuse ;  /* 0x000000281d1d7824 */ /* 0x100fe200078e0224 */
[----:B------:R-:W2:Y:S01]  /*0e60*/  LDS.64 R30, [R30] ;  /* 0x000000001e1e7984 */ /* 0x000ea20000000a00 */
[----:B------:R-:W-:Y:S01]  /*0e70*/  IADD3 R24, PT, PT, R40, R24, RZ ;  /* 0x0000001828187210 */ /* 0x000fe20007ffe0ff */
[----:B------:R-:W-:Y:S01]  /*0e80*/  IMAD R28, R28, 0x28, R36 ;  /* 0x000000281c1c7824 */ /* 0x000fe200078e0224 */
[----:B------:R-:W-:-:S02]  /*0e90*/  SHF.R.U32.HI R33, RZ, 0x2, R33 ;  /* 0x00000002ff217819 */ /* 0x000fc40000011621 */
[C---:B------:R-:W-:Y:S01]  /*0ea0*/  IADD3 R38, PT, PT, R40.reuse, R29, RZ ;  /* 0x0000001d28267210 */ /* 0x040fe20007ffe0ff */
[C---:B------:R-:W-:Y:S01]  /*0eb0*/  IMAD.IADD R28, R40.reuse, 0x1, R28 ;  /* 0x00000001281c7824 */ /* 0x040fe200078e021c */
[C---:B------:R-:W-:Y:S01]  /*0ec0*/  IADD3 R32, PT, PT, R40.reuse, R61, RZ ;  /* 0x0000003d28207210 */ /* 0x040fe20007ffe0ff */
[----:B------:R-:W-:Y:S01]  /*0ed0*/  IMAD R33, R33, 0x28, R36 ;  /* 0x0000002821217824 */ /* 0x000fe200078e0224 */
[----:B------:R-:W-:-:S04]  /*0ee0*/  IADD3 R36, PT, PT, R40, R59, RZ ;  /* 0x0000003b28247210 */ /* 0x000fc80007ffe0ff */
[----:B------:R-:W-:Y:S01]  /*0ef0*/  IADD3 R40, PT, PT, R40, R33, RZ ;  /* 0x0000002128287210 */ /* 0x000fe20007ffe0ff */
[----:B0-----:R-:W-:Y:S01]  /*0f00*/  FADD.FTZ R25, R25, R22 ;  /* 0x0000001619197221 */ /* 0x001fe20000010000 */
[----:B------:R-:W-:Y:S02]  /*0f10*/  FADD.FTZ R58, R58, R23 ;  /* 0x000000173a3a7221 */ /* 0x000fe40000010000 */
[----:B------:R-:W0:Y:S01]  /*0f20*/  LDS.64 R22, [R39] ;  /* 0x0000000027167984 */ /* 0x000e220000000a00 */
[----:B-1----:R-:W-:Y:S01]  /*0f30*/  FADD.FTZ R29, R25, R26 ;  /* 0x0000001a191d7221 */ /* 0x002fe20000010000 */
[----:B------:R-:W-:Y:S02]  /*0f40*/  FADD.FTZ R58, R58, R27 ;  /* 0x0000001b3a3a7221 */ /* 0x000fe40000010000 */
[----:B------:R-:W1:Y:S04]  /*0f50*/  LDS.64 R24, [R24] ;  /* 0x0000000018187984 */ /* 0x000e680000000a00 */
[----:B------:R-:W3:Y:S01]  /*0f60*/  LDS.64 R26, [R41] ;  /* 0x00000000291a7984 */ /* 0x000ee20000000a00 */
[----:B--2---:R-:W-:Y:S01]  /*0f70*/  FADD.FTZ R33, R29, R30 ;  /* 0x0000001e1d217221 */ /* 0x004fe20000010000 */
[----:B------:R-:W-:-:S02]  /*0f80*/  FADD.FTZ R59, R58, R31 ;  /* 0x0000001f3a3b7221 */ /* 0x000fc40000010000 */
[----:B------:R-:W2:Y:S01]  /*0f90*/  LDS.64 R28, [R28] ;  /* 0x000000001c1c7984 */ /* 0x000ea20000000a00 */
[----:B------:R-:W-:Y:S01]  /*0fa0*/  FADD.FTZ R58, R33, R34 ;  /* 0x00000022213a7221 */ /* 0x000fe20000010000 */
[----:B------:R-:W-:Y:S02]  /*0fb0*/  FADD.FTZ R59, R59, R35 ;  /* 0x000000233b3b7221 */ /* 0x000fe40000010000 */
[----:B------:R-:W4:Y:S04]  /*0fc0*/  LDS.64 R30, [R60] ;  /* 0x000000003c1e7984 */ /* 0x000f280000000a00 */
[----:B------:R-:W5:Y:S04]  /*0fd0*/  LDS.64 R32, [R32] ;  /* 0x0000000020207984 */ /* 0x000f680000000a00 */
[----:B------:R-:W5:Y:S04]  /*0fe0*/  LDS.64 R34, [R37] ;  /* 0x0000000025227984 */ /* 0x000f680000000a00 */
[----:B------:R-:W5:Y:S04]  /*0ff0*/  LDS.64 R36, [R36] ;  /* 0x0000000024247984 */ /* 0x000f680000000a00 */
        /* <DEDUP_REMOVED lines=21> */
[----:B------:R-:W-:-:S07]  /*1150*/  FADD.FTZ R41, R22, R41 ;  /* 0x0000002916297221 */ /* 0x000fce0000010000 */
.L_x_633:
[----:B------:R-:W-:Y:S05]  /*1160*/  BSYNC.RECONVERGENT B0 ;  /* 0x0000000000007941 */ /* 0x000fea0003800200 */
.L_x_632:
[----:B-1----:R-:W1:Y:S01]  /*1170*/  SHFL.BFLY PT, R23, R40, 0x2, 0x1f ;  /* 0x0c401f0028177f89 */ /* 0x002e6200000e0000 */
[C---:B------:R-:W-:Y:S02]  /*1180*/  LOP3.LUT P2, RZ, R4.reuse, 0x3f3, RZ, 0xc0, !PT ;  /* 0x000003f304ff7812 */ /* 0x040fe4000784c0ff */
[C---:B------:R-:W-:Y:S01]  /*1190*/  ISETP.GT.U32.AND P1, PT, R4.reuse, 0x3f, PT ;  /* 0x0000003f0400780c */ /* 0x040fe20003f24070 */
[----:B------:R-:W2:Y:S01]  /*11a0*/  SHFL.BFLY PT, R22, R41, 0x2, 0x1f ;  /* 0x0c401f0029167f89 */ /* 0x000ea200000e0000 */
[----:B------:R-:W-:-:S09]  /*11b0*/  ISETP.NE.AND P3, PT, R4, RZ, PT ;  /* 0x000000ff0400720c */ /* 0x000fd20003f65270 */
[----:B------:R-:W3:Y:S01]  /*11c0*/  @!P2 LDC.64 R26, c[0x0][0x3b8] ;  /* 0x0000ee00ff1aab82 */ /* 0x000ee20000000a00 */
[-C--:B0-----:R-:W-:Y:S01]  /*11d0*/  @!P2 IMAD R31, R6, R46.reuse, UR6 ;  /* 0x00000006061fae24 */ /* 0x081fe2000f8e022e */
[----:B------:R-:W-:Y:S01]  /*11e0*/  @!P1 SHF.L.U32 R30, R4, 0x1, RZ ;  /* 0x00000001041e9819 */ /* 0x000fe200000006ff */
[----:B------:R-:W-:-:S03]  /*11f0*/  @!P1 IMAD R33, R6, R46, UR6 ;  /* 0x0000000606219e24 */ /* 0x000fc6000f8e022e */
[----:B------:R-:W-:Y:S02]  /*1200*/  @!P2 LEA R31, R31, R48, 0x7 ;  /* 0x000000301f1fa211 */ /* 0x000fe400078e38ff */
[----:B------:R-:W0:Y:S01]  /*1210*/  @!P1 LDC.64 R24, c[0x0][0x3b8] ;  /* 0x0000ee00ff189b82 */ /* 0x000e220000000a00 */
[----:B------:R-:W-:Y:S01]  /*1220*/  @!P1 LOP3.LUT R30, R30, 0x7e, RZ, 0xc0, !PT ;  /* 0x0000007e1e1e9812 */ /* 0x000fe200078ec0ff */
[----:B-1----:R-:W-:-:S03]  /*1230*/  FADD.FTZ R23, R23, R40 ;  /* 0x0000002817177221 */ /* 0x002fc60000010000 */
[----:B------:R-:W-:Y:S01]  /*1240*/  @!P1 LEA R33, R33, R30, 0x7 ;  /* 0x0000001e21219211 */ /* 0x000fe200078e38ff */
[----:B--2---:R-:W-:Y:S02]  /*1250*/  FADD.FTZ R28, R22, R41 ;  /* 0x00000029161c7221 */ /* 0x004fe40000010000 */
[----:B------:R-:W1:Y:S04]  /*1260*/  SHFL.BFLY PT, R22, R23, 0x1, 0x1f ;  /* 0x0c201f0017167f89 */ /* 0x000e6800000e0000 */
[----:B------:R-:W2:Y:S01]  /*1270*/  SHFL.BFLY PT, R29, R28, 0x1, 0x1f ;  /* 0x0c201f001c1d7f89 */ /* 0x000ea200000e0000 */
[----:B---3--:R-:W-:-:S04]  /*1280*/  @!P2 IMAD.WIDE.U32 R26, R31, 0x4, R26 ;  /* 0x000000041f1aa825 */ /* 0x008fc800078e001a */
[----:B0-----:R-:W-:-:S04]  /*1290*/  @!P1 IMAD.WIDE.U32 R24, R33, 0x4, R24 ;  /* 0x0000000421189825 */ /* 0x001fc800078e0018 */
[----:B-1----:R-:W-:Y:S01]  /*12a0*/  FADD.FTZ R22, R23, R22 ;  /* 0x0000001617167221 */ /* 0x002fe20000010000 */
        /* <DEDUP_REMOVED lines=8> */
.L_x_635:
[----:B------:R-:W2:Y:S04]  /*1330*/  LD.E.STRONG.GPU R23, desc[UR8][R54.64] ;  /* 0x0000000836177980 */ /* 0x000ea8000c10f900 */
[----:B--2---:R-:W-:Y:S01]  /*1340*/  CCTL.IVALL ;  /* 0x00000000ff00798f */ /* 0x004fe20002000000 */
[----:B------:R-:W-:Y:S05]  /*1350*/  YIELD ;  /* 0x0000000000007946 */ /* 0x000fea0003800000 */
[----:B-----5:R-:W-:-:S04]  /*1360*/  LOP3.LUT R23, R23, R22, RZ, 0x3c, !PT ;  /* 0x0000001617177212 */ /* 0x020fc800078e3cff */
[----:B------:R-:W-:-:S13]  /*1370*/  ISETP.GT.AND P2, PT, R23, -0x1, PT ;  /* 0xffffffff1700780c */ /* 0x000fda0003f44270 */
[----:B------:R-:W-:Y:S05]  /*1380*/  @P2 BRA `(.L_x_635) ;  /* 0xfffffffc00e82947 */ /* 0x000fea000383ffff */
.L_x_634:
[----:B------:R-:W-:Y:S05]  /*1390*/  WARPSYNC.ALL ;  /* 0x0000000000007948 */ /* 0x000fea0003800000 */
[----:B------:R-:W-:Y:S08]  /*13a0*/  BAR.SYNC.DEFER_BLOCKING 0x0 ;  /* 0x0000000000007b1d */ /* 0x000ff00000010000 */
[----:B0-----:R-:W0:Y:S01]  /*13b0*/  LDC.64 R22, c[0x0][0x390] ;  /* 0x0000e400ff167b82 */ /* 0x001e220000000a00 */
[----:B------:R1:W2:Y:S01]  /*13c0*/  @!P1 LDG.E.64 R26, desc[UR8][R24.64] ;  /* 0x00000008181a9981 */ /* 0x0002a2000c1e1b00 */
[----:B0-----:R-:W-:-:S06]  /*13d0*/  IMAD.WIDE.U32 R22, R56, 0x2, R22 ;  /* 0x0000000238167825 */ /* 0x001fcc00078e0016 */
[----:B-1----:R-:W0:Y:S01]  /*13e0*/  LDC.64 R24, c[0x0][0x398] ;  /* 0x0000e600ff187b82 */ /* 0x002e220000000a00 */
[----:B------:R-:W3:Y:S01]  /*13f0*/  LDG.E.64.CONSTANT R22, desc[UR8][R22.64] ;  /* 0x0000000816167981 */ /* 0x000ee2000c1e9b00 */
[----:B0-----:R-:W-:-:S06]  /*1400*/  IMAD.WIDE.U32 R24, R56, 0x2, R24 ;  /* 0x0000000238187825 */ /* 0x001fcc00078e0018 */
[----:B------:R-:W4:Y:S01]  /*1410*/  LDG.E.64.CONSTANT R24, desc[UR8][R24.64] ;  /* 0x0000000818187981 */ /* 0x000f22000c1e9b00 */
[----:B------:R-:W-:Y:S01]  /*1420*/  HFMA2 R28, -RZ, RZ, 0, 0 ;  /* 0x00000000ff1c7431 */ /* 0x000fe200000001ff */
[----:B------:R-:W-:Y:S01]  /*1430*/  BSSY.RECONVERGENT B0, `(.L_x_636) ;  /* 0x0000035000007945 */ /* 0x000fe20003800200 */
[----:B--2---:R-:W-:Y:S01]  /*1440*/  @!P1 FADD.FTZ R28, RZ, R26 ;  /* 0x0000001aff1c9221 */ /* 0x004fe20000010000 */
[----:B------:R-:W-:Y:S01]  /*1450*/  MOV R26, RZ ;  /* 0x000000ff001a7202 */ /* 0x000fe20000000f00 */
[----:B------:R-:W-:-:S03]  /*1460*/  @!P1 FADD.FTZ R26, RZ, R27 ;  /* 0x0000001bff1a9221 */ /* 0x000fc60000010000 */
        /* <DEDUP_REMOVED lines=10> */
[----:B------:R-:W-:Y:S01]  /*1510*/  LOP3.LUT P1, RZ, R4, 0x3cf, RZ, 0xc0, !PT ;  /* 0x000003cf04ff7812 */ /* 0x000fe2000782c0ff */
[----:B0-----:R-:W-:Y:S01]  /*1520*/  FADD.FTZ R31, R30, R31 ;  /* 0x0000001f1e1f7221 */ /* 0x001fe20000010000 */
[----:B-1----:R-:W-:-:S04]  /*1530*/  FADD.FTZ R33, R32, R33 ;  /* 0x0000002120217221 */ /* 0x002fc80000010000 */
[----:B------:R-:W0:Y:S07]  /*1540*/  SHFL.BFLY PT, R26, R31, 0x1, 0x1f ;  /* 0x0c201f001f1a7f89 */ /* 0x000e2e00000e0000 */
[----:B------:R-:W1:Y:S01]  /*1550*/  @!P1 S2R R29, SR_CgaCtaId ;  /* 0x00000000001d9919 */ /* 0x000e620000008800 */
[----:B------:R-:W2:Y:S01]  /*1560*/  SHFL.BFLY PT, R28, R33, 0x1, 0x1f ;  /* 0x0c201f00211c7f89 */ /* 0x000ea200000e0000 */
[----:B------:R-:W-:Y:S01]  /*1570*/  @!P1 MOV R27, 0x400 ;  /* 0x00000400001b9802 */ /* 0x000fe20000000f00 */
[----:B0-----:R-:W-:-:S04]  /*1580*/  FADD.FTZ R26, R31, R26 ;  /* 0x0000001a1f1a7221 */ /* 0x001fc80000010000 */
[----:B------:R-:W-:Y:S01]  /*1590*/  @!P1 FMUL.FTZ R26, R26, 4.8828125727595761418e-05 ;  /* 0x384ccccd1a1a9820 */ /* 0x000fe20000410000 */
[----:B--2---:R-:W-:Y:S01]  /*15a0*/  FADD.FTZ R30, R33, R28 ;  /* 0x0000001c211e7221 */ /* 0x004fe20000010000 */
[----:B------:R-:W-:Y:S02]  /*15b0*/  @!P1 VIADD R28, R27, 0xc80 ;  /* 0x00000c801b1c9836 */ /* 0x000fe40000000000 */
[----:B------:R-:W-:-:S04]  /*15c0*/  @!P1 FMUL.FTZ R27, R26, R26 ;  /* 0x0000001a1a1b9220 */ /* 0x000fc80000410000 */
[----:B------:R-:W-:Y:S01]  /*15d0*/  @!P1 FFMA.FTZ R27, R30, 4.8828125727595761418e-05, -R27 ;  /* 0x384ccccd1e1b9823 */ /* 0x000fe2000001081b */
[----:B-1----:R-:W-:-:S04]  /*15e0*/  @!P1 LEA R29, R29, R28, 0x18 ;  /* 0x0000001c1d1d9211 */ /* 0x002fc800078ec0ff */
[----:B------:R-:W-:Y:S02]  /*15f0*/  @!P1 LEA.HI R29, R4, R29, RZ, 0x1f ;  /* 0x0000001d041d9211 */ /* 0x000fe400078ff8ff */
[----:B------:R-:W-:-:S05]  /*1600*/  @!P1 FMNMX.FTZ R27, RZ, R27, !PT ;  /* 0x0000001bff1b9209 */ /* 0x000fca0007810000 */
[----:B------:R0:W-:Y:S01]  /*1610*/  @!P1 STS.64 [R29], R26 ;  /* 0x0000001a1d009388 */ /* 0x0001e20000000a00 */
[----:B------:R-:W-:Y:S01]  /*1620*/  BAR.SYNC.DEFER_BLOCKING 0x0 ;  /* 0x0000000000007b1d */ /* 0x000fe20000010000 */
[----:B------:R-:W-:Y:S02]  /*1630*/  IADD3 R7, P1, PT, R7, 0x15, RZ ;  /* 0x0000001507077810 */ /* 0x000fe40007f3e0ff */
[----:B---3--:R-:W-:Y:S02]  /*1640*/  PRMT R32, R22, 0x7632, R32 ;  /* 0x0000763216207816 */ /* 0x008fe40000000020 */
[----:B------:R-:W-:Y:S02]  /*1650*/  IADD3.X R8, PT, PT, RZ, R8, RZ, P1, !PT ;  /* 0x00000008ff087210 */ /* 0x000fe40000ffe4ff */
[----:B------:R-:W-:Y:S02]  /*1660*/  PRMT R30, R23, 0x7632, R30 ;  /* 0x00007632171e7816 */ /* 0x000fe4000000001e */
[----:B----4-:R-:W-:-:S02]  /*1670*/  PRMT R33, R24, 0x7632, R33 ;  /* 0x0000763218217816 */ /* 0x010fc40000000021 */
[----:B------:R-:W-:Y:S01]  /*1680*/  PRMT R31, R25, 0x7632, R31 ;  /* 0x00007632191f7816 */ /* 0x000fe2000000001f */
[----:B0-----:R-:W-:Y:S06]  /*1690*/  @P0 BRA `(.L_x_637) ;  /* 0x0000000000380947 */ /* 0x001fec0003800000 */
[----:B------:R-:W0:Y:S01]  /*16a0*/  S2UR UR5, SR_CgaCtaId ;  /* 0x00000000000579c3 */ /* 0x000e220000008800 */
[----:B------:R-:W-:Y:S01]  /*16b0*/  UMOV UR4, 0x400 ;  /* 0x0000040000047882 */ /* 0x000fe20000000000 */
[----:B------:R-:W-:Y:S01]  /*16c0*/  IADD3 R28, PT, PT, R53, R4, RZ ;  /* 0x00000004351c7210 */ /* 0x000fe20007ffe0ff */
[----:B------:R-:W-:-:S03]  /*16d0*/  UIADD3 UR4, UPT, UPT, UR4, 0xc80, URZ ;  /* 0x00000c8004047890 */ /* 0x000fc6000fffe0ff */
[----:B------:R-:W-:-:S04]  /*16e0*/  SHF.L.U32 R29, R28, 0x1, RZ ;  /* 0x000000011c1d7819 */ /* 0x000fc800000006ff */
[----:B------:R-:W-:-:S04]  /*16f0*/  LEA R29, P1, R52, R29, 0x6 ;  /* 0x0000001d341d7211 */ /* 0x000fc800078230ff */
[----:B------:R-:W-:Y:S01]  /*1700*/  LEA.HI.X R52, R52, RZ, R51, 0x6, P1 ;  /* 0x000000ff34347211 */ /* 0x000fe200008f3433 */
[----:B0-----:R-:W-:-:S06]  /*1710*/  ULEA UR4, UR5, UR4, 0x18 ;  /* 0x0000000405047291 */ /* 0x001fcc000f8ec0ff */
[----:B------:R-:W-:-:S05]  /*1720*/  LEA R26, R4, UR4, 0x3 ;  /* 0x00000004041a7c11 */ /* 0x000fca000f8e18ff */
[----:B------:R-:W0:Y:S01]  /*1730*/  LDCU.64 UR4, c[0x0][0x3b0] ;  /* 0x00007600ff0477ac */ /* 0x000e220008000a00 */
[----:B------:R-:W1:Y:S01]  /*1740*/  LDS.64 R26, [R26] ;  /* 0x000000001a1a7984 */ /* 0x000e620000000a00 */
[----:B0-----:R-:W-:-:S04]  /*1750*/  LEA R28, P1, R29, UR4, 0x2 ;  /* 0x000000041d1c7c11 */ /* 0x001fc8000f8210ff */
[----:B------:R-:W-:-:S05]  /*1760*/  LEA.HI.X R29, R29, UR5, R52, 0x2, P1 ;  /* 0x000000051d1d7c11 */ /* 0x000fca00088f1434 */
[----:B-1----:R0:W-:Y:S04]  /*1770*/  STG.E.64 desc[UR8][R28.64], R26 ;  /* 0x0000001a1c007986 */ /* 0x0021e8000c101b08 */
.L_x_637:
[----:B------:R-:W-:Y:S05]  /*1780*/  BSYNC.RECONVERGENT B0 ;  /* 0x0000000000007941 */ /* 0x000fea0003800200 */
.L_x_636:
[----:B------:R-:W1:Y:S01]  /*1790*/  S2UR UR5, SR_CgaCtaId ;  /* 0x00000000000579c3 */ /* 0x000e620000008800 */
        /* <DEDUP_REMOVED lines=8> */
[----:B------:R-:W-:Y:S01]  /*1820*/  LOP3.LUT R46, R46, 0x1, RZ, 0x3c, !PT ;  /* 0x000000012e2e7812 */ /* 0x000fe200078e3cff */
[----:B-1----:R-:W-:-:S06]  /*1830*/  ULEA UR4, UR5, UR4, 0x18 ;  /* 0x0000000405047291 */ /* 0x002fcc000f8ec0ff */
[----:B0-----:R-:W-:-:S05]  /*1840*/  LEA R26, R56, UR4, 0x3 ;  /* 0x00000004381a7c11 */ /* 0x001fca000f8e18ff */
[----:B------:R-:W0:Y:S01]  /*1850*/  LDCU UR4, c[0x0][0x3a0] ;  /* 0x00007400ff0477ac */ /* 0x000e220008000800 */
[----:B------:R-:W0:Y:S02]  /*1860*/  LDS.64 R26, [R26] ;  /* 0x000000001a1a7984 */ /* 0x000e240000000a00 */
[----:B0-----:R-:W-:Y:S01]  /*1870*/  FADD.FTZ R27, R27, UR4 ;  /* 0x000000041b1b7e21 */ /* 0x001fe20008010000 */
[--C-:B------:R-:W-:Y:S01]  /*1880*/  FADD.FTZ R29, R0, -R26.reuse ;  /* 0x8000001a001d7221 */ /* 0x100fe20000010000 */
[----:B------:R-:W0:Y:S01]  /*1890*/  LDCU.64 UR4, c[0x0][0x380] ;  /* 0x00007000ff0477ac */ /* 0x000e220008000a00 */
[--C-:B------:R-:W-:Y:S01]  /*18a0*/  FADD.FTZ R37, R14, -R26.reuse ;  /* 0x8000001a0e257221 */ /* 0x100fe20000010000 */
[----:B------:R1:W2:Y:S01]  /*18b0*/  MUFU.RSQ R0, R27 ;  /* 0x0000001b00007308 */ /* 0x0002a20000001400 */
[--C-:B------:R-:W-:Y:S01]  /*18c0*/  FADD.FTZ R51, R18, -R26.reuse ;  /* 0x8000001a12337221 */ /* 0x100fe20000010000 */
[--C-:B------:R-:W-:Y:S01]  /*18d0*/  FADD.FTZ R41, R17, -R26.reuse ;  /* 0x8000001a11297221 */ /* 0x100fe20000010000 */
[--C-:B------:R-:W-:Y:S01]  /*18e0*/  FADD.FTZ R57, R20, -R26.reuse ;  /* 0x8000001a14397221 */ /* 0x100fe20000010000 */
[--C-:B------:R-:W-:Y:S01]  /*18f0*/  FADD.FTZ R21, R21, -R26.reuse ;  /* 0x8000001a15157221 */ /* 0x100fe20000010000 */
[----:B------:R-:W-:Y:S01]  /*1900*/  SHF.L.U32 R17, R24, 0x10, RZ ;  /* 0x0000001018117819 */ /* 0x000fe200000006ff */
[--C-:B------:R-:W-:Y:S01]  /*1910*/  FADD.FTZ R53, R19, -R26.reuse ;  /* 0x8000001a13357221 */ /* 0x100fe20000010000 */
[--C-:B------:R-:W-:Y:S01]  /*1920*/  FADD.FTZ R11, R11, -R26.reuse ;  /* 0x8000001a0b0b7221 */ /* 0x100fe20000010000 */
[--C-:B------:R-:W-:Y:S01]  /*1930*/  FADD.FTZ R15, R15, -R26.reuse ;  /* 0x8000001a0f0f7221 */ /* 0x100fe20000010000 */
[--C-:B-1----:R-:W-:Y:S01]  /*1940*/  FADD.FTZ R27, R42, -R26.reuse ;  /* 0x8000001a2a1b7221 */ /* 0x102fe20000010000 */
[--C-:B------:R-:W-:Y:S01]  /*1950*/  FADD.FTZ R43, R43, -R26.reuse ;  /* 0x8000001a2b2b7221 */ /* 0x100fe20000010000 */
[--C-:B------:R-:W-:Y:S01]  /*1960*/  FADD.FTZ R35, R12, -R26.reuse ;  /* 0x8000001a0c237221 */ /* 0x100fe20000010000 */
[--C-:B------:R-:W-:Y:S01]  /*1970*/  FADD.FTZ R13, R13, -R26.reuse ;  /* 0x8000001a0d0d7221 */ /* 0x100fe20000010000 */
[--C-:B------:R-:W-:Y:S01]  /*1980*/  FADD.FTZ R39, R16, -R26.reuse ;  /* 0x8000001a10277221 */ /* 0x100fe20000010000 */
[--C-:B------:R-:W-:Y:S01]  /*1990*/  FADD.FTZ R59, R44, -R26.reuse ;  /* 0x8000001a2c3b7221 */ /* 0x100fe20000010000 */
[----:B------:R-:W-:Y:S01]  /*19a0*/  FADD.FTZ R45, R45, -R26 ;  /* 0x8000001a2d2d7221 */ /* 0x000fe20000010000 */
[----:B------:R-:W-:Y:S01]  /*19b0*/  SHF.L.U32 R24, R33, 0x10, RZ ;  /* 0x0000001021187819 */ /* 0x000fe200000006ff */
[C---:B--2---:R-:W-:Y:S01]  /*19c0*/  FMUL.FTZ R20, R0.reuse, R29 ;  /* 0x0000001d00147220 */ /* 0x044fe20000410000 */
[C---:B------:R-:W-:Y:S01]  /*19d0*/  FMUL.FTZ R19, R0.reuse, R37 ;  /* 0x0000002500137220 */ /* 0x040fe20000410000 */
[C---:B------:R-:W-:Y:S01]  /*19e0*/  FMUL.FTZ R28, R0.reuse, R51 ;  /* 0x00000033001c7220 */ /* 0x040fe20000410000 */
[C---:B------:R-:W-:Y:S01]  /*19f0*/  FMUL.FTZ R34, R0.reuse, R27 ;  /* 0x0000001b00227220 */ /* 0x040fe20000410000 */
[----:B------:R-:W-:Y:S01]  /*1a00*/  FMUL.FTZ R14, R0, R21 ;  /* 0x00000015000e7220 */ /* 0x000fe20000410000 */
[--C-:B------:R-:W-:Y:S01]  /*1a10*/  FFMA.FTZ R21, R20, R22, R17.reuse ;  /* 0x0000001614157223 */ /* 0x100fe20000010011 */
[C-C-:B------:R-:W-:Y:S01]  /*1a20*/  FFMA.FTZ R19, R22.reuse, R19, R17.reuse ;  /* 0x0000001316137223 */ /* 0x140fe20000010011 */
[--C-:B------:R-:W-:Y:S01]  /*1a30*/  FFMA.FTZ R20, R22, R28, R17.reuse ;  /* 0x0000001c16147223 */ /* 0x100fe20000010011 */
[----:B------:R-:W-:Y:S01]  /*1a40*/  SHF.L.U32 R27, R32, 0x10, RZ ;  /* 0x00000010201b7819 */ /* 0x000fe200000006ff */
[----:B------:R-:W-:Y:S01]  /*1a50*/  FFMA.FTZ R17, R22, R34, R17 ;  /* 0x0000002216117223 */ /* 0x000fe20000010011 */
[C---:B------:R-:W-:Y:S01]  /*1a60*/  FMUL.FTZ R16, R0.reuse, R11 ;  /* 0x0000000b00107220 */ /* 0x040fe20000410000 */
[C---:B------:R-:W-:Y:S01]  /*1a70*/  FMUL.FTZ R26, R0.reuse, R15 ;  /* 0x0000000f001a7220 */ /* 0x040fe20000410000 */
[C---:B------:R-:W-:Y:S01]  /*1a80*/  FMUL.FTZ R53, R0.reuse, R53 ;  /* 0x0000003500357220 */ /* 0x040fe20000410000 */
[C---:B------:R-:W-:Y:S01]  /*1a90*/  FMUL.FTZ R43, R0.reuse, R43 ;  /* 0x0000002b002b7220 */ /* 0x040fe20000410000 */
[----:B------:R-:W-:Y:S01]  /*1aa0*/  SHF.L.U32 R22, R25, 0x10, RZ ;  /* 0x0000001019167819 */ /* 0x000fe200000006ff */
        /* <DEDUP_REMOVED lines=8> */
[C-C-:B------:R-:W-:Y:S01]  /*1b30*/  FFMA.FTZ R26, R27.reuse, R26, R24.reuse ;  /* 0x0000001a1b1a7223 */ /* 0x140fe20000010018 */
[C-C-:B------:R-:W-:Y:S01]  /*1b40*/  FFMA.FTZ R53, R27.reuse, R53, R24.reuse ;  /* 0x000000351b357223 */ /* 0x140fe20000010018 */
[----:B------:R-:W-:Y:S01]  /*1b50*/  FFMA.FTZ R28, R27, R43, R24 ;  /* 0x0000002b1b1c7223 */ /* 0x000fe20000010018 */
[--C-:B------:R-:W-:Y:S01]  /*1b60*/  FFMA.FTZ R24, R12, R23, R22.reuse ;  /* 0x000000170c187223 */ /* 0x100fe20000010016 */
[--C-:B------:R-:W-:Y:S01]  /*1b70*/  FFMA.FTZ R25, R23, R18, R22.reuse ;  /* 0x0000001217197223 */ /* 0x100fe20000010016 */
[----:B0-----:R-:W-:Y:S01]  /*1b80*/  IADD3 R12, P1, PT, R9, UR4, RZ ;  /* 0x00000004090c7c10 */ /* 0x001fe2000ff3e0ff */
[C-C-:B------:R-:W-:Y:S01]  /*1b90*/  FFMA.FTZ R15, R23.reuse, R15, R22.reuse ;  /* 0x0000000f170f7223 */ /* 0x140fe20000010016 */
[----:B------:R-:W-:Y:S01]  /*1ba0*/  FFMA.FTZ R59, R23, R59, R22 ;  /* 0x0000003b173b7223 */ /* 0x000fe20000010016 */
[--C-:B------:R-:W-:Y:S01]  /*1bb0*/  FFMA.FTZ R11, R11, R30, R31.reuse ;  /* 0x0000001e0b0b7223 */ /* 0x100fe2000001001f */
[C-C-:B------:R-:W-:Y:S01]  /*1bc0*/  FFMA.FTZ R18, R30.reuse, R13, R31.reuse ;  /* 0x0000000d1e127223 */ /* 0x140fe2000001001f */
[C-C-:B------:R-:W-:Y:S01]  /*1bd0*/  FFMA.FTZ R14, R30.reuse, R14, R31.reuse ;  /* 0x0000000e1e0e7223 */ /* 0x140fe2000001001f */
[----:B------:R-:W-:Y:S01]  /*1be0*/  FFMA.FTZ R0, R30, R0, R31 ;  /* 0x000000001e007223 */ /* 0x000fe2000001001f */
[----:B------:R-:W-:-:S02]  /*1bf0*/  IADD3.X R13, PT, PT, R10, UR5, RZ, P1, !PT ;  /* 0x000000050a0d7c10 */ /* 0x000fc40008ffe4ff */
[----:B------:R-:W-:Y:S02]  /*1c00*/  F2FP.BF16.F32.PACK_AB R10, R16, R21 ;  /* 0x00000015100a723e */ /* 0x000fe400000010ff */
        /* <DEDUP_REMOVED lines=10> */
[----:B------:R-:W-:-:S03]  /*1cb0*/  ISETP.GE.U32.AND P1, PT, R7, R2, PT ;  /* 0x000000020700720c */ /* 0x000fc60003f26070 */
[----:B------:R1:W-:Y:S01]  /*1cc0*/  STG.E.64 desc[UR8][R12.64+0xf000], R28 ;  /* 0x00f0001c0c007986 */ /* 0x0003e2000c101b08 */
[----:B------:R-:W-:-:S13]  /*1cd0*/  ISETP.GE.AND.EX P1, PT, R8, R3, PT, P1 ;  /* 0x000000030800720c */ /* 0x000fda0003f26310 */
[----:B-1----:R-:W-:Y:S05]  /*1ce0*/  @!P1 BRA `(.L_x_638) ;  /* 0xffffffe400849947 */ /* 0x002fea000383ffff */
[----:B------:R-:W-:Y:S05]  /*1cf0*/  EXIT ;  /* 0x000000000000794d */ /* 0x000fea0003800000 */
.L_x_639:
        /* <DEDUP_REMOVED lines=16> */
.L_x_1658:


//--------------------- .text._ZN13group_norm_v214gn_cuda_kernelI13__nv_bfloat16Li320ELi1ELi32ELi80ELi256ELb0ELi32ELi320ELi320ELi4ELb1ELi18ELb0ELb0ENS_16CompileConditionILi1000EEEEEvPT_PKS4_S7_S7_flPfS8_Pj --------------------------
	.section	.text._ZN13group_norm_v214gn_cuda_kernelI13__nv_bfloat16Li320ELi1ELi32ELi80ELi256ELb0ELi32ELi320ELi320ELi4ELb1ELi18ELb0ELb0ENS_16CompileConditionILi1000EEEEEvPT_PKS4_S7_S7_flPfS8_Pj,"ax",@progbits
	.align	128
        .global         _ZN13group_norm_v214gn_cuda_kernelI13__nv_bfloat16Li320ELi1ELi32ELi80ELi256ELb0ELi32ELi320ELi320ELi4ELb1ELi18ELb0ELb0ENS_16CompileConditionILi1000EEEEEvPT_PKS4_S7_S7_flPfS8_Pj
        .type           _ZN13group_norm_v214gn_cuda_kernelI13__nv_bfloat16Li320ELi1ELi32ELi80ELi256ELb0ELi32ELi320ELi320ELi4ELb1ELi18ELb0ELb0ENS_16CompileConditionILi1000EEEEEvPT_PKS4_S7_S7_flPfS8_Pj,@function
        .size           _ZN13group_norm_v214gn_cuda_kernelI13__nv_bfloat16Li320ELi1ELi32ELi80ELi256ELb0ELi32ELi320ELi320ELi4ELb1ELi18ELb0ELb0ENS_16CompileConditionILi1000EEEEEvPT_PKS4_S7_S7_flPfS8_Pj,(.L_x_1659 - _ZN13group_norm_v214gn_cuda_kernelI13__nv_bfloat16Li320ELi1ELi32ELi80ELi256ELb0ELi32ELi320ELi320ELi4ELb1ELi18ELb0ELb0ENS_16CompileConditionILi1000EEEEEvPT_PKS4_S7_S7_flPfS8_Pj)
        .other          _ZN13group_norm_v214gn_cuda_kernelI13__nv_bfloat16Li320ELi1ELi32ELi80ELi256ELb0ELi32ELi320ELi320ELi4ELb1ELi18ELb0ELb0ENS_16CompileConditionILi1000EEEEEvPT_PKS4_S7_S7_flPfS8_Pj,@"STO_CUDA_ENTRY STV_DEFAULT"
_ZN13group_norm_v214gn_cuda_kernelI13__nv_bfloat16Li320ELi1ELi32ELi80ELi256ELb0ELi32ELi320ELi320ELi4ELb1ELi18ELb0ELb0ENS_16CompileConditionILi1000EEEEEvPT_PKS4_S7_S7_flPfS8_Pj:
.text._ZN13group_norm_v214gn_cuda_kernelI13__nv_bfloat16Li320ELi1ELi32ELi80ELi256ELb0ELi32ELi320ELi320ELi4ELb1ELi18ELb0ELb0ENS_16CompileConditionILi1000EEEEEvPT_PKS4_S7_S7_flPfS8_Pj:
        /* <DEDUP_REMOVED lines=9> */
[----:B------:R-:W1:Y:S01]  /*0090*/  S2UR UR5, SR_CgaCtaId ;  /* 0x00000000000579c3 */ /* 0x000e620000008800 */
[----:B------:R-:W-:Y:S01]  /*00a0*/  UMOV UR4, 0x400 ;  /* 0x0000040000047882 */ /* 0x000fe20000000000 */
[----:B------:R-:W2:Y:S01]  /*00b0*/  LDCU.64 UR6, c[0x0][0x3c0] ;  /* 0x00007800ff0677ac */ /* 0x000ea20008000a00 */
[----:B------:R-:W3:Y:S01]  /*00c0*/  S2R R12, SR_CTAID.X ;  /* 0x00000000000c7919 */ /* 0x000ee20000002500 */
[----:B------:R-:W-:Y:S01]  /*00d0*/  MOV R13, 0x7ffffff9 ;  /* 0x7ffffff9000d7802 */ /* 0x000fe20000000f00 */
[----:B------:R-:W-:Y:S01]  /*00e0*/  HFMA2 R9, -RZ, RZ, 0, 0 ;  /* 0x00000000ff097431 */ /* 0x000fe200000001ff */
[----:B------:R-:W4:Y:S02]  /*00f0*/  LDCU.64 UR10, c[0x0][0x358] ;  /* 0x00006b00ff0a77ac */ /* 0x000f240008000a00 */
[----:B------:R-:W5:Y:S01]  /*0100*/  LDC.64 R10, c[0x0][0x3b0] ;  /* 0x0000ec00ff0a7b82 */ /* 0x000f620000000a00 */
[----:B--2---:R-:W-:-:S02]  /*0110*/  ULEA UR6, UP0, UR9, UR6, 0x2 ;  /* 0x0000000609067291 */ /* 0x004fc4000f8010ff */
[----:B-1----:R-:W-:Y:S02]  /*0120*/  ULEA UR8, UR5, UR4, 0x18 ;  /* 0x0000000405087291 */ /* 0x002fe4000f8ec0ff */
[----:B------:R-:W-:Y:S02]  /*0130*/  UIADD3 UR4, UPT, UPT, UR4, 0xc80, URZ ;  /* 0x00000c8004047890 */ /* 0x000fe4000fffe0ff */
[----:B------:R-:W-:Y:S01]  /*0140*/  MOV R82, UR6 ;  /* 0x0000000600527c02 */ /* 0x000fe20008000f00 */
[----:B------:R-:W-:Y:S01]  /*0150*/  ULEA.HI.X UR7, UR9, UR7, URZ, 0x2, UP0 ;  /* 0x0000000709077291 */ /* 0x000fe200080f14ff */
[----:B------:R-:W-:Y:S01]  /*0160*/  MOV R8, UR8 ;  /* 0x0000000800087c02 */ /* 0x000fe20008000f00 */
[----:B------:R-:W-:Y:S01]  /*0170*/  ULEA UR4, UR5, UR4, 0x18 ;  /* 0x0000000405047291 */ /* 0x000fe2000f8ec0ff */
[----:B0-----:R-:W-:Y:S02]  /*0180*/  LOP3.LUT R0, R4, 0xffff, RZ, 0xc0, !PT ;  /* 0x0000ffff04007812 */ /* 0x001fe400078ec0ff */
[----:B-----5:R-:W-:-:S02]  /*0190*/  ISETP.EQ.U32.AND P1, PT, R10, RZ, PT ;  /* 0x000000ff0a00720c */ /* 0x020fc40003f22070 */
[----:B---3--:R-:W-:Y:S01]  /*01a0*/  LOP3.LUT P0, RZ, R12, 0x7, RZ, 0xc0, !PT ;  /* 0x000000070cff7812 */ /* 0x008fe2000780c0ff */
[----:B------:R-:W-:Y:S01]  /*01b0*/  IMAD R0, R0, 0xcccd, RZ ;  /* 0x0000cccd00007824 */ /* 0x000fe200078e02ff */
[C---:B------:R-:W-:Y:S02]  /*01c0*/  IADD3 R17, PT, PT, R4.reuse, UR4, RZ ;  /* 0x0000000404117c10 */ /* 0x040fe4000fffe0ff */
[----:B------:R-:W-:Y:S02]  /*01d0*/  ISETP.EQ.OR.EX P0, PT, R11, RZ, P0, P1 ;  /* 0x000000ff0b00720c */ /* 0x000fe40000702710 */
[----:B------:R-:W-:Y:S01]  /*01e0*/  SHF.R.U32.HI R7, RZ, 0x16, R0 ;  /* 0x00000016ff077819 */ /* 0x000fe20000011600 */
[----:B------:R-:W-:Y:S01]  /*01f0*/  IMAD R16, R4, 0x7, R17 ;  /* 0x0000000704107824 */ /* 0x000fe200078e0211 */
[----:B------:R-:W-:Y:S02]  /*0200*/  ISETP.NE.AND P1, PT, R12, RZ, PT ;  /* 0x000000ff0c00720c */ /* 0x000fe40003f25270 */
[----:B------:R-:W-:-:S02]  /*0210*/  PRMT R0, R7, 0x9910, RZ ;  /* 0x0000991007007816 */ /* 0x000fc400000000ff */
[----:B------:R-:W-:Y:S02]  /*0220*/  SHF.L.U32 R14, R4, 0x1, RZ ;  /* 0x00000001040e7819 */ /* 0x000fe400000006ff */
[----:B------:R-:W-:Y:S01]  /*0230*/  MOV R10, UR9 ;  /* 0x00000009000a7c02 */ /* 0x000fe20008000f00 */
[----:B------:R-:W-:Y:S01]  /*0240*/  IMAD R0, R0, 0x50, RZ ;  /* 0x0000005000007824 */ /* 0x000fe200078e02ff */
[----:B------:R-:W-:Y:S02]  /*0250*/  MOV R11, RZ ;  /* 0x000000ff000b7202 */ /* 0x000fe40000000f00 */
[----:B------:R-:W-:Y:S02]  /*0260*/  SEL R13, R13, 0x1, !P1 ;  /* 0x000000010d0d7807 */ /* 0x000fe40004800000 */
[----:B------:R-:W-:Y:S02]  /*0270*/  IADD3 R0, PT, PT, RZ, -R0, RZ ;  /* 0x80000000ff007210 */ /* 0x000fe40007ffe0ff */
[----:B------:R-:W-:-:S02]  /*0280*/  ISETP.GT.U32.OR P0, PT, R4, 0x3, P0 ;  /* 0x000000030400780c */ /* 0x000fc40000704470 */
[----:B------:R-:W-:Y:S02]  /*0290*/  PRMT R5, R0, 0x7710, RZ ;  /* 0x0000771000057816 */ /* 0x000fe400000000ff */
[----:B------:R-:W-:Y:S02]  /*02a0*/  SHF.L.U32 R0, R12, 0x5, RZ ;  /* 0x000000050c007819 */ /* 0x000fe400000006ff */
[----:B------:R-:W-:Y:S02]  /*02b0*/  IADD3 R5, PT, PT, R5, R4, RZ ;  /* 0x0000000405057210 */ /* 0x000fe40007ffe0ff */
[----:B------:R-:W-:Y:S02]  /*02c0*/  LOP3.LUT R0, R0, 0xe0, RZ, 0xc0, !PT ;  /* 0x000000e000007812 */ /* 0x000fe400078ec0ff */
[----:B------:R-:W-:Y:S02]  /*02d0*/  LOP3.LUT R5, R5, 0xffff, RZ, 0xc0, !PT ;  /* 0x0000ffff05057812 */ /* 0x000fe400078ec0ff */
[----:B------:R-:W-:-:S02]  /*02e0*/  IADD3 R6, PT, PT, R7, R0, RZ ;  /* 0x0000000007067210 */ /* 0x000fc40007ffe0ff */
[----:B------:R-:W-:Y:S01]  /*02f0*/  SHF.L.U32 R0, R12, 0x1, RZ ;  /* 0x000000010c007819 */ /* 0x000fe200000006ff */
[----:B------:R-:W-:Y:S01]  /*0300*/  IMAD R8, R5, 0x28, R8 ;  /* 0x0000002805087824 */ /* 0x000fe200078e0208 */
[----:B------:R-:W-:Y:S02]  /*0310*/  LOP3.LUT R12, R4, 0x3, RZ, 0xc0, !PT ;  /* 0x00000003040c7812 */ /* 0x000fe400078ec0ff */
[----:B------:R-:W-:Y:S02]  /*0320*/  LOP3.LUT R15, R0, 0xe, RZ, 0xc0, !PT ;  /* 0x0000000e000f7812 */ /* 0x000fe400078ec0ff */
[----:B------:R-:W-:Y:S02]  /*0330*/  LEA R7, R7, R8, 0x3 ;  /* 0x0000000807077211 */ /* 0x000fe400078e18ff */
[----:B------:R-:W0:Y:S01]  /*0340*/  LDC R8, c[0x0][0x374] ;  /* 0x0000dd00ff087b82 */ /* 0x000e220000000800 */
[----:B------:R-:W-:Y:S02]  /*0350*/  LOP3.LUT R14, R14, 0x3e, RZ, 0xc0, !PT ;  /* 0x0000003e0e0e7812 */ /* 0x000fe400078ec0ff */
[----:B------:R-:W-:-:S02]  /*0360*/  LEA R15, R4, R15, 0x2 ;  /* 0x0000000f040f7211 */ /* 0x000fc400078e10ff */
[----:B----4-:R-:W-:-:S07]  /*0370*/  MOV R83, UR7 ;  /* 0x0000000700537c02 */ /* 0x010fce0008000f00 */
.L_x_648:
        /* <DEDUP_REMOVED lines=21> */
[----:B------:R-:W4:Y:S04]  /*04d0*/  LDG.E.64.CONSTANT R32, desc[UR10][R20.64+0xf000] ;  /* 0x00f0000a14207981 */ /* 0x000f28000c1e9b00 */
        /* <DEDUP_REMOVED lines=120> */
[----:B------:R-:W-:Y:S01]  /*0c60*/  CS2R R42, SRZ ;  /* 0x00000000002a7805 */ /* 0x000fe2000001ff00 */
        /* <DEDUP_REMOVED lines=8> */
[----:B-1----:R-:W-:Y:S02]  /*0cf0*/  LEA.HI R35, R4, R78, RZ, 0x1e ;  /* 0x0000004e04237211 */ /* 0x002fe400078ff0ff */
[----:B------:R-:W-:-:S03]  /*0d00*/  MOV R88, 0x400 ;  /* 0x0000040000587802 */ /* 0x000fc60000000f00 */
[----:B------:R-:W-:-:S05]  /*0d10*/  IMAD R35, R35, 0x50, -R44 ;  /* 0x0000005023237824 */ /* 0x000fca00078e0a2c */
[----:B------:R-:W-:Y:S02]  /*0d20*/  SHF.R.U32.HI R59, RZ, 0x2, R35 ;  /* 0x00000002ff3b7819 */ /* 0x000fe40000011623 */
[C---:B------:R-:W-:Y:S02]  /*0d30*/  IADD3 R34, PT, PT, R35.reuse, 0x4, RZ ;  /* 0x0000000423227810 */ /* 0x040fe40007ffe0ff */
[C---:B------:R-:W-:Y:S02]  /*0d40*/  IADD3 R55, PT, PT, R35.reuse, 0x8, RZ ;  /* 0x0000000823377810 */ /* 0x040fe40007ffe0ff */
[----:B------:R-:W-:Y:S02]  /*0d50*/  SHF.R.U32.HI R34, RZ, 0x2, R34 ;  /* 0x00000002ff227819 */ /* 0x000fe40000011622 */
[----:B------:R-:W-:Y:S02]  /*0d60*/  SHF.R.U32.HI R55, RZ, 0x2, R55 ;  /* 0x00000002ff377819 */ /* 0x000fe40000011637 */
[----:B------:R-:W-:-:S02]  /*0d70*/  IADD3 R53, PT, PT, R35, 0xc, RZ ;  /* 0x0000000c23357810 */ /* 0x000fc40007ffe0ff */
[C---:B------:R-:W-:Y:S02]  /*0d80*/  IADD3 R51, PT, PT, R35.reuse, 0x10, RZ ;  /* 0x0000001023337810 */ /* 0x040fe40007ffe0ff */
[C---:B------:R-:W-:Y:S02]  /*0d90*/  IADD3 R40, PT, PT, R35.reuse, 0x1c, RZ ;  /* 0x0000001c23287810 */ /* 0x040fe40007ffe0ff */
[----:B------:R-:W-:Y:S02]  /*0da0*/  SHF.R.U32.HI R53, RZ, 0x2, R53 ;  /* 0x00000002ff357819 */ /* 0x000fe40000011635 */
[C---:B------:R-:W-:Y:S02]  /*0db0*/  IADD3 R49, PT, PT, R35.reuse, 0x14, RZ ;  /* 0x0000001423317810 */ /* 0x040fe40007ffe0ff */
[----:B------:R-:W-:Y:S02]  /*0dc0*/  IADD3 R47, PT, PT, R35, 0x18, RZ ;  /* 0x00000018232f7810 */ /* 0x000fe40007ffe0ff */
[----:B--2---:R-:W-:-:S02]  /*0dd0*/  LEA R88, R41, R88, 0x18 ;  /* 0x0000005829587211 */ /* 0x004fc400078ec0ff */
[C---:B------:R-:W-:Y:S02]  /*0de0*/  IADD3 R45, PT, PT, R35.reuse, 0x20, RZ ;  /* 0x00000020232d7810 */ /* 0x040fe40007ffe0ff */
[----:B------:R-:W-:Y:S01]  /*0df0*/  IADD3 R43, PT, PT, R35, 0x24, RZ ;  /* 0x00000024232b7810 */ /* 0x000fe20007ffe0ff */
[--C-:B------:R-:W-:Y:S01]  /*0e00*/  IMAD R59, R59, 0x28, R88.reuse ;  /* 0x000000283b3b7824 */ /* 0x100fe200078e0258 */
[C---:B------:R-:W-:Y:S01]  /*0e10*/  IADD3 R41, PT, PT, R35.reuse, 0x28, RZ ;  /* 0x0000002823297810 */ /* 0x040fe20007ffe0ff */
[--C-:B------:R-:W-:Y:S01]  /*0e20*/  IMAD R34, R34, 0x28, R88.reuse ;  /* 0x0000002822227824 */ /* 0x100fe200078e0258 */
[----:B------:R-:W-:Y:S02]  /*0e30*/  IADD3 R57, PT, PT, R35, 0x2c, RZ ;  /* 0x0000002c23397810 */ /* 0x000fe40007ffe0ff */
[C---:B------:R-:W-:Y:S01]  /*0e40*/  LEA R54, R12.reuse, R59, 0x3 ;  /* 0x0000003b0c367211 */ /* 0x040fe200078e18ff */
[----:B------:R-:W-:Y:S01]  /*0e50*/  IMAD R59, R55, 0x28, R88 ;  /* 0x00000028373b7824 */ /* 0x000fe200078e0258 */
[----:B------:R-:W-:-:S02]  /*0e60*/  LEA R34, R12, R34, 0x3 ;  /* 0x000000220c227211 */ /* 0x000fc400078e18ff */
[C---:B------:R-:W-:Y:S02]  /*0e70*/  IADD3 R93, PT, PT, R35.reuse, 0x30, RZ ;  /* 0x00000030235d7810 */ /* 0x040fe40007ffe0ff */
[C---:B------:R-:W-:Y:S01]  /*0e80*/  IADD3 R91, PT, PT, R35.reuse, 0x34, RZ ;  /* 0x00000034235b7810 */ /* 0x040fe20007ffe0ff */
[----:B------:R-:W1:Y:S01]  /*0e90*/  LDS.64 R54, [R54] ;  /* 0x0000000036367984 */ /* 0x000e620000000a00 */
[C---:B------:R-:W-:Y:S02]  /*0ea0*/  IADD3 R89, PT, PT, R35.reuse, 0x38, RZ ;  /* 0x0000003823597810 */ /* 0x040fe40007ffe0ff */
[C---:B------:R-:W-:Y:S02]  /*0eb0*/  IADD3 R85, PT, PT, R35.reuse, 0x3c, RZ ;  /* 0x0000003c23557810 */ /* 0x040fe40007ffe0ff */
[C---:B------:R-:W-:Y:S02]  /*0ec0*/  IADD3 R84, PT, PT, R35.reuse, 0x40, RZ ;  /* 0x0000004023547810 */ /* 0x040fe40007ffe0ff */
[----:B------:R-:W-:-:S02]  /*0ed0*/  IADD3 R81, PT, PT, R35, 0x44, RZ ;  /* 0x0000004423517810 */ /* 0x000fc40007ffe0ff */
[C---:B------:R-:W-:Y:S02]  /*0ee0*/  IADD3 R80, PT, PT, R35.reuse, 0x48, RZ ;  /* 0x0000004823507810 */ /* 0x040fe40007ffe0ff */
[----:B------:R-:W-:Y:S02]  /*0ef0*/  IADD3 R79, PT, PT, R35, 0x4c, RZ ;  /* 0x0000004c234f7810 */ /* 0x000fe40007ffe0ff */
[----:B------:R-:W-:Y:S02]  /*0f00*/  SHF.R.U32.HI R51, RZ, 0x2, R51 ;  /* 0x00000002ff337819 */ /* 0x000fe40000011633 */
        /* <DEDUP_REMOVED lines=17> */
[----:B------:R-:W-:-:S02]  /*1020*/  LEA R47, R12, R47, 0x3 ;  /* 0x0000002f0c2f7211 */ /* 0x000fc400078e18ff */
[----:B------:R-:W-:Y:S01]  /*1030*/  SHF.R.U32.HI R43, RZ, 0x2, R43 ;  /* 0x00000002ff2b7819 */ /* 0x000fe2000001162b */
[----:B------:R-:W2:Y:S01]  /*1040*/  LDS.64 R34, [R34] ;  /* 0x0000000022227984 */ /* 0x000ea20000000a00 */
[----:B------:R-:W-:Y:S01]  /*1050*/  IMAD R45, R45, 0x28, R88 ;  /* 0x000000282d2d7824 */ /* 0x000fe200078e0258 */
[C---:B------:R-:W-:Y:S01]  /*1060*/  LEA R44, R12.reuse, R42, 0x3 ;  /* 0x0000002a0c2c7211 */ /* 0x040fe200078e18ff */
[----:B-1----:R-:W-:Y:S01]  /*1070*/  FADD.FTZ R54, RZ, R54 ;  /* 0x00000036ff367221 */ /* 0x002fe20000010000 */
[----:B------:R-:W1:Y:S01]  /*1080*/  LDS.64 R46, [R47] ;  /* 0x000000002f2e7984 */ /* 0x000e620000000a00 */
[----:B------:R-:W-:Y:S01]  /*1090*/  IMAD R43, R43, 0x28, R88 ;  /* 0x000000282b2b7824 */ /* 0x000fe200078e0258 */
[C---:B------:R-:W-:Y:S02]  /*10a0*/  LEA R42, R12.reuse, R45, 0x3 ;  /* 0x0000002d0c2a7211 */ /* 0x040fe400078e18ff */
[----:B------:R-:W-:Y:S01]  /*10b0*/  SHF.R.U32.HI R41, RZ, 0x2, R41 ;  /* 0x00000002ff297819 */ /* 0x000fe20000011629 */
[----:B------:R-:W1:Y:S01]  /*10c0*/  LDS.64 R44, [R44] ;  /* 0x000000002c2c7984 */ /* 0x000e620000000a00 */
[----:B0-----:R-:W-:-:S02]  /*10d0*/  LEA R40, R12, R43, 0x3 ;  /* 0x0000002b0c287211 */ /* 0x001fc400078e18ff */
[----:B------:R-:W-:Y:S01]  /*10e0*/  SHF.R.U32.HI R57, RZ, 0x2, R57 ;  /* 0x00000002ff397819 */ /* 0x000fe20000011639 */
[--C-:B------:R-:W-:Y:S01]  /*10f0*/  IMAD R41, R41, 0x28, R88.reuse ;  /* 0x0000002829297824 */ /* 0x100fe200078e0258 */
[----:B------:R-:W0:Y:S01]  /*1100*/  LDS.64 R42, [R42] ;  /* 0x000000002a2a7984 */ /* 0x000e220000000a00 */
[----:B------:R-:W-:Y:S02]  /*1110*/  SHF.R.U32.HI R93, RZ, 0x2, R93 ;  /* 0x00000002ff5d7819 */ /* 0x000fe4000001165d */
[----:B------:R-:W-:Y:S01]  /*1120*/  SHF.R.U32.HI R91, RZ, 0x2, R91 ;  /* 0x00000002ff5b7819 */ /* 0x000fe2000001165b */
[--C-:B------:R-:W-:Y:S01]  /*1130*/  IMAD R57, R57, 0x28, R88.reuse ;  /* 0x0000002839397824 */ /* 0x100fe200078e0258 */
        /* <DEDUP_REMOVED lines=11> */
[--C-:B------:R-:W-:Y:S01]  /*11f0*/  IMAD R81, R81, 0x28, R88.reuse ;  /* 0x0000002851517824 */ /* 0x100fe200078e0258 */
[----:B------:R-:W-:Y:S01]  /*1200*/  LEA R56, R12, R41, 0x3 ;  /* 0x000000290c387211 */ /* 0x000fe200078e18ff */
[--C-:B------:R-:W-:Y:S01]  /*1210*/  IMAD R80, R80, 0x28, R88.reuse ;  /* 0x0000002850507824 */ /* 0x100fe200078e0258 */
[----:B------:R-:W0:Y:S01]  /*1220*/  LDS.64 R40, [R40] ;  /* 0x0000000028287984 */ /* 0x000e220000000a00 */
[----:B------:R-:W-:Y:S01]  /*1230*/  IMAD R79, R79, 0x28, R88 ;  /* 0x000000284f4f7824 */ /* 0x000fe200078e0258 */
[----:B------:R-:W-:Y:S01]  /*1240*/  LEA R90, R12, R57, 0x3 ;  /* 0x000000390c5a7211 */ /* 0x000fe200078e18ff */
[----:B------:R-:W-:Y:S01]  /*1250*/  FADD.FTZ R88, RZ, R55 ;  /* 0x00000037ff587221 */ /* 0x000fe20000010000 */
[----:B------:R-:W0:Y:S01]  /*1260*/  LDS.64 R56, [R56] ;  /* 0x0000000038387984 */ /* 0x000e220000000a00 */
[----:B---3--:R-:W-:Y:S01]  /*1270*/  FADD.FTZ R52, R54, R52 ;  /* 0x0000003436347221 */ /* 0x008fe20000010000 */
[----:B------:R-:W-:Y:S01]  /*1280*/  LEA R93, R12, R93, 0x3 ;  /* 0x0000005d0c5d7211 */ /* 0x000fe200078e18ff */
[----:B------:R-:W-:Y:S01]  /*1290*/  FADD.FTZ R88, R88, R53 ;  /* 0x0000003558587221 */ /* 0x000fe20000010000 */
[----:B------:R-:W3:Y:S01]  /*12a0*/  LDS.64 R54, [R90] ;  /* 0x000000005a367984 */ /* 0x000ee20000000a00 */
[----:B----4-:R-:W-:Y:S01]  /*12b0*/  FADD.FTZ R92, R52, R50 ;  /* 0x00000032345c7221 */ /* 0x010fe20000010000 */
[----:B------:R-:W-:Y:S01]  /*12c0*/  LEA R50, R12, R91, 0x3 ;  /* 0x0000005b0c327211 */ /* 0x000fe200078e18ff */
[----:B------:R-:W-:Y:S01]  /*12d0*/  FADD.FTZ R88, R88, R51 ;  /* 0x0000003358587221 */ /* 0x000fe20000010000 */
[----:B------:R-:W4:Y:S01]  /*12e0*/  LDS.64 R52, [R93] ;  /* 0x000000005d347984 */ /* 0x000f220000000a00 */
[----:B------:R-:W-:Y:S01]  /*12f0*/  FADD.FTZ R91, R92, R48 ;  /* 0x000000305c5b7221 */ /* 0x000fe20000010000 */
[----:B------:R-:W-:Y:S01]  /*1300*/  LEA R48, R12, R89, 0x3 ;  /* 0x000000590c307211 */ /* 0x000fe200078e18ff */
[----:B------:R-:W-:Y:S01]  /*1310*/  FADD.FTZ R88, R88, R49 ;  /* 0x0000003158587221 */ /* 0x000fe20000010000 */
[----:B------:R-:W4:Y:S01]  /*1320*/  LDS.64 R50, [R50] ;  /* 0x0000000032327984 */ /* 0x000f220000000a00 */
[----:B--2---:R-:W-:Y:S01]  /*1330*/  FADD.FTZ R91, R91, R58 ;  /* 0x0000003a5b5b7221 */ /* 0x004fe20000010000 */
[----:B------:R-:W-:Y:S01]  /*1340*/  LEA R58, R12, R85, 0x3 ;  /* 0x000000550c3a7211 */ /* 0x000fe200078e18ff */
[----:B------:R-:W-:Y:S01]  /*1350*/  FADD.FTZ R88, R88, R59 ;  /* 0x0000003b58587221 */ /* 0x000fe20000010000 */
[----:B------:R-:W2:Y:S01]  /*1360*/  LDS.64 R48, [R48] ;  /* 0x0000000030307984 */ /* 0x000ea20000000a00 */
[----:B------:R-:W-:Y:S01]  /*1370*/  FADD.FTZ R91, R91, R34 ;  /* 0x000000225b5b7221 */ /* 0x000fe20000010000 */
[----:B------:R-:W-:Y:S01]  /*1380*/  LEA R34, R12, R84, 0x3 ;  /* 0x000000540c227211 */ /* 0x000fe200078e18ff */
[----:B------:R-:W-:Y:S01]  /*1390*/  FADD.FTZ R88, R88, R35 ;  /* 0x0000002358587221 */ /* 0x000fe20000010000 */
[----:B------:R-:W2:Y:S01]  /*13a0*/  LDS.64 R58, [R58] ;  /* 0x000000003a3a7984 */ /* 0x000ea20000000a00 */
[----:B-1----:R-:W-:Y:S01]  /*13b0*/  FADD.FTZ R91, R91, R46 ;  /* 0x0000002e5b5b7221 */ /* 0x002fe20000010000 */
[----:B------:R-:W-:Y:S01]  /*13c0*/  LEA R46, R12, R81, 0x3 ;  /* 0x000000510c2e7211 */ /* 0x000fe200078e18ff */
[----:B------:R-:W-:Y:S01]  /*13d0*/  FADD.FTZ R88, R88, R47 ;  /* 0x0000002f58587221 */ /* 0x000fe20000010000 */
[----:B------:R-:W1:Y:S01]  /*13e0*/  LDS.64 R34, [R34] ;  /* 0x0000000022227984 */ /* 0x000e620000000a00 */
[----:B------:R-:W-:Y:S01]  /*13f0*/  FADD.FTZ R91, R91, R44 ;  /* 0x0000002c5b5b7221 */ /* 0x000fe20000010000 */
[----:B------:R-:W-:Y:S01]  /*1400*/  LEA R44, R12, R80, 0x3 ;  /* 0x000000500c2c7211 */ /* 0x000fe200078e18ff */
[----:B------:R-:W-:Y:S01]  /*1410*/  FADD.FTZ R88, R88, R45 ;  /* 0x0000002d58587221 */ /* 0x000fe20000010000 */
[----:B------:R-:W1:Y:S01]  /*1420*/  LDS.64 R46, [R46] ;  /* 0x000000002e2e7984 */ /* 0x000e620000000a00 */
[----:B0-----:R-:W-:Y:S01]  /*1430*/  FADD.FTZ R91, R91, R42 ;  /* 0x0000002a5b5b7221 */ /* 0x001fe20000010000 */
[----:B------:R-:W-:Y:S01]  /*1440*/  LEA R42, R12, R79, 0x3 ;  /* 0x0000004f0c2a7211 */ /* 0x000fe200078e18ff */
[----:B------:R-:W-:Y:S01]  /*1450*/  FADD.FTZ R88, R88, R43 ;  /* 0x0000002b58587221 */ /* 0x000fe20000010000 */
[----:B------:R-:W0:Y:S01]  /*1460*/  LDS.64 R44, [R44] ;  /* 0x000000002c2c7984 */ /* 0x000e220000000a00 */
[----:B------:R-:W-:-:S03]  /*1470*/  FADD.FTZ R91, R91, R40 ;  /* 0x000000285b5b7221 */ /* 0x000fc60000010000 */
[----:B------:R-:W0:Y:S01]  /*1480*/  LDS.64 R42, [R42] ;  /* 0x000000002a2a7984 */ /* 0x000e220000000a00 */
[----:B------:R-:W-:Y:S01]  /*1490*/  FADD.FTZ R88, R88, R41 ;  /* 0x0000002958587221 */ /* 0x000fe20000010000 */
[----:B------:R-:W-:-:S03]  /*14a0*/  FADD.FTZ R91, R91, R56 ;  /* 0x000000385b5b7221 */ /* 0x000fc60000010000 */
[----:B------:R-:W-:Y:S01]  /*14b0*/  FADD.FTZ R88, R88, R57 ;  /* 0x0000003958587221 */ /* 0x000fe20000010000 */
[----:B---3--:R-:W-:-:S03]  /*14c0*/  FADD.FTZ R91, R91, R54 ;  /* 0x000000365b5b7221 */ /* 0x008fc60000010000 */
[----:B------:R-:W-:Y:S01]  /*14d0*/  FADD.FTZ R88, R88, R55 ;  /* 0x0000003758587221 */ /* 0x000fe20000010000 */
[----:B----4-:R-:W-:-:S03]  /*14e0*/  FADD.FTZ R91, R91, R52 ;  /* 0x000000345b5b7221 */ /* 0x010fc60000010000 */
[----:B------:R-:W-:Y:S01]  /*14f0*/  FADD.FTZ R88, R88, R53 ;  /* 0x0000003558587221 */ /* 0x000fe20000010000 */
[----:B------:R-:W-:-:S03]  /*1500*/  FADD.FTZ R91, R91, R50 ;  /* 0x000000325b5b7221 */ /* 0x000fc60000010000 */
[----:B------:R-:W-:Y:S01]  /*1510*/  FADD.FTZ R88, R88, R51 ;  /* 0x0000003358587221 */ /* 0x000fe20000010000 */
[----:B--2---:R-:W-:-:S03]  /*1520*/  FADD.FTZ R91, R91, R48 ;  /* 0x000000305b5b7221 */ /* 0x004fc60000010000 */
[----:B------:R-:W-:Y:S01]  /*1530*/  FADD.FTZ R88, R88, R49 ;  /* 0x0000003158587221 */ /* 0x000fe20000010000 */
[----:B------:R-:W-:-:S03]  /*1540*/  FADD.FTZ R91, R91, R58 ;  /* 0x0000003a5b5b7221 */ /* 0x000fc60000010000 */
[----:B------:R-:W-:Y:S01]  /*1550*/  FADD.FTZ R88, R88, R59 ;  /* 0x0000003b58587221 */ /* 0x000fe20000010000 */
[----:B-1----:R-:W-:-:S03]  /*1560*/  FADD.FTZ R91, R91, R34 ;  /* 0x000000225b5b7221 */ /* 0x002fc60000010000 */
[----:B------:R-:W-:Y:S01]  /*1570*/  FADD.FTZ R88, R88, R35 ;  /* 0x0000002358587221 */ /* 0x000fe20000010000 */
[----:B------:R-:W-:-:S03]  /*1580*/  FADD.FTZ R91, R91, R46 ;  /* 0x0000002e5b5b7221 */ /* 0x000fc60000010000 */
[----:B------:R-:W-:Y:S01]  /*1590*/  FADD.FTZ R88, R88, R47 ;  /* 0x0000002f58587221 */ /* 0x000fe20000010000 */
[----:B0-----:R-:W-:-:S03]  /*15a0*/  FADD.FTZ R91, R91, R44 ;  /* 0x0000002c5b5b7221 */ /* 0x001fc60000010000 */
[----:B------:R-:W-:Y:S01]  /*15b0*/  FADD.FTZ R88, R88, R45 ;  /* 0x0000002d58587221 */ /* 0x000fe20000010000 */
[----:B------:R-:W-:-:S03]  /*15c0*/  FADD.FTZ R42, R91, R42 ;  /* 0x0000002a5b2a7221 */ /* 0x000fc60000010000 */
[----:B------:R-:W-:-:S07]  /*15d0*/  FADD.FTZ R43, R88, R43 ;  /* 0x0000002b582b7221 */ /* 0x000fce0000010000 */
.L_x_641:
[----:B------:R-:W-:Y:S05]  /*15e0*/  BSYNC.RECONVERGENT B0 ;  /* 0x0000000000007941 */ /* 0x000fea0003800200 */
.L_x_640:
[----:B-1----:R-:W1:Y:S01]  /*15f0*/  SHFL.BFLY PT, R35, R42, 0x2, 0x1f ;  /* 0x0c401f002a237f89 */ /* 0x002e6200000e0000 */
[C---:B------:R-:W-:Y:S02]  /*1600*/  LOP3.LUT P2, RZ, R4.reuse, 0x3f3, RZ, 0xc0, !PT ;  /* 0x000003f304ff7812 */ /* 0x040fe4000784c0ff */
[C---:B------:R-:W-:Y:S01]  /*1610*/  ISETP.NE.AND P3, PT, R4.reuse, RZ, PT ;  /* 0x000000ff0400720c */ /* 0x040fe20003f65270 */
[----:B------:R-:W2:Y:S01]  /*1620*/  SHFL.BFLY PT, R34, R43, 0x2, 0x1f ;  /* 0x0c401f002b227f89 */ /* 0x000ea200000e0000 */
[----:B------:R-:W-:-:S09]  /*1630*/  ISETP.GT.U32.AND P1, PT, R4, 0x1f, PT ;  /* 0x0000001f0400780c */ /* 0x000fd20003f24070 */
[----:B------:R-:W3:Y:S01]  /*1640*/  @!P2 LDC.64 R40, c[0x0][0x3b8] ;  /* 0x0000ee00ff28ab82 */ /* 0x000ee20000000a00 */
[----:B-1----:R-:W-:Y:S01]  /*1650*/  FADD.FTZ R44, R35, R42 ;  /* 0x0000002a232c7221 */ /* 0x002fe20000010000 */
[----:B--2---:R-:W-:-:S04]  /*1660*/  FADD.FTZ R45, R34, R43 ;  /* 0x0000002b222d7221 */ /* 0x004fc80000010000 */
[----:B------:R-:W1:Y:S01]  /*1670*/  SHFL.BFLY PT, R35, R44, 0x1, 0x1f ;  /* 0x0c201f002c237f89 */ /* 0x000e6200000e0000 */
[----:B0-----:R-:W-:Y:S01]  /*1680*/  @!P2 IMAD R34, R8, R9, UR9 ;  /* 0x000000090822ae24 */ /* 0x001fe2000f8e0209 */
[----:B------:R-:W-:Y:S02]  /*1690*/  CS2R R42, SRZ ;  /* 0x00000000002a7805 */ /* 0x000fe4000001ff00 */
[----:B------:R-:W0:Y:S02]  /*16a0*/  SHFL.BFLY PT, R46, R45, 0x1, 0x1f ;  /* 0x0c201f002d2e7f89 */ /* 0x000e2400000e0000 */
[----:B------:R-:W-:-:S05]  /*16b0*/  @!P2 LEA R47, R34, R15, 0x6 ;  /* 0x0000000f222fa211 */ /* 0x000fca00078e30ff */
[----:B---3--:R-:W-:-:S04]  /*16c0*/  @!P2 IMAD.WIDE.U32 R40, R47, 0x4, R40 ;  /* 0x000000042f28a825 */ /* 0x008fc800078e0028 */
[----:B-1----:R-:W-:Y:S01]  /*16d0*/  FADD.FTZ R34, R44, R35 ;  /* 0x000000232c227221 */ /* 0x002fe20000010000 */
[----:B0-----:R-:W-:-:S05]  /*16e0*/  FADD.FTZ R35, R45, R46 ;  /* 0x0000002e2d237221 */ /* 0x001fca0000010000 */
[----:B------:R0:W-:Y:S01]  /*16f0*/  @!P2 STG.E.64 desc[UR10][R40.64], R34 ;  /* 0x000000222800a986 */ /* 0x0001e2000c101b0a */
[----:B------:R-:W-:Y:S06]  /*1700*/  BAR.SYNC.DEFER_BLOCKING 0x0 ;  /* 0x0000000000007b1d */ /* 0x000fec0000010000 */
[----:B------:R-:W-:Y:S05]  /*1710*/  @P3 BRA `(.L_x_642) ;  /* 0x0000000000283947 */ /* 0x000fea0003800000 */
[----:B------:R-:W-:Y:S06]  /*1720*/  MEMBAR.ALL.GPU ;  /* 0x0000000000007992 */ /* 0x000fec000000a000 */
[----:B------:R-:W-:-:S00]  /*1730*/  ERRBAR ;  /* 0x00000000000079ab */ /* 0x000fc00000000000 */
[----:B------:R-:W-:Y:S06]  /*1740*/  CGAERRBAR ;  /* 0x00000000000075ab */ /* 0x000fec0000000000 */
[----:B0-----:R0:W5:Y:S02]  /*1750*/  ATOM.E.ADD.STRONG.GPU PT, R34, desc[UR10][R82.64], R13 ;  /* 0x8000000d5222798a */ /* 0x00116400081ef10a */
.L_x_643:
[----:B------:R-:W2:Y:S04]  /*1760*/  LD.E.STRONG.GPU R35, desc[UR10][R82.64] ;  /* 0x0000000a52237980 */ /* 0x000ea8000c10f900 */
[----:B--2---:R-:W-:Y:S01]  /*1770*/  CCTL.IVALL ;  /* 0x00000000ff00798f */ /* 0x004fe20002000000 */
[----:B------:R-:W-:Y:S05]  /*1780*/  YIELD ;  /* 0x0000000000007946 */ /* 0x000fea0003800000 */
[----:B-----5:R-:W-:-:S04]  /*1790*/  LOP3.LUT R35, R35, R34, RZ, 0x3c, !PT ;  /* 0x0000002223237212 */ /* 0x020fc800078e3cff */
[----:B------:R-:W-:-:S13]  /*17a0*/  ISETP.GT.AND P2, PT, R35, -0x1, PT ;  /* 0xffffffff2300780c */ /* 0x000fda0003f44270 */
[----:B------:R-:W-:Y:S05]  /*17b0*/  @P2 BRA `(.L_x_643) ;  /* 0xfffffffc00e82947 */ /* 0x000fea000383ffff */
.L_x_642:
        /* <DEDUP_REMOVED lines=11> */
.L_x_645:
[----:B------:R-:W-:Y:S05]  /*1870*/  BSYNC.RECONVERGENT B0 ;  /* 0x0000000000007941 */ /* 0x000fea0003800200 */
.L_x_644:
[----:B0-----:R-:W0:Y:S01]  /*1880*/  SHFL.BFLY PT, R34, R43, 0x4, 0x1f ;  /* 0x0c801f002b227f89 */ /* 0x001e2200000e0000 */
[----:B------:R-:W-:Y:S01]  /*1890*/  LOP3.LUT P1, RZ, R4, 0x3e7, RZ, 0xc0, !PT ;  /* 0x000003e704ff7812 */ /* 0x000fe2000782c0ff */
[----:B------:R-:W-:Y:S02]  /*18a0*/  BSSY.RECONVERGENT B0, `(.L_x_646) ;  /* 0x0000022000007945 */ /* 0x000fe40003800200 */
[----:B------:R-:W1:Y:S01]  /*18b0*/  SHFL.BFLY PT, R41, R42, 0x4, 0x1f ;  /* 0x0c801f002a297f89 */ /* 0x000e6200000e0000 */
[--C-:B0-----:R-:W-:Y:S01]  /*18c0*/  FADD.FTZ R35, R34, R43.reuse ;  /* 0x0000002b22237221 */ /* 0x101fe20000010000 */
[----:B-----5:R-:W-:Y:S01]  /*18d0*/  PRMT R43, R39, 0x7632, R43 ;  /* 0x00007632272b7816 */ /* 0x020fe2000000002b */
[----:B-1----:R-:W-:-:S03]  /*18e0*/  FADD.FTZ R41, R41, R42 ;  /* 0x0000002a29297221 */ /* 0x002fc60000010000 */
[----:B------:R-:W0:Y:S04]  /*18f0*/  SHFL.BFLY PT, R34, R35, 0x2, 0x1f ;  /* 0x0c401f0023227f89 */ /* 0x000e2800000e0000 */
[----:B------:R-:W1:Y:S01]  /*1900*/  SHFL.BFLY PT, R44, R41, 0x2, 0x1f ;  /* 0x0c401f00292c7f89 */ /* 0x000e6200000e0000 */
[----:B0-----:R-:W-:Y:S01]  /*1910*/  FADD.FTZ R40, R35, R34 ;  /* 0x0000002223287221 */ /* 0x001fe20000010000 */
[----:B-1----:R-:W-:-:S04]  /*1920*/  FADD.FTZ R44, R41, R44 ;  /* 0x0000002c292c7221 */ /* 0x002fc80000010000 */
[----:B------:R-:W0:Y:S04]  /*1930*/  SHFL.BFLY PT, R45, R40, 0x1, 0x1f ;  /* 0x0c201f00282d7f89 */ /* 0x000e2800000e0000 */
[----:B------:R-:W1:Y:S01]  /*1940*/  SHFL.BFLY PT, R47, R44, 0x1, 0x1f ;  /* 0x0c201f002c2f7f89 */ /* 0x000e6200000e0000 */
[--C-:B0-----:R-:W-:Y:S01]  /*1950*/  FADD.FTZ R34, R40, R45.reuse ;  /* 0x0000002d28227221 */ /* 0x101fe20000010000 */
[----:B------:R-:W-:-:S03]  /*1960*/  PRMT R45, R38, 0x7632, R45 ;  /* 0x00007632262d7816 */ /* 0x000fc6000000002d */
[----:B------:R-:W-:Y:S01]  /*1970*/  @!P1 FMUL.FTZ R34, R34, 4.8828125727595761418e-05 ;  /* 0x384ccccd22229820 */ /* 0x000fe20000410000 */
[----:B-1----:R-:W-:Y:S01]  /*1980*/  FADD.FTZ R42, R44, R47 ;  /* 0x0000002f2c2a7221 */ /* 0x002fe20000010000 */
[----:B------:R-:W-:Y:S02]  /*1990*/  PRMT R44, R36, 0x7632, R44 ;  /* 0x00007632242c7816 */ /* 0x000fe4000000002c */
[----:B------:R-:W-:-:S04]  /*19a0*/  @!P1 FMUL.FTZ R35, R34, R34 ;  /* 0x0000002222239220 */ /* 0x000fc80000410000 */
[----:B------:R-:W-:Y:S01]  /*19b0*/  @!P1 FFMA.FTZ R35, R42, 4.8828125727595761418e-05, -R35 ;  /* 0x384ccccd2a239823 */ /* 0x000fe20000010823 */
[----:B------:R-:W-:-:S04]  /*19c0*/  PRMT R42, R37, 0x7632, R42 ;  /* 0x00007632252a7816 */ /* 0x000fc8000000002a */
[----:B------:R-:W-:-:S05]  /*19d0*/  @!P1 FMNMX.FTZ R35, RZ, R35, !PT ;  /* 0x00000023ff239209 */ /* 0x000fca0007810000 */
[----:B------:R0:W-:Y:S01]  /*19e0*/  @!P1 STS.64 [R4+UR4], R34 ;  /* 0x0000002204009988 */ /* 0x0001e20008000a04 */
        /* <DEDUP_REMOVED lines=13> */
.L_x_647:
[----:B------:R-:W-:Y:S05]  /*1ac0*/  BSYNC.RECONVERGENT B0 ;  /* 0x0000000000007941 */ /* 0x000fea0003800200 */
.L_x_646:
[----:B------:R-:W2:Y:S01]  /*1ad0*/  S2UR UR6, SR_CgaCtaId ;  /* 0x00000000000679c3 */ /* 0x000ea20000008800 */
[----:B------:R-:W-:Y:S01]  /*1ae0*/  UMOV UR5, 0x400 ;  /* 0x0000040000057882 */ /* 0x000fe20000000000 */
[----:B------:R-:W-:Y:S01]  /*1af0*/  IMAD.HI.U32 R87, R86, -0x33333333, RZ ;  /* 0xcccccccd56577827 */ /* 0x000fe200078e00ff */
[----:B------:R-:W-:Y:S01]  /*1b00*/  UIADD3 UR5, UPT, UPT, UR5, 0xc80, URZ ;  /* 0x00000c8005057890 */ /* 0x000fe2000fffe0ff */
[----:B------:R-:W-:Y:S02]  /*1b10*/  SHF.L.U32 R36, R36, 0x10, RZ ;  /* 0x0000001024247819 */ /* 0x000fe400000006ff */
[----:B-1----:R-:W-:Y:S02]  /*1b20*/  SHF.L.U32 R41, R44, 0x10, RZ ;  /* 0x000000102c297819 */ /* 0x002fe400000006ff */
[----:B------:R-:W-:Y:S02]  /*1b30*/  LEA.HI R87, R87, -R78, RZ, 0x1a ;  /* 0x8000004e57577211 */ /* 0x000fe400078fd0ff */
[----:B------:R-:W-:-:S02]  /*1b40*/  SHF.L.U32 R37, R37, 0x10, RZ ;  /* 0x0000001025257819 */ /* 0x000fc400000006ff */
[----:B------:R-:W-:Y:S01]  /*1b50*/  LOP3.LUT R9, R9, 0x1, RZ, 0x3c, !PT ;  /* 0x0000000109097812 */ /* 0x000fe200078e3cff */
[----:B--2---:R-:W-:Y:S01]  /*1b60*/  ULEA UR5, UR6, UR5, 0x18 ;  /* 0x0000000506057291 */ /* 0x004fe2000f8ec0ff */
[----:B------:R-:W1:Y:S05]  /*1b70*/  LDCU.64 UR6, c[0x0][0x380] ;  /* 0x00007000ff0677ac */ /* 0x000e6a0008000a00 */
[----:B0-----:R-:W-:-:S05]  /*1b80*/  LEA R34, R87, UR5, 0x3 ;  /* 0x0000000557227c11 */ /* 0x001fca000f8e18ff */
[----:B------:R-:W0:Y:S01]  /*1b90*/  LDCU UR5, c[0x0][0x3a0] ;  /* 0x00007400ff0577ac */ /* 0x000e220008000800 */
[----:B------:R-:W0:Y:S02]  /*1ba0*/  LDS.64 R34, [R34] ;  /* 0x0000000022227984 */ /* 0x000e240000000a00 */
[----:B0-----:R-:W-:Y:S01]  /*1bb0*/  FADD.FTZ R35, R35, UR5 ;  /* 0x0000000523237e21 */ /* 0x001fe20008010000 */
[--C-:B------:R-:W-:Y:S01]  /*1bc0*/  FADD.FTZ R40, R19, -R34.reuse ;  /* 0x8000002213287221 */ /* 0x100fe20000010000 */
[--C-:B------:R-:W-:Y:S01]  /*1bd0*/  FADD.FTZ R0, R0, -R34.reuse ;  /* 0x8000002200007221 */ /* 0x100fe20000010000 */
[--C-:B------:R-:W-:Y:S01]  /*1be0*/  FADD.FTZ R22, R22, -R34.reuse ;  /* 0x8000002216167221 */ /* 0x100fe20000010000 */
[----:B------:R-:W0:Y:S01]  /*1bf0*/  MUFU.RSQ R19, R35 ;  /* 0x0000002300137308 */ /* 0x000e220000001400 */
        /* <DEDUP_REMOVED lines=29> */
[----:B------:R-:W-:Y:S01]  /*1dd0*/  SHF.L.U32 R27, R38, 0x10, RZ ;  /* 0x00000010261b7819 */ /* 0x000fe200000006ff */
[C---:B0-----:R-:W-:Y:S01]  /*1de0*/  FMUL.FTZ R34, R19.reuse, R0 ;  /* 0x0000000013227220 */ /* 0x041fe20000410000 */
        /* <DEDUP_REMOVED lines=34> */
[C-C-:B------:R-:W-:Y:S01]  /*2010*/  FFMA.FTZ R32, R36.reuse, R76, R27.reuse ;  /* 0x0000004c24207223 */ /* 0x140fe2000001001b */
[C-C-:B------:R-:W-:Y:S01]  /*2020*/  FFMA.FTZ R33, R36.reuse, R60, R27.reuse ;  /* 0x0000003c24217223 */ /* 0x140fe2000001001b */
[C-C-:B------:R-:W-:Y:S01]  /*2030*/  FFMA.FTZ R34, R36.reuse, R72, R27.reuse ;  /* 0x0000004824227223 */ /* 0x140fe2000001001b */
[C-C-:B------:R-:W-:Y:S01]  /*2040*/  FFMA.FTZ R38, R36.reuse, R68, R27.reuse ;  /* 0x0000004424267223 */ /* 0x140fe2000001001b */
[----:B------:R-:W-:Y:S01]  /*2050*/  SHF.L.U32 R20, R45, 0x10, RZ ;  /* 0x000000102d147819 */ /* 0x000fe200000006ff */
[----:B------:R-:W-:Y:S01]  /*2060*/  FFMA.FTZ R27, R36, R62, R27 ;  /* 0x0000003e241b7223 */ /* 0x000fe2000001001b */
[----:B------:R-:W-:-:S02]  /*2070*/  SHF.L.U32 R36, R39, 0x10, RZ ;  /* 0x0000001027247819 */ /* 0x000fc400000006ff */
[----:B------:R-:W-:Y:S01]  /*2080*/  SHF.L.U32 R39, R42, 0x10, RZ ;  /* 0x000000102a277819 */ /* 0x000fe200000006ff */
[--C-:B------:R-:W-:Y:S01]  /*2090*/  FFMA.FTZ R45, R41, R48, R20.reuse ;  /* 0x00000030292d7223 */ /* 0x100fe20000010014 */
[----:B------:R-:W-:Y:S01]  /*20a0*/  SHF.L.U32 R42, R43, 0x10, RZ ;  /* 0x000000102b2a7819 */ /* 0x000fe200000006ff */
[--C-:B------:R-:W-:Y:S01]  /*20b0*/  FFMA.FTZ R40, R40, R41, R20.reuse ;  /* 0x0000002928287223 */ /* 0x100fe20000010014 */
[C-C-:B------:R-:W-:Y:S01]  /*20c0*/  FFMA.FTZ R52, R41.reuse, R52, R20.reuse ;  /* 0x0000003429347223 */ /* 0x140fe20000010014 */
[C-C-:B------:R-:W-:Y:S01]  /*20d0*/  FFMA.FTZ R49, R41.reuse, R49, R20.reuse ;  /* 0x0000003129317223 */ /* 0x140fe20000010014 */
[C-C-:B------:R-:W-:Y:S01]  /*20e0*/  FFMA.FTZ R48, R41.reuse, R51, R20.reuse ;  /* 0x0000003329307223 */ /* 0x140fe20000010014 */
[C-C-:B------:R-:W-:Y:S01]  /*20f0*/  FFMA.FTZ R53, R41.reuse, R53, R20.reuse ;  /* 0x0000003529357223 */ /* 0x140fe20000010014 */
[C-C-:B------:R-:W-:Y:S01]  /*2100*/  FFMA.FTZ R55, R41.reuse, R55, R20.reuse ;  /* 0x0000003729377223 */ /* 0x140fe20000010014 */
[----:B------:R-:W-:Y:S01]  /*2110*/  FFMA.FTZ R54, R41, R57, R20 ;  /* 0x0000003929367223 */ /* 0x000fe20000010014 */
[----:B-1----:R-:W-:Y:S01]  /*2120*/  IADD3 R20, P1, PT, R17, UR6, RZ ;  /* 0x0000000611147c10 */ /* 0x002fe2000ff3e0ff */
[----:B------:R-:W-:Y:S01]  /*2130*/  FFMA.FTZ R0, R0, R37, R36 ;  /* 0x0000002500007223 */ /* 0x000fe20000010024 */
[----:B------:R-:W-:Y:S01]  /*2140*/  FFMA.FTZ R17, R21, R39, R42 ;  /* 0x0000002715117223 */ /* 0x000fe2000001002a */
[C-C-:B------:R-:W-:Y:S01]  /*2150*/  FFMA.FTZ R43, R37.reuse, R29, R36.reuse ;  /* 0x0000001d252b7223 */ /* 0x140fe20000010024 */
[----:B------:R-:W-:Y:S01]  /*2160*/  FFMA.FTZ R24, R37, R24, R36 ;  /* 0x0000001825187223 */ /* 0x000fe20000010024 */
[----:B------:R-:W-:Y:S01]  /*2170*/  IADD3.X R21, PT, PT, R18, UR7, RZ, P1, !PT ;  /* 0x0000000712157c10 */ /* 0x000fe20008ffe4ff */
[----:B------:R-:W-:Y:S01]  /*2180*/  FFMA.FTZ R29, R39, R46, R42 ;  /* 0x0000002e271d7223 */ /* 0x000fe2000001002a */
[----:B------:R-:W-:Y:S01]  /*2190*/  F2FP.BF16.F32.PACK_AB R18, R40, R19 ;  /* 0x000000132812723e */ /* 0x000fe200000010ff */
[----:B------:R-:W-:Y:S01]  /*21a0*/  FFMA.FTZ R41, R37, R28, R36 ;  /* 0x0000001c25297223 */ /* 0x000fe20000010024 */
[----:B------:R-:W-:Y:S01]  /*21b0*/  F2FP.BF16.F32.PACK_AB R19, R17, R0 ;  /* 0x000000001113723e */ /* 0x000fe200000010ff */
[----:B------:R-:W-:Y:S01]  /*21c0*/  FFMA.FTZ R17, R39, R22, R42 ;  /* 0x0000001627117223 */ /* 0x000fe2000001002a */
[C-C-:B------:R-:W-:Y:S01]  /*21d0*/  FFMA.FTZ R56, R37.reuse, R56, R36.reuse ;  /* 0x0000003825387223 */ /* 0x140fe20000010024 */
[C-C-:B------:R-:W-:Y:S01]  /*21e0*/  FFMA.FTZ R31, R37.reuse, R31, R36.reuse ;  /* 0x0000001f251f7223 */ /* 0x140fe20000010024 */
[C-C-:B------:R-:W-:Y:S01]  /*21f0*/  FFMA.FTZ R35, R37.reuse, R35, R36.reuse ;  /* 0x0000002325237223 */ /* 0x140fe20000010024 */
[----:B------:R-:W-:Y:S01]  /*2200*/  FFMA.FTZ R59, R37, R59, R36 ;  /* 0x0000003b253b7223 */ /* 0x000fe20000010024 */
[C-C-:B------:R-:W-:Y:S01]  /*2210*/  FFMA.FTZ R50, R39.reuse, R50, R42.reuse ;  /* 0x0000003227327223 */ /* 0x140fe2000001002a */
[C-C-:B------:R-:W-:Y:S01]  /*2220*/  FFMA.FTZ R0, R39.reuse, R23, R42.reuse ;  /* 0x0000001727007223 */ /* 0x140fe2000001002a */
[C-C-:B------:R-:W-:Y:S01]  /*2230*/  FFMA.FTZ R22, R39.reuse, R25, R42.reuse ;  /* 0x0000001927167223 */ /* 0x140fe2000001002a */
[C-C-:B------:R-:W-:Y:S01]  /*2240*/  FFMA.FTZ R26, R39.reuse, R26, R42.reuse ;  /* 0x0000001a271a7223 */ /* 0x140fe2000001002a */
[----:B------:R-:W-:Y:S01]  /*2250*/  FFMA.FTZ R30, R39, R30, R42 ;  /* 0x0000001e271e7223 */ /* 0x000fe2000001002a */
[----:B------:R-:W-:Y:S01]  /*2260*/  F2FP.BF16.F32.PACK_AB R29, R29, R24 ;  /* 0x000000181d1d723e */ /* 0x000fe200000010ff */
[----:B------:R1:W-:Y:S01]  /*2270*/  STG.E.64 desc[UR10][R20.64], R18 ;  /* 0x0000001214007986 */ /* 0x0003e2000c101b0a */
[----:B------:R-:W-:-:S02]  /*2280*/  F2FP.BF16.F32.PACK_AB R24, R49, R32 ;  /* 0x000000203118723e */ /* 0x000fc400000010ff */
[----:B------:R-:W-:Y:S02]  /*2290*/  F2FP.BF16.F32.PACK_AB R32, R53, R34 ;  /* 0x000000223520723e */ /* 0x000fe400000010ff */
[----:B------:R-:W-:Y:S02]  /*22a0*/  F2FP.BF16.F32.PACK_AB R42, R48, R33 ;  /* 0x00000021302a723e */ /* 0x000fe400000010ff */
        /* <DEDUP_REMOVED lines=14> */
[----:B------:R-:W-:-:S03]  /*2390*/  ISETP.GE.U32.AND P1, PT, R10, R2, PT ;  /* 0x000000020a00720c */ /* 0x000fc60003f26070 */
[----:B------:R1:W-:Y:S01]  /*23a0*/  STG.E.64 desc[UR10][R20.64+0x19000], R32 ;  /* 0x0190002014007986 */ /* 0x0003e2000c101b0a */
[----:B------:R-:W-:-:S03]  /*23b0*/  ISETP.GE.AND.EX P1, PT, R11, R3, PT, P1 ;  /* 0x000000030b00720c */ /* 0x000fc60003f26310 */
[----:B------:R1:W-:Y:S04]  /*23c0*/  STG.E.64 desc[UR10][R20.64+0x1e000], R34 ;  /* 0x01e0002214007986 */ /* 0x0003e8000c101b0a */
[----:B------:R1:W-:Y:S06]  /*23d0*/  STG.E.64 desc[UR10][R20.64+0x23000], R54 ;  /* 0x0230003614007986 */ /* 0x0003ec000c101b0a */
[----:B------:R-:W-:Y:S05]  /*23e0*/  @!P1 BRA `(.L_x_648) ;  /* 0xffffffdc00e49947 */ /* 0x000fea000383ffff */
[----:B------:R-:W-:Y:S05]  /*23f0*/  EXIT ;  /* 0x000000000000794d */ /* 0x000fea0003800000 */
.L_x_649:
        /* <DEDUP_REMOVED lines=16> */
.L_x_1659:


//--------------------- .text._ZN13group_norm_v214gn_cuda_kernelI13__nv_bfloat16Li320ELi3ELi32ELi80ELi256ELb0ELi32ELi320ELi320ELi4ELb1ELi43ELb0ELb0ENS_16CompileConditionILi1000EEEEEvPT_PKS4_S7_S7_flPfS8_Pj --------------------------
	.section	.text._ZN13group_norm_v214gn_cuda_kernelI13__nv_bfloat16Li320ELi3ELi32ELi80ELi256ELb0ELi32ELi320ELi320ELi4ELb1ELi43ELb0ELb0ENS_16CompileConditionILi1000EEEEEvPT_PKS4_S7_S7_flPfS8_Pj,"ax",@progbits
	.align	128
        .global         _ZN13group_norm_v214gn_cuda_kernelI13__nv_bfloat16Li320ELi3ELi32ELi80ELi256ELb0ELi32ELi320ELi320ELi4ELb1ELi43ELb0ELb0ENS_16CompileConditionILi1000EEEEEvPT_PKS4_S7_S7_flPfS8_Pj
        .type           _ZN13group_norm_v214gn_cuda_kernelI13__nv_bfloat16Li320ELi3ELi32ELi80ELi256ELb0ELi32ELi320ELi320ELi4ELb1ELi43ELb0ELb0ENS_16CompileConditionILi1000EEEEEvPT_PKS4_S7_S7_flPfS8_Pj,@function
        .size           _ZN13group_norm_v214gn_cuda_kernelI13__nv_bfloat16Li320ELi3ELi32ELi80ELi256ELb0ELi32ELi320ELi320ELi4ELb1ELi43ELb0ELb0ENS_16CompileConditionILi1000EEEEEvPT_PKS4_S7_S7_flPfS8_Pj,(.L_x_1660 - _ZN13group_norm_v214gn_cuda_kernelI13__nv_bfloat16Li320ELi3ELi32ELi80ELi256ELb0ELi32ELi320ELi320ELi4ELb1ELi43ELb0ELb0ENS_16CompileConditionILi1000EEEEEvPT_PKS4_S7_S7_flPfS8_Pj)
        .other          _ZN13group_norm_v214gn_cuda_kernelI13__nv_bfloat16Li320ELi3ELi32ELi80ELi256ELb0ELi32ELi320ELi320ELi4ELb1ELi43ELb0ELb0ENS_16CompileConditionILi1000EEEEEvPT_PKS4_S7_S7_flPfS8_Pj,@"STO_CUDA_ENTRY STV_DEFAULT"
_ZN13group_norm_v214gn_cuda_kernelI13__nv_bfloat16Li320ELi3ELi32ELi80ELi256ELb0ELi32ELi320ELi320ELi4ELb1ELi43ELb0ELb0ENS_16CompileConditionILi1000EEEEEvPT_PKS4_S7_S7_flPfS8_Pj:
.text._ZN13group_norm_v214gn_cuda_kernelI13__nv_bfloat16Li320ELi3ELi32ELi80ELi256ELb0ELi32ELi320ELi320ELi4ELb1ELi43ELb0ELb0ENS_16CompileConditionILi1000EEEEEvPT_PKS4_S7_S7_flPfS8_Pj:
[----:B------:R-:W-:Y:S08]  /*0000*/  LDC R1, c[0x0][0x37c] ;  /* 0x0000df00ff017b82 */ /* 0x000ff00000000800 */
[----:B------:R-:W0:Y:S01]  /*0010*/  S2UR UR9, SR_CTAID.Y ;  /* 0x00000000000979c3 */ /* 0x000e220000002600 */
[----:B------:R-:W1:Y:S02]  /*0020*/  LDCU.64 UR10, c[0x0][0x3a8] ;  /* 0x00007500ff0a77ac */ /* 0x000e640008000a00 */
[----:B-1----:R-:W-:-:S02]  /*0030*/  USHF.L.U32 UR15, UR10, 0x3, URZ ;  /* 0x000000030a0f7899 */ /* 0x002fc400080006ff */
[----:B------:R-:W-:Y:S02]  /*0040*/  USHF.L.U64.HI UR11, UR10, 0x3, UR11 ;  /* 0x000000030a0b7899 */ /* 0x000fe4000801020b */
[----:B0-----:R-:W-:-:S04]  /*0050*/  UISETP.GT.U32.AND UP0, UPT, UR15, UR9, UPT ;  /* 0x000000090f00728c */ /* 0x001fc8000bf04070 */
[----:B------:R-:W-:-:S06]  /*0060*/  UISETP.GT.AND.EX UP0, UPT, UR11, URZ, UPT, UP0 ;  /* 0x000000ff0b00728c */ /* 0x000fcc000bf04300 */
[----:B------:R-:W-:-:S13]  /*0070*/  PLOP3.LUT P0, PT, PT, PT, UP0, 0x80, 0x8 ;  /* 0x000000000008781c */ /* 0x000fda0003f0f008 */
[----:B------:R-:W-:Y:S05]  /*0080*/  @!P0 EXIT ;  /* 0x000000000000894d */ /* 0x000fea0003800000 */
[----:B------:R-:W0:Y:S01]  /*0090*/  S2R R17, SR_TID.X ;  /* 0x0000000000117919 */ /* 0x000e220000002100 */
[----:B------:R-:W1:Y:S01]  /*00a0*/  S2UR UR6, SR_CgaCtaId ;  /* 0x00000000000679c3 */ /* 0x000e620000008800 */
[----:B------:R-:W-:Y:S01]  /*00b0*/  UMOV UR4, 0x400 ;  /* 0x0000040000047882 */ /* 0x000fe20000000000 */
[----:B------:R-:W2:Y:S01]  /*00c0*/  LDCU.64 UR16, c[0x0][0x358] ;  /* 0x00006b00ff1077ac */ /* 0x000ea20008000a00 */
[----:B------:R-:W3:Y:S01]  /*00d0*/  S2R R20, SR_CTAID.X ;  /* 0x0000000000147919 */ /* 0x000ee20000002500 */
[----:B------:R-:W-:-:S04]  /*00e0*/  UMOV UR10, UR9 ;  /* 0x00000009000a7c82 */ /* 0x000fc80008000000 */
[----:B------:R-:W4:Y:S01]  /*00f0*/  LDC.64 R2, c[0x0][0x3b0] ;  /* 0x0000ec00ff027b82 */ /* 0x000f220000000a00 */
[----:B-1----:R-:W-:Y:S02]  /*0100*/  ULEA UR5, UR6, UR4, 0x18 ;  /* 0x0000000406057291 */ /* 0x002fe4000f8ec0ff */
[----:B------:R-:W-:-:S04]  /*0110*/  UIADD3 UR4, UPT, UPT, UR4, 0xc80, URZ ;  /* 0x00000c8004047890 */ /* 0x000fc8000fffe0ff */
[----:B------:R-:W-:Y:S01]  /*0120*/  ULEA UR6, UR6, UR4, 0x18 ;  /* 0x0000000406067291 */ /* 0x000fe2000f8ec0ff */
[----:B0-----:R-:W-:Y:S02]  /*0130*/  LOP3.LUT R0, R17, 0xffff, RZ, 0xc0, !PT ;  /* 0x0000ffff11007812 */ /* 0x001fe400078ec0ff */
[----:B----4-:R-:W-:Y:S01]  /*0140*/  ISETP.EQ.U32.AND P1, PT, R2, RZ, PT ;  /* 0x000000ff0200720c */ /* 0x010fe20003f22070 */
[----:B------:R-:W-:Y:S01]  /*0150*/  UMOV UR4, URZ ;  /* 0x000000ff00047c82 */ /* 0x000fe20008000000 */
[----:B---3--:R-:W-:Y:S01]  /*0160*/  LOP3.LUT P0, RZ, R20, 0x7, RZ, 0xc0, !PT ;  /* 0x0000000714ff7812 */ /* 0x008fe2000780c0ff */
[----:B------:R-:W-:Y:S01]  /*0170*/  IMAD R0, R0, 0xcccd, RZ ;  /* 0x0000cccd00007824 */ /* 0x000fe200078e02ff */
[----:B------:R-:W-:Y:S02]  /*0180*/  SHF.L.U32 R20, R20, 0x5, RZ ;  /* 0x0000000514147819 */ /* 0x000fe400000006ff */
[----:B------:R-:W-:Y:S02]  /*0190*/  ISETP.EQ.OR.EX P0, PT, R3, RZ, P0, P1 ;  /* 0x000000ff0300720c */ /* 0x000fe40000702710 */
[----:B------:R-:W-:-:S02]  /*01a0*/  SHF.R.U32.HI R18, RZ, 0x16, R0 ;  /* 0x00000016ff127819 */ /* 0x000fc40000011600 */
[C---:B------:R-:W-:Y:S02]  /*01b0*/  ISETP.GT.U32.OR P0, PT, R17.reuse, 0x3, P0 ;  /* 0x000000031100780c */ /* 0x040fe40000704470 */
[----:B------:R-:W-:Y:S02]  /*01c0*/  PRMT R0, R18, 0x9910, RZ ;  /* 0x0000991012007816 */ /* 0x000fe400000000ff */
[----:B------:R-:W-:Y:S02]  /*01d0*/  LOP3.LUT R20, R20, 0xe0, RZ, 0xc0, !PT ;  /* 0x000000e014147812 */ /* 0x000fe400078ec0ff */
[----:B------:R-:W-:Y:S01]  /*01e0*/  IADD3 R21, PT, PT, R17, UR6, RZ ;  /* 0x0000000611157c10 */ /* 0x000fe2000fffe0ff */
[----:B------:R-:W-:-:S05]  /*01f0*/  IMAD R0, R0, 0x50, RZ ;  /* 0x0000005000007824 */ /* 0x000fca00078e02ff */
[----:B------:R-:W-:-:S04]  /*0200*/  IADD3 R0, PT, PT, RZ, -R0, RZ ;  /* 0x80000000ff007210 */ /* 0x000fc80007ffe0ff */
[----:B------:R-:W-:-:S04]  /*0210*/  PRMT R0, R0, 0x7710, RZ ;  /* 0x0000771000007816 */ /* 0x000fc800000000ff */
[----:B------:R-:W-:Y:S02]  /*0220*/  IADD3 R19, PT, PT, R0, R17, RZ ;  /* 0x0000001100137210 */ /* 0x000fe40007ffe0ff */
[----:B------:R-:W-:Y:S01]  /*0230*/  MOV R0, UR5 ;  /* 0x0000000500007c02 */ /* 0x000fe20008000f00 */
[----:B------:R-:W-:Y:S01]  /*0240*/  UMOV UR5, URZ ;  /* 0x000000ff00057c82 */ /* 0x000fe20008000000 */
[----:B------:R-:W-:-:S05]  /*0250*/  LOP3.LUT R19, R19, 0xffff, RZ, 0xc0, !PT ;  /* 0x0000ffff13137812 */ /* 0x000fca00078ec0ff */
[----:B------:R-:W-:-:S05]  /*0260*/  IMAD R3, R19, 0x28, R0 ;  /* 0x0000002813037824 */ /* 0x000fca00078e0200 */
[----:B--2---:R-:W-:-:S07]  /*0270*/  LEA R22, R18, R3, 0x3 ;  /* 0x0000000312167211 */ /* 0x004fce00078e18ff */
.L_x_660:
[----:B------:R-:W-:Y:S01]  /*0280*/  ULOP3.LUT UR7, UR10, 0x7, URZ, 0xc0, !UPT ;  /* 0x000000070a077892 */ /* 0x000fe2000f8ec0ff */
[----:B------:R-:W-:Y:S01]  /*0290*/  HFMA2 R59, -RZ, RZ, 0, 0 ;  /* 0x00000000ff3b7431 */ /* 0x000fe200000001ff */
[----:B------:R-:W-:Y:S01]  /*02a0*/  USHF.R.U64 UR20, UR10, 0x3, UR5 ;  /* 0x000000030a147899 */ /* 0x000fe20008001205 */
[----:B------:R-:W-:Y:S01]  /*02b0*/  IADD3 R0, PT, PT, R18, R20, RZ ;  /* 0x0000001412007210 */ /* 0x000fe20007ffe0ff */
[----:B------:R-:W-:Y:S01]  /*02c0*/  UIMAD UR12, UR7, 0x140, URZ ;  /* 0x00000140070c78a4 */ /* 0x000fe2000f8e02ff */
[----:B0-----:R-:W0:Y:S01]  /*02d0*/  LDC.64 R24, c[0x0][0x390] ;  /* 0x0000e400ff187b82 */ /* 0x001e220000000a00 */
[----:B------:R-:W1:Y:S02]  /*02e0*/  LDCU.64 UR18, c[0x0][0x388] ;  /* 0x00007100ff1277ac */ /* 0x000e640008000a00 */
[----:B------:R-:W-:Y:S01]  /*02f0*/  MOV R3, UR20 ;  /* 0x0000001400037c02 */ /* 0x000fe20008000f00 */
[----:B------:R-:W-:Y:S01]  /*0300*/  IMAD R5, R0, 0xa00, RZ ;  /* 0x00000a0000057824 */ /* 0x000fe200078e02ff */
[----:B------:R-:W-:Y:S01]  /*0310*/  LEA R58, R19, UR12, 0x2 ;  /* 0x0000000c133a7c11 */ /* 0x000fe2000f8e10ff */
[----:B------:R-:W-:-:S02]  /*0320*/  USHF.R.U32.HI UR21, URZ, 0x3, UR5 ;  /* 0x00000003ff157899 */ /* 0x000fc40008011605 */
[----:B------:R-:W2:Y:S02]  /*0330*/  LDC.64 R26, c[0x0][0x398] ;  /* 0x0000e600ff1a7b82 */ /* 0x000ea40000000a00 */
[----:B------:R-:W-:Y:S01]  /*0340*/  IMAD.WIDE.U32 R2, R3, 0xa0000, R58 ;  /* 0x000a000003027825 */ /* 0x000fe200078e003a */
[----:B------:R-:W-:Y:S02]  /*0350*/  UIMAD UR7, UR21, 0xa0000, URZ ;  /* 0x000a0000150778a4 */ /* 0x000fe4000f8e02ff */
[----:B------:R-:W-:-:S04]  /*0360*/  IADD3 R40, P1, PT, R5, R2, RZ ;  /* 0x0000000205287210 */ /* 0x000fc80007f3e0ff */
[----:B------:R-:W-:Y:S02]  /*0370*/  IADD3.X R3, PT, PT, R3, UR7, RZ, P1, !PT ;  /* 0x0000000703037c10 */ /* 0x000fe40008ffe4ff */
[C---:B------:R-:W-:Y:S02]  /*0380*/  SHF.L.U32 R23, R40.reuse, 0x1, RZ ;  /* 0x0000000128177819 */ /* 0x040fe400000006ff */
[----:B------:R-:W-:Y:S02]  /*0390*/  SHF.L.U64.HI R40, R40, 0x1, R3 ;  /* 0x0000000128287819 */ /* 0x000fe40000010203 */
[----:B-1----:R-:W-:-:S04]  /*03a0*/  IADD3 R4, P1, PT, R23, UR18, RZ ;  /* 0x0000001217047c10 */ /* 0x002fc8000ff3e0ff */
[----:B------:R-:W-:-:S05]  /*03b0*/  IADD3.X R5, PT, PT, R40, UR19, RZ, P1, !PT ;  /* 0x0000001328057c10 */ /* 0x000fca0008ffe4ff */
[----:B------:R-:W3:Y:S04]  /*03c0*/  LDG.E.64.CONSTANT R14, desc[UR16][R4.64] ;  /* 0x00000010040e7981 */ /* 0x000ee8000c1e9b00 */
[----:B------:R-:W4:Y:S04]  /*03d0*/  LDG.E.64.CONSTANT R10, desc[UR16][R4.64+0x5000] ;  /* 0x00500010040a7981 */ /* 0x000f28000c1e9b00 */
[----:B------:R-:W4:Y:S04]  /*03e0*/  LDG.E.64.CONSTANT R6, desc[UR16][R4.64+0xa000] ;  /* 0x00a0001004067981 */ /* 0x000f28000c1e9b00 */
[----:B------:R-:W4:Y:S04]  /*03f0*/  LDG.E.64.CONSTANT R2, desc[UR16][R4.64+0xf000] ;  /* 0x00f0001004027981 */ /* 0x000f28000c1e9b00 */
[----:B------:R-:W4:Y:S04]  /*0400*/  LDG.E.64.CONSTANT R28, desc[UR16][R4.64+0x14000] ;  /* 0x01400010041c7981 */ /* 0x000f28000c1e9b00 */
[----:B------:R-:W4:Y:S04]  /*0410*/  LDG.E.64.CONSTANT R30, desc[UR16][R4.64+0x19000] ;  /* 0x01900010041e7981 */ /* 0x000f28000c1e9b00 */
[----:B------:R-:W4:Y:S04]  /*0420*/  LDG.E.64.CONSTANT R32, desc[UR16][R4.64+0x1e000] ;  /* 0x01e0001004207981 */ /* 0x000f28000c1e9b00 */
[----:B------:R1:W4:Y:S01]  /*0430*/  LDG.E.64.CONSTANT R34, desc[UR16][R4.64+0x23000] ;  /* 0x0230001004227981 */ /* 0x000322000c1e9b00 */
[----:B0-----:R-:W-:-:S04]  /*0440*/  IMAD.WIDE.U32 R24, R58, 0x2, R24 ;  /* 0x000000023a187825 */ /* 0x001fc800078e0018 */
[----:B--2---:R-:W-:Y:S02]  /*0450*/  IMAD.WIDE.U32 R26, R58, 0x2, R26 ;  /* 0x000000023a1a7825 */ /* 0x004fe400078e001a */
[----:B------:R-:W5:Y:S04]  /*0460*/  LDG.E.64.CONSTANT R24, desc[UR16][R24.64] ;  /* 0x0000001018187981 */ /* 0x000f68000c1e9b00 */
[----:B------:R-:W5:Y:S01]  /*0470*/  LDG.E.64.CONSTANT R26, desc[UR16][R26.64] ;  /* 0x000000101a1a7981 */ /* 0x000f62000c1e9b00 */
[----:B------:R-:W-:Y:S01]  /*0480*/  ISETP.GT.U32.AND P1, PT, R17, 0xf, PT ;  /* 0x0000000f1100780c */ /* 0x000fe20003f24070 */
[----:B------:R-:W-:Y:S01]  /*0490*/  UIADD3 UR8, UP0, UPT, UR10, 0x2b, URZ ;  /* 0x0000002b0a087890 */ /* 0x000fe2000ff1e0ff */
[----:B------:R-:W-:Y:S01]  /*04a0*/  BSSY.RECONVERGENT B0, `(.L_x_650) ;  /* 0x000010d000007945 */ /* 0x000fe20003800200 */
[----:B------:R-:W-:-:S02]  /*04b0*/  USHF.L.U32 UR7, UR10, 0x2, URZ ;  /* 0x000000020a077899 */ /* 0x000fc400080006ff */
[----:B------:R-:W-:Y:S02]  /*04c0*/  UIADD3.X UR5, UPT, UPT, URZ, UR5, URZ, UP0, !UPT ;  /* 0x00000005ff057290 */ /* 0x000fe400087fe4ff */
[----:B------:R-:W-:Y:S01]  /*04d0*/  ULOP3.LUT UR14, UR7, 0x1c, URZ, 0xc0, !UPT ;  /* 0x0000001c070e7892 */ /* 0x000fe2000f8ec0ff */
[----:B------:R-:W-:Y:S01]  /*04e0*/  UMOV UR10, UR8 ;  /* 0x00000008000a7c82 */ /* 0x000fe20008000000 */
[C---:B---3--:R-:W-:Y:S02]  /*04f0*/  PRMT R16, R14.reuse, 0x7632, R16 ;  /* 0x000076320e107816 */ /* 0x048fe40000000010 */
[----:B------:R-:W-:Y:S02]  /*0500*/  SHF.L.U32 R0, R14, 0x10, RZ ;  /* 0x000000100e007819 */ /* 0x000fe400000006ff */
[----:B------:R-:W-:Y:S02]  /*0510*/  SHF.L.U32 R16, R16, 0x10, RZ ;  /* 0x0000001010107819 */ /* 0x000fe400000006ff */
[C---:B------:R-:W-:Y:S01]  /*0520*/  PRMT R14, R15.reuse, 0x7632, R14 ;  /* 0x000076320f0e7816 */ /* 0x040fe2000000000e */
[----:B------:R-:W-:Y:S01]  /*0530*/  FADD.FTZ R9, RZ, R0 ;  /* 0x00000000ff097221 */ /* 0x000fe20000010000 */
[----:B-1----:R-:W-:Y:S01]  /*0540*/  FFMA.FTZ R5, R0, R0, RZ ;  /* 0x0000000000057223 */ /* 0x002fe200000100ff */
        /* <DEDUP_REMOVED lines=19> */
[--C-:B------:R-:W-:Y:S01]  /*0680*/  FFMA.FTZ R37, R11, R11, R8.reuse ;  /* 0x0000000b0b257223 */ /* 0x100fe20000010008 */
[----:B------:R-:W-:-:S02]  /*0690*/  PRMT R8, R6, 0x7632, R8 ;  /* 0x0000763206087816 */ /* 0x000fc40000000008 */
[----:B------:R-:W-:Y:S01]  /*06a0*/  SHF.L.U32 R9, R6, 0x10, RZ ;  /* 0x0000001006097819 */ /* 0x000fe200000006ff */
[----:B------:R-:W-:Y:S01]  /*06b0*/  FADD.FTZ R4, R5, R10 ;  /* 0x0000000a05047221 */ /* 0x000fe20000010000 */
[----:B------:R-:W-:Y:S01]  /*06c0*/  FFMA.FTZ R6, R10, R10, R37 ;  /* 0x0000000a0a067223 */ /* 0x000fe20000010025 */
[----:B------:R-:W-:Y:S02]  /*06d0*/  SHF.L.U32 R8, R8, 0x10, RZ ;  /* 0x0000001008087819 */ /* 0x000fe400000006ff */
[----:B------:R-:W-:Y:S01]  /*06e0*/  FADD.FTZ R5, R4, R9 ;  /* 0x0000000904057221 */ /* 0x000fe20000010000 */
[--C-:B------:R-:W-:Y:S01]  /*06f0*/  FFMA.FTZ R37, R9, R9, R6.reuse ;  /* 0x0000000909257223 */ /* 0x100fe20000010006 */
        /* <DEDUP_REMOVED lines=77> */
[----:B------:R-:W-:-:S02]  /*0bd0*/  MOV R39, RZ ;  /* 0x000000ff00277202 */ /* 0x000fc40000000f00 */
[----:B------:R-:W-:Y:S01]  /*0be0*/  FADD.FTZ R28, R28, R55 ;  /* 0x000000371c1c7221 */ /* 0x000fe20000010000 */
[----:B------:R-:W-:Y:S01]  /*0bf0*/  FFMA.FTZ R29, R55, R55, R30 ;  /* 0x00000037371d7223 */ /* 0x000fe2000001001e */
[----:B------:R-:W-:-:S04]  /*0c00*/  HFMA2 R30, -RZ, RZ, 0, 0 ;  /* 0x00000000ff1e7431 */ /* 0x000fc800000001ff */
[----:B------:R0:W-:Y:S01]  /*0c10*/  STS.64 [R22], R28 ;  /* 0x0000001c16007388 */ /* 0x0001e20000000a00 */
[----:B------:R-:W-:Y:S06]  /*0c20*/  BAR.SYNC.DEFER_BLOCKING 0x0 ;  /* 0x0000000000007b1d */ /* 0x000fec0000010000 */
[----:B------:R-:W-:Y:S05]  /*0c30*/  @P1 BRA `(.L_x_651) ;  /* 0x00000008004c1947 */ /* 0x000fea0003800000 */
[----:B0-----:R-:W0:Y:S01]  /*0c40*/  S2R R29, SR_CgaCtaId ;  /* 0x00000000001d7919 */ /* 0x001e220000008800 */
[C---:B------:R-:W-:Y:S02]  /*0c50*/  LEA.HI R38, R17.reuse, UR14, RZ, 0x1e ;  /* 0x0000000e11267c11 */ /* 0x040fe4000f8ff0ff */
[----:B------:R-:W-:Y:S02]  /*0c60*/  MOV R31, 0x50 ;  /* 0x00000050001f7802 */ /* 0x000fe40000000f00 */
[----:B------:R-:W-:Y:S02]  /*0c70*/  MOV R36, 0x400 ;  /* 0x0000040000247802 */ /* 0x000fe40000000f00 */
[----:B------:R-:W-:Y:S01]  /*0c80*/  SHF.L.U32 R37, R17, 0x3, RZ ;  /* 0x0000000311257819 */ /* 0x000fe200000006ff */
[----:B------:R-:W-:-:S03]  /*0c90*/  IMAD R38, R38, R31, -UR12 ;  /* 0x8000000c26267e24 */ /* 0x000fc6000f8e021f */
[----:B------:R-:W-:Y:S02]  /*0ca0*/  LOP3.LUT R37, R37, 0x18, RZ, 0xc0, !PT ;  /* 0x0000001825257812 */ /* 0x000fe400078ec0ff */
[C---:B------:R-:W-:Y:S02]  /*0cb0*/  IADD3 R28, PT, PT, R38.reuse, 0x4, RZ ;  /* 0x00000004261c7810 */ /* 0x040fe40007ffe0ff */
[C---:B------:R-:W-:Y:S02]  /*0cc0*/  IADD3 R39, PT, PT, R38.reuse, 0x10, RZ ;  /* 0x0000001026277810 */ /* 0x040fe40007ffe0ff */
[----:B------:R-:W-:Y:S02]  /*0cd0*/  SHF.R.U32.HI R31, RZ, 0x2, R28 ;  /* 0x00000002ff1f7819 */ /* 0x000fe4000001161c */
[----:B------:R-:W-:Y:S02]  /*0ce0*/  SHF.R.U32.HI R39, RZ, 0x2, R39 ;  /* 0x00000002ff277819 */ /* 0x000fe40000011627 */
[----:B------:R-:W-:-:S04]  /*0cf0*/  IADD3 R61, PT, PT, R38, 0x3c, RZ ;  /* 0x0000003c263d7810 */ /* 0x000fc80007ffe0ff */
[----:B------:R-:W-:Y:S02]  /*0d00*/  SHF.R.U32.HI R61, RZ, 0x2, R61 ;  /* 0x00000002ff3d7819 */ /* 0x000fe4000001163d */
[----:B0-----:R-:W-:Y:S02]  /*0d10*/  LEA R36, R29, R36, 0x18 ;  /* 0x000000241d247211 */ /* 0x001fe400078ec0ff */
[----:B------:R-:W-:-:S03]  /*0d20*/  SHF.R.U32.HI R29, RZ, 0x2, R38 ;  /* 0x00000002ff1d7819 */ /* 0x000fc60000011626 */
[--C-:B------:R-:W-:Y:S02]  /*0d30*/  IMAD R30, R31, 0x28, R36.reuse ;  /* 0x000000281f1e7824 */ /* 0x100fe400078e0224 */
[--C-:B------:R-:W-:Y:S02]  /*0d40*/  IMAD R28, R29, 0x28, R36.reuse ;  /* 0x000000281d1c7824 */ /* 0x100fe400078e0224 */
[--C-:B------:R-:W-:Y:S01]  /*0d50*/  IMAD R60, R39, 0x28, R36.reuse ;  /* 0x00000028273c7824 */ /* 0x100fe200078e0224 */
[----:B------:R-:W-:Y:S01]  /*0d60*/  IADD3 R34, PT, PT, R37, R30, RZ ;  /* 0x0000001e25227210 */ /* 0x000fe20007ffe0ff */
[----:B------:R-:W-:Y:S01]  /*0d70*/  IMAD R61, R61, 0x28, R36 ;  /* 0x000000283d3d7824 */ /* 0x000fe200078e0224 */
[----:B------:R-:W-:Y:S02]  /*0d80*/  IADD3 R32, PT, PT, R28, R37, RZ ;  /* 0x000000251c207210 */ /* 0x000fe40007ffe0ff */
[C---:B------:R-:W-:Y:S02]  /*0d90*/  IADD3 R28, PT, PT, R38.reuse, 0x8, RZ ;  /* 0x00000008261c7810 */ /* 0x040fe40007ffe0ff */
[----:B------:R-:W-:Y:S01]  /*0da0*/  IADD3 R30, PT, PT, R38, 0xc, RZ ;  /* 0x0000000c261e7810 */ /* 0x000fe20007ffe0ff */
[----:B------:R-:W-:Y:S01]  /*0db0*/  LDS.64 R34, [R34] ;  /* 0x0000000022227984 */ /* 0x000fe20000000a00 */
[----:B------:R-:W-:-:S02]  /*0dc0*/  SHF.R.U32.HI R29, RZ, 0x2, R28 ;  /* 0x00000002ff1d7819 */ /* 0x000fc4000001161c */
[----:B------:R-:W-:Y:S01]  /*0dd0*/  SHF.R.U32.HI R31, RZ, 0x2, R30 ;  /* 0x00000002ff1f7819 */ /* 0x000fe2000001161e */
[----:B------:R-:W0:Y:S01]  /*0de0*/  LDS.64 R32, [R32] ;  /* 0x0000000020207984 */ /* 0x000e220000000a00 */
[----:B------:R-:W-:Y:S01]  /*0df0*/  IADD3 R61, PT, PT, R37, R61, RZ ;  /* 0x0000003d253d7210 */ /* 0x000fe20007ffe0ff */
[--C-:B------:R-:W-:Y:S02]  /*0e00*/  IMAD R28, R29, 0x28, R36.reuse ;  /* 0x000000281d1c7824 */ /* 0x100fe400078e0224 */
[----:B------:R-:W-:-:S03]  /*0e10*/  IMAD R30, R31, 0x28, R36 ;  /* 0x000000281f1e7824 */ /* 0x000fc600078e0224 */
[C---:B------:R-:W-:Y:S02]  /*0e20*/  IADD3 R28, PT, PT, R37.reuse, R28, RZ ;  /* 0x0000001c251c7210 */ /* 0x040fe40007ffe0ff */
[----:B------:R-:W-:-:S04]  /*0e30*/  IADD3 R30, PT, PT, R37, R30, RZ ;  /* 0x0000001e251e7210 */ /* 0x000fc80007ffe0ff */
[----:B------:R-:W1:Y:S04]  /*0e40*/  LDS.64 R28, [R28] ;  /* 0x000000001c1c7984 */ /* 0x000e680000000a00 */
[----:B------:R-:W2:Y:S01]  /*0e50*/  LDS.64 R30, [R30] ;  /* 0x000000001e1e7984 */ /* 0x000ea20000000a00 */
[----:B0-----:R-:W-:Y:S01]  /*0e60*/  FADD.FTZ R39, RZ, R32 ;  /* 0x00000020ff277221 */ /* 0x001fe20000010000 */
[----:B------:R-:W-:Y:S01]  /*0e70*/  FADD.FTZ R32, RZ, R33 ;  /* 0x00000021ff207221 */ /* 0x000fe20000010000 */
[----:B------:R-:W-:Y:S02]  /*0e80*/  IADD3 R33, PT, PT, R37, R60, RZ ;  /* 0x0000003c25217210 */ /* 0x000fe40007ffe0ff */
[----:B------:R-:W-:Y:S01]  /*0e90*/  FADD.FTZ R39, R39, R34 ;  /* 0x0000002227277221 */ /* 0x000fe20000010000 */
[----:B------:R-:W-:Y:S01]  /*0ea0*/  FADD.FTZ R34, R32, R35 ;  /* 0x0000002320227221 */ /* 0x000fe20000010000 */
[----:B------:R-:W-:-:S02]  /*0eb0*/  IADD3 R35, PT, PT, R38, 0x14, RZ ;  /* 0x0000001426237810 */ /* 0x000fc40007ffe0ff */
[----:B------:R-:W0:Y:S02]  /*0ec0*/  LDS.64 R32, [R33] ;  /* 0x0000000021207984 */ /* 0x000e240000000a00 */
[----:B------:R-:W-:Y:S01]  /*0ed0*/  SHF.R.U32.HI R57, RZ, 0x2, R35 ;  /* 0x00000002ff397819 */ /* 0x000fe20000011623 */
[----:B-1----:R-:W-:Y:S01]  /*0ee0*/  FADD.FTZ R34, R34, R29 ;  /* 0x0000001d22227221 */ /* 0x002fe20000010000 */
[----:B------:R-:W-:Y:S01]  /*0ef0*/  IADD3 R29, PT, PT, R38, 0x18, RZ ;  /* 0x00000018261d7810 */ /* 0x000fe20007ffe0ff */
[----:B------:R-:W-:Y:S02]  /*0f00*/  FADD.FTZ R35, R39, R28 ;  /* 0x0000001c27237221 */ /* 0x000fe40000010000 */
[----:B------:R-:W-:Y:S02]  /*0f10*/  IMAD R28, R57, 0x28, R36 ;  /* 0x00000028391c7824 */ /* 0x000fe400078e0224 */
[----:B--2---:R-:W-:Y:S01]  /*0f20*/  FADD.FTZ R34, R34, R31 ;  /* 0x0000001f22227221 */ /* 0x004fe20000010000 */
[----:B------:R-:W-:Y:S01]  /*0f30*/  SHF.R.U32.HI R29, RZ, 0x2, R29 ;  /* 0x00000002ff1d7819 */ /* 0x000fe2000001161d */
[----:B------:R-:W-:Y:S01]  /*0f40*/  FADD.FTZ R35, R35, R30 ;  /* 0x0000001e23237221 */ /* 0x000fe20000010000 */
[----:B------:R-:W-:-:S03]  /*0f50*/  IADD3 R30, PT, PT, R37, R28, RZ ;  /* 0x0000001c251e7210 */ /* 0x000fc60007ffe0ff */
[----:B------:R-:W-:Y:S01]  /*0f60*/  IMAD R28, R29, 0x28, R36 ;  /* 0x000000281d1c7824 */ /* 0x000fe200078e0224 */
[----:B------:R-:W-:Y:S02]  /*0f70*/  IADD3 R29, PT, PT, R38, 0x1c, RZ ;  /* 0x0000001c261d7810 */ /* 0x000fe40007ffe0ff */
[----:B------:R-:W1:Y:S02]  /*0f80*/  LDS.64 R30, [R30] ;  /* 0x000000001e1e7984 */ /* 0x000e640000000a00 */
[----:B------:R-:W-:Y:S02]  /*0f90*/  IADD3 R28, PT, PT, R37, R28, RZ ;  /* 0x0000001c251c7210 */ /* 0x000fe40007ffe0ff */
[----:B------:R-:W-:-:S04]  /*0fa0*/  SHF.R.U32.HI R39, RZ, 0x2, R29 ;  /* 0x00000002ff277819 */ /* 0x000fc8000001161d */
[----:B------:R-:W2:Y:S01]  /*0fb0*/  LDS.64 R28, [R28] ;  /* 0x000000001c1c7984 */ /* 0x000ea20000000a00 */
[----:B------:R-:W-:Y:S02]  /*0fc0*/  IMAD R57, R39, 0x28, R36 ;  /* 0x0000002827397824 */ /* 0x000fe400078e0224 */
[----:B0-----:R-:W-:Y:S01]  /*0fd0*/  FADD.FTZ R39, R35, R32 ;  /* 0x0000002023277221 */ /* 0x001fe20000010000 */
[----:B------:R-:W-:Y:S01]  /*0fe0*/  IADD3 R32, PT, PT, R38, 0x20, RZ ;  /* 0x0000002026207810 */ /* 0x000fe20007ffe0ff */
[----:B------:R-:W-:Y:S01]  /*0ff0*/  FADD.FTZ R60, R34, R33 ;  /* 0x00000021223c7221 */ /* 0x000fe20000010000 */
[----:B------:R-:W-:Y:S02]  /*1000*/  IADD3 R34, PT, PT, R37, R57, RZ ;  /* 0x0000003925227210 */ /* 0x000fe40007ffe0ff */
[----:B------:R-:W-:Y:S02]  /*1010*/  SHF.R.U32.HI R33, RZ, 0x2, R32 ;  /* 0x00000002ff217819 */ /* 0x000fe40000011620 */
[----:B------:R-:W-:-:S02]  /*1020*/  IADD3 R32, PT, PT, R38, 0x24, RZ ;  /* 0x0000002426207810 */ /* 0x000fc40007ffe0ff */
[----:B------:R-:W0:Y:S02]  /*1030*/  LDS.64 R34, [R34] ;  /* 0x0000000022227984 */ /* 0x000e240000000a00 */
[----:B------:R-:W-:Y:S01]  /*1040*/  SHF.R.U32.HI R57, RZ, 0x2, R32 ;  /* 0x00000002ff397819 */ /* 0x000fe20000011620 */
[----:B------:R-:W-:-:S04]  /*1050*/  IMAD R32, R33, 0x28, R36 ;  /* 0x0000002821207824 */ /* 0x000fc800078e0224 */
[----:B------:R-:W-:Y:S01]  /*1060*/  IMAD R57, R57, 0x28, R36 ;  /* 0x0000002839397824 */ /* 0x000fe200078e0224 */
[----:B------:R-:W-:Y:S01]  /*1070*/  IADD3 R32, PT, PT, R37, R32, RZ ;  /* 0x0000002025207210 */ /* 0x000fe20007ffe0ff */
[----:B-1----:R-:W-:Y:S01]  /*1080*/  FADD.FTZ R39, R39, R30 ;  /* 0x0000001e27277221 */ /* 0x002fe20000010000 */
[----:B------:R-:W-:Y:S02]  /*1090*/  FADD.FTZ R60, R60, R31 ;  /* 0x0000001f3c3c7221 */ /* 0x000fe40000010000 */
[----:B------:R-:W-:Y:S02]  /*10a0*/  IADD3 R30, PT, PT, R37, R57, RZ ;  /* 0x00000039251e7210 */ /* 0x000fe40007ffe0ff */
[----:B------:R-:W1:Y:S01]  /*10b0*/  LDS.64 R32, [R32] ;  /* 0x0000000020207984 */ /* 0x000e620000000a00 */
[----:B--2---:R-:W-:Y:S01]  /*10c0*/  FADD.FTZ R39, R39, R28 ;  /* 0x0000001c27277221 */ /* 0x004fe20000010000 */
[----:B------:R-:W-:Y:S02]  /*10d0*/  IADD3 R28, PT, PT, R38, 0x28, RZ ;  /* 0x00000028261c7810 */ /* 0x000fe40007ffe0ff */
[----:B------:R-:W2:Y:S01]  /*10e0*/  LDS.64 R30, [R30] ;  /* 0x000000001e1e7984 */ /* 0x000ea20000000a00 */
[----:B------:R-:W-:Y:S01]  /*10f0*/  FADD.FTZ R60, R60, R29 ;  /* 0x0000001d3c3c7221 */ /* 0x000fe20000010000 */
[----:B------:R-:W-:-:S02]  /*1100*/  IADD3 R29, PT, PT, R38, 0x2c, RZ ;  /* 0x0000002c261d7810 */ /* 0x000fc40007ffe0ff */
[----:B------:R-:W-:-:S05]  /*1110*/  SHF.R.U32.HI R57, RZ, 0x2, R28 ;  /* 0x00000002ff397819 */ /* 0x000fca000001161c */
[----:B------:R-:W-:Y:S01]  /*1120*/  IMAD R28, R57, 0x28, R36 ;  /* 0x00000028391c7824 */ /* 0x000fe200078e0224 */
[----:B------:R-:W-:-:S04]  /*1130*/  SHF.R.U32.HI R57, RZ, 0x2, R29 ;  /* 0x00000002ff397819 */ /* 0x000fc8000001161d */
[----:B------:R-:W-:-:S06]  /*1140*/  IADD3 R28, PT, PT, R37, R28, RZ ;  /* 0x0000001c251c7210 */ /* 0x000fcc0007ffe0ff */
[----:B------:R-:W3:Y:S01]  /*1150*/  LDS.64 R28, [R28] ;  /* 0x000000001c1c7984 */ /* 0x000ee20000000a00 */
[----:B0-----:R-:W-:Y:S01]  /*1160*/  FADD.FTZ R39, R39, R34 ;  /* 0x0000002227277221 */ /* 0x001fe20000010000 */
[----:B------:R-:W-:Y:S01]  /*1170*/  FADD.FTZ R60, R60, R35 ;  /* 0x000000233c3c7221 */ /* 0x000fe20000010000 */
[----:B------:R-:W-:Y:S01]  /*1180*/  IADD3 R35, PT, PT, R38, 0x30, RZ ;  /* 0x0000003026237810 */ /* 0x000fe20007ffe0ff */
[----:B------:R-:W-:-:S03]  /*1190*/  IMAD R34, R57, 0x28, R36 ;  /* 0x0000002839227824 */ /* 0x000fc600078e0224 */
[----:B------:R-:W-:-:S05]  /*11a0*/  SHF.R.U32.HI R35, RZ, 0x2, R35 ;  /* 0x00000002ff237819 */ /* 0x000fca0000011623 */
[----:B------:R-:W-:Y:S02]  /*11b0*/  IMAD R35, R35, 0x28, R36 ;  /* 0x0000002823237824 */ /* 0x000fe400078e0224 */
[----:B-1----:R-:W-:Y:S01]  /*11c0*/  FADD.FTZ R39, R39, R32 ;  /* 0x0000002027277221 */ /* 0x002fe20000010000 */
[C---:B------:R-:W-:Y:S01]  /*11d0*/  IADD3 R32, PT, PT, R37.reuse, R34, RZ ;  /* 0x0000002225207210 */ /* 0x040fe20007ffe0ff */
[----:B------:R-:W-:Y:S01]  /*11e0*/  FADD.FTZ R60, R60, R33 ;  /* 0x000000213c3c7221 */ /* 0x000fe20000010000 */
[----:B------:R-:W-:Y:S01]  /*11f0*/  IADD3 R35, PT, PT, R37, R35, RZ ;  /* 0x0000002325237210 */ /* 0x000fe20007ffe0ff */
[----:B--2---:R-:W-:Y:S01]  /*1200*/  FADD.FTZ R39, R39, R30 ;  /* 0x0000001e27277221 */ /* 0x004fe20000010000 */
[----:B------:R-:W-:Y:S02]  /*1210*/  IADD3 R30, PT, PT, R38, 0x34, RZ ;  /* 0x00000034261e7810 */ /* 0x000fe40007ffe0ff */
[----:B------:R-:W0:Y:S01]  /*1220*/  LDS.64 R32, [R32] ;  /* 0x0000000020207984 */ /* 0x000e220000000a00 */
[----:B------:R-:W-:Y:S01]  /*1230*/  FADD.FTZ R60, R60, R31 ;  /* 0x0000001f3c3c7221 */ /* 0x000fe20000010000 */
[----:B------:R-:W-:-:S02]  /*1240*/  IADD3 R31, PT, PT, R38, 0x38, RZ ;  /* 0x00000038261f7810 */ /* 0x000fc40007ffe0ff */
[----:B------:R-:W-:Y:S01]  /*1250*/  SHF.R.U32.HI R57, RZ, 0x2, R30 ;  /* 0x00000002ff397819 */ /* 0x000fe2000001161e */
[----:B------:R-:W1:Y:S01]  /*1260*/  LDS.64 R34, [R35] ;  /* 0x0000000023227984 */ /* 0x000e620000000a00 */
[----:B------:R-:W-:-:S03]  /*1270*/  SHF.R.U32.HI R31, RZ, 0x2, R31 ;  /* 0x00000002ff1f7819 */ /* 0x000fc6000001161f */
[----:B------:R-:W-:Y:S01]  /*1280*/  IMAD R30, R57, 0x28, R36 ;  /* 0x00000028391e7824 */ /* 0x000fe200078e0224 */
[----:B------:R-:W-:-:S04]  /*1290*/  IADD3 R57, PT, PT, R38, 0x44, RZ ;  /* 0x0000004426397810 */ /* 0x000fc80007ffe0ff */
[----:B------:R-:W-:Y:S02]  /*12a0*/  IADD3 R30, PT, PT, R37, R30, RZ ;  /* 0x0000001e251e7210 */ /* 0x000fe40007ffe0ff */
[----:B------:R-:W-:Y:S01]  /*12b0*/  SHF.R.U32.HI R57, RZ, 0x2, R57 ;  /* 0x00000002ff397819 */ /* 0x000fe20000011639 */
[----:B---3--:R-:W-:Y:S01]  /*12c0*/  FADD.FTZ R39, R39, R28 ;  /* 0x0000001c27277221 */ /* 0x008fe20000010000 */
[----:B------:R-:W-:Y:S02]  /*12d0*/  IMAD R28, R31, 0x28, R36 ;  /* 0x000000281f1c7824 */ /* 0x000fe400078e0224 */
[----:B------:R-:W-:Y:S01]  /*12e0*/  FADD.FTZ R60, R60, R29 ;  /* 0x0000001d3c3c7221 */ /* 0x000fe20000010000 */
[----:B------:R-:W2:Y:S02]  /*12f0*/  LDS.64 R30, [R30] ;  /* 0x000000001e1e7984 */ /* 0x000ea40000000a00 */
[----:B------:R-:W-:-:S06]  /*1300*/  IADD3 R28, PT, PT, R37, R28, RZ ;  /* 0x0000001c251c7210 */ /* 0x000fcc0007ffe0ff */
[----:B------:R-:W3:Y:S01]  /*1310*/  LDS.64 R28, [R28] ;  /* 0x000000001c1c7984 */ /* 0x000ee20000000a00 */
[----:B0-----:R-:W-:Y:S01]  /*1320*/  FADD.FTZ R39, R39, R32 ;  /* 0x0000002027277221 */ /* 0x001fe20000010000 */
[----:B------:R-:W-:Y:S01]  /*1330*/  IADD3 R32, PT, PT, R38, 0x40, RZ ;  /* 0x0000004026207810 */ /* 0x000fe20007ffe0ff */
[----:B------:R-:W-:-:S03]  /*1340*/  FADD.FTZ R60, R60, R33 ;  /* 0x000000213c3c7221 */ /* 0x000fc60000010000 */
[----:B------:R-:W-:Y:S01]  /*1350*/  SHF.R.U32.HI R32, RZ, 0x2, R32 ;  /* 0x00000002ff207819 */ /* 0x000fe20000011620 */
[----:B-1----:R-:W-:Y:S01]  /*1360*/  FADD.FTZ R33, R39, R34 ;  /* 0x0000002227217221 */ /* 0x002fe20000010000 */
[----:B------:R-:W-:Y:S01]  /*1370*/  FADD.FTZ R60, R60, R35 ;  /* 0x000000233c3c7221 */ /* 0x000fe20000010000 */
[C---:B------:R-:W-:Y:S01]  /*1380*/  IADD3 R39, PT, PT, R38.reuse, 0x48, RZ ;  /* 0x0000004826277810 */ /* 0x040fe20007ffe0ff */
[--C-:B------:R-:W-:Y:S01]  /*1390*/  IMAD R34, R57, 0x28, R36.reuse ;  /* 0x0000002839227824 */ /* 0x100fe200078e0224 */
[----:B------:R-:W-:Y:S01]  /*13a0*/  IADD3 R35, PT, PT, R38, 0x4c, RZ ;  /* 0x0000004c26237810 */ /* 0x000fe20007ffe0ff */
[--C-:B------:R-:W-:Y:S01]  /*13b0*/  IMAD R32, R32, 0x28, R36.reuse ;  /* 0x0000002820207824 */ /* 0x100fe200078e0224 */
[----:B------:R-:W-:Y:S02]  /*13c0*/  SHF.R.U32.HI R39, RZ, 0x2, R39 ;  /* 0x00000002ff277819 */ /* 0x000fe40000011627 */
[----:B------:R-:W-:Y:S02]  /*13d0*/  SHF.R.U32.HI R35, RZ, 0x2, R35 ;  /* 0x00000002ff237819 */ /* 0x000fe40000011623 */
[----:B------:R-:W-:Y:S01]  /*13e0*/  IADD3 R32, PT, PT, R37, R32, RZ ;  /* 0x0000002025207210 */ /* 0x000fe20007ffe0ff */
[--C-:B------:R-:W-:Y:S01]  /*13f0*/  IMAD R38, R39, 0x28, R36.reuse ;  /* 0x0000002827267824 */ /* 0x100fe200078e0224 */
[----:B------:R-:W-:Y:S01]  /*1400*/  IADD3 R34, PT, PT, R37, R34, RZ ;  /* 0x0000002225227210 */ /* 0x000fe20007ffe0ff */
[----:B------:R-:W-:-:S02]  /*1410*/  IMAD R35, R35, 0x28, R36 ;  /* 0x0000002823237824 */ /* 0x000fc400078e0224 */
[----:B--2---:R-:W-:Y:S01]  /*1420*/  FADD.FTZ R57, R33, R30 ;  /* 0x0000001e21397221 */ /* 0x004fe20000010000 */
[----:B------:R-:W-:Y:S01]  /*1430*/  FADD.FTZ R60, R60, R31 ;  /* 0x0000001f3c3c7221 */ /* 0x000fe20000010000 */
[----:B------:R-:W-:Y:S01]  /*1440*/  LDS.64 R32, [R32] ;  /* 0x0000000020207984 */ /* 0x000fe20000000a00 */
[C---:B------:R-:W-:Y:S02]  /*1450*/  IADD3 R36, PT, PT, R37.reuse, R38, RZ ;  /* 0x0000002625247210 */ /* 0x040fe40007ffe0ff */
[----:B------:R-:W-:Y:S01]  /*1460*/  IADD3 R38, PT, PT, R37, R35, RZ ;  /* 0x0000002325267210 */ /* 0x000fe20007ffe0ff */
[----:B------:R-:W0:Y:S01]  /*1470*/  LDS.64 R30, [R61] ;  /* 0x000000003d1e7984 */ /* 0x000e220000000a00 */
[----:B---3--:R-:W-:-:S03]  /*1480*/  FADD.FTZ R57, R57, R28 ;  /* 0x0000001c39397221 */ /* 0x008fc60000010000 */
[----:B------:R-:W1:Y:S01]  /*1490*/  LDS.64 R34, [R34] ;  /* 0x0000000022227984 */ /* 0x000e620000000a00 */
[----:B------:R-:W-:-:S03]  /*14a0*/  FADD.FTZ R60, R60, R29 ;  /* 0x0000001d3c3c7221 */ /* 0x000fc60000010000 */
[----:B------:R-:W2:Y:S04]  /*14b0*/  LDS.64 R36, [R36] ;  /* 0x0000000024247984 */ /* 0x000ea80000000a00 */
[----:B------:R-:W3:Y:S01]  /*14c0*/  LDS.64 R38, [R38] ;  /* 0x0000000026267984 */ /* 0x000ee20000000a00 */
[----:B0-----:R-:W-:Y:S01]  /*14d0*/  FADD.FTZ R57, R57, R30 ;  /* 0x0000001e39397221 */ /* 0x001fe20000010000 */
[----:B------:R-:W-:-:S03]  /*14e0*/  FADD.FTZ R60, R60, R31 ;  /* 0x0000001f3c3c7221 */ /* 0x000fc60000010000 */
[----:B------:R-:W-:Y:S01]  /*14f0*/  FADD.FTZ R57, R57, R32 ;  /* 0x0000002039397221 */ /* 0x000fe20000010000 */
[----:B------:R-:W-:-:S03]  /*1500*/  FADD.FTZ R60, R60, R33 ;  /* 0x000000213c3c7221 */ /* 0x000fc60000010000 */
[----:B-1----:R-:W-:Y:S01]  /*1510*/  FADD.FTZ R57, R57, R34 ;  /* 0x0000002239397221 */ /* 0x002fe20000010000 */
[----:B------:R-:W-:-:S03]  /*1520*/  FADD.FTZ R60, R60, R35 ;  /* 0x000000233c3c7221 */ /* 0x000fc60000010000 */
[----:B--2---:R-:W-:Y:S01]  /*1530*/  FADD.FTZ R57, R57, R36 ;  /* 0x0000002439397221 */ /* 0x004fe20000010000 */
[----:B------:R-:W-:-:S03]  /*1540*/  FADD.FTZ R60, R60, R37 ;  /* 0x000000253c3c7221 */ /* 0x000fc60000010000 */
[----:B---3--:R-:W-:Y:S01]  /*1550*/  FADD.FTZ R30, R57, R38 ;  /* 0x00000026391e7221 */ /* 0x008fe20000010000 */
[----:B------:R-:W-:-:S07]  /*1560*/  FADD.FTZ R39, R60, R39 ;  /* 0x000000273c277221 */ /* 0x000fce0000010000 */
.L_x_651:
[----:B------:R-:W-:Y:S05]  /*1570*/  BSYNC.RECONVERGENT B0 ;  /* 0x0000000000007941 */ /* 0x000fea0003800200 */
.L_x_650:
[----:B0-----:R-:W0:Y:S01]  /*1580*/  SHFL.BFLY PT, R29, R30, 0x2, 0x1f ;  /* 0x0c401f001e1d7f89 */ /* 0x001e2200000e0000 */
[C---:B------:R-:W-:Y:S01]  /*1590*/  LOP3.LUT P2, RZ, R17.reuse, 0x3f3, RZ, 0xc0, !PT ;  /* 0x000003f311ff7812 */ /* 0x040fe2000784c0ff */
[----:B------:R-:W-:Y:S01]  /*15a0*/  BSSY.RECONVERGENT B0, `(.L_x_652) ;  /* 0x0000016000007945 */ /* 0x000fe20003800200 */
[C---:B------:R-:W-:Y:S01]  /*15b0*/  ISETP.NE.AND P3, PT, R17.reuse, RZ, PT ;  /* 0x000000ff1100720c */ /* 0x040fe20003f65270 */
[----:B------:R-:W1:Y:S01]  /*15c0*/  SHFL.BFLY PT, R28, R39, 0x2, 0x1f ;  /* 0x0c401f00271c7f89 */ /* 0x000e6200000e0000 */
[----:B------:R-:W-:Y:S01]  /*15d0*/  ISETP.GT.U32.AND P1, PT, R17, 0x1f, PT ;  /* 0x0000001f1100780c */ /* 0x000fe20003f24070 */
[----:B0-----:R-:W-:Y:S01]  /*15e0*/  FADD.FTZ R31, R29, R30 ;  /* 0x0000001e1d1f7221 */ /* 0x001fe20000010000 */
[----:B-1----:R-:W-:-:S04]  /*15f0*/  FADD.FTZ R32, R28, R39 ;  /* 0x000000271c207221 */ /* 0x002fc80000010000 */
[----:B------:R-:W0:Y:S04]  /*1600*/  SHFL.BFLY PT, R28, R31, 0x1, 0x1f ;  /* 0x0c201f001f1c7f89 */ /* 0x000e2800000e0000 */
[----:B------:R-:W1:Y:S01]  /*1610*/  SHFL.BFLY PT, R29, R32, 0x1, 0x1f ;  /* 0x0c201f00201d7f89 */ /* 0x000e6200000e0000 */
[----:B0-----:R-:W-:Y:S01]  /*1620*/  FADD.FTZ R28, R31, R28 ;  /* 0x0000001c1f1c7221 */ /* 0x001fe20000010000 */
[----:B-1----:R-:W-:Y:S01]  /*1630*/  FADD.FTZ R29, R32, R29 ;  /* 0x0000001d201d7221 */ /* 0x002fe20000010000 */
[----:B------:R-:W-:Y:S06]  /*1640*/  @P2 BRA `(.L_x_653) ;  /* 0x00000000002c2947 */ /* 0x000fec0003800000 */
[----:B------:R-:W0:Y:S01]  /*1650*/  S2UR UR8, SR_CTAID.X ;  /* 0x00000000000879c3 */ /* 0x000e220000002500 */
[----:B------:R-:W1:Y:S07]  /*1660*/  LDCU UR7, c[0x0][0x374] ;  /* 0x00006e80ff0777ac */ /* 0x000e6e0008000800 */
[----:B------:R-:W2:Y:S01]  /*1670*/  LDC.64 R30, c[0x0][0x3b8] ;  /* 0x0000ee00ff1e7b82 */ /* 0x000ea20000000a00 */
[----:B-1----:R-:W-:Y:S02]  /*1680*/  UIMAD UR7, UR7, UR4, UR9 ;  /* 0x00000004070772a4 */ /* 0x002fe4000f8e0209 */
[----:B0-----:R-:W-:-:S04]  /*1690*/  USHF.L.U32 UR8, UR8, 0x1, URZ ;  /* 0x0000000108087899 */ /* 0x001fc800080006ff */
[----:B------:R-:W-:Y:S01]  /*16a0*/  MOV R33, UR7 ;  /* 0x0000000700217c02 */ /* 0x000fe20008000f00 */
[----:B------:R-:W-:-:S06]  /*16b0*/  ULOP3.LUT UR8, UR8, 0xe, URZ, 0xc0, !UPT ;  /* 0x0000000e08087892 */ /* 0x000fcc000f8ec0ff */
[----:B------:R-:W-:-:S04]  /*16c0*/  LEA R32, R17, UR8, 0x2 ;  /* 0x0000000811207c11 */ /* 0x000fc8000f8e10ff */
[----:B------:R-:W-:-:S05]  /*16d0*/  LEA R33, R33, R32, 0x6 ;  /* 0x0000002021217211 */ /* 0x000fca00078e30ff */
[----:B--2---:R-:W-:-:S05]  /*16e0*/  IMAD.WIDE.U32 R30, R33, 0x4, R30 ;  /* 0x00000004211e7825 */ /* 0x004fca00078e001e */
[----:B------:R0:W-:Y:S02]  /*16f0*/  STG.E.64 desc[UR16][R30.64], R28 ;  /* 0x0000001c1e007986 */ /* 0x0001e4000c101b10 */
.L_x_653:
[----:B------:R-:W-:Y:S05]  /*1700*/  BSYNC.RECONVERGENT B0 ;  /* 0x0000000000007941 */ /* 0x000fea0003800200 */
.L_x_652:
[----:B------:R-:W-:Y:S01]  /*1710*/  BAR.SYNC.DEFER_BLOCKING 0x0 ;  /* 0x0000000000007b1d */ /* 0x000fe20000010000 */
[----:B------:R-:W-:-:S05]  /*1720*/  CS2R R32, SRZ ;  /* 0x0000000000207805 */ /* 0x000fca000001ff00 */
[----:B------:R-:W-:Y:S05]  /*1730*/  @P3 BRA `(.L_x_654) ;  /* 0x00000000004c3947 */ /* 0x000fea0003800000 */
[----:B------:R-:W1:Y:S01]  /*1740*/  S2UR UR18, SR_CTAID.X ;  /* 0x00000000001279c3 */ /* 0x000e620000002500 */
[----:B------:R-:W2:Y:S01]  /*1750*/  LDCU.64 UR12, c[0x0][0x3c0] ;  /* 0x00007800ff0c77ac */ /* 0x000ea20008000a00 */
[----:B0-----:R-:W-:Y:S01]  /*1760*/  MOV R31, 0x7ffffff9 ;  /* 0x7ffffff9001f7802 */ /* 0x001fe20000000f00 */
[----:B--2---:R-:W-:-:S04]  /*1770*/  ULEA UR7, UP0, UR9, UR12, 0x2 ;  /* 0x0000000c09077291 */ /* 0x004fc8000f8010ff */
[----:B------:R-:W-:Y:S01]  /*1780*/  ULEA.HI.X UR8, UR9, UR13, URZ, 0x2, UP0 ;  /* 0x0000000d09087291 */ /* 0x000fe200080f14ff */
[----:B-1----:R-:W-:Y:S02]  /*1790*/  ISETP.NE.AND P2, PT, RZ, UR18, PT ;  /* 0x00000012ff007c0c */ /* 0x002fe4000bf45270 */
[----:B------:R-:W-:Y:S02]  /*17a0*/  MOV R28, UR7 ;  /* 0x00000007001c7c02 */ /* 0x000fe40008000f00 */
[----:B------:R-:W-:Y:S02]  /*17b0*/  SEL R31, R31, 0x1, !P2 ;  /* 0x000000011f1f7807 */ /* 0x000fe40005000000 */
[----:B------:R-:W-:Y:S01]  /*17c0*/  MOV R29, UR8 ;  /* 0x00000008001d7c02 */ /* 0x000fe20008000f00 */
[----:B------:R-:W-:Y:S06]  /*17d0*/  MEMBAR.ALL.GPU ;  /* 0x0000000000007992 */ /* 0x000fec000000a000 */
[----:B------:R-:W-:-:S00]  /*17e0*/  ERRBAR ;  /* 0x00000000000079ab */ /* 0x000fc00000000000 */
[----:B------:R-:W-:Y:S06]  /*17f0*/  CGAERRBAR ;  /* 0x00000000000075ab */ /* 0x000fec0000000000 */
[----:B------:R0:W5:Y:S02]  /*1800*/  ATOM.E.ADD.STRONG.GPU PT, R31, desc[UR16][R28.64], R31 ;  /* 0x8000001f1c1f798a */ /* 0x00016400081ef110 */
.L_x_655:
[----:B------:R-:W2:Y:S04]  /*1810*/  LD.E.STRONG.GPU R30, desc[UR16][R28.64] ;  /* 0x000000101c1e7980 */ /* 0x000ea8000c10f900 */
[----:B--2---:R-:W-:Y:S01]  /*1820*/  CCTL.IVALL ;  /* 0x00000000ff00798f */ /* 0x004fe20002000000 */
[----:B------:R-:W-:Y:S05]  /*1830*/  YIELD ;  /* 0x0000000000007946 */ /* 0x000fea0003800000 */
[----:B-----5:R-:W-:-:S04]  /*1840*/  LOP3.LUT R30, R30, R31, RZ, 0x3c, !PT ;  /* 0x0000001f1e1e7212 */ /* 0x020fc800078e3cff */
[----:B------:R-:W-:-:S13]  /*1850*/  ISETP.GT.AND P2, PT, R30, -0x1, PT ;  /* 0xffffffff1e00780c */ /* 0x000fda0003f44270 */
[----:B------:R-:W-:Y:S05]  /*1860*/  @P2 BRA `(.L_x_655) ;  /* 0xfffffffc00e82947 */ /* 0x000fea000383ffff */
.L_x_654:
[----:B------:R-:W-:Y:S05]  /*1870*/  WARPSYNC.ALL ;  /* 0x0000000000007948 */ /* 0x000fea0003800000 */
[----:B------:R-:W-:Y:S06]  /*1880*/  BAR.SYNC.DEFER_BLOCKING 0x0 ;  /* 0x0000000000007b1d */ /* 0x000fec0000010000 */
[----:B------:R-:W-:Y:S04]  /*1890*/  BSSY.RECONVERGENT B0, `(.L_x_656) ;  /* 0x000000d000007945 */ /* 0x000fe80003800200 */
[----:B------:R-:W-:Y:S05]  /*18a0*/  @P1 BRA `(.L_x_657) ;  /* 0x00000000002c1947 */ /* 0x000fea0003800000 */
[----:B------:R-:W1:Y:S01]  /*18b0*/  LDCU UR7, c[0x0][0x374] ;  /* 0x00006e80ff0777ac */ /* 0x000e620008000800 */
[----:B0-----:R-:W0:Y:S01]  /*18c0*/  LDC.64 R28, c[0x0][0x3b8] ;  /* 0x0000ee00ff1c7b82 */ /* 0x001e220000000a00 */
[----:B------:R-:W-:-:S04]  /*18d0*/  SHF.L.U32 R30, R17, 0x1, RZ ;  /* 0x00000001111e7819 */ /* 0x000fc800000006ff */
[----:B------:R-:W-:Y:S01]  /*18e0*/  LOP3.LUT R30, R30, 0x3e, RZ, 0xc0, !PT ;  /* 0x0000003e1e1e7812 */ /* 0x000fe200078ec0ff */
[----:B-1----:R-:W-:-:S06]  /*18f0*/  UIMAD UR7, UR7, UR4, UR9 ;  /* 0x00000004070772a4 */ /* 0x002fcc000f8e0209 */
[----:B------:R-:W-:-:S04]  /*1900*/  MOV R31, UR7 ;  /* 0x00000007001f7c02 */ /* 0x000fc80008000f00 */
[----:B------:R-:W-:-:S05]  /*1910*/  LEA R31, R31, R30, 0x6 ;  /* 0x0000001e1f1f7211 */ /* 0x000fca00078e30ff */
[----:B0-----:R-:W-:-:S06]  /*1920*/  IMAD.WIDE.U32 R28, R31, 0x4, R28 ;  /* 0x000000041f1c7825 */ /* 0x001fcc00078e001c */
[----:B------:R-:W2:Y:S02]  /*1930*/  LDG.E.64 R28, desc[UR16][R28.64] ;  /* 0x000000101c1c7981 */ /* 0x000ea4000c1e1b00 */
[----:B--2---:R-:W-:Y:S01]  /*1940*/  FADD.FTZ R33, RZ, R28 ;  /* 0x0000001cff217221 */ /* 0x004fe20000010000 */
[----:B------:R-:W-:-:S07]  /*1950*/  FADD.FTZ R32, RZ, R29 ;  /* 0x0000001dff207221 */ /* 0x000fce0000010000 */
.L_x_657:
[----:B------:R-:W-:Y:S05]  /*1960*/  BSYNC.RECONVERGENT B0 ;  /* 0x0000000000007941 */ /* 0x000fea0003800200 */
.L_x_656:
        /* <DEDUP_REMOVED lines=12> */
[----:B0-----:R-:W-:-:S04]  /*1a30*/  FADD.FTZ R28, R30, R35 ;  /* 0x000000231e1c7221 */ /* 0x001fc80000010000 */
[----:B------:R-:W-:Y:S01]  /*1a40*/  @!P1 FMUL.FTZ R28, R28, 4.8828125727595761418e-05 ;  /* 0x384ccccd1c1c9820 */ /* 0x000fe20000410000 */
[----:B-1----:R-:W-:-:S03]  /*1a50*/  FADD.FTZ R32, R34, R37 ;  /* 0x0000002522207221 */ /* 0x002fc60000010000 */
[----:B------:R-:W-:-:S04]  /*1a60*/  @!P1 FMUL.FTZ R29, R28, R28 ;  /* 0x0000001c1c1d9220 */ /* 0x000fc80000410000 */
[----:B------:R-:W-:Y:S01]  /*1a70*/  @!P1 FFMA.FTZ R29, R32, 4.8828125727595761418e-05, -R29 ;  /* 0x384ccccd201d9823 */ /* 0x000fe2000001081d */
[----:B-----5:R-:W-:-:S04]  /*1a80*/  PRMT R32, R27, 0x7632, R32 ;  /* 0x000076321b207816 */ /* 0x020fc80000000020 */
[----:B------:R-:W-:-:S05]  /*1a90*/  @!P1 FMNMX.FTZ R29, RZ, R29, !PT ;  /* 0x0000001dff1d9209 */ /* 0x000fca0007810000 */
[----:B------:R0:W-:Y:S01]  /*1aa0*/  @!P1 STS.64 [R17+UR6], R28 ;  /* 0x0000001c11009988 */ /* 0x0001e20008000a06 */
[----:B------:R-:W-:Y:S06]  /*1ab0*/  BAR.SYNC.DEFER_BLOCKING 0x0 ;  /* 0x0000000000007b1d */ /* 0x000fec0000010000 */
[----:B------:R-:W-:Y:S05]  /*1ac0*/  @P0 BRA `(.L_x_659) ;  /* 0x0000000000340947 */ /* 0x000fea0003800000 */
[C---:B0-----:R-:W-:Y:S01]  /*1ad0*/  IMAD R28, R17.reuse, 0x7, R21 ;  /* 0x00000007111c7824 */ /* 0x041fe200078e0215 */
[----:B------:R-:W0:Y:S01]  /*1ae0*/  LDCU.64 UR12, c[0x0][0x3b0] ;  /* 0x00007600ff0c77ac */ /* 0x000e220008000a00 */
[----:B------:R-:W-:Y:S02]  /*1af0*/  IADD3 R30, PT, PT, R17, UR14, RZ ;  /* 0x0000000e111e7c10 */ /* 0x000fe4000fffe0ff */
[----:B------:R-:W-:Y:S02]  /*1b00*/  MOV R31, UR20 ;  /* 0x00000014001f7c02 */ /* 0x000fe40008000f00 */
[----:B------:R-:W1:Y:S01]  /*1b10*/  LDS.64 R28, [R28] ;  /* 0x000000001c1c7984 */ /* 0x000e620000000a00 */
[----:B------:R-:W-:Y:S02]  /*1b20*/  SHF.L.U32 R30, R30, 0x1, RZ ;  /* 0x000000011e1e7819 */ /* 0x000fe400000006ff */
[----:B------:R-:W-:Y:S02]  /*1b30*/  MOV R34, UR20 ;  /* 0x0000001400227c02 */ /* 0x000fe40008000f00 */
[----:B------:R-:W-:-:S02]  /*1b40*/  LEA R31, P1, R31, R30, 0x6 ;  /* 0x0000001e1f1f7211 */ /* 0x000fc400078230ff */
[----:B------:R-:W-:-:S04]  /*1b50*/  MOV R33, UR21 ;  /* 0x0000001500217c02 */ /* 0x000fc80008000f00 */
[----:B------:R-:W-:Y:S02]  /*1b60*/  LEA.HI.X R34, R34, RZ, R33, 0x6, P1 ;  /* 0x000000ff22227211 */ /* 0x000fe400008f3421 */
[----:B0-----:R-:W-:-:S04]  /*1b70*/  LEA R30, P1, R31, UR12, 0x2 ;  /* 0x0000000c1f1e7c11 */ /* 0x001fc8000f8210ff */
[----:B------:R-:W-:-:S05]  /*1b80*/  LEA.HI.X R31, R31, UR13, R34, 0x2, P1 ;  /* 0x0000000d1f1f7c11 */ /* 0x000fca00088f1422 */
[----:B-1----:R1:W-:Y:S04]  /*1b90*/  STG.E.64 desc[UR16][R30.64], R28 ;  /* 0x0000001c1e007986 */ /* 0x0023e8000c101b10 */
.L_x_659:
[----:B------:R-:W-:Y:S05]  /*1ba0*/  BSYNC.RECONVERGENT B0 ;  /* 0x0000000000007941 */ /* 0x000fea0003800200 */
.L_x_658:
[----:B------:R-:W2:Y:S01]  /*1bb0*/  S2UR UR8, SR_CgaCtaId ;  /* 0x00000000000879c3 */ /* 0x000ea20000008800 */
[----:B------:R-:W-:Y:S01]  /*1bc0*/  UMOV UR7, 0x400 ;  /* 0x0000040000077882 */ /* 0x000fe20000000000 */
[----:B------:R-:W-:Y:S01]  /*1bd0*/  IMAD.HI.U32 R58, R58, -0x33333333, RZ ;  /* 0xcccccccd3a3a7827 */ /* 0x000fe200078e00ff */
[----:B------:R-:W-:Y:S01]  /*1be0*/  UIADD3 UR7, UPT, UPT, UR7, 0xc80, URZ ;  /* 0x00000c8007077890 */ /* 0x000fe2000fffe0ff */
[----:B-1----:R-:W-:Y:S01]  /*1bf0*/  SHF.L.U32 R31, R24, 0x10, RZ ;  /* 0x00000010181f7819 */ /* 0x002fe200000006ff */
[----:B------:R-:W1:Y:S02]  /*1c00*/  LDCU.64 UR12, c[0x0][0x380] ;  /* 0x00007000ff0c77ac */ /* 0x000e640008000a00 */
[----:B------:R-:W-:Y:S01]  /*1c10*/  LEA.HI R58, R58, -UR14, RZ, 0x1a ;  /* 0x8000000e3a3a7c11 */ /* 0x000fe2000f8fd0ff */
[----:B------:R-:W-:Y:S02]  /*1c20*/  UISETP.GE.U32.AND UP0, UPT, UR10, UR15, UPT ;  /* 0x0000000f0a00728c */ /* 0x000fe4000bf06070 */
[----:B------:R-:W-:-:S02]  /*1c30*/  ULOP3.LUT UR4, UR4, 0x1, URZ, 0x3c, !UPT ;  /* 0x0000000104047892 */ /* 0x000fc4000f8e3cff */
[----:B------:R-:W-:Y:S02]  /*1c40*/  UISETP.GE.AND.EX UP0, UPT, UR5, UR11, UPT, UP0 ;  /* 0x0000000b0500728c */ /* 0x000fe4000bf06300 */
[----:B--2---:R-:W-:-:S06]  /*1c50*/  ULEA UR7, UR8, UR7, 0x18 ;  /* 0x0000000708077291 */ /* 0x004fcc000f8ec0ff */
[----:B0-----:R-:W-:-:S05]  /*1c60*/  LEA R28, R58, UR7, 0x3 ;  /* 0x000000073a1c7c11 */ /* 0x001fca000f8e18ff */
[----:B------:R-:W0:Y:S01]  /*1c70*/  LDCU UR7, c[0x0][0x3a0] ;  /* 0x00007400ff0777ac */ /* 0x000e220008000800 */
[----:B------:R-:W0:Y:S02]  /*1c80*/  LDS.64 R28, [R28] ;  /* 0x000000001c1c7984 */ /* 0x000e240000000a00 */
[----:B0-----:R-:W-:Y:S01]  /*1c90*/  FADD.FTZ R29, R29, UR7 ;  /* 0x000000071d1d7e21 */ /* 0x001fe20008010000 */
[--C-:B------:R-:W-:Y:S01]  /*1ca0*/  FADD.FTZ R15, R15, -R28.reuse ;  /* 0x8000001c0f0f7221 */ /* 0x100fe20000010000 */
[--C-:B------:R-:W-:Y:S01]  /*1cb0*/  FADD.FTZ R14, R14, -R28.reuse ;  /* 0x8000001c0e0e7221 */ /* 0x100fe20000010000 */
        /* <DEDUP_REMOVED lines=33> */
[----:B------:R-:W-:Y:S01]  /*1ed0*/  PRMT R26, R24, 0x7632, R26 ;  /* 0x00007632181a7816 */ /* 0x000fe2000000001a */
[C---:B------:R-:W-:Y:S01]  /*1ee0*/  FMUL.FTZ R33, R29.reuse, R0 ;  /* 0x000000001d217220 */ /* 0x040fe20000410000 */
[C---:B------:R-:W-:Y:S01]  /*1ef0*/  FMUL.FTZ R9, R29.reuse, R9 ;  /* 0x000000091d097220 */ /* 0x040fe20000410000 */
[C---:B------:R-:W-:Y:S01]  /*1f00*/  FMUL.FTZ R5, R29.reuse, R5 ;  /* 0x000000051d057220 */ /* 0x040fe20000410000 */
[C---:B------:R-:W-:Y:S01]  /*1f10*/  FMUL.FTZ R35, R29.reuse, R42 ;  /* 0x0000002a1d237220 */ /* 0x040fe20000410000 */
[C---:B------:R-:W-:Y:S01]  /*1f20*/  FMUL.FTZ R37, R29.reuse, R46 ;  /* 0x0000002e1d257220 */ /* 0x040fe20000410000 */
[C---:B------:R-:W-:Y:S01]  /*1f30*/  FMUL.FTZ R39, R29.reuse, R50 ;  /* 0x000000321d277220 */ /* 0x040fe20000410000 */
[C---:B------:R-:W-:Y:S01]  /*1f40*/  FMUL.FTZ R43, R29.reuse, R54 ;  /* 0x000000361d2b7220 */ /* 0x040fe20000410000 */
        /* <DEDUP_REMOVED lines=26> */
[----:B------:R-:W-:Y:S01]  /*20f0*/  PRMT R29, R25, 0x7632, R29 ;  /* 0x00007632191d7816 */ /* 0x000fe2000000001d */
[--C-:B------:R-:W-:Y:S01]  /*2100*/  FFMA.FTZ R33, R33, R31, R28.reuse ;  /* 0x0000001f21217223 */ /* 0x100fe2000001001c */
[C-C-:B------:R-:W-:Y:S01]  /*2110*/  FFMA.FTZ R9, R31.reuse, R9, R28.reuse ;  /* 0x000000091f097223 */ /* 0x140fe2000001001c */
[C-C-:B------:R-:W-:Y:S01]  /*2120*/  FFMA.FTZ R0, R31.reuse, R5, R28.reuse ;  /* 0x000000051f007223 */ /* 0x140fe2000001001c */
[C-C-:B------:R-:W-:Y:S01]  /*2130*/  FFMA.FTZ R35, R31.reuse, R35, R28.reuse ;  /* 0x000000231f237223 */ /* 0x140fe2000001001c */
[C-C-:B------:R-:W-:Y:S01]  /*2140*/  FFMA.FTZ R37, R31.reuse, R37, R28.reuse ;  /* 0x000000251f257223 */ /* 0x140fe2000001001c */
[C-C-:B------:R-:W-:Y:S01]  /*2150*/  FFMA.FTZ R13, R31.reuse, R39, R28.reuse ;  /* 0x000000271f0d7223 */ /* 0x140fe2000001001c */
[----:B------:R-:W-:Y:S01]  /*2160*/  FFMA.FTZ R28, R31, R43, R28 ;  /* 0x0000002b1f1c7223 */ /* 0x000fe2000001001c */
[----:B------:R-:W-:-:S02]  /*2170*/  SHF.L.U32 R39, R42, 0x10, RZ ;  /* 0x000000102a277819 */ /* 0x000fc400000006ff */
[----:B------:R-:W-:Y:S02]  /*2180*/  SHF.L.U32 R31, R26, 0x10, RZ ;  /* 0x000000101a1f7819 */ /* 0x000fe400000006ff */
[----:B------:R-:W-:Y:S02]  /*2190*/  SHF.L.U32 R42, R25, 0x10, RZ ;  /* 0x00000010192a7819 */ /* 0x000fe400000006ff */
[----:B------:R-:W-:Y:S01]  /*21a0*/  SHF.L.U32 R5, R27, 0x10, RZ ;  /* 0x000000101b057819 */ /* 0x000fe200000006ff */
[C-C-:B------:R-:W-:Y:S01]  /*21b0*/  FFMA.FTZ R27, R31.reuse, R4, R39.reuse ;  /* 0x000000041f1b7223 */ /* 0x140fe20000010027 */
[----:B------:R-:W-:Y:S01]  /*21c0*/  SHF.L.U32 R25, R32, 0x10, RZ ;  /* 0x0000001020197819 */ /* 0x000fe200000006ff */
[----:B------:R-:W-:Y:S01]  /*21d0*/  FFMA.FTZ R8, R31, R8, R39 ;  /* 0x000000081f087223 */ /* 0x000fe20000010027 */
[----:B------:R-:W-:Y:S01]  /*21e0*/  SHF.L.U32 R26, R29, 0x10, RZ ;  /* 0x000000101d1a7819 */ /* 0x000fe200000006ff */
[--C-:B------:R-:W-:Y:S01]  /*21f0*/  FFMA.FTZ R15, R15, R42, R5.reuse ;  /* 0x0000002a0f0f7223 */ /* 0x100fe20000010005 */
[----:B-1----:R-:W-:Y:S01]  /*2200*/  IADD3 R4, P1, PT, R23, UR12, RZ ;  /* 0x0000000c17047c10 */ /* 0x002fe2000ff3e0ff */
[----:B------:R-:W-:Y:S01]  /*2210*/  FFMA.FTZ R23, R42, R7, R5 ;  /* 0x000000072a177223 */ /* 0x000fe20000010005 */
[----:B------:R-:W-:Y:S01]  /*2220*/  FFMA.FTZ R29, R31, R12, R39 ;  /* 0x0000000c1f1d7223 */ /* 0x000fe20000010027 */
[--C-:B------:R-:W-:Y:S01]  /*2230*/  FFMA.FTZ R14, R14, R26, R25.reuse ;  /* 0x0000001a0e0e7223 */ /* 0x100fe20000010019 */
[----:B------:R-:W-:Y:S01]  /*2240*/  FFMA.FTZ R32, R26, R10, R25 ;  /* 0x0000000a1a207223 */ /* 0x000fe20000010019 */
[----:B------:R-:W-:Y:S01]  /*2250*/  F2FP.BF16.F32.PACK_AB R8, R8, R9 ;  /* 0x000000090808723e */ /* 0x000fe200000010ff */
[--C-:B------:R-:W-:Y:S01]  /*2260*/  FFMA.FTZ R16, R16, R31, R39.reuse ;  /* 0x0000001f10107223 */ /* 0x100fe20000010027 */
[----:B------:R-:W-:Y:S01]  /*2270*/  F2FP.BF16.F32.PACK_AB R10, R29, R24 ;  /* 0x000000181d0a723e */ /* 0x000fe200000010ff */
[C---:B------:R-:W-:Y:S01]  /*2280*/  FFMA.FTZ R12, R31.reuse, R41, R39 ;  /* 0x000000291f0c7223 */ /* 0x040fe20000010027 */
[----:B------:R-:W-:Y:S01]  /*2290*/  F2FP.BF16.F32.PACK_AB R7, R14, R15 ;  /* 0x0000000f0e07723e */ /* 0x000fe200000010ff */
[----:B------:R-:W-:Y:S01]  /*22a0*/  FFMA.FTZ R14, R26, R6, R25 ;  /* 0x000000061a0e7223 */ /* 0x000fe20000010019 */
[C-C-:B------:R-:W-:Y:S01]  /*22b0*/  FFMA.FTZ R34, R31.reuse, R34, R39.reuse ;  /* 0x000000221f227223 */ /* 0x140fe20000010027 */
[C---:B------:R-:W-:Y:S01]  /*22c0*/  FFMA.FTZ R38, R31.reuse, R38, R39 ;  /* 0x000000261f267223 */ /* 0x040fe20000010027 */
[----:B------:R-:W-:Y:S01]  /*22d0*/  FFMA.FTZ R52, R42, R52, R5 ;  /* 0x000000342a347223 */ /* 0x000fe20000010005 */
[----:B------:R-:W-:Y:S01]  /*22e0*/  FFMA.FTZ R29, R26, R58, R25 ;  /* 0x0000003a1a1d7223 */ /* 0x000fe20000010019 */
[----:B------:R-:W-:Y:S01]  /*22f0*/  F2FP.BF16.F32.PACK_AB R9, R14, R23 ;  /* 0x000000170e09723e */ /* 0x000fe200000010ff */
[----:B------:R-:W-:Y:S01]  /*2300*/  FFMA.FTZ R31, R31, R60, R39 ;  /* 0x0000003c1f1f7223 */ /* 0x000fe20000010027 */
[C-C-:B------:R-:W-:Y:S01]  /*2310*/  FFMA.FTZ R11, R42.reuse, R11, R5.reuse ;  /* 0x0000000b2a0b7223 */ /* 0x140fe20000010005 */
[C-C-:B------:R-:W-:Y:S01]  /*2320*/  FFMA.FTZ R3, R42.reuse, R3, R5.reuse ;  /* 0x000000032a037223 */ /* 0x140fe20000010005 */
[C-C-:B------:R-:W-:Y:S01]  /*2330*/  FFMA.FTZ R44, R42.reuse, R44, R5.reuse ;  /* 0x0000002c2a2c7223 */ /* 0x140fe20000010005 */
[C-C-:B------:R-:W-:Y:S01]  /*2340*/  FFMA.FTZ R48, R42.reuse, R48, R5.reuse ;  /* 0x000000302a307223 */ /* 0x140fe20000010005 */
[----:B------:R-:W-:Y:S01]  /*2350*/  FFMA.FTZ R56, R42, R56, R5 ;  /* 0x000000382a387223 */ /* 0x000fe20000010005 */
[C-C-:B------:R-:W-:Y:S01]  /*2360*/  FFMA.FTZ R2, R26.reuse, R2, R25.reuse ;  /* 0x000000021a027223 */ /* 0x140fe20000010019 */
[C-C-:B------:R-:W-:Y:S01]  /*2370*/  FFMA.FTZ R15, R26.reuse, R30, R25.reuse ;  /* 0x0000001e1a0f7223 */ /* 0x140fe20000010019 */
[C-C-:B------:R-:W-:Y:S01]  /*2380*/  FFMA.FTZ R23, R26.reuse, R36, R25.reuse ;  /* 0x000000241a177223 */ /* 0x140fe20000010019 */
[----:B------:R-:W-:Y:S01]  /*2390*/  FFMA.FTZ R55, R26, R55, R25 ;  /* 0x000000371a377223 */ /* 0x000fe20000010019 */
[----:B------:R-:W-:-:S02]  /*23a0*/  F2FP.BF16.F32.PACK_AB R14, R12, R35 ;  /* 0x000000230c0e723e */ /* 0x000fc400000010ff */
[----:B------:R-:W-:Y:S02]  /*23b0*/  F2FP.BF16.F32.PACK_AB R39, R29, R52 ;  /* 0x000000341d27723e */ /* 0x000fe400000010ff */
[----:B------:R-:W-:Y:S02]  /*23c0*/  IADD3.X R5, PT, PT, R40, UR13, RZ, P1, !PT ;  /* 0x0000000d28057c10 */ /* 0x000fe40008ffe4ff */
        /* <DEDUP_REMOVED lines=14> */
[----:B------:R0:W-:Y:S04]  /*24b0*/  STG.E.64 desc[UR16][R4.64+0x14000], R14 ;  /* 0x0140000e04007986 */ /* 0x0001e8000c101b10 */
[----:B------:R0:W-:Y:S04]  /*24c0*/  STG.E.64 desc[UR16][R4.64+0x19000], R34 ;  /* 0x0190002204007986 */ /* 0x0001e8000c101b10 */
[----:B------:R0:W-:Y:S04]  /*24d0*/  STG.E.64 desc[UR16][R4.64+0x1e000], R38 ;  /* 0x01e0002604007986 */ /* 0x0001e8000c101b10 */
[----:B------:R0:W-:Y:S01]  /*24e0*/  STG.E.64 desc[UR16][R4.64+0x23000], R28 ;  /* 0x0230001c04007986 */ /* 0x0001e2000c101b10 */
[----:B------:R-:W-:Y:S05]  /*24f0*/  BRA.U !UP0, `(.L_x_660) ;  /* 0xffffffdd08607547 */ /* 0x000fea000b83ffff */
[----:B------:R-:W-:Y:S05]  /*2500*/  EXIT ;  /* 0x000000000000794d */ /* 0x000fea0003800000 */
.L_x_661:
        /* <DEDUP_REMOVED lines=15> */
.L_x_1660:


//--------------------- .text._ZN13group_norm_v214gn_cuda_kernelI13__nv_bfloat16Li320ELi1ELi32ELi80ELi256ELb0ELi64ELi320ELi320ELi4ELb1ELi37ELb0ELb0ENS_16CompileConditionILi1000EEEEEvPT_PKS4_S7_S7_flPfS8_Pj --------------------------
	.section	.text._ZN13group_norm_v214gn_cuda_kernelI13__nv_bfloat16Li320ELi1ELi32ELi80ELi256ELb0ELi64ELi320ELi320ELi4ELb1ELi37ELb0ELb0ENS_16CompileConditionILi1000EEEEEvPT_PKS4_S7_S7_flPfS8_Pj,"ax",@progbits
	.align	128
        .global         _ZN13group_norm_v214gn_cuda_kernelI13__nv_bfloat16Li320ELi1ELi32ELi80ELi256ELb0ELi64ELi320ELi320ELi4ELb1ELi37ELb0ELb0ENS_16CompileConditionILi1000EEEEEvPT_PKS4_S7_S7_flPfS8_Pj
        .type           _ZN13group_norm_v214gn_cuda_kernelI13__nv_bfloat16Li320ELi1ELi32ELi80ELi256ELb0ELi64ELi320ELi320ELi4ELb1ELi37ELb0ELb0ENS_16CompileConditionILi1000EEEEEvPT_PKS4_S7_S7_flPfS8_Pj,@function
        .size           _ZN13group_norm_v214gn_cuda_kernelI13__nv_bfloat16Li320ELi1ELi32ELi80ELi256ELb0ELi64ELi320ELi320ELi4ELb1ELi37ELb0ELb0ENS_16CompileConditionILi1000EEEEEvPT_PKS4_S7_S7_flPfS8_Pj,(.L_x_1661 - _ZN13group_norm_v214gn_cuda_kernelI13__nv_bfloat16Li320ELi1ELi32ELi80ELi256ELb0ELi64ELi320ELi320ELi4ELb1ELi37ELb0ELb0ENS_16CompileConditionILi1000EEEEEvPT_PKS4_S7_S7_flPfS8_Pj)
        .other          _ZN13group_norm_v214gn_cuda_kernelI13__nv_bfloat16Li320ELi1ELi32ELi80ELi256ELb0ELi64ELi320ELi320ELi4ELb1ELi37ELb0ELb0ENS_16CompileConditionILi1000EEEEEvPT_PKS4_S7_S7_flPfS8_Pj,@"STO_CUDA_ENTRY STV_DEFAULT"
_ZN13group_norm_v214gn_cuda_kernelI13__nv_bfloat16Li320ELi1ELi32ELi80ELi256ELb0ELi64ELi320ELi320ELi4ELb1ELi37ELb0ELb0ENS_16CompileConditionILi1000EEEEEvPT_PKS4_S7_S7_flPfS8_Pj:
.text._ZN13group_norm_v214gn_cuda_kernelI13__nv_bfloat16Li320ELi1ELi32ELi80ELi256ELb0ELi64ELi320ELi320ELi4ELb1ELi37ELb0ELb0ENS_16CompileConditionILi1000EEEEEvPT_PKS4_S7_S7_flPfS8_Pj:
        /* <DEDUP_REMOVED lines=19> */
[----:B------:R-:W-:Y:S02]  /*0130*/  MOV R12, UR6 ;  /* 0x00000006000c7c02 */ /* 0x000fe40008000f00 */
[----:B------:R-:W-:Y:S02]  /*0140*/  MOV R116, UR4 ;  /* 0x0000000400747c02 */ /* 0x000fe40008000f00 */
[----:B------:R-:W-:Y:S02]  /*0150*/  MOV R117, UR5 ;  /* 0x0000000500757c02 */ /* 0x000fe40008000f00 */
[C---:B0-----:R-:W-:Y:S02]  /*0160*/  LOP3.LUT R0, R4.reuse, 0xffff, RZ, 0xc0, !PT ;  /* 0x0000ffff04007812 */ /* 0x041fe400078ec0ff */
[----:B------:R-:W-:-:S02]  /*0170*/  SHF.L.U32 R19, R4, 0x1, RZ ;  /* 0x0000000104137819 */ /* 0x000fc400000006ff */
[----:B------:R-:W-:Y:S01]  /*0180*/  SHF.R.U32.HI R14, RZ, 0x2, R4 ;  /* 0x00000002ff0e7819 */ /* 0x000fe20000011604 */
[----:B------:R-:W-:Y:S01]  /*0190*/  IMAD R0, R0, 0xcccd, RZ ;  /* 0x0000cccd00007824 */ /* 0x000fe200078e02ff */
[----:B------:R-:W-:Y:S02]  /*01a0*/  LOP3.LUT R15, R4, 0x3, RZ, 0xc0, !PT ;  /* 0x00000003040f7812 */ /* 0x000fe400078ec0ff */
[----:B-----5:R-:W-:Y:S02]  /*01b0*/  LOP3.LUT P0, RZ, R17, 0x3, RZ, 0xc0, !PT ;  /* 0x0000000311ff7812 */ /* 0x020fe4000780c0ff */
[----:B------:R-:W-:Y:S02]  /*01c0*/  SHF.R.U32.HI R9, RZ, 0x16, R0 ;  /* 0x00000016ff097819 */ /* 0x000fe40000011600 */
[----:B------:R-:W-:Y:S02]  /*01d0*/  ISETP.EQ.OR.EX P0, PT, R13, RZ, P0, P1 ;  /* 0x000000ff0d00720c */ /* 0x000fe40000702710 */
[----:B------:R-:W-:-:S02]  /*01e0*/  PRMT R0, R9, 0x9910, RZ ;  /* 0x0000991009007816 */ /* 0x000fc400000000ff */
[----:B------:R-:W-:Y:S02]  /*01f0*/  ISETP.NE.AND P1, PT, R17, RZ, PT ;  /* 0x000000ff1100720c */ /* 0x000fe40003f25270 */
[----:B------:R-:W-:Y:S01]  /*0200*/  MOV R13, RZ ;  /* 0x000000ff000d7202 */ /* 0x000fe20000000f00 */
[----:B------:R-:W-:Y:S01]  /*0210*/  IMAD R0, R0, 0x50, RZ ;  /* 0x0000005000007824 */ /* 0x000fe200078e02ff */
[C---:B------:R-:W-:Y:S02]  /*0220*/  LOP3.LUT R16, R4.reuse, 0x3f3, RZ, 0xc0, !PT ;  /* 0x000003f304107812 */ /* 0x040fe400078ec0ff */
[----:B------:R-:W-:Y:S02]  /*0230*/  ISETP.GT.U32.OR P0, PT, R4, 0x3, P0 ;  /* 0x000000030400780c */ /* 0x000fe40000704470 */
[----:B------:R-:W-:Y:S02]  /*0240*/  IADD3 R0, PT, PT, RZ, -R0, RZ ;  /* 0x80000000ff007210 */ /* 0x000fe40007ffe0ff */
[----:B------:R-:W-:-:S02]  /*0250*/  SEL R18, R18, 0x1, !P1 ;  /* 0x0000000112127807 */ /* 0x000fc40004800000 */
[----:B------:R-:W-:Y:S02]  /*0260*/  PRMT R5, R0, 0x7710, RZ ;  /* 0x0000771000057816 */ /* 0x000fe400000000ff */
[----:B------:R-:W-:Y:S02]  /*0270*/  MOV R0, 0x400 ;  /* 0x0000040000007802 */ /* 0x000fe40000000f00 */
[----:B------:R-:W-:Y:S02]  /*0280*/  IADD3 R6, PT, PT, R5, R4, RZ ;  /* 0x0000000405067210 */ /* 0x000fe40007ffe0ff */
[----:B---3--:R-:W-:Y:S02]  /*0290*/  LEA R5, R8, R0, 0x18 ;  /* 0x0000000008057211 */ /* 0x008fe400078ec0ff */
[----:B------:R-:W-:Y:S02]  /*02a0*/  IADD3 R7, PT, PT, R0, 0xc80, RZ ;  /* 0x00000c8000077810 */ /* 0x000fe40007ffe0ff */
[----:B------:R-:W-:-:S02]  /*02b0*/  LOP3.LUT R6, R6, 0xffff, RZ, 0xc0, !PT ;  /* 0x0000ffff06067812 */ /* 0x000fc400078ec0ff */
[C---:B------:R-:W-:Y:S02]  /*02c0*/  SHF.L.U32 R0, R17.reuse, 0x6, RZ ;  /* 0x0000000611007819 */ /* 0x040fe400000006ff */
[----:B------:R-:W-:Y:S01]  /*02d0*/  LEA R7, R8, R7, 0x18 ;  /* 0x0000000708077211 */ /* 0x000fe200078ec0ff */
[----:B------:R-:W-:Y:S01]  /*02e0*/  IMAD R10, R6, 0x28, R5 ;  /* 0x00000028060a7824 */ /* 0x000fe200078e0205 */
[----:B------:R-:W-:Y:S02]  /*02f0*/  LOP3.LUT R0, R0, 0xc0, RZ, 0xc0, !PT ;  /* 0x000000c000007812 */ /* 0x000fe400078ec0ff */
[----:B------:R-:W-:Y:S02]  /*0300*/  LOP3.LUT R17, R17, 0x3, RZ, 0xc0, !PT ;  /* 0x0000000311117812 */ /* 0x000fe400078ec0ff */
[C---:B------:R-:W-:Y:S02]  /*0310*/  IADD3 R8, PT, PT, R9.reuse, R0, RZ ;  /* 0x0000000009087210 */ /* 0x040fe40007ffe0ff */
[----:B------:R-:W-:-:S02]  /*0320*/  LEA R9, R9, R10, 0x3 ;  /* 0x0000000a09097211 */ /* 0x000fc400078e18ff */
[----:B------:R-:W0:Y:S01]  /*0330*/  LDC R10, c[0x0][0x374] ;  /* 0x0000dd00ff0a7b82 */ /* 0x000e220000000800 */
[----:B------:R-:W-:Y:S02]  /*0340*/  IADD3 R17, PT, PT, R17, R4, RZ ;  /* 0x0000000411117210 */ /* 0x000fe40007ffe0ff */
[----:B------:R-:W-:Y:S02]  /*0350*/  LOP3.LUT R19, R19, 0x1e, RZ, 0xc0, !PT ;  /* 0x0000001e13137812 */ /* 0x000fe400078ec0ff */
[-C--:B------:R-:W-:Y:S02]  /*0360*/  LEA R20, R14, R7.reuse, 0x3 ;  /* 0x000000070e147211 */ /* 0x080fe400078e18ff */
[----:B----4-:R-:W-:-:S07]  /*0370*/  LEA R21, R4, R7, 0x3 ;  /* 0x0000000704157211 */ /* 0x010fce00078e18ff */
.L_x_670:
[C---:B-1----:R-:W-:Y:S01]  /*0380*/  LOP3.LUT R73, R12.reuse, 0x7, RZ, 0xc0, !PT ;  /* 0x000000070c497812 */ /* 0x042fe200078ec0ff */
[----:B------:R-:W1:Y:S01]  /*0390*/  LDCU.64 UR4, c[0x0][0x388] ;  /* 0x00007100ff0477ac */ /* 0x000e620008000a00 */
        /* <DEDUP_REMOVED lines=176> */
[----:B------:R-:W-:Y:S01]  /*0ea0*/  CS2R R58, SRZ ;  /* 0x00000000003a7805 */ /* 0x000fe2000001ff00 */
        /* <DEDUP_REMOVED lines=85> */
[----:B------:R-:W-:-:S03]  /*1400*/  FFMA.FTZ R56, R114, R114, R57 ;  /* 0x0000007272387223 */ /* 0x000fc60000010039 */
[----:B------:R-:W-:Y:S01]  /*1410*/  FADD.FTZ R50, R50, R113 ;  /* 0x0000007132327221 */ /* 0x000fe20000010000 */
[----:B------:R-:W-:-:S05]  /*1420*/  FFMA.FTZ R51, R113, R113, R56 ;  /* 0x0000007171337223 */ /* 0x000fca0000010038 */
[----:B------:R1:W-:Y:S01]  /*1430*/  STS.64 [R9], R50 ;  /* 0x0000003209007388 */ /* 0x0003e20000000a00 */
[----:B------:R-:W-:Y:S06]  /*1440*/  BAR.SYNC.DEFER_BLOCKING 0x0 ;  /* 0x0000000000007b1d */ /* 0x000fec0000010000 */
[----:B------:R-:W-:Y:S05]  /*1450*/  @P1 BRA `(.L_x_663) ;  /* 0x0000000800341947 */ /* 0x000fea0003800000 */
[----:B-1----:R-:W-:-:S05]  /*1460*/  IADD3 R50, PT, PT, R14, R115, RZ ;  /* 0x000000730e327210 */ /* 0x002fca0007ffe0ff */
[----:B------:R-:W-:-:S05]  /*1470*/  IMAD R73, R50, 0x50, -R73 ;  /* 0x0000005032497824 */ /* 0x000fca00078e0a49 */
[----:B------:R-:W-:Y:S02]  /*1480*/  SHF.R.U32.HI R50, RZ, 0x2, R73 ;  /* 0x00000002ff327819 */ /* 0x000fe40000011649 */
[C---:B------:R-:W-:Y:S02]  /*1490*/  IADD3 R51, PT, PT, R73.reuse, 0x4, RZ ;  /* 0x0000000449337810 */ /* 0x040fe40007ffe0ff */
[C---:B------:R-:W-:Y:S01]  /*14a0*/  IADD3 R57, PT, PT, R73.reuse, 0x8, RZ ;  /* 0x0000000849397810 */ /* 0x040fe20007ffe0ff */
[----:B------:R-:W-:Y:S01]  /*14b0*/  IMAD R50, R50, 0x28, R5 ;  /* 0x0000002832327824 */ /* 0x000fe200078e0205 */
[----:B------:R-:W-:Y:S02]  /*14c0*/  SHF.R.U32.HI R56, RZ, 0x2, R51 ;  /* 0x00000002ff387819 */ /* 0x000fe40000011633 */
[----:B------:R-:W-:Y:S02]  /*14d0*/  IADD3 R59, PT, PT, R73, 0xc, RZ ;  /* 0x0000000c493b7810 */ /* 0x000fe40007ffe0ff */
[----:B------:R-:W-:Y:S01]  /*14e0*/  SHF.R.U32.HI R58, RZ, 0x2, R57 ;  /* 0x00000002ff3a7819 */ /* 0x000fe20000011639 */
[----:B------:R-:W-:Y:S01]  /*14f0*/  IMAD R56, R56, 0x28, R5 ;  /* 0x0000002838387824 */ /* 0x000fe200078e0205 */
[----:B------:R-:W-:-:S02]  /*1500*/  LEA R50, R15, R50, 0x3 ;  /* 0x000000320f327211 */ /* 0x000fc400078e18ff */
[----:B------:R-:W-:Y:S01]  /*1510*/  IADD3 R61, PT, PT, R73, 0x10, RZ ;  /* 0x00000010493d7810 */ /* 0x000fe20007ffe0ff */
[----:B------:R-:W-:Y:S01]  /*1520*/  IMAD R58, R58, 0x28, R5 ;  /* 0x000000283a3a7824 */ /* 0x000fe200078e0205 */
[----:B------:R-:W-:Y:S02]  /*1530*/  SHF.R.U32.HI R60, RZ, 0x2, R59 ;  /* 0x00000002ff3c7819 */ /* 0x000fe4000001163b */
[----:B------:R-:W-:Y:S01]  /*1540*/  LEA R56, R15, R56, 0x3 ;  /* 0x000000380f387211 */ /* 0x000fe200078e18ff */
[----:B------:R-:W1:Y:S01]  /*1550*/  LDS.64 R50, [R50] ;  /* 0x0000000032327984 */ /* 0x000e620000000a00 */
[----:B------:R-:W-:Y:S01]  /*1560*/  IADD3 R63, PT, PT, R73, 0x14, RZ ;  /* 0x00000014493f7810 */ /* 0x000fe20007ffe0ff */
[----:B------:R-:W-:Y:S01]  /*1570*/  IMAD R60, R60, 0x28, R5 ;  /* 0x000000283c3c7824 */ /* 0x000fe200078e0205 */
[----:B------:R-:W-:Y:S02]  /*1580*/  SHF.R.U32.HI R62, RZ, 0x2, R61 ;  /* 0x00000002ff3e7819 */ /* 0x000fe4000001163d */
[----:B------:R-:W-:Y:S01]  /*1590*/  LEA R58, R15, R58, 0x3 ;  /* 0x0000003a0f3a7211 */ /* 0x000fe200078e18ff */
[----:B------:R-:W2:Y:S01]  /*15a0*/  LDS.64 R56, [R56] ;  /* 0x0000000038387984 */ /* 0x000ea20000000a00 */
[----:B------:R-:W-:Y:S01]  /*15b0*/  IADD3 R65, PT, PT, R73, 0x18, RZ ;  /* 0x0000001849417810 */ /* 0x000fe20007ffe0ff */
[----:B------:R-:W-:Y:S01]  /*15c0*/  IMAD R62, R62, 0x28, R5 ;  /* 0x000000283e3e7824 */ /* 0x000fe200078e0205 */
[----:B------:R-:W-:-:S02]  /*15d0*/  SHF.R.U32.HI R64, RZ, 0x2, R63 ;  /* 0x00000002ff407819 */ /* 0x000fc4000001163f */
[C---:B------:R-:W-:Y:S01]  /*15e0*/  LEA R60, R15.reuse, R60, 0x3 ;  /* 0x0000003c0f3c7211 */ /* 0x040fe200078e18ff */
[----:B------:R-:W3:Y:S01]  /*15f0*/  LDS.64 R58, [R58] ;  /* 0x000000003a3a7984 */ /* 0x000ee20000000a00 */
[----:B------:R-:W-:Y:S01]  /*1600*/  SHF.R.U32.HI R66, RZ, 0x2, R65 ;  /* 0x00000002ff427819 */ /* 0x000fe20000011641 */
[--C-:B------:R-:W-:Y:S01]  /*1610*/  IMAD R64, R64, 0x28, R5.reuse ;  /* 0x0000002840407824 */ /* 0x100fe200078e0205 */
[C---:B------:R-:W-:Y:S02]  /*1620*/  LEA R62, R15.reuse, R62, 0x3 ;  /* 0x0000003e0f3e7211 */ /* 0x040fe400078e18ff */
[----:B------:R-:W4:Y:S01]  /*1630*/  LDS.64 R60, [R60] ;  /* 0x000000003c3c7984 */ /* 0x000f220000000a00 */
[----:B------:R-:W-:Y:S01]  /*1640*/  IMAD R66, R66, 0x28, R5 ;  /* 0x0000002842427824 */ /* 0x000fe200078e0205 */
[C---:B------:R-:W-:Y:S02]  /*1650*/  LEA R64, R15.reuse, R64, 0x3 ;  /* 0x000000400f407211 */ /* 0x040fe400078e18ff */
[----:B------:R-:W0:Y:S02]  /*1660*/  LDS.64 R62, [R62] ;  /* 0x000000003e3e7984 */ /* 0x000e240000000a00 */
[----:B------:R-:W-:-:S02]  /*1670*/  LEA R66, R15, R66, 0x3 ;  /* 0x000000420f427211 */ /* 0x000fc400078e18ff */
[----:B------:R-:W0:Y:S04]  /*1680*/  LDS.64 R64, [R64] ;  /* 0x0000000040407984 */ /* 0x000e280000000a00 */
[----:B------:R-:W0:Y:S01]  /*1690*/  LDS.64 R66, [R66] ;  /* 0x0000000042427984 */ /* 0x000e220000000a00 */
[----:B-1----:R-:W-:Y:S01]  /*16a0*/  FADD.FTZ R69, RZ, R50 ;  /* 0x00000032ff457221 */ /* 0x002fe20000010000 */
[----:B------:R-:W-:-:S04]  /*16b0*/  FADD.FTZ R50, RZ, R51 ;  /* 0x00000033ff327221 */ /* 0x000fc80000010000 */
[----:B--2---:R-:W-:Y:S01]  /*16c0*/  FADD.FTZ R50, R50, R57 ;  /* 0x0000003932327221 */ /* 0x004fe20000010000 */
        /* <DEDUP_REMOVED lines=9> */
[----:B------:R-:W-:Y:S01]  /*1760*/  IMAD R56, R56, 0x28, R5 ;  /* 0x0000002838387824 */ /* 0x000fe200078e0205 */
[----:B------:R-:W-:Y:S01]  /*1770*/  SHF.R.U32.HI R68, RZ, 0x2, R57 ;  /* 0x00000002ff447819 */ /* 0x000fe20000011639 */
[----:B0-----:R-:W-:Y:S01]  /*1780*/  FADD.FTZ R50, R50, R63 ;  /* 0x0000003f32327221 */ /* 0x001fe20000010000 */
[----:B------:R-:W-:Y:S01]  /*1790*/  FADD.FTZ R69, R69, R62 ;  /* 0x0000003e45457221 */ /* 0x000fe20000010000 */
[----:B------:R-:W-:-:S02]  /*17a0*/  IADD3 R61, PT, PT, R73, 0x2c, RZ ;  /* 0x0000002c493d7810 */ /* 0x000fc40007ffe0ff */
[----:B------:R-:W-:Y:S01]  /*17b0*/  FADD.FTZ R50, R50, R65 ;  /* 0x0000004132327221 */ /* 0x000fe20000010000 */
[----:B------:R-:W-:Y:S01]  /*17c0*/  FADD.FTZ R51, R69, R64 ;  /* 0x0000004045337221 */ /* 0x000fe20000010000 */
[----:B------:R-:W-:Y:S01]  /*17d0*/  LEA R74, R15, R56, 0x3 ;  /* 0x000000380f4a7211 */ /* 0x000fe200078e18ff */
[----:B------:R-:W-:Y:S02]  /*17e0*/  IMAD R70, R68, 0x28, R5 ;  /* 0x0000002844467824 */ /* 0x000fe400078e0205 */
[----:B------:R-:W-:Y:S01]  /*17f0*/  FADD.FTZ R120, R50, R67 ;  /* 0x0000004332787221 */ /* 0x000fe20000010000 */
[----:B------:R-:W-:Y:S01]  /*1800*/  IADD3 R50, PT, PT, R73, 0x20, RZ ;  /* 0x0000002049327810 */ /* 0x000fe20007ffe0ff */
[----:B------:R-:W-:Y:S01]  /*1810*/  FADD.FTZ R51, R51, R66 ;  /* 0x0000004233337221 */ /* 0x000fe20000010000 */
[----:B------:R-:W-:Y:S01]  /*1820*/  SHF.R.U32.HI R72, RZ, 0x2, R59 ;  /* 0x00000002ff487819 */ /* 0x000fe2000001163b */
[----:B------:R-:W0:Y:S01]  /*1830*/  LDS.64 R74, [R74] ;  /* 0x000000004a4a7984 */ /* 0x000e220000000a00 */
[----:B------:R-:W-:-:S02]  /*1840*/  SHF.R.U32.HI R64, RZ, 0x2, R50 ;  /* 0x00000002ff407819 */ /* 0x000fc40000011632 */
[----:B------:R-:W-:Y:S01]  /*1850*/  IADD3 R58, PT, PT, R73, 0x30, RZ ;  /* 0x00000030493a7810 */ /* 0x000fe20007ffe0ff */
[--C-:B------:R-:W-:Y:S01]  /*1860*/  IMAD R72, R72, 0x28, R5.reuse ;  /* 0x0000002848487824 */ /* 0x100fe200078e0205 */
[----:B------:R-:W-:Y:S01]  /*1870*/  LEA R59, R15, R70, 0x3 ;  /* 0x000000460f3b7211 */ /* 0x000fe200078e18ff */
[----:B------:R-:W-:Y:S01]  /*1880*/  IMAD R64, R64, 0x28, R5 ;  /* 0x0000002840407824 */ /* 0x000fe200078e0205 */
[----:B------:R-:W-:Y:S02]  /*1890*/  IADD3 R60, PT, PT, R73, 0x34, RZ ;  /* 0x00000034493c7810 */ /* 0x000fe40007ffe0ff */
[----:B------:R-:W-:Y:S02]  /*18a0*/  SHF.R.U32.HI R122, RZ, 0x2, R58 ;  /* 0x00000002ff7a7819 */ /* 0x000fe4000001163a */
[C---:B------:R-:W-:Y:S01]  /*18b0*/  LEA R56, R15.reuse, R64, 0x3 ;  /* 0x000000400f387211 */ /* 0x040fe200078e18ff */
[----:B------:R-:W-:Y:S01]  /*18c0*/  LDS.64 R58, [R59] ;  /* 0x000000003b3a7984 */ /* 0x000fe20000000a00 */
[----:B------:R-:W-:Y:S01]  /*18d0*/  SHF.R.U32.HI R64, RZ, 0x2, R61 ;  /* 0x00000002ff407819 */ /* 0x000fe2000001163d */
[----:B------:R-:W-:Y:S01]  /*18e0*/  IMAD R122, R122, 0x28, R5 ;  /* 0x000000287a7a7824 */ /* 0x000fe200078e0205 */
[----:B------:R-:W-:-:S02]  /*18f0*/  LEA R61, R15, R72, 0x3 ;  /* 0x000000480f3d7211 */ /* 0x000fc400078e18ff */
[----:B------:R-:W1:Y:S01]  /*1900*/  LDS.64 R56, [R56] ;  /* 0x0000000038387984 */ /* 0x000e620000000a00 */
[--C-:B------:R-:W-:Y:S01]  /*1910*/  IMAD R64, R64, 0x28, R5.reuse ;  /* 0x0000002840407824 */ /* 0x100fe200078e0205 */
[----:B------:R-:W-:Y:S02]  /*1920*/  IADD3 R62, PT, PT, R73, 0x38, RZ ;  /* 0x00000038493e7810 */ /* 0x000fe40007ffe0ff */
[----:B------:R-:W-:Y:S02]  /*1930*/  SHF.R.U32.HI R72, RZ, 0x2, R60 ;  /* 0x00000002ff487819 */ /* 0x000fe4000001163c */
[----:B------:R-:W-:Y:S01]  /*1940*/  LEA R63, R15, R64, 0x3 ;  /* 0x000000400f3f7211 */ /* 0x000fe200078e18ff */
[----:B------:R-:W2:Y:S01]  /*1950*/  LDS.64 R60, [R61] ;  /* 0x000000003d3c7984 */ /* 0x000ea20000000a00 */
[----:B------:R-:W-:Y:S01]  /*1960*/  IADD3 R50, PT, PT, R73, 0x3c, RZ ;  /* 0x0000003c49327810 */ /* 0x000fe20007ffe0ff */
[----:B------:R-:W-:Y:S01]  /*1970*/  IMAD R72, R72, 0x28, R5 ;  /* 0x0000002848487824 */ /* 0x000fe200078e0205 */
[----:B------:R-:W-:-:S02]  /*1980*/  SHF.R.U32.HI R124, RZ, 0x2, R62 ;  /* 0x00000002ff7c7819 */ /* 0x000fc4000001163e */
[----:B------:R-:W-:Y:S01]  /*1990*/  LEA R64, R15, R122, 0x3 ;  /* 0x0000007a0f407211 */ /* 0x000fe200078e18ff */
[----:B------:R-:W3:Y:S01]  /*19a0*/  LDS.64 R62, [R63] ;  /* 0x000000003f3e7984 */ /* 0x000ee20000000a00 */
[----:B------:R-:W-:Y:S01]  /*19b0*/  IADD3 R66, PT, PT, R73, 0x40, RZ ;  /* 0x0000004049427810 */ /* 0x000fe20007ffe0ff */
[--C-:B------:R-:W-:Y:S01]  /*19c0*/  IMAD R124, R124, 0x28, R5.reuse ;  /* 0x000000287c7c7824 */ /* 0x100fe200078e0205 */
[----:B------:R-:W-:Y:S02]  /*19d0*/  SHF.R.U32.HI R50, RZ, 0x2, R50 ;  /* 0x00000002ff327819 */ /* 0x000fe40000011632 */
[----:B------:R-:W-:Y:S01]  /*19e0*/  LEA R67, R15, R72, 0x3 ;  /* 0x000000480f437211 */ /* 0x000fe200078e18ff */
[----:B------:R-:W4:Y:S01]  /*19f0*/  LDS.64 R64, [R64] ;  /* 0x0000000040407984 */ /* 0x000f220000000a00 */
[----:B------:R-:W-:Y:S01]  /*1a00*/  IADD3 R68, PT, PT, R73, 0x44, RZ ;  /* 0x0000004449447810 */ /* 0x000fe20007ffe0ff */
[----:B------:R-:W-:Y:S01]  /*1a10*/  IMAD R50, R50, 0x28, R5 ;  /* 0x0000002832327824 */ /* 0x000fe200078e0205 */
[----:B------:R-:W-:Y:S01]  /*1a20*/  SHF.R.U32.HI R72, RZ, 0x2, R66 ;  /* 0x00000002ff487819 */ /* 0x000fe20000011642 */
[----:B0-----:R-:W-:Y:S01]  /*1a30*/  FADD.FTZ R120, R120, R75 ;  /* 0x0000004b78787221 */ /* 0x001fe20000010000 */
[----:B------:R-:W-:Y:S01]  /*1a40*/  LEA R69, R15, R124, 0x3 ;  /* 0x0000007c0f457211 */ /* 0x000fe200078e18ff */
[----:B------:R-:W0:Y:S01]  /*1a50*/  LDS.64 R66, [R67] ;  /* 0x0000000043427984 */ /* 0x000e220000000a00 */
[----:B------:R-:W-:Y:S01]  /*1a60*/  SHF.R.U32.HI R122, RZ, 0x2, R68 ;  /* 0x00000002ff7a7819 */ /* 0x000fe20000011644 */
[----:B------:R-:W-:Y:S01]  /*1a70*/  IMAD R72, R72, 0x28, R5 ;  /* 0x0000002848487824 */ /* 0x000fe200078e0205 */
[----:B------:R-:W-:-:S02]  /*1a80*/  IADD3 R70, PT, PT, R73, 0x48, RZ ;  /* 0x0000004849467810 */ /* 0x000fc40007ffe0ff */
[----:B------:R-:W-:Y:S01]  /*1a90*/  LEA R71, R15, R50, 0x3 ;  /* 0x000000320f477211 */ /* 0x000fe200078e18ff */
[----:B------:R-:W0:Y:S01]  /*1aa0*/  LDS.64 R68, [R69] ;  /* 0x0000000045447984 */ /* 0x000e220000000a00 */
[----:B------:R-:W-:Y:S01]  /*1ab0*/  IADD3 R73, PT, PT, R73, 0x4c, RZ ;  /* 0x0000004c49497810 */ /* 0x000fe20007ffe0ff */
[----:B------:R-:W-:Y:S01]  /*1ac0*/  IMAD R50, R122, 0x28, R5 ;  /* 0x000000287a327824 */ /* 0x000fe200078e0205 */
[----:B------:R-:W-:Y:S02]  /*1ad0*/  SHF.R.U32.HI R121, RZ, 0x2, R70 ;  /* 0x00000002ff797819 */ /* 0x000fe40000011646 */
[----:B------:R-:W-:Y:S01]  /*1ae0*/  LEA R72, R15, R72, 0x3 ;  /* 0x000000480f487211 */ /* 0x000fe200078e18ff */
[----:B------:R-:W0:Y:S01]  /*1af0*/  LDS.64 R70, [R71] ;  /* 0x0000000047467984 */ /* 0x000e220000000a00 */
[----:B------:R-:W-:Y:S01]  /*1b00*/  SHF.R.U32.HI R124, RZ, 0x2, R73 ;  /* 0x00000002ff7c7819 */ /* 0x000fe20000011649 */
[--C-:B------:R-:W-:Y:S01]  /*1b10*/  IMAD R122, R121, 0x28, R5.reuse ;  /* 0x00000028797a7824 */ /* 0x100fe200078e0205 */
[----:B------:R-:W-:Y:S01]  /*1b20*/  LEA R50, R15, R50, 0x3 ;  /* 0x000000320f327211 */ /* 0x000fe200078e18ff */
[----:B------:R-:W-:Y:S01]  /*1b30*/  FADD.FTZ R121, R51, R74 ;  /* 0x0000004a33797221 */ /* 0x000fe20000010000 */
[----:B------:R-:W0:Y:S01]  /*1b40*/  LDS.64 R72, [R72] ;  /* 0x0000000048487984 */ /* 0x000e220000000a00 */
[----:B------:R-:W-:Y:S01]  /*1b50*/  IMAD R74, R124, 0x28, R5 ;  /* 0x000000287c4a7824 */ /* 0x000fe200078e0205 */
[----:B------:R-:W-:Y:S01]  /*1b60*/  LEA R122, R15, R122, 0x3 ;  /* 0x0000007a0f7a7211 */ /* 0x000fe200078e18ff */
[----:B-1----:R-:W-:Y:S01]  /*1b70*/  FADD.FTZ R121, R121, R56 ;  /* 0x0000003879797221 */ /* 0x002fe20000010000 */
[----:B------:R-:W1:Y:S01]  /*1b80*/  LDS.64 R50, [R50] ;  /* 0x0000000032327984 */ /* 0x000e620000000a00 */
[----:B------:R-:W-:Y:S01]  /*1b90*/  FADD.FTZ R120, R120, R57 ;  /* 0x0000003978787221 */ /* 0x000fe20000010000 */
[----:B------:R-:W-:Y:S01]  /*1ba0*/  LEA R56, R15, R74, 0x3 ;  /* 0x0000004a0f387211 */ /* 0x000fe200078e18ff */
[----:B------:R-:W-:Y:S01]  /*1bb0*/  FADD.FTZ R121, R121, R58 ;  /* 0x0000003a79797221 */ /* 0x000fe20000010000 */
[----:B------:R-:W1:Y:S01]  /*1bc0*/  LDS.64 R74, [R122] ;  /* 0x000000007a4a7984 */ /* 0x000e620000000a00 */
[----:B------:R-:W-:-:S02]  /*1bd0*/  FADD.FTZ R120, R120, R59 ;  /* 0x0000003b78787221 */ /* 0x000fc40000010000 */
[----:B--2---:R-:W-:Y:S01]  /*1be0*/  FADD.FTZ R121, R121, R60 ;  /* 0x0000003c79797221 */ /* 0x004fe20000010000 */
[----:B------:R-:W2:Y:S01]  /*1bf0*/  LDS.64 R56, [R56] ;  /* 0x0000000038387984 */ /* 0x000ea20000000a00 */
[----:B------:R-:W-:Y:S02]  /*1c00*/  FADD.FTZ R120, R120, R61 ;  /* 0x0000003d78787221 */ /* 0x000fe40000010000 */
[----:B---3--:R-:W-:Y:S02]  /*1c10*/  FADD.FTZ R121, R121, R62 ;  /* 0x0000003e79797221 */ /* 0x008fe40000010000 */
[----:B------:R-:W-:Y:S02]  /*1c20*/  FADD.FTZ R120, R120, R63 ;  /* 0x0000003f78787221 */ /* 0x000fe40000010000 */
[----:B----4-:R-:W-:Y:S02]  /*1c30*/  FADD.FTZ R121, R121, R64 ;  /* 0x0000004079797221 */ /* 0x010fe40000010000 */
[----:B------:R-:W-:-:S02]  /*1c40*/  FADD.FTZ R120, R120, R65 ;  /* 0x0000004178787221 */ /* 0x000fc40000010000 */
[----:B0-----:R-:W-:Y:S02]  /*1c50*/  FADD.FTZ R121, R121, R66 ;  /* 0x0000004279797221 */ /* 0x001fe40000010000 */
[----:B------:R-:W-:Y:S02]  /*1c60*/  FADD.FTZ R120, R120, R67 ;  /* 0x0000004378787221 */ /* 0x000fe40000010000 */
[----:B------:R-:W-:Y:S02]  /*1c70*/  FADD.FTZ R121, R121, R68 ;  /* 0x0000004479797221 */ /* 0x000fe40000010000 */
[----:B------:R-:W-:Y:S02]  /*1c80*/  FADD.FTZ R120, R120, R69 ;  /* 0x0000004578787221 */ /* 0x000fe40000010000 */
[----:B------:R-:W-:Y:S02]  /*1c90*/  FADD.FTZ R121, R121, R70 ;  /* 0x0000004679797221 */ /* 0x000fe40000010000 */
[----:B------:R-:W-:-:S02]  /*1ca0*/  FADD.FTZ R120, R120, R71 ;  /* 0x0000004778787221 */ /* 0x000fc40000010000 */
[----:B------:R-:W-:Y:S02]  /*1cb0*/  FADD.FTZ R121, R121, R72 ;  /* 0x0000004879797221 */ /* 0x000fe40000010000 */
[----:B------:R-:W-:Y:S02]  /*1cc0*/  FADD.FTZ R120, R120, R73 ;  /* 0x0000004978787221 */ /* 0x000fe40000010000 */
[----:B-1----:R-:W-:Y:S02]  /*1cd0*/  FADD.FTZ R121, R121, R50 ;  /* 0x0000003279797221 */ /* 0x002fe40000010000 */
[----:B------:R-:W-:Y:S02]  /*1ce0*/  FADD.FTZ R120, R120, R51 ;  /* 0x0000003378787221 */ /* 0x000fe40000010000 */
[----:B------:R-:W-:Y:S02]  /*1cf0*/  FADD.FTZ R121, R121, R74 ;  /* 0x0000004a79797221 */ /* 0x000fe40000010000 */
[----:B------:R-:W-:-:S02]  /*1d00*/  FADD.FTZ R120, R120, R75 ;  /* 0x0000004b78787221 */ /* 0x000fc40000010000 */
[----:B--2---:R-:W-:Y:S02]  /*1d10*/  FADD.FTZ R59, R121, R56 ;  /* 0x00000038793b7221 */ /* 0x004fe40000010000 */
[----:B------:R-:W-:-:S07]  /*1d20*/  FADD.FTZ R58, R120, R57 ;  /* 0x00000039783a7221 */ /* 0x000fce0000010000 */
.L_x_663:
[----:B------:R-:W-:Y:S05]  /*1d30*/  BSYNC.RECONVERGENT B0 ;  /* 0x0000000000007941 */ /* 0x000fea0003800200 */
.L_x_662:
[----:B-1----:R-:W1:Y:S01]  /*1d40*/  SHFL.BFLY PT, R50, R59, 0x2, 0x1f ;  /* 0x0c401f003b327f89 */ /* 0x002e6200000e0000 */
[----:B------:R-:W-:Y:S02]  /*1d50*/  ISETP.NE.AND P2, PT, R16, RZ, PT ;  /* 0x000000ff1000720c */ /* 0x000fe40003f45270 */
[----:B------:R-:W-:Y:S01]  /*1d60*/  ISETP.NE.AND P3, PT, R4, RZ, PT ;  /* 0x000000ff0400720c */ /* 0x000fe20003f65270 */
[----:B------:R-:W2:Y:S10]  /*1d70*/  SHFL.BFLY PT, R51, R58, 0x2, 0x1f ;  /* 0x0c401f003a337f89 */ /* 0x000eb400000e0000 */
[----:B------:R-:W3:Y:S01]  /*1d80*/  @!P2 LDC.64 R56, c[0x0][0x3b8] ;  /* 0x0000ee00ff38ab82 */ /* 0x000ee20000000a00 */
[----:B-1----:R-:W-:Y:S01]  /*1d90*/  FADD.FTZ R60, R50, R59 ;  /* 0x0000003b323c7221 */ /* 0x002fe20000010000 */
[----:B0-----:R-:W-:-:S02]  /*1da0*/  @!P2 IMAD R50, R10, R11, UR6 ;  /* 0x000000060a32ae24 */ /* 0x001fc4000f8e020b */
[----:B--2---:R-:W-:Y:S01]  /*1db0*/  FADD.FTZ R61, R51, R58 ;  /* 0x0000003a333d7221 */ /* 0x004fe20000010000 */
[----:B------:R-:W-:Y:S01]  /*1dc0*/  CS2R R58, SRZ ;  /* 0x00000000003a7805 */ /* 0x000fe2000001ff00 */
[----:B------:R-:W0:Y:S01]  /*1dd0*/  SHFL.BFLY PT, R51, R60, 0x1, 0x1f ;  /* 0x0c201f003c337f89 */ /* 0x000e2200000e0000 */
[----:B------:R-:W-:-:S03]  /*1de0*/  @!P2 LEA R50, R50, R17, 0x4 ;  /* 0x000000113232a211 */ /* 0x000fc600078e20ff */
[----:B------:R-:W1:Y:S01]  /*1df0*/  SHFL.BFLY PT, R62, R61, 0x1, 0x1f ;  /* 0x0c201f003d3e7f89 */ /* 0x000e6200000e0000 */
[----:B------:R-:W-:-:S05]  /*1e00*/  @!P2 SHF.L.U32 R63, R50, 0x1, RZ ;  /* 0x00000001323fa819 */ /* 0x000fca00000006ff */
[----:B---3--:R-:W-:-:S04]  /*1e10*/  @!P2 IMAD.WIDE.U32 R56, R63, 0x4, R56 ;  /* 0x000000043f38a825 */ /* 0x008fc800078e0038 */
[----:B0-----:R-:W-:Y:S01]  /*1e20*/  FADD.FTZ R50, R60, R51 ;  /* 0x000000333c327221 */ /* 0x001fe20000010000 */
[----:B-1----:R-:W-:-:S05]  /*1e30*/  FADD.FTZ R51, R61, R62 ;  /* 0x0000003e3d337221 */ /* 0x002fca0000010000 */
[----:B------:R0:W-:Y:S01]  /*1e40*/  @!P2 STG.E.64 desc[UR8][R56.64], R50 ;  /* 0x000000323800a986 */ /* 0x0001e2000c101b08 */
[----:B------:R-:W-:Y:S06]  /*1e50*/  BAR.SYNC.DEFER_BLOCKING 0x0 ;  /* 0x0000000000007b1d */ /* 0x000fec0000010000 */
[----:B------:R-:W-:Y:S05]  /*1e60*/  @P3 BRA `(.L_x_664) ;  /* 0x0000000000283947 */ /* 0x000fea0003800000 */
[----:B------:R-:W-:Y:S06]  /*1e70*/  MEMBAR.ALL.GPU ;  /* 0x0000000000007992 */ /* 0x000fec000000a000 */
[----:B------:R-:W-:-:S00]  /*1e80*/  ERRBAR ;  /* 0x00000000000079ab */ /* 0x000fc00000000000 */
[----:B------:R-:W-:Y:S06]  /*1e90*/  CGAERRBAR ;  /* 0x00000000000075ab */ /* 0x000fec0000000000 */
[----:B0-----:R0:W5:Y:S02]  /*1ea0*/  ATOM.E.ADD.STRONG.GPU PT, R50, desc[UR8][R116.64], R18 ;  /* 0x800000127432798a */ /* 0x00116400081ef108 */
.L_x_665:
[----:B------:R-:W2:Y:S04]  /*1eb0*/  LD.E.STRONG.GPU R51, desc[UR8][R116.64] ;  /* 0x0000000874337980 */ /* 0x000ea8000c10f900 */
[----:B--2---:R-:W-:Y:S01]  /*1ec0*/  CCTL.IVALL ;  /* 0x00000000ff00798f */ /* 0x004fe20002000000 */
[----:B------:R-:W-:Y:S05]  /*1ed0*/  YIELD ;  /* 0x0000000000007946 */ /* 0x000fea0003800000 */
[----:B-----5:R-:W-:-:S04]  /*1ee0*/  LOP3.LUT R51, R51, R50, RZ, 0x3c, !PT ;  /* 0x0000003233337212 */ /* 0x020fc800078e3cff */
[----:B------:R-:W-:-:S13]  /*1ef0*/  ISETP.GT.AND P3, PT, R51, -0x1, PT ;  /* 0xffffffff3300780c */ /* 0x000fda0003f64270 */
[----:B------:R-:W-:Y:S05]  /*1f00*/  @P3 BRA `(.L_x_665) ;  /* 0xfffffffc00e83947 */ /* 0x000fea000383ffff */
.L_x_664:
        /* <DEDUP_REMOVED lines=11> */
.L_x_667:
[----:B------:R-:W-:Y:S05]  /*1fc0*/  BSYNC.RECONVERGENT B0 ;  /* 0x0000000000007941 */ /* 0x000fea0003800200 */
.L_x_666:
[----:B0-----:R-:W0:Y:S01]  /*1fd0*/  SHFL.BFLY PT, R50, R59, 0x2, 0x1f ;  /* 0x0c401f003b327f89 */ /* 0x001e2200000e0000 */
[----:B------:R-:W-:Y:S01]  /*1fe0*/  IADD3 R12, P1, PT, R12, 0x25, RZ ;  /* 0x000000250c0c7810 */ /* 0x000fe20007f3e0ff */
[----:B------:R-:W-:Y:S02]  /*1ff0*/  BSSY.RECONVERGENT B0, `(.L_x_668) ;  /* 0x000001d000007945 */ /* 0x000fe40003800200 */
[----:B------:R-:W1:Y:S01]  /*2000*/  SHFL.BFLY PT, R51, R58, 0x2, 0x1f ;  /* 0x0c401f003a337f89 */ /* 0x000e6200000e0000 */
[----:B------:R-:W-:Y:S01]  /*2010*/  IADD3.X R13, PT, PT, RZ, R13, RZ, P1, !PT ;  /* 0x0000000dff0d7210 */ /* 0x000fe20000ffe4ff */
[--C-:B0-----:R-:W-:Y:S01]  /*2020*/  FADD.FTZ R56, R50, R59.reuse ;  /* 0x0000003b32387221 */ /* 0x101fe20000010000 */
[----:B-----5:R-:W-:Y:S01]  /*2030*/  PRMT R59, R54, 0x7632, R59 ;  /* 0x00007632363b7816 */ /* 0x020fe2000000003b */
[----:B-1----:R-:W-:-:S03]  /*2040*/  FADD.FTZ R57, R51, R58 ;  /* 0x0000003a33397221 */ /* 0x002fc60000010000 */
[----:B------:R-:W0:Y:S01]  /*2050*/  SHFL.BFLY PT, R61, R56, 0x1, 0x1f ;  /* 0x0c201f00383d7f89 */ /* 0x000e2200000e0000 */
[----:B------:R-:W-:-:S03]  /*2060*/  PRMT R58, R52, 0x7632, R58 ;  /* 0x00007632343a7816 */ /* 0x000fc6000000003a */
[----:B------:R-:W1:Y:S01]  /*2070*/  SHFL.BFLY PT, R60, R57, 0x1, 0x1f ;  /* 0x0c201f00393c7f89 */ /* 0x000e6200000e0000 */
[----:B0-----:R-:W-:Y:S01]  /*2080*/  FADD.FTZ R50, R56, R61 ;  /* 0x0000003d38327221 */ /* 0x001fe20000010000 */
[----:B------:R-:W-:-:S03]  /*2090*/  PRMT R56, R53, 0x7632, R56 ;  /* 0x0000763235387816 */ /* 0x000fc60000000038 */
[----:B------:R-:W-:Y:S01]  /*20a0*/  @!P2 FMUL.FTZ R50, R50, 4.8828125727595761418e-05 ;  /* 0x384ccccd3232a820 */ /* 0x000fe20000410000 */
[----:B-1----:R-:W-:Y:S01]  /*20b0*/  FADD.FTZ R60, R57, R60 ;  /* 0x0000003c393c7221 */ /* 0x002fe20000010000 */
[----:B------:R-:W-:Y:S02]  /*20c0*/  PRMT R57, R55, 0x7632, R57 ;  /* 0x0000763237397816 */ /* 0x000fe40000000039 */
[----:B------:R-:W-:-:S04]  /*20d0*/  @!P2 FMUL.FTZ R51, R50, R50 ;  /* 0x000000323233a220 */ /* 0x000fc80000410000 */
[----:B------:R-:W-:-:S05]  /*20e0*/  @!P2 FFMA.FTZ R51, R60, 4.8828125727595761418e-05, -R51 ;  /* 0x384ccccd3c33a823 */ /* 0x000fca0000010833 */
[----:B------:R-:W-:-:S05]  /*20f0*/  @!P2 FMNMX.FTZ R51, RZ, R51, !PT ;  /* 0x00000033ff33a209 */ /* 0x000fca0007810000 */
[----:B------:R0:W-:Y:S01]  /*2100*/  @!P2 STS.64 [R20], R50 ;  /* 0x000000321400a388 */ /* 0x0001e20000000a00 */
[----:B------:R-:W-:Y:S06]  /*2110*/  BAR.SYNC.DEFER_BLOCKING 0x0 ;  /* 0x0000000000007b1d */ /* 0x000fec0000010000 */
[----:B------:R-:W-:Y:S05]  /*2120*/  @P0 BRA `(.L_x_669) ;  /* 0x0000000000240947 */ /* 0x000fea0003800000 */
        /* <DEDUP_REMOVED lines=9> */
.L_x_669:
[----:B------:R-:W-:Y:S05]  /*21c0*/  BSYNC.RECONVERGENT B0 ;  /* 0x0000000000007941 */ /* 0x000fea0003800200 */
.L_x_668:
[----:B------:R-:W-:Y:S01]  /*21d0*/  IMAD.HI.U32 R118, R118, -0x33333333, RZ ;  /* 0xcccccccd76767827 */ /* 0x000fe200078e00ff */
[----:B------:R-:W2:Y:S01]  /*21e0*/  LDCU UR4, c[0x0][0x3a0] ;  /* 0x00007400ff0477ac */ /* 0x000ea20008000800 */
[----:B------:R-:W-:Y:S02]  /*21f0*/  SHF.L.U32 R52, R52, 0x10, RZ ;  /* 0x0000001034347819 */ /* 0x000fe400000006ff */
[----:B01----:R-:W-:Y:S02]  /*2200*/  SHF.L.U32 R51, R54, 0x10, RZ ;  /* 0x0000001036337819 */ /* 0x003fe400000006ff */
[----:B------:R-:W-:Y:S02]  /*2210*/  LEA.HI R118, R118, -R115, RZ, 0x1a ;  /* 0x8000007376767211 */ /* 0x000fe400078fd0ff */
[----:B------:R-:W-:Y:S02]  /*2220*/  SHF.L.U32 R73, R58, 0x10, RZ ;  /* 0x000000103a497819 */ /* 0x000fe400000006ff */
[----:B------:R-:W-:-:S02]  /*2230*/  LEA R22, R118, R7, 0x3 ;  /* 0x0000000776167211 */ /* 0x000fc400078e18ff */
[----:B------:R-:W-:Y:S02]  /*2240*/  SHF.L.U32 R75, R59, 0x10, RZ ;  /* 0x000000103b4b7819 */ /* 0x000fe400000006ff */
[----:B------:R-:W-:Y:S02]  /*2250*/  LOP3.LUT R11, R11, 0x1, RZ, 0x3c, !PT ;  /* 0x000000010b0b7812 */ /* 0x000fe400078e3cff */
[----:B------:R-:W2:Y:S02]  /*2260*/  LDS.64 R22, [R22] ;  /* 0x0000000016167984 */ /* 0x000ea40000000a00 */
[----:B--2---:R-:W-:Y:S01]  /*2270*/  FADD.FTZ R23, R23, UR4 ;  /* 0x0000000417177e21 */ /* 0x004fe20008010000 */
        /* <DEDUP_REMOVED lines=16> */
[----:B------:R-:W1:Y:S01]  /*2380*/  LDCU.64 UR4, c[0x0][0x380] ;  /* 0x00007000ff0477ac */ /* 0x000e620008000a00 */
        /* <DEDUP_REMOVED lines=128> */
[----:B------:R-:W-:Y:S01]  /*2b90*/  FFMA.FTZ R51, R52, R112, R51 ;  /* 0x0000007034337223 */ /* 0x000fe20000010033 */
[----:B------:R-:W-:Y:S01]  /*2ba0*/  SHF.L.U32 R23, R55, 0x10, RZ ;  /* 0x0000001037177819 */ /* 0x000fe200000006ff */
[--C-:B------:R-:W-:Y:S01]  /*2bb0*/  FFMA.FTZ R71, R26, R73, R75.reuse ;  /* 0x000000491a477223 */ /* 0x100fe2000001004b */
[----:B------:R-:W-:Y:S01]  /*2bc0*/  SHF.L.U32 R22, R53, 0x10, RZ ;  /* 0x0000001035167819 */ /* 0x000fe200000006ff */
[C-C-:B------:R-:W-:Y:S01]  /*2bd0*/  FFMA.FTZ R26, R73.reuse, R30, R75.reuse ;  /* 0x0000001e491a7223 */ /* 0x140fe2000001004b */
[----:B------:R-:W-:Y:S01]  /*2be0*/  SHF.L.U32 R55, R56, 0x10, RZ ;  /* 0x0000001038377819 */ /* 0x000fe200000006ff */
[----:B------:R-:W-:Y:S01]  /*2bf0*/  FFMA.FTZ R69, R73, R34, R75 ;  /* 0x0000002249457223 */ /* 0x000fe2000001004b */
[----:B------:R-:W-:Y:S01]  /*2c00*/  SHF.L.U32 R52, R57, 0x10, RZ ;  /* 0x0000001039347819 */ /* 0x000fe200000006ff */
[----:B------:R-:W-:Y:S01]  /*2c10*/  FFMA.FTZ R27, R27, R22, R23 ;  /* 0x000000161b1b7223 */ /* 0x000fe20000010017 */
[C-C-:B------:R-:W-:Y:S01]  /*2c20*/  FFMA.FTZ R67, R73.reuse, R38, R75.reuse ;  /* 0x0000002649437223 */ /* 0x140fe2000001004b */
[C-C-:B------:R-:W-:Y:S01]  /*2c30*/  FFMA.FTZ R65, R73.reuse, R42, R75.reuse ;  /* 0x0000002a49417223 */ /* 0x140fe2000001004b */
[----:B------:R-:W-:Y:S01]  /*2c40*/  FFMA.FTZ R30, R73, R91, R75 ;  /* 0x0000005b491e7223 */ /* 0x000fe2000001004b */
[--C-:B------:R-:W-:Y:S01]  /*2c50*/  FFMA.FTZ R28, R28, R55, R52.reuse ;  /* 0x000000371c1c7223 */ /* 0x100fe20000010034 */
[C-C-:B------:R-:W-:Y:S01]  /*2c60*/  FFMA.FTZ R31, R22.reuse, R31, R23.reuse ;  /* 0x0000001f161f7223 */ /* 0x140fe20000010017 */
[C-C-:B------:R-:W-:Y:S01]  /*2c70*/  FFMA.FTZ R35, R22.reuse, R35, R23.reuse ;  /* 0x0000002316237223 */ /* 0x140fe20000010017 */
[C---:B------:R-:W-:Y:S01]  /*2c80*/  FFMA.FTZ R39, R22.reuse, R39, R23 ;  /* 0x0000002716277223 */ /* 0x040fe20000010017 */
[C-C-:B------:R-:W-:Y:S01]  /*2c90*/  FFMA.FTZ R32, R55.reuse, R32, R52.reuse ;  /* 0x0000002037207223 */ /* 0x140fe20000010034 */
[C-C-:B------:R-:W-:Y:S01]  /*2ca0*/  FFMA.FTZ R36, R55.reuse, R36, R52.reuse ;  /* 0x0000002437247223 */ /* 0x140fe20000010034 */
        /* <DEDUP_REMOVED lines=35> */
[----:B-1----:R-:W-:-:S02]  /*2ee0*/  IADD3 R24, P1, PT, R24, UR4, RZ ;  /* 0x0000000418187c10 */ /* 0x002fc4000ff3e0ff */
[----:B------:R-:W-:Y:S02]  /*2ef0*/  F2FP.BF16.F32.PACK_AB R22, R71, R0 ;  /* 0x000000004716723e */ /* 0x000fe400000010ff */
[----:B------:R-:W-:Y:S02]  /*2f00*/  F2FP.BF16.F32.PACK_AB R23, R28, R27 ;  /* 0x0000001b1c17723e */ /* 0x000fe400000010ff */
[----:B------:R-:W-:Y:S02]  /*2f10*/  F2FP.BF16.F32.PACK_AB R27, R32, R31 ;  /* 0x0000001f201b723e */ /* 0x000fe400000010ff */
[----:B------:R-:W-:Y:S02]  /*2f20*/  F2FP.BF16.F32.PACK_AB R55, R36, R35 ;  /* 0x000000232437723e */ /* 0x000fe400000010ff */
[----:B------:R-:W-:Y:S02]  /*2f30*/  F2FP.BF16.F32.PACK_AB R71, R40, R39 ;  /* 0x000000272847723e */ /* 0x000fe400000010ff */
        /* <DEDUP_REMOVED lines=43> */
[----:B------:R1:W-:Y:S04]  /*31f0*/  STG.E.64 desc[UR8][R24.64+0x41000], R60 ;  /* 0x0410003c18007986 */ /* 0x0003e8000c101b08 */
[----:B------:R1:W-:Y:S04]  /*3200*/  STG.E.64 desc[UR8][R24.64+0x46000], R64 ;  /* 0x0460004018007986 */ /* 0x0003e8000c101b08 */
[----:B------:R1:W-:Y:S04]  /*3210*/  STG.E.64 desc[UR8][R24.64+0x4b000], R32 ;  /* 0x04b0002018007986 */ /* 0x0003e8000c101b08 */
[----:B------:R-:W-:Y:S05]  /*3220*/  @!P1 BRA `(.L_x_670) ;  /* 0xffffffd000549947 */ /* 0x000fea000383ffff */
[----:B------:R-:W-:Y:S05]  /*3230*/  EXIT ;  /* 0x000000000000794d */ /* 0x000fea0003800000 */
.L_x_671:
        /* <DEDUP_REMOVED lines=12> */
.L_x_1661:


//--------------------- .text._ZN13group_norm_v214gn_cuda_kernelI13__nv_bfloat16Li320ELi1ELi32ELi80ELi256ELb0ELi128ELi320ELi320ELi4ELb1ELi74ELb0ELb0ENS_16CompileConditionILi1000EEEEEvPT_PKS4_S7_S7_flPfS8_Pj --------------------------
	.section	.text._ZN13group_norm_v214gn_cuda_kernelI13__nv_bfloat16Li320ELi1ELi32ELi80ELi256ELb0ELi128ELi320ELi320ELi4ELb1ELi74ELb0ELb0ENS_16CompileConditionILi1000EEEEEvPT_PKS4_S7_S7_flPfS8_Pj,"ax",@progbits
	.align	128
        .global         _ZN13group_norm_v214gn_cuda_kernelI13__nv_bfloat16Li320ELi1ELi32ELi80ELi256ELb0ELi128ELi320ELi320ELi4ELb1ELi74ELb0ELb0ENS_16CompileConditionILi1000EEEEEvPT_PKS4_S7_S7_flPfS8_Pj
        .type           _ZN13group_norm_v214gn_cuda_kernelI13__nv_bfloat16Li320ELi1ELi32ELi80ELi256ELb0ELi128ELi320ELi320ELi4ELb1ELi74ELb0ELb0ENS_16CompileConditionILi1000EEEEEvPT_PKS4_S7_S7_flPfS8_Pj,@function
        .size           _ZN13group_norm_v214gn_cuda_kernelI13__nv_bfloat16Li320ELi1ELi32ELi80ELi256ELb0ELi128ELi320ELi320ELi4ELb1ELi74ELb0ELb0ENS_16CompileConditionILi1000EEEEEvPT_PKS4_S7_S7_flPfS8_Pj,(.L_x_1662 - _ZN13group_norm_v214gn_cuda_kernelI13__nv_bfloat16Li320ELi1ELi32ELi80ELi256ELb0ELi128ELi320ELi320ELi4ELb1ELi74ELb0ELb0ENS_16CompileConditionILi1000EEEEEvPT_PKS4_S7_S7_flPfS8_Pj)
        .other          _ZN13group_norm_v214gn_cuda_kernelI13__nv_bfloat16Li320ELi1ELi32ELi80ELi256ELb0ELi128ELi320ELi320ELi4ELb1ELi74ELb0ELb0ENS_16CompileConditionILi1000EEEEEvPT_PKS4_S7_S7_flPfS8_Pj,@"STO_CUDA_ENTRY STV_DEFAULT"
_ZN13group_norm_v214gn_cuda_kernelI13__nv_bfloat16Li320ELi1ELi32ELi80ELi256ELb0ELi128ELi320ELi320ELi4ELb1ELi74ELb0ELb0ENS_16CompileConditionILi1000EEEEEvPT_PKS4_S7_S7_flPfS8_Pj:
.text._ZN13group_norm_v214gn_cuda_kernelI13__nv_bfloat16Li320ELi1ELi32ELi80ELi256ELb0ELi128ELi320ELi320ELi4ELb1ELi74ELb0ELb0ENS_16CompileConditionILi1000EEEEEvPT_PKS4_S7_S7_flPfS8_Pj:
        /* <DEDUP_REMOVED lines=10> */
[----:B------:R-:W1:Y:S01]  /*00a0*/  S2UR UR15, SR_CTAID.X ;  /* 0x00000000000f79c3 */ /* 0x000e620000002500 */
[----:B------:R-:W2:Y:S01]  /*00b0*/  LDCU.64 UR4, c[0x0][0x3b0] ;  /* 0x00007600ff0477ac */ /* 0x000ea20008000a00 */
[----:B------:R-:W3:Y:S06]  /*00c0*/  LDCU.64 UR6, c[0x0][0x3c0] ;  /* 0x00007800ff0677ac */ /* 0x000eec0008000a00 */
[----:B------:R-:W4:Y:S01]  /*00d0*/  S2UR UR11, SR_CgaCtaId ;  /* 0x00000000000b79c3 */ /* 0x000f220000008800 */
[----:B------:R-:W-:Y:S01]  /*00e0*/  UMOV UR8, 0x400 ;  /* 0x0000040000087882 */ /* 0x000fe20000000000 */
[----:B------:R-:W-:Y:S01]  /*00f0*/  UMOV UR13, 0x7fffffff ;  /* 0x7fffffff000d7882 */ /* 0x000fe20000000000 */
[----:B------:R-:W0:Y:S01]  /*0100*/  LDCU UR17, c[0x0][0x374] ;  /* 0x00006e80ff1177ac */ /* 0x000e220008000800 */
[----:B------:R-:W0:Y:S01]  /*0110*/  LDCU.64 UR18, c[0x0][0x358] ;  /* 0x00006b00ff1277ac */ /* 0x000e220008000a00 */
[----:B--2---:R-:W-:-:S03]  /*0120*/  UISETP.NE.U32.AND UP0, UPT, UR4, URZ, UPT ;  /* 0x000000ff0400728c */ /* 0x004fc6000bf05070 */
[----:B------:R-:W-:Y:S01]  /*0130*/  UMOV UR4, URZ ;  /* 0x000000ff00047c82 */ /* 0x000fe20008000000 */
[----:B------:R-:W-:Y:S02]  /*0140*/  UISETP.NE.AND.EX UP0, UPT, UR5, URZ, UPT, UP0 ;  /* 0x000000ff0500728c */ /* 0x000fe4000bf05300 */
[----:B-1----:R-:W-:Y:S02]  /*0150*/  ULOP3.LUT UR10, UR15, 0x1, URZ, 0xc0, !UPT ;  /* 0x000000010f0a7892 */ /* 0x002fe4000f8ec0ff */
[----:B------:R-:W-:Y:S02]  /*0160*/  USHF.L.U32 UR9, UR15, 0x1, URZ ;  /* 0x000000010f097899 */ /* 0x000fe400080006ff */
[----:B------:R-:W-:Y:S01]  /*0170*/  UISETP.EQ.U32.OR UP0, UPT, UR10, 0x1, !UP0 ;  /* 0x000000010a00788c */ /* 0x000fe2000c702470 */
[C---:B0-----:R-:W-:Y:S01]  /*0180*/  LOP3.LUT R0, R2.reuse, 0xffff, RZ, 0xc0, !PT ;  /* 0x0000ffff02007812 */ /* 0x041fe200078ec0ff */
[----:B----4-:R-:W-:Y:S01]  /*0190*/  ULEA UR16, UR11, UR8, 0x18 ;  /* 0x000000080b107291 */ /* 0x010fe2000f8ec0ff */
[----:B------:R-:W-:Y:S01]  /*01a0*/  SHF.L.U32 R5, R2, 0x1, RZ ;  /* 0x0000000102057819 */ /* 0x000fe200000006ff */
[----:B------:R-:W-:-:S02]  /*01b0*/  USHF.L.U32 UR5, UR15, 0x7, URZ ;  /* 0x000000070f057899 */ /* 0x000fc400080006ff */
[----:B------:R-:W-:Y:S01]  /*01c0*/  PLOP3.LUT P0, PT, PT, PT, UP0, 0x80, 0x8 ;  /* 0x000000000008781c */ /* 0x000fe20003f0f008 */
[----:B------:R-:W-:Y:S01]  /*01d0*/  IMAD R0, R0, 0xcccd, RZ ;  /* 0x0000cccd00007824 */ /* 0x000fe200078e02ff */
[----:B---3--:R-:W-:Y:S01]  /*01e0*/  ULEA UR6, UP1, UR12, UR6, 0x2 ;  /* 0x000000060c067291 */ /* 0x008fe2000f8210ff */
[C---:B------:R-:W-:Y:S01]  /*01f0*/  LOP3.LUT R4, R2.reuse, 0x3, RZ, 0xc0, !PT ;  /* 0x0000000302047812 */ /* 0x040fe200078ec0ff */
[----:B------:R-:W-:Y:S01]  /*0200*/  ULOP3.LUT UR9, UR9, 0x2, URZ, 0xc0, !UPT ;  /* 0x0000000209097892 */ /* 0x000fe2000f8ec0ff */
[----:B------:R-:W-:Y:S01]  /*0210*/  ISETP.GT.U32.OR P0, PT, R2, 0x3, P0 ;  /* 0x000000030200780c */ /* 0x000fe20000704470 */
[----:B------:R-:W-:Y:S01]  /*0220*/  ULOP3.LUT UR5, UR5, 0x80, URZ, 0xc0, !UPT ;  /* 0x0000008005057892 */ /* 0x000fe2000f8ec0ff */
[----:B------:R-:W-:Y:S01]  /*0230*/  SHF.R.U32.HI R8, RZ, 0x16, R0 ;  /* 0x00000016ff087819 */ /* 0x000fe20000011600 */
[----:B------:R-:W-:Y:S01]  /*0240*/  ULEA.HI.X UR7, UR12, UR7, URZ, 0x2, UP1 ;  /* 0x000000070c077291 */ /* 0x000fe200088f14ff */
[----:B------:R-:W-:Y:S01]  /*0250*/  LOP3.LUT R5, R5, 0xe, RZ, 0xc0, !PT ;  /* 0x0000000e05057812 */ /* 0x000fe200078ec0ff */
[----:B------:R-:W-:Y:S01]  /*0260*/  UISETP.NE.AND UP1, UPT, UR15, URZ, UPT ;  /* 0x000000ff0f00728c */ /* 0x000fe2000bf25270 */
[----:B------:R-:W-:Y:S01]  /*0270*/  PRMT R0, R8, 0x9910, RZ ;  /* 0x0000991008007816 */ /* 0x000fe200000000ff */
[----:B------:R-:W-:Y:S01]  /*0280*/  UIADD3 UR10, UPT, UPT, UR8, 0xc80, URZ ;  /* 0x00000c80080a7890 */ /* 0x000fe2000fffe0ff */
[----:B------:R-:W-:Y:S01]  /*0290*/  IADD3 R6, PT, PT, R2, UR9, RZ ;  /* 0x0000000902067c10 */ /* 0x000fe2000fffe0ff */
[----:B------:R-:W-:-:S02]  /*02a0*/  USEL UR8, UR13, 0x1, !UP1 ;  /* 0x000000010d087887 */ /* 0x000fc4000c800000 */
[----:B------:R-:W-:Y:S01]  /*02b0*/  IMAD R0, R0, 0x50, RZ ;  /* 0x0000005000007824 */ /* 0x000fe200078e02ff */
[----:B------:R-:W-:Y:S01]  /*02c0*/  ULEA UR10, UR11, UR10, 0x18 ;  /* 0x0000000a0b0a7291 */ /* 0x000fe2000f8ec0ff */
[----:B------:R-:W-:-:S03]  /*02d0*/  UMOV UR13, UR12 ;  /* 0x0000000c000d7c82 */ /* 0x000fc60008000000 */
[----:B------:R-:W-:-:S04]  /*02e0*/  IADD3 R0, PT, PT, RZ, -R0, RZ ;  /* 0x80000000ff007210 */ /* 0x000fc80007ffe0ff */
[----:B------:R-:W-:Y:S01]  /*02f0*/  PRMT R3, R0, 0x7710, RZ ;  /* 0x0000771000037816 */ /* 0x000fe200000000ff */
[----:B------:R-:W-:-:S03]  /*0300*/  HFMA2 R0, -RZ, RZ, 0, 2.384185791015625e-06 ;  /* 0x00000028ff007431 */ /* 0x000fc600000001ff */
[----:B------:R-:W-:-:S04]  /*0310*/  IADD3 R3, PT, PT, R3, R2, RZ ;  /* 0x0000000203037210 */ /* 0x000fc80007ffe0ff */
[----:B------:R-:W-:-:S05]  /*0320*/  LOP3.LUT R3, R3, 0xffff, RZ, 0xc0, !PT ;  /* 0x0000ffff03037812 */ /* 0x000fca00078ec0ff */
[----:B------:R-:W-:-:S05]  /*0330*/  IMAD R7, R3, R0, UR16 ;  /* 0x0000001003077e24 */ /* 0x000fca000f8e0200 */
[C---:B------:R-:W-:Y:S02]  /*0340*/  LEA R7, R8.reuse, R7, 0x3 ;  /* 0x0000000708077211 */ /* 0x040fe400078e18ff */
[----:B------:R-:W-:Y:S01]  /*0350*/  IADD3 R8, PT, PT, R8, UR5, RZ ;  /* 0x0000000508087c10 */ /* 0x000fe2000fffe0ff */
[----:B------:R-:W-:-:S06]  /*0360*/  UMOV UR5, URZ ;  /* 0x000000ff00057c82 */ /* 0x000fcc0008000000 */
.L_x_680:
[----:B------:R-:W-:Y:S01]  /*0370*/  ULOP3.LUT UR9, UR13, 0x7, URZ, 0xc0, !UPT ;  /* 0x000000070d097892 */ /* 0x000fe2000f8ec0ff */
[----:B------:R-:W-:Y:S01]  /*0380*/  MOV R161, RZ ;  /* 0x000000ff00a17202 */ /* 0x000fe20000000f00 */
[----:B------:R-:W-:Y:S01]  /*0390*/  USHF.R.U64 UR21, UR13, 0x3, UR5 ;  /* 0x000000030d157899 */ /* 0x000fe20008001205 */
[----:B------:R-:W-:Y:S01]  /*03a0*/  IMAD R9, R8, 0xa00, RZ ;  /* 0x00000a0008097824 */ /* 0x000fe200078e02ff */
[----:B------:R-:W-:Y:S01]  /*03b0*/  UIMAD UR15, UR9, 0x140, URZ ;  /* 0x00000140090f78a4 */ /* 0x000fe2000f8e02ff */
[----:B0-----:R-:W0:Y:S01]  /*03c0*/  LDC.64 R106, c[0x0][0x390] ;  /* 0x0000e400ff6a7b82 */ /* 0x001e220000000a00 */
[----:B------:R-:W1:Y:S02]  /*03d0*/  LDCU.64 UR22, c[0x0][0x388] ;  /* 0x00007100ff1677ac */ /* 0x000e640008000a00 */
[----:B------:R-:W-:Y:S02]  /*03e0*/  MOV R11, UR21 ;  /* 0x00000015000b7c02 */ /* 0x000fe40008000f00 */
[----:B------:R-:W-:Y:S01]  /*03f0*/  LEA R160, R3, UR15, 0x2 ;  /* 0x0000000f03a07c11 */ /* 0x000fe2000f8e10ff */
[----:B------:R-:W-:-:S04]  /*0400*/  USHF.R.U32.HI UR24, URZ, 0x3, UR5 ;  /* 0x00000003ff187899 */ /* 0x000fc80008011605 */
        /* <DEDUP_REMOVED lines=8> */
[----:B------:R-:W2:Y:S04]  /*0490*/  LDG.E.64.CONSTANT R14, desc[UR18][R100.64] ;  /* 0x00000012640e7981 */ /* 0x000ea8000c1e9b00 */
[----:B------:R-:W3:Y:S04]  /*04a0*/  LDG.E.64.CONSTANT R20, desc[UR18][R100.64+0x5000] ;  /* 0x0050001264147981 */ /* 0x000ee8000c1e9b00 */
        /* <DEDUP_REMOVED lines=30> */
[----:B--2---:R-:W-:-:S02]  /*0690*/  PRMT R11, R14, 0x7632, R11 ;  /* 0x000076320e0b7816 */ /* 0x004fc4000000000b */
[----:B------:R-:W-:Y:S02]  /*06a0*/  SHF.L.U32 R0, R14, 0x10, RZ ;  /* 0x000000100e007819 */ /* 0x000fe400000006ff */
[----:B------:R-:W-:-:S03]  /*06b0*/  SHF.L.U32 R11, R11, 0x10, RZ ;  /* 0x000000100b0b7819 */ /* 0x000fc600000006ff */
[----:B------:R-:W-:Y:S01]  /*06c0*/  FADD.FTZ R14, RZ, R0 ;  /* 0x00000000ff0e7221 */ /* 0x000fe20000010000 */
[----:B------:R-:W-:Y:S01]  /*06d0*/  FFMA.FTZ R16, R0, R0, RZ ;  /* 0x0000000000107223 */ /* 0x000fe200000100ff */
[C---:B------:R-:W-:Y:S02]  /*06e0*/  PRMT R13, R15.reuse, 0x7632, R13 ;  /* 0x000076320f0d7816 */ /* 0x040fe4000000000d */
[----:B------:R-:W-:Y:S01]  /*06f0*/  SHF.L.U32 R12, R15, 0x10, RZ ;  /* 0x000000100f0c7819 */ /* 0x000fe200000006ff */
[----:B------:R-:W-:Y:S01]  /*0700*/  FADD.FTZ R15, R14, R11 ;  /* 0x0000000b0e0f7221 */ /* 0x000fe20000010000 */
[----:B------:R-:W-:Y:S01]  /*0710*/  FFMA.FTZ R17, R11, R11, R16 ;  /* 0x0000000b0b117223 */ /* 0x000fe20000010010 */
[----:B------:R-:W-:Y:S02]  /*0720*/  SHF.L.U32 R13, R13, 0x10, RZ ;  /* 0x000000100d0d7819 */ /* 0x000fe400000006ff */
[----:B------:R-:W-:Y:S01]  /*0730*/  FADD.FTZ R16, R15, R12 ;  /* 0x0000000c0f107221 */ /* 0x000fe20000010000 */
[----:B------:R-:W-:Y:S01]  /*0740*/  FFMA.FTZ R18, R12, R12, R17 ;  /* 0x0000000c0c127223 */ /* 0x000fe20000010011 */
[----:B---3--:R-:W-:-:S02]  /*0750*/  PRMT R15, R20, 0x7632, R15 ;  /* 0x00007632140f7816 */ /* 0x008fc4000000000f */
        /* <DEDUP_REMOVED lines=13> */
[C---:B----4-:R-:W-:Y:S02]  /*0830*/  PRMT R19, R24.reuse, 0x7632, R19 ;  /* 0x0000763218137816 */ /* 0x050fe40000000013 */
        /* <DEDUP_REMOVED lines=131> */
[C---:B------:R-:W-:Y:S01]  /*1070*/  PRMT R60, R57.reuse, 0x7632, R60 ;  /* 0x00007632393c7816 */ /* 0x040fe2000000003c */
[----:B------:R-:W-:Y:S01]  /*1080*/  FFMA.FTZ R102, R54, R54, R67 ;  /* 0x0000003636667223 */ /* 0x000fe20000010043 */
[----:B------:R-:W-:Y:S01]  /*1090*/  SHF.L.U32 R56, R57, 0x10, RZ ;  /* 0x0000001039387819 */ /* 0x000fe200000006ff */
[----:B------:R-:W-:Y:S01]  /*10a0*/  FADD.FTZ R67, R66, R55 ;  /* 0x0000003742437221 */ /* 0x000fe20000010000 */
[C---:B------:R-:W-:Y:S01]  /*10b0*/  PRMT R61, R58.reuse, 0x7632, R61 ;  /* 0x000076323a3d7816 */ /* 0x040fe2000000003d */
[----:B------:R-:W-:Y:S01]  /*10c0*/  FFMA.FTZ R103, R55, R55, R102 ;  /* 0x0000003737677223 */ /* 0x000fe20000010066 */
[----:B------:R-:W-:Y:S01]  /*10d0*/  SHF.L.U32 R57, R58, 0x10, RZ ;  /* 0x000000103a397819 */ /* 0x000fe200000006ff */
[----:B------:R-:W-:Y:S01]  /*10e0*/  FADD.FTZ R67, R67, R56 ;  /* 0x0000003843437221 */ /* 0x000fe20000010000 */
[----:B------:R-:W-:Y:S01]  /*10f0*/  SHF.L.U32 R58, R60, 0x10, RZ ;  /* 0x000000103c3a7819 */ /* 0x000fe200000006ff */
[----:B------:R-:W-:-:S04]  /*1100*/  FFMA.FTZ R103, R56, R56, R103 ;  /* 0x0000003838677223 */ /* 0x000fc80000010067 */
[----:B------:R-:W-:Y:S01]  /*1110*/  FADD.FTZ R66, R67, R58 ;  /* 0x0000003a43427221 */ /* 0x000fe20000010000 */
[----:B------:R-:W-:Y:S01]  /*1120*/  FFMA.FTZ R104, R58, R58, R103 ;  /* 0x0000003a3a687223 */ /* 0x000fe20000010067 */
[----:B------:R-:W-:Y:S02]  /*1130*/  SHF.L.U32 R60, R61, 0x10, RZ ;  /* 0x000000103d3c7819 */ /* 0x000fe400000006ff */
[----:B------:R-:W-:Y:S01]  /*1140*/  FADD.FTZ R61, R66, R57 ;  /* 0x00000039423d7221 */ /* 0x000fe20000010000 */
[----:B------:R-:W-:Y:S01]  /*1150*/  PRMT R102, R59, 0x7632, R102 ;  /* 0x000076323b667816 */ /* 0x000fe20000000066 */
[----:B------:R-:W1:Y:S01]  /*1160*/  LDC.64 R66, c[0x0][0x398] ;  /* 0x0000e600ff427b82 */ /* 0x000e620000000a00 */
[----:B------:R-:W-:Y:S01]  /*1170*/  FFMA.FTZ R103, R57, R57, R104 ;  /* 0x0000003939677223 */ /* 0x000fe20000010068 */
[----:B------:R-:W-:Y:S01]  /*1180*/  SHF.L.U32 R59, R59, 0x10, RZ ;  /* 0x000000103b3b7819 */ /* 0x000fe200000006ff */
[----:B------:R-:W-:Y:S01]  /*1190*/  FADD.FTZ R104, R61, R60 ;  /* 0x0000003c3d687221 */ /* 0x000fe20000010000 */
[----:B------:R-:W-:Y:S01]  /*11a0*/  SHF.L.U32 R61, R102, 0x10, RZ ;  /* 0x00000010663d7819 */ /* 0x000fe200000006ff */
[----:B------:R-:W-:-:S02]  /*11b0*/  FFMA.FTZ R108, R60, R60, R103 ;  /* 0x0000003c3c6c7223 */ /* 0x000fc40000010067 */
[----:B------:R-:W-:Y:S01]  /*11c0*/  FADD.FTZ R102, R104, R59 ;  /* 0x0000003b68667221 */ /* 0x000fe20000010000 */
[C---:B------:R-:W-:Y:S01]  /*11d0*/  PRMT R103, R62.reuse, 0x7632, R103 ;  /* 0x000076323e677816 */ /* 0x040fe20000000067 */
[----:B------:R-:W-:Y:S01]  /*11e0*/  FFMA.FTZ R108, R59, R59, R108 ;  /* 0x0000003b3b6c7223 */ /* 0x000fe2000001006c */
[----:B------:R-:W-:Y:S01]  /*11f0*/  SHF.L.U32 R62, R62, 0x10, RZ ;  /* 0x000000103e3e7819 */ /* 0x000fe200000006ff */
[----:B------:R-:W-:Y:S01]  /*1200*/  FADD.FTZ R105, R102, R61 ;  /* 0x0000003d66697221 */ /* 0x000fe20000010000 */
[----:B------:R-:W-:Y:S01]  /*1210*/  SHF.L.U32 R102, R103, 0x10, RZ ;  /* 0x0000001067667819 */ /* 0x000fe200000006ff */
[----:B------:R-:W-:Y:S02]  /*1220*/  FFMA.FTZ R109, R61, R61, R108 ;  /* 0x0000003d3d6d7223 */ /* 0x000fe4000001006c */
[----:B------:R-:W-:Y:S01]  /*1230*/  FADD.FTZ R105, R105, R62 ;  /* 0x0000003e69697221 */ /* 0x000fe20000010000 */
[C---:B------:R-:W-:Y:S01]  /*1240*/  PRMT R104, R63.reuse, 0x7632, R104 ;  /* 0x000076323f687816 */ /* 0x040fe20000000068 */
[----:B------:R-:W-:Y:S01]  /*1250*/  FFMA.FTZ R109, R62, R62, R109 ;  /* 0x0000003e3e6d7223 */ /* 0x000fe2000001006d */
[----:B------:R-:W-:-:S02]  /*1260*/  SHF.L.U32 R63, R63, 0x10, RZ ;  /* 0x000000103f3f7819 */ /* 0x000fc400000006ff */
[C---:B------:R-:W-:Y:S02]  /*1270*/  PRMT R108, R64.reuse, 0x7632, R108 ;  /* 0x00007632406c7816 */ /* 0x040fe4000000006c */
[----:B------:R-:W-:Y:S01]  /*1280*/  SHF.L.U32 R103, R64, 0x10, RZ ;  /* 0x0000001040677819 */ /* 0x000fe200000006ff */
[----:B------:R-:W-:Y:S01]  /*1290*/  FADD.FTZ R64, R105, R102 ;  /* 0x0000006669407221 */ /* 0x000fe20000010000 */
[--C-:B------:R-:W-:Y:S01]  /*12a0*/  FFMA.FTZ R110, R102, R102, R109.reuse ;  /* 0x00000066666e7223 */ /* 0x100fe2000001006d */
[----:B------:R-:W-:Y:S01]  /*12b0*/  PRMT R109, R65, 0x7632, R109 ;  /* 0x00007632416d7816 */ /* 0x000fe2000000006d */
[----:B-1----:R-:W-:-:S04]  /*12c0*/  IMAD.WIDE.U32 R66, R160, 0x2, R66 ;  /* 0x00000002a0427825 */ /* 0x002fc800078e0042 */
[----:B------:R-:W-:Y:S01]  /*12d0*/  FADD.FTZ R111, R64, R63 ;  /* 0x0000003f406f7221 */ /* 0x000fe20000010000 */
[----:B------:R-:W-:Y:S01]  /*12e0*/  SHF.L.U32 R105, R65, 0x10, RZ ;  /* 0x0000001041697819 */ /* 0x000fe200000006ff */
[----:B------:R-:W-:Y:S01]  /*12f0*/  FFMA.FTZ R113, R63, R63, R110 ;  /* 0x0000003f3f717223 */ /* 0x000fe2000001006e */
[----:B------:R-:W-:Y:S01]  /*1300*/  SHF.L.U32 R104, R104, 0x10, RZ ;  /* 0x0000001068687819 */ /* 0x000fe200000006ff */
[----:B0-----:R-:W-:Y:S01]  /*1310*/  IMAD.WIDE.U32 R64, R160, 0x2, R106 ;  /* 0x00000002a0407825 */ /* 0x001fe200078e006a */
[----:B------:R-:W5:Y:S03]  /*1320*/  LDG.E.64.CONSTANT R66, desc[UR18][R66.64] ;  /* 0x0000001242427981 */ /* 0x000f66000c1e9b00 */
[----:B------:R-:W-:Y:S01]  /*1330*/  FADD.FTZ R110, R111, R104 ;  /* 0x000000686f6e7221 */ /* 0x000fe20000010000 */
[----:B------:R-:W-:Y:S01]  /*1340*/  FFMA.FTZ R112, R104, R104, R113 ;  /* 0x0000006868707223 */ /* 0x000fe20000010071 */
[----:B------:R-:W5:Y:S01]  /*1350*/  LDG.E.64.CONSTANT R64, desc[UR18][R64.64] ;  /* 0x0000001240407981 */ /* 0x000f62000c1e9b00 */
[----:B------:R-:W-:Y:S01]  /*1360*/  SHF.L.U32 R106, R108, 0x10, RZ ;  /* 0x000000106c6a7819 */ /* 0x000fe200000006ff */
[----:B------:R-:W-:Y:S01]  /*1370*/  FADD.FTZ R107, R110, R103 ;  /* 0x000000676e6b7221 */ /* 0x000fe20000010000 */
[----:B------:R-:W-:-:S03]  /*1380*/  FFMA.FTZ R111, R103, R103, R112 ;  /* 0x00000067676f7223 */ /* 0x000fc60000010070 */
        /* <DEDUP_REMOVED lines=32> */
[--C-:B------:R-:W-:Y:S01]  /*1590*/  FFMA.FTZ R117, R113, R113, R114.reuse ;  /* 0x0000007171757223 */ /* 0x100fe20000010072 */
        /* <DEDUP_REMOVED lines=207> */
[----:B------:R-:W-:-:S02]  /*2290*/  ISETP.GT.U32.AND P1, PT, R2, 0xf, PT ;  /* 0x0000000f0200780c */ /* 0x000fc40003f24070 */
[----:B------:R-:W-:Y:S01]  /*22a0*/  SHF.L.U32 R101, R70, 0x10, RZ ;  /* 0x0000001046657819 */ /* 0x000fe200000006ff */
[----:B------:R-:W-:Y:S01]  /*22b0*/  FADD.FTZ R70, R72, R159 ;  /* 0x0000009f48467221 */ /* 0x000fe20000010000 */
[----:B------:R-:W-:Y:S01]  /*22c0*/  FFMA.FTZ R74, R159, R159, R74 ;  /* 0x0000009f9f4a7223 */ /* 0x000fe2000001004a */
[----:B------:R-:W-:Y:S02]  /*22d0*/  UIADD3 UR11, UP0, UPT, UR13, 0x4a, URZ ;  /* 0x0000004a0d0b7890 */ /* 0x000fe4000ff1e0ff */
[----:B------:R-:W-:Y:S01]  /*22e0*/  FADD.FTZ R70, R70, R101 ;  /* 0x0000006546467221 */ /* 0x000fe20000010000 */
[----:B------:R-:W-:Y:S01]  /*22f0*/  FFMA.FTZ R71, R101, R101, R74 ;  /* 0x0000006565477223 */ /* 0x000fe2000001004a */
[----:B------:R-:W-:Y:S01]  /*2300*/  USHF.L.U32 UR9, UR13, 0x2, URZ ;  /* 0x000000020d097899 */ /* 0x000fe200080006ff */
[----:B------:R-:W-:Y:S01]  /*2310*/  BSSY.RECONVERGENT B0, `(.L_x_672) ;  /* 0x00000a6000007945 */ /* 0x000fe20003800200 */
[----:B------:R-:W-:Y:S02]  /*2320*/  UIADD3.X UR5, UPT, UPT, URZ, UR5, URZ, UP0, !UPT ;  /* 0x00000005ff057290 */ /* 0x000fe400087fe4ff */
[----:B------:R0:W-:Y:S01]  /*2330*/  STS.64 [R7], R70 ;  /* 0x0000004607007388 */ /* 0x0001e20000000a00 */
[----:B------:R-:W-:Y:S01]  /*2340*/  ULOP3.LUT UR9, UR9, 0x1c, URZ, 0xc0, !UPT ;  /* 0x0000001c09097892 */ /* 0x000fe2000f8ec0ff */
[----:B------:R-:W-:Y:S01]  /*2350*/  UMOV UR13, UR11 ;  /* 0x0000000b000d7c82 */ /* 0x000fe20008000000 */
[----:B------:R-:W-:Y:S01]  /*2360*/  CS2R R86, SRZ ;  /* 0x0000000000567805 */ /* 0x000fe2000001ff00 */
[----:B------:R-:W-:Y:S06]  /*2370*/  BAR.SYNC.DEFER_BLOCKING 0x0 ;  /* 0x0000000000007b1d */ /* 0x000fec0000010000 */
[----:B------:R-:W-:Y:S05]  /*2380*/  @P1 BRA `(.L_x_673) ;  /* 0x0000000800781947 */ /* 0x000fea0003800000 */
[----:B0-----:R-:W-:Y:S01]  /*2390*/  HFMA2 R71, -RZ, RZ, 0, 4.76837158203125e-06 ;  /* 0x00000050ff477431 */ /* 0x001fe200000001ff */
[----:B------:R-:W-:Y:S01]  /*23a0*/  LEA.HI R86, R2, UR9, RZ, 0x1e ;  /* 0x0000000902567c11 */ /* 0x000fe2000f8ff0ff */
[----:B------:R-:W-:Y:S01]  /*23b0*/  HFMA2 R75, -RZ, RZ, 0, 2.384185791015625e-06 ;  /* 0x00000028ff4b7431 */ /* 0x000fe200000001ff */
[----:B------:R-:W-:Y:S01]  /*23c0*/  MOV R73, 0x28 ;  /* 0x0000002800497802 */ /* 0x000fe20000000f00 */
[----:B------:R-:W-:Y:S01]  /*23d0*/  HFMA2 R78, -RZ, RZ, 0, 2.384185791015625e-06 ;  /* 0x00000028ff4e7431 */ /* 0x000fe200000001ff */
[----:B------:R-:W-:Y:S02]  /*23e0*/  MOV R77, 0x28 ;  /* 0x00000028004d7802 */ /* 0x000fe40000000f00 */
[----:B------:R-:W-:Y:S02]  /*23f0*/  MOV R81, 0x28 ;  /* 0x0000002800517802 */ /* 0x000fe40000000f00 */
[----:B------:R-:W-:Y:S01]  /*2400*/  MOV R163, 0x28 ;  /* 0x0000002800a37802 */ /* 0x000fe20000000f00 */
[----:B------:R-:W-:-:S05]  /*2410*/  IMAD R86, R86, R71, -UR15 ;  /* 0x8000000f56567e24 */ /* 0x000fca000f8e0247 */
[----:B------:R-:W-:Y:S02]  /*2420*/  SHF.R.U32.HI R70, RZ, 0x2, R86 ;  /* 0x00000002ff467819 */ /* 0x000fe40000011656 */
[C---:B------:R-:W-:Y:S02]  /*2430*/  IADD3 R71, PT, PT, R86.reuse, 0x4, RZ ;  /* 0x0000000456477810 */ /* 0x040fe40007ffe0ff */
[----:B------:R-:W-:Y:S02]  /*2440*/  IADD3 R74, PT, PT, R86, 0x8, RZ ;  /* 0x00000008564a7810 */ /* 0x000fe40007ffe0ff */
[----:B------:R-:W-:Y:S01]  /*2450*/  SHF.R.U32.HI R72, RZ, 0x2, R71 ;  /* 0x00000002ff487819 */ /* 0x000fe20000011647 */
[----:B------:R-:W-:Y:S01]  /*2460*/  IMAD R71, R70, R73, UR16 ;  /* 0x0000001046477e24 */ /* 0x000fe2000f8e0249 */
[----:B------:R-:W-:Y:S02]  /*2470*/  SHF.R.U32.HI R74, RZ, 0x2, R74 ;  /* 0x00000002ff4a7819 */ /* 0x000fe4000001164a */
[----:B------:R-:W-:Y:S01]  /*2480*/  IADD3 R76, PT, PT, R86, 0x10, RZ ;  /* 0x00000010564c7810 */ /* 0x000fe20007ffe0ff */
[----:B------:R-:W-:Y:S01]  /*2490*/  IMAD R73, R72, R75, UR16 ;  /* 0x0000001048497e24 */ /* 0x000fe2000f8e024b */
[----:B------:R-:W-:Y:S01]  /*24a0*/  LEA R72, R4, R71, 0x3 ;  /* 0x0000004704487211 */ /* 0x000fe200078e18ff */
[----:B------:R-:W-:Y:S01]  /*24b0*/  IMAD R77, R74, R77, UR16 ;  /* 0x000000104a4d7e24 */ /* 0x000fe2000f8e024d */
[----:B------:R-:W-:-:S02]  /*24c0*/  IADD3 R75, PT, PT, R86, 0xc, RZ ;  /* 0x0000000c564b7810 */ /* 0x000fc40007ffe0ff */
[C---:B------:R-:W-:Y:S02]  /*24d0*/  LEA R70, R4.reuse, R73, 0x3 ;  /* 0x0000004904467211 */ /* 0x040fe400078e18ff */
[----:B------:R-:W0:Y:S01]  /*24e0*/  LDS.64 R72, [R72] ;  /* 0x0000000048487984 */ /* 0x000e220000000a00 */
[----:B------:R-:W-:Y:S02]  /*24f0*/  LEA R84, R4, R77, 0x3 ;  /* 0x0000004d04547211 */ /* 0x000fe400078e18ff */
[----:B------:R-:W-:Y:S01]  /*2500*/  IADD3 R74, PT, PT, R86, 0x14, RZ ;  /* 0x00000014564a7810 */ /* 0x000fe20007ffe0ff */
[----:B------:R-:W1:Y:S01]  /*2510*/  LDS.64 R70, [R70] ;  /* 0x0000000046467984 */ /* 0x000e620000000a00 */
[----:B------:R-:W-:Y:S02]  /*2520*/  SHF.R.U32.HI R75, RZ, 0x2, R75 ;  /* 0x00000002ff4b7819 */ /* 0x000fe4000001164b */
[----:B------:R-:W-:Y:S01]  /*2530*/  SHF.R.U32.HI R74, RZ, 0x2, R74 ;  /* 0x00000002ff4a7819 */ /* 0x000fe2000001164a */
[----:B------:R-:W2:Y:S01]  /*2540*/  LDS.64 R84, [R84] ;  /* 0x0000000054547984 */ /* 0x000ea20000000a00 */
[----:B------:R-:W-:Y:S01]  /*2550*/  SHF.R.U32.HI R76, RZ, 0x2, R76 ;  /* 0x00000002ff4c7819 */ /* 0x000fe2000001164c */
[----:B------:R-:W-:-:S02]  /*2560*/  IMAD R79, R75, R78, UR16 ;  /* 0x000000104b4f7e24 */ /* 0x000fc4000f8e024e */
[-C--:B------:R-:W-:Y:S02]  /*2570*/  IMAD R77, R74, R81.reuse, UR16 ;  /* 0x000000104a4d7e24 */ /* 0x080fe4000f8e0251 */
[----:B------:R-:W-:Y:S02]  /*2580*/  HFMA2 R74, -RZ, RZ, 0, 2.384185791015625e-06 ;  /* 0x00000028ff4a7431 */ /* 0x000fe400000001ff */
[----:B------:R-:W-:Y:S01]  /*2590*/  IMAD R75, R76, R81, UR16 ;  /* 0x000000104c4b7e24 */ /* 0x000fe2000f8e0251 */
[C---:B------:R-:W-:Y:S02]  /*25a0*/  LEA R82, R4.reuse, R79, 0x3 ;  /* 0x0000004f04527211 */ /* 0x040fe400078e18ff */
[C---:B------:R-:W-:Y:S02]  /*25b0*/  LEA R78, R4.reuse, R77, 0x3 ;  /* 0x0000004d044e7211 */ /* 0x040fe400078e18ff */
[----:B------:R-:W-:Y:S02]  /*25c0*/  LEA R80, R4, R75, 0x3 ;  /* 0x0000004b04507211 */ /* 0x000fe400078e18ff */
[----:B------:R-:W3:Y:S04]  /*25d0*/  LDS.64 R82, [R82] ;  /* 0x0000000052527984 */ /* 0x000ee80000000a00 */
[----:B------:R-:W-:Y:S01]  /*25e0*/  LDS.64 R78, [R78] ;  /* 0x000000004e4e7984 */ /* 0x000fe20000000a00 */
[----:B0-----:R-:W-:Y:S01]  /*25f0*/  FADD.FTZ R162, RZ, R73 ;  /* 0x00000049ffa27221 */ /* 0x001fe20000010000 */
[----:B------:R-:W-:Y:S01]  /*2600*/  FADD.FTZ R87, RZ, R72 ;  /* 0x00000048ff577221 */ /* 0x000fe20000010000 */
[----:B------:R-:W-:Y:S01]  /*2610*/  MOV R72, 0x28 ;  /* 0x0000002800487802 */ /* 0x000fe20000000f00 */
[----:B------:R-:W-:-:S02]  /*2620*/  HFMA2 R73, -RZ, RZ, 0, 2.384185791015625e-06 ;  /* 0x00000028ff497431 */ /* 0x000fc400000001ff */
[----:B-1----:R-:W-:Y:S01]  /*2630*/  FADD.FTZ R162, R162, R71 ;  /* 0x00000047a2a27221 */ /* 0x002fe20000010000 */
[C---:B------:R-:W-:Y:S01]  /*2640*/  IADD3 R71, PT, PT, R86.reuse, 0x1c, RZ ;  /* 0x0000001c56477810 */ /* 0x040fe20007ffe0ff */
[----:B------:R-:W-:Y:S01]  /*2650*/  FADD.FTZ R87, R87, R70 ;  /* 0x0000004657577221 */ /* 0x000fe20000010000 */
[----:B------:R-:W-:Y:S01]  /*2660*/  IADD3 R70, PT, PT, R86, 0x18, RZ ;  /* 0x0000001856467810 */ /* 0x000fe20007ffe0ff */
[----:B--2---:R-:W-:Y:S01]  /*2670*/  FADD.FTZ R162, R162, R85 ;  /* 0x00000055a2a27221 */ /* 0x004fe20000010000 */
[----:B------:R-:W-:Y:S01]  /*2680*/  SHF.R.U32.HI R71, RZ, 0x2, R71 ;  /* 0x00000002ff477819 */ /* 0x000fe20000011647 */
[----:B------:R-:W-:Y:S01]  /*2690*/  FADD.FTZ R87, R87, R84 ;  /* 0x0000005457577221 */ /* 0x000fe20000010000 */
[----:B------:R-:W-:-:S03]  /*26a0*/  SHF.R.U32.HI R70, RZ, 0x2, R70 ;  /* 0x00000002ff467819 */ /* 0x000fc60000011646 */
[----:B------:R-:W-:Y:S01]  /*26b0*/  IMAD R165, R71, R72, UR16 ;  /* 0x0000001047a57e24 */ /* 0x000fe2000f8e0248 */
[----:B------:R-:W-:Y:S01]  /*26c0*/  IADD3 R71, PT, PT, R86, 0x20, RZ ;  /* 0x0000002056477810 */ /* 0x000fe20007ffe0ff */
[----:B------:R-:W-:Y:S01]  /*26d0*/  IMAD R70, R70, R73, UR16 ;  /* 0x0000001046467e24 */ /* 0x000fe2000f8e0249 */
[----:B------:R-:W-:Y:S02]  /*26e0*/  IADD3 R72, PT, PT, R86, 0x24, RZ ;  /* 0x0000002456487810 */ /* 0x000fe40007ffe0ff */
[----:B------:R-:W-:Y:S02]  /*26f0*/  SHF.R.U32.HI R71, RZ, 0x2, R71 ;  /* 0x00000002ff477819 */ /* 0x000fe40000011647 */
[----:B------:R-:W-:Y:S01]  /*2700*/  SHF.R.U32.HI R72, RZ, 0x2, R72 ;  /* 0x00000002ff487819 */ /* 0x000fe20000011648 */
[----:B---3--:R-:W-:Y:S01]  /*2710*/  FADD.FTZ R87, R87, R82 ;  /* 0x0000005257577221 */ /* 0x008fe20000010000 */
[C---:B------:R-:W-:Y:S01]  /*2720*/  LEA R76, R4.reuse, R70, 0x3 ;  /* 0x00000046044c7211 */ /* 0x040fe200078e18ff */
[----:B------:R-:W-:Y:S01]  /*2730*/  IMAD R73, R71, R74, UR16 ;  /* 0x0000001047497e24 */ /* 0x000fe2000f8e024a */
[----:B------:R-:W-:Y:S01]  /*2740*/  LEA R74, R4, R165, 0x3 ;  /* 0x000000a5044a7211 */ /* 0x000fe200078e18ff */
[----:B------:R-:W-:Y:S01]  /*2750*/  IMAD R71, R72, R81, UR16 ;  /* 0x0000001048477e24 */ /* 0x000fe2000f8e0251 */
[----:B------:R-:W-:Y:S01]  /*2760*/  IADD3 R72, PT, PT, R86, 0x28, RZ ;  /* 0x0000002856487810 */ /* 0x000fe20007ffe0ff */
[----:B------:R-:W0:Y:S01]  /*2770*/  LDS.64 R80, [R80] ;  /* 0x0000000050507984 */ /* 0x000e220000000a00 */
[----:B------:R-:W-:Y:S01]  /*2780*/  LEA R73, R4, R73, 0x3 ;  /* 0x0000004904497211 */ /* 0x000fe200078e18ff */
[----:B------:R-:W-:Y:S01]  /*2790*/  FADD.FTZ R162, R162, R83 ;  /* 0x00000053a2a27221 */ /* 0x000fe20000010000 */
[----:B------:R-:W-:Y:S01]  /*27a0*/  SHF.R.U32.HI R72, RZ, 0x2, R72 ;  /* 0x00000002ff487819 */ /* 0x000fe20000011648 */
[----:B------:R-:W1:Y:S01]  /*27b0*/  LDS.64 R76, [R76] ;  /* 0x000000004c4c7984 */ /* 0x000e620000000a00 */
[----:B------:R-:W-:-:S03]  /*27c0*/  LEA R71, R4, R71, 0x3 ;  /* 0x0000004704477211 */ /* 0x000fc600078e18ff */
[----:B------:R-:W2:Y:S01]  /*27d0*/  LDS.64 R74, [R74] ;  /* 0x000000004a4a7984 */ /* 0x000ea20000000a00 */
[----:B------:R-:W-:-:S03]  /*27e0*/  IMAD R163, R72, R163, UR16 ;  /* 0x0000001048a37e24 */ /* 0x000fc6000f8e02a3 */
[----:B------:R-:W3:Y:S02]  /*27f0*/  LDS.64 R72, [R73] ;  /* 0x0000000049487984 */ /* 0x000ee40000000a00 */
[----:B------:R-:W-:Y:S02]  /*2800*/  LEA R84, R4, R163, 0x3 ;  /* 0x000000a304547211 */ /* 0x000fe400078e18ff */
[----:B------:R-:W4:Y:S04]  /*2810*/  LDS.64 R70, [R71] ;  /* 0x0000000047467984 */ /* 0x000f280000000a00 */
[----:B------:R-:W4:Y:S01]  /*2820*/  LDS.64 R84, [R84] ;  /* 0x0000000054547984 */ /* 0x000f220000000a00 */
[----:B0-----:R-:W-:Y:S01]  /*2830*/  FADD.FTZ R87, R87, R80 ;  /* 0x0000005057577221 */ /* 0x001fe20000010000 */
[----:B------:R-:W-:Y:S01]  /*2840*/  FADD.FTZ R162, R162, R81 ;  /* 0x00000051a2a27221 */ /* 0x000fe20000010000 */
[----:B------:R-:W-:-:S02]  /*2850*/  HFMA2 R81, -RZ, RZ, 0, 2.384185791015625e-06 ;  /* 0x00000028ff517431 */ /* 0x000fc400000001ff */
[----:B------:R-:W-:Y:S01]  /*2860*/  FADD.FTZ R87, R87, R78 ;  /* 0x0000004e57577221 */ /* 0x000fe20000010000 */
[----:B------:R-:W-:Y:S01]  /*2870*/  FADD.FTZ R162, R162, R79 ;  /* 0x0000004fa2a27221 */ /* 0x000fe20000010000 */
[----:B------:R-:W-:Y:S02]  /*2880*/  MOV R79, 0x28 ;  /* 0x00000028004f7802 */ /* 0x000fe40000000f00 */
[----:B-1----:R-:W-:Y:S01]  /*2890*/  FADD.FTZ R87, R87, R76 ;  /* 0x0000004c57577221 */ /* 0x002fe20000010000 */
[----:B------:R-:W-:Y:S01]  /*28a0*/  FADD.FTZ R162, R162, R77 ;  /* 0x0000004da2a27221 */ /* 0x000fe20000010000 */
[----:B------:R-:W-:Y:S02]  /*28b0*/  MOV R77, 0x28 ;  /* 0x00000028004d7802 */ /* 0x000fe40000000f00 */
[----:B--2---:R-:W-:Y:S01]  /*28c0*/  FADD.FTZ R87, R87, R74 ;  /* 0x0000004a57577221 */ /* 0x004fe20000010000 */
[----:B------:R-:W-:Y:S01]  /*28d0*/  FADD.FTZ R162, R162, R75 ;  /* 0x0000004ba2a27221 */ /* 0x000fe20000010000 */
[----:B------:R-:W-:Y:S01]  /*28e0*/  HFMA2 R75, -RZ, RZ, 0, 2.384185791015625e-06 ;  /* 0x00000028ff4b7431 */ /* 0x000fe200000001ff */
[----:B------:R-:W-:Y:S01]  /*28f0*/  IADD3 R74, PT, PT, R86, 0x3c, RZ ;  /* 0x0000003c564a7810 */ /* 0x000fe20007ffe0ff */
[----:B---3--:R-:W-:Y:S01]  /*2900*/  FADD.FTZ R87, R87, R72 ;  /* 0x0000004857577221 */ /* 0x008fe20000010000 */
[----:B------:R-:W-:Y:S01]  /*2910*/  FADD.FTZ R162, R162, R73 ;  /* 0x00000049a2a27221 */ /* 0x000fe20000010000 */
[----:B------:R-:W-:-:S02]  /*2920*/  IADD3 R73, PT, PT, R86, 0x30, RZ ;  /* 0x0000003056497810 */ /* 0x000fc40007ffe0ff */
[----:B----4-:R-:W-:Y:S01]  /*2930*/  FADD.FTZ R87, R87, R70 ;  /* 0x0000004657577221 */ /* 0x010fe20000010000 */
[----:B------:R-:W-:Y:S01]  /*2940*/  IADD3 R72, PT, PT, R86, 0x2c, RZ ;  /* 0x0000002c56487810 */ /* 0x000fe20007ffe0ff */
[----:B------:R-:W-:Y:S01]  /*2950*/  FADD.FTZ R162, R162, R71 ;  /* 0x00000047a2a27221 */ /* 0x000fe20000010000 */
[----:B------:R-:W-:Y:S01]  /*2960*/  SHF.R.U32.HI R70, RZ, 0x2, R73 ;  /* 0x00000002ff467819 */ /* 0x000fe20000011649 */
[----:B------:R-:W-:Y:S01]  /*2970*/  FADD.FTZ R163, R87, R84 ;  /* 0x0000005457a37221 */ /* 0x000fe20000010000 */
[----:B------:R-:W-:Y:S01]  /*2980*/  SHF.R.U32.HI R72, RZ, 0x2, R72 ;  /* 0x00000002ff487819 */ /* 0x000fe20000011648 */
[----:B------:R-:W-:Y:S01]  /*2990*/  HFMA2 R87, -RZ, RZ, 0, 2.384185791015625e-06 ;  /* 0x00000028ff577431 */ /* 0x000fe200000001ff */
[----:B------:R-:W-:Y:S01]  /*29a0*/  SHF.R.U32.HI R74, RZ, 0x2, R74 ;  /* 0x00000002ff4a7819 */ /* 0x000fe2000001164a */
[----:B------:R-:W-:Y:S01]  /*29b0*/  IMAD R71, R70, R77, UR16 ;  /* 0x0000001046477e24 */ /* 0x000fe2000f8e024d */
[----:B------:R-:W-:Y:S01]  /*29c0*/  IADD3 R70, PT, PT, R86, 0x34, RZ ;  /* 0x0000003456467810 */ /* 0x000fe20007ffe0ff */
[----:B------:R-:W-:Y:S01]  /*29d0*/  IMAD R73, R72, R75, UR16 ;  /* 0x0000001048497e24 */ /* 0x000fe2000f8e024b */
[----:B------:R-:W-:Y:S01]  /*29e0*/  IADD3 R72, PT, PT, R86, 0x38, RZ ;  /* 0x0000003856487810 */ /* 0x000fe20007ffe0ff */
[----:B------:R-:W-:Y:S01]  /*29f0*/  IMAD R77, R74, R77, UR16 ;  /* 0x000000104a4d7e24 */ /* 0x000fe2000f8e024d */
[----:B------:R-:W-:Y:S01]  /*2a00*/  SHF.R.U32.HI R70, RZ, 0x2, R70 ;  /* 0x00000002ff467819 */ /* 0x000fe20000011646 */
[----:B------:R-:W-:Y:S01]  /*2a10*/  HFMA2 R74, -RZ, RZ, 0, 2.384185791015625e-06 ;  /* 0x00000028ff4a7431 */ /* 0x000fe200000001ff */
[----:B------:R-:W-:Y:S01]  /*2a20*/  SHF.R.U32.HI R72, RZ, 0x2, R72 ;  /* 0x00000002ff487819 */ /* 0x000fe20000011648 */
[----:B------:R-:W-:Y:S01]  /*2a30*/  FADD.FTZ R162, R162, R85 ;  /* 0x00000055a2a27221 */ /* 0x000fe20000010000 */
[----:B------:R-:W-:Y:S01]  /*2a40*/  LEA R78, R4, R77, 0x3 ;  /* 0x0000004d044e7211 */ /* 0x000fe200078e18ff */
[----:B------:R-:W-:Y:S01]  /*2a50*/  IMAD R87, R70, R87, UR16 ;  /* 0x0000001046577e24 */ /* 0x000fe2000f8e0257 */
[----:B------:R-:W-:Y:S01]  /*2a60*/  IADD3 R70, PT, PT, R86, 0x40, RZ ;  /* 0x0000004056467810 */ /* 0x000fe20007ffe0ff */
[----:B------:R-:W-:Y:S01]  /*2a70*/  IMAD R75, R72, R75, UR16 ;  /* 0x00000010484b7e24 */ /* 0x000fe2000f8e024b */
[----:B------:R-:W-:-:S02]  /*2a80*/  IADD3 R72, PT, PT, R86, 0x44, RZ ;  /* 0x0000004456487810 */ /* 0x000fc40007ffe0ff */
[----:B------:R-:W-:Y:S02]  /*2a90*/  SHF.R.U32.HI R70, RZ, 0x2, R70 ;  /* 0x00000002ff467819 */ /* 0x000fe40000011646 */
[----:B------:R-:W-:Y:S02]  /*2aa0*/  SHF.R.U32.HI R72, RZ, 0x2, R72 ;  /* 0x00000002ff487819 */ /* 0x000fe40000011648 */
[----:B------:R-:W-:Y:S01]  /*2ab0*/  LEA R76, R4, R75, 0x3 ;  /* 0x0000004b044c7211 */ /* 0x000fe200078e18ff */
[----:B------:R-:W-:Y:S01]  /*2ac0*/  IMAD R79, R70, R79, UR16 ;  /* 0x00000010464f7e24 */ /* 0x000fe2000f8e024f */
[----:B------:R-:W-:Y:S01]  /*2ad0*/  IADD3 R70, PT, PT, R86, 0x48, RZ ;  /* 0x0000004856467810 */ /* 0x000fe20007ffe0ff */
[----:B------:R-:W-:Y:S01]  /*2ae0*/  IMAD R81, R72, R81, UR16 ;  /* 0x0000001048517e24 */ /* 0x000fe2000f8e0251 */
[----:B------:R-:W-:Y:S02]  /*2af0*/  IADD3 R86, PT, PT, R86, 0x4c, RZ ;  /* 0x0000004c56567810 */ /* 0x000fe40007ffe0ff */
[----:B------:R-:W-:Y:S01]  /*2b00*/  SHF.R.U32.HI R83, RZ, 0x2, R70 ;  /* 0x00000002ff537819 */ /* 0x000fe20000011646 */
[----:B------:R-:W-:Y:S01]  /*2b10*/  LDS.64 R76, [R76] ;  /* 0x000000004c4c7984 */ /* 0x000fe20000000a00 */
[----:B------:R-:W-:-:S02]  /*2b20*/  MOV R72, 0x28 ;  /* 0x0000002800487802 */ /* 0x000fc40000000f00 */
[C---:B------:R-:W-:Y:S02]  /*2b30*/  LEA R70, R4.reuse, R73, 0x3 ;  /* 0x0000004904467211 */ /* 0x040fe400078e18ff */
[----:B------:R-:W-:Y:S01]  /*2b40*/  SHF.R.U32.HI R85, RZ, 0x2, R86 ;  /* 0x00000002ff557819 */ /* 0x000fe20000011656 */
[----:B------:R-:W-:Y:S01]  /*2b50*/  IMAD R83, R83, R72, UR16 ;  /* 0x0000001053537e24 */ /* 0x000fe2000f8e0248 */
[C---:B------:R-:W-:Y:S02]  /*2b60*/  LEA R72, R4.reuse, R71, 0x3 ;  /* 0x0000004704487211 */ /* 0x040fe400078e18ff */
[----:B------:R-:W0:Y:S01]  /*2b70*/  LDS.64 R70, [R70] ;  /* 0x0000000046467984 */ /* 0x000e220000000a00 */
[----:B------:R-:W-:Y:S01]  /*2b80*/  IMAD R85, R85, R74, UR16 ;  /* 0x0000001055557e24 */ /* 0x000fe2000f8e024a */
[C---:B------:R-:W-:Y:S02]  /*2b90*/  LEA R74, R4.reuse, R87, 0x3 ;  /* 0x00000057044a7211 */ /* 0x040fe400078e18ff */
[----:B------:R-:W1:Y:S01]  /*2ba0*/  LDS.64 R72, [R72] ;  /* 0x0000000048487984 */ /* 0x000e620000000a00 */
[----:B------:R-:W-:-:S02]  /*2bb0*/  LEA R80, R4, R79, 0x3 ;  /* 0x0000004f04507211 */ /* 0x000fc400078e18ff */
[C---:B------:R-:W-:Y:S01]  /*2bc0*/  LEA R82, R4.reuse, R81, 0x3 ;  /* 0x0000005104527211 */ /* 0x040fe200078e18ff */
[----:B------:R-:W2:Y:S01]  /*2bd0*/  LDS.64 R74, [R74] ;  /* 0x000000004a4a7984 */ /* 0x000ea20000000a00 */
[C---:B------:R-:W-:Y:S02]  /*2be0*/  LEA R84, R4.reuse, R83, 0x3 ;  /* 0x0000005304547211 */ /* 0x040fe400078e18ff */
[----:B------:R-:W-:Y:S01]  /*2bf0*/  LEA R86, R4, R85, 0x3 ;  /* 0x0000005504567211 */ /* 0x000fe200078e18ff */
[----:B------:R-:W3:Y:S04]  /*2c00*/  LDS.64 R78, [R78] ;  /* 0x000000004e4e7984 */ /* 0x000ee80000000a00 */
[----:B------:R-:W4:Y:S04]  /*2c10*/  LDS.64 R80, [R80] ;  /* 0x0000000050507984 */ /* 0x000f280000000a00 */
[----:B------:R-:W4:Y:S04]  /*2c20*/  LDS.64 R82, [R82] ;  /* 0x0000000052527984 */ /* 0x000f280000000a00 */
[----:B------:R-:W4:Y:S04]  /*2c30*/  LDS.64 R84, [R84] ;  /* 0x0000000054547984 */ /* 0x000f280000000a00 */
[----:B------:R-:W4:Y:S01]  /*2c40*/  LDS.64 R86, [R86] ;  /* 0x0000000056567984 */ /* 0x000f220000000a00 */
[----:B0-----:R-:W-:Y:S01]  /*2c50*/  FADD.FTZ R163, R163, R70 ;  /* 0x00000046a3a37221 */ /* 0x001fe20000010000 */
[----:B------:R-:W-:-:S03]  /*2c60*/  FADD.FTZ R162, R162, R71 ;  /* 0x00000047a2a27221 */ /* 0x000fc60000010000 */
[----:B-1----:R-:W-:Y:S01]  /*2c70*/  FADD.FTZ R163, R163, R72 ;  /* 0x00000048a3a37221 */ /* 0x002fe20000010000 */
        /* <DEDUP_REMOVED lines=15> */
.L_x_673:
[----:B------:R-:W-:Y:S05]  /*2d70*/  BSYNC.RECONVERGENT B0 ;  /* 0x0000000000007941 */ /* 0x000fea0003800200 */
.L_x_672:
[----:B0-----:R-:W0:Y:S01]  /*2d80*/  SHFL.BFLY PT, R71, R86, 0x2, 0x1f ;  /* 0x0c401f0056477f89 */ /* 0x001e2200000e0000 */
[C---:B------:R-:W-:Y:S02]  /*2d90*/  LOP3.LUT P2, RZ, R2.reuse, 0x3f3, RZ, 0xc0, !PT ;  /* 0x000003f302ff7812 */ /* 0x040fe4000784c0ff */
[C---:B------:R-:W-:Y:S01]  /*2da0*/  ISETP.NE.AND P3, PT, R2.reuse, RZ, PT ;  /* 0x000000ff0200720c */ /* 0x040fe20003f65270 */
[----:B------:R-:W1:Y:S01]  /*2db0*/  SHFL.BFLY PT, R70, R87, 0x2, 0x1f ;  /* 0x0c401f0057467f89 */ /* 0x000e6200000e0000 */
[----:B------:R-:W-:-:S09]  /*2dc0*/  ISETP.GT.U32.AND P1, PT, R2, 0x7, PT ;  /* 0x000000070200780c */ /* 0x000fd20003f24070 */
[----:B------:R-:W2:Y:S01]  /*2dd0*/  @!P2 LDC.64 R72, c[0x0][0x3b8] ;  /* 0x0000ee00ff48ab82 */ /* 0x000ea20000000a00 */
[----:B------:R-:W-:-:S05]  /*2de0*/  VOTEU.ALL UP0, P2 ;  /* 0x0000000000ff7886 */ /* 0x000fca0001000000 */
[----:B------:R-:W-:Y:S01]  /*2df0*/  @!UP0 UIMAD UR11, UR17, UR4, UR12 ;  /* 0x00000004110b82a4 */ /* 0x000fe2000f8e020c */
[----:B0-----:R-:W-:-:S05]  /*2e00*/  FADD.FTZ R74, R71, R86 ;  /* 0x00000056474a7221 */ /* 0x001fca0000010000 */
[----:B------:R-:W-:Y:S01]  /*2e10*/  MOV R77, UR11 ;  /* 0x0000000b004d7c02 */ /* 0x000fe20008000f00 */
[----:B-1----:R-:W-:Y:S01]  /*2e20*/  FADD.FTZ R75, R70, R87 ;  /* 0x00000057464b7221 */ /* 0x002fe20000010000 */
[----:B------:R-:W0:Y:S02]  /*2e30*/  SHFL.BFLY PT, R71, R74, 0x1, 0x1f ;  /* 0x0c201f004a477f89 */ /* 0x000e2400000e0000 */
[----:B------:R-:W-:Y:S02]  /*2e40*/  @!P2 LEA R77, R77, R6, 0x4 ;  /* 0x000000064d4da211 */ /* 0x000fe400078e20ff */
[----:B------:R-:W1:Y:S03]  /*2e50*/  SHFL.BFLY PT, R76, R75, 0x1, 0x1f ;  /* 0x0c201f004b4c7f89 */ /* 0x000e6600000e0000 */
[----:B--2---:R-:W-:-:S04]  /*2e60*/  @!P2 IMAD.WIDE.U32 R72, R77, 0x4, R72 ;  /* 0x000000044d48a825 */ /* 0x004fc800078e0048 */
[----:B0-----:R-:W-:Y:S01]  /*2e70*/  FADD.FTZ R70, R74, R71 ;  /* 0x000000474a467221 */ /* 0x001fe20000010000 */
[----:B-1----:R-:W-:Y:S01]  /*2e80*/  FADD.FTZ R71, R75, R76 ;  /* 0x0000004c4b477221 */ /* 0x002fe20000010000 */
[----:B------:R-:W-:-:S04]  /*2e90*/  CS2R R74, SRZ ;  /* 0x00000000004a7805 */ /* 0x000fc8000001ff00 */
[----:B------:R0:W-:Y:S01]  /*2ea0*/  @!P2 STG.E.64 desc[UR18][R72.64], R70 ;  /* 0x000000464800a986 */ /* 0x0001e2000c101b12 */
[----:B------:R-:W-:Y:S06]  /*2eb0*/  BAR.SYNC.DEFER_BLOCKING 0x0 ;  /* 0x0000000000007b1d */ /* 0x000fec0000010000 */
        /* <DEDUP_REMOVED lines=8> */
.L_x_675:
        /* <DEDUP_REMOVED lines=8> */
.L_x_674:
[----:B------:R-:W-:Y:S05]  /*2fc0*/  WARPSYNC.ALL ;  /* 0x0000000000007948 */ /* 0x000fea0003800000 */
[----:B------:R-:W-:Y:S06]  /*2fd0*/  BAR.SYNC.DEFER_BLOCKING 0x0 ;  /* 0x0000000000007b1d */ /* 0x000fec0000010000 */
[----:B------:R-:W-:Y:S04]  /*2fe0*/  BSSY.RECONVERGENT B0, `(.L_x_676) ;  /* 0x000000a000007945 */ /* 0x000fe80003800200 */
[----:B------:R-:W-:Y:S05]  /*2ff0*/  @P1 BRA `(.L_x_677) ;  /* 0x0000000000201947 */ /* 0x000fea0003800000 */
[----:B0-----:R-:W0:Y:S01]  /*3000*/  LDC.64 R70, c[0x0][0x3b8] ;  /* 0x0000ee00ff467b82 */ /* 0x001e220000000a00 */
[----:B------:R-:W-:-:S06]  /*3010*/  UIMAD UR11, UR17, UR4, UR12 ;  /* 0x00000004110b72a4 */ /* 0x000fcc000f8e020c */
[----:B------:R-:W-:-:S04]  /*3020*/  MOV R72, UR11 ;  /* 0x0000000b00487c02 */ /* 0x000fc80008000f00 */
[----:B------:R-:W-:-:S05]  /*3030*/  LEA R73, R72, R5, 0x4 ;  /* 0x0000000548497211 */ /* 0x000fca00078e20ff */
[----:B0-----:R-:W-:-:S06]  /*3040*/  IMAD.WIDE.U32 R70, R73, 0x4, R70 ;  /* 0x0000000449467825 */ /* 0x001fcc00078e0046 */
[----:B------:R-:W2:Y:S02]  /*3050*/  LDG.E.64 R70, desc[UR18][R70.64] ;  /* 0x0000001246467981 */ /* 0x000ea4000c1e1b00 */
[----:B--2---:R-:W-:Y:S01]  /*3060*/  FADD.FTZ R75, RZ, R70 ;  /* 0x00000046ff4b7221 */ /* 0x004fe20000010000 */
[----:B------:R-:W-:-:S07]  /*3070*/  FADD.FTZ R74, RZ, R71 ;  /* 0x00000047ff4a7221 */ /* 0x000fce0000010000 */
.L_x_677:
[----:B------:R-:W-:Y:S05]  /*3080*/  BSYNC.RECONVERGENT B0 ;  /* 0x0000000000007941 */ /* 0x000fea0003800200 */
.L_x_676:
[----:B0-----:R-:W0:Y:S01]  /*3090*/  SHFL.BFLY PT, R70, R75, 0x1, 0x1f ;  /* 0x0c201f004b467f89 */ /* 0x001e2200000e0000 */
[----:B------:R-:W-:Y:S01]  /*30a0*/  LOP3.LUT P1, RZ, R2, 0x3f9, RZ, 0xc0, !PT ;  /* 0x000003f902ff7812 */ /* 0x000fe2000782c0ff */
[----:B------:R-:W-:Y:S01]  /*30b0*/  BSSY.RECONVERGENT B0, `(.L_x_678) ;  /* 0x000001d000007945 */ /* 0x000fe20003800200 */
[----:B-----5:R-:W-:Y:S01]  /*30c0*/  PRMT R76, R64, 0x7632, R76 ;  /* 0x00007632404c7816 */ /* 0x020fe2000000004c */
[----:B------:R-:W1:Y:S01]  /*30d0*/  SHFL.BFLY PT, R71, R74, 0x1, 0x1f ;  /* 0x0c201f004a477f89 */ /* 0x000e6200000e0000 */
[----:B------:R-:W-:Y:S01]  /*30e0*/  PRMT R77, R66, 0x7632, R77 ;  /* 0x00007632424d7816 */ /* 0x000fe2000000004d */
[--C-:B0-----:R-:W-:Y:S01]  /*30f0*/  FADD.FTZ R70, R70, R75.reuse ;  /* 0x0000004b46467221 */ /* 0x101fe20000010000 */
[----:B------:R-:W-:-:S07]  /*3100*/  PRMT R75, R67, 0x7632, R75 ;  /* 0x00007632434b7816 */ /* 0x000fce000000004b */
[----:B------:R-:W-:Y:S01]  /*3110*/  @!P1 FMUL.FTZ R70, R70, 4.8828125727595761418e-05 ;  /* 0x384ccccd46469820 */ /* 0x000fe20000410000 */
[--C-:B-1----:R-:W-:Y:S01]  /*3120*/  FADD.FTZ R72, R71, R74.reuse ;  /* 0x0000004a47487221 */ /* 0x102fe20000010000 */
[----:B------:R-:W-:Y:S02]  /*3130*/  PRMT R74, R65, 0x7632, R74 ;  /* 0x00007632414a7816 */ /* 0x000fe4000000004a */
[----:B------:R-:W-:-:S04]  /*3140*/  @!P1 FMUL.FTZ R71, R70, R70 ;  /* 0x0000004646479220 */ /* 0x000fc80000410000 */
[----:B------:R-:W-:Y:S01]  /*3150*/  @!P1 FFMA.FTZ R71, R72, 4.8828125727595761418e-05, -R71 ;  /* 0x384ccccd48479823 */ /* 0x000fe20000010847 */
[----:B------:R-:W-:-:S04]  /*3160*/  LEA R72, R2, UR10, 0x2 ;  /* 0x0000000a02487c11 */ /* 0x000fc8000f8e10ff */
[----:B------:R-:W-:-:S05]  /*3170*/  @!P1 FMNMX.FTZ R71, RZ, R71, !PT ;  /* 0x00000047ff479209 */ /* 0x000fca0007810000 */
[----:B------:R0:W-:Y:S01]  /*3180*/  @!P1 STS.64 [R72], R70 ;  /* 0x0000004648009388 */ /* 0x0001e20000000a00 */
[----:B------:R-:W-:Y:S06]  /*3190*/  BAR.SYNC.DEFER_BLOCKING 0x0 ;  /* 0x0000000000007b1d */ /* 0x000fec0000010000 */
[----:B------:R-:W-:Y:S05]  /*31a0*/  @P0 BRA `(.L_x_679) ;  /* 0x0000000000340947 */ /* 0x000fea0003800000 */
[C---:B0-----:R-:W-:Y:S01]  /*31b0*/  LEA R70, R2.reuse, UR10, 0x3 ;  /* 0x0000000a02467c11 */ /* 0x041fe2000f8e18ff */
        /* <DEDUP_REMOVED lines=12> */
.L_x_679:
[----:B------:R-:W-:Y:S05]  /*3280*/  BSYNC.RECONVERGENT B0 ;  /* 0x0000000000007941 */ /* 0x000fea0003800200 */
.L_x_678:
[----:B------:R-:W-:Y:S01]  /*3290*/  IMAD.HI.U32 R160, R160, -0x33333333, RZ ;  /* 0xcccccccda0a07827 */ /* 0x000fe200078e00ff */
[----:B------:R-:W2:Y:S01]  /*32a0*/  LDCU.64 UR22, c[0x0][0x380] ;  /* 0x00007000ff1677ac */ /* 0x000ea20008000a00 */
[----:B------:R-:W-:Y:S02]  /*32b0*/  SHF.L.U32 R64, R64, 0x10, RZ ;  /* 0x0000001040407819 */ /* 0x000fe400000006ff */
[----:B-1----:R-:W-:Y:S01]  /*32c0*/  SHF.L.U32 R73, R66, 0x10, RZ ;  /* 0x0000001042497819 */ /* 0x002fe200000006ff */
[----:B------:R-:W-:Y:S01]  /*32d0*/  UISETP.GE.U32.AND UP0, UPT, UR13, UR20, UPT ;  /* 0x000000140d00728c */ /* 0x000fe2000bf06070 */
[----:B------:R-:W-:Y:S01]  /*32e0*/  LEA.HI R160, R160, -UR9, RZ, 0x1a ;  /* 0x80000009a0a07c11 */ /* 0x000fe2000f8fd0ff */
[----:B------:R-:W1:Y:S01]  /*32f0*/  LDCU UR9, c[0x0][0x3a0] ;  /* 0x00007400ff0977ac */ /* 0x000e620008000800 */
[----:B------:R-:W-:Y:S02]  /*3300*/  SHF.L.U32 R74, R74, 0x10, RZ ;  /* 0x000000104a4a7819 */ /* 0x000fe400000006ff */
[----:B0-----:R-:W-:Y:S01]  /*3310*/  LEA R70, R160, UR10, 0x3 ;  /* 0x0000000aa0467c11 */ /* 0x001fe2000f8e18ff */
[----:B------:R-:W-:Y:S01]  /*3320*/  UISETP.GE.AND.EX UP0, UPT, UR5, UR14, UPT, UP0 ;  /* 0x0000000e0500728c */ /* 0x000fe2000bf06300 */
[----:B------:R-:W-:Y:S01]  /*3330*/  SHF.L.U32 R75, R75, 0x10, RZ ;  /* 0x000000104b4b7819 */ /* 0x000fe200000006ff */
[----:B------:R-:W-:Y:S01]  /*3340*/  ULOP3.LUT UR4, UR4, 0x1, URZ, 0x3c, !UPT ;  /* 0x0000000104047892 */ /* 0x000fe2000f8e3cff */
[----:B------:R-:W-:-:S02]  /*3350*/  SHF.L.U32 R65, R65, 0x10, RZ ;  /* 0x0000001041417819 */ /* 0x000fc400000006ff */
[----:B------:R-:W1:Y:S02]  /*3360*/  LDS.64 R70, [R70] ;  /* 0x0000000046467984 */ /* 0x000e640000000a00 */
[----:B-1----:R-:W-:Y:S01]  /*3370*/  FADD.FTZ R71, R71, UR9 ;  /* 0x0000000947477e21 */ /* 0x002fe20008010000 */
        /* <DEDUP_REMOVED lines=258> */
[----:B------:R-:W-:Y:S01]  /*43a0*/  SHF.L.U32 R71, R76, 0x10, RZ ;  /* 0x000000104c477819 */ /* 0x000fe200000006ff */
[--C-:B------:R-:W-:Y:S01]  /*43b0*/  FFMA.FTZ R0, R0, R64, R73.reuse ;  /* 0x0000004000007223 */ /* 0x100fe20000010049 */
[----:B------:R-:W-:Y:S01]  /*43c0*/  SHF.L.U32 R14, R77, 0x10, RZ ;  /* 0x000000104d0e7819 */ /* 0x000fe200000006ff */
        /* <DEDUP_REMOVED lines=63> */
[----:B--2---:R-:W-:Y:S01]  /*47c0*/  IADD3 R14, P1, PT, R9, UR22, RZ ;  /* 0x00000016090e7c10 */ /* 0x004fe2000ff3e0ff */
[--C-:B------:R-:W-:Y:S01]  /*47d0*/  FFMA.FTZ R9, R13, R74, R75.reuse ;  /* 0x0000004a0d097223 */ /* 0x100fe2000001004b */
[--C-:B------:R-:W-:Y:S01]  /*47e0*/  FFMA.FTZ R12, R12, R65, R64.reuse ;  /* 0x000000410c0c7223 */ /* 0x100fe20000010040 */
[C-C-:B------:R-:W-:Y:S01]  /*47f0*/  FFMA.FTZ R13, R65.reuse, R16, R64.reuse ;  /* 0x00000010410d7223 */ /* 0x140fe20000010040 */
[--C-:B------:R-:W-:Y:S01]  /*4800*/  FFMA.FTZ R16, R74, R17, R75.reuse ;  /* 0x000000114a107223 */ /* 0x100fe2000001004b */
[----:B------:R-:W-:Y:S01]  /*4810*/  IADD3.X R15, PT, PT, R10, UR23, RZ, P1, !PT ;  /* 0x000000170a0f7c10 */ /* 0x000fe20008ffe4ff */
[--C-:B------:R-:W-:Y:S01]  /*4820*/  FFMA.FTZ R20, R65, R20, R64.reuse ;  /* 0x0000001441147223 */ /* 0x100fe20000010040 */
[----:B------:R-:W-:Y:S01]  /*4830*/  F2FP.BF16.F32.PACK_AB R10, R11, R0 ;  /* 0x000000000b0a723e */ /* 0x000fe200000010ff */
        /* <DEDUP_REMOVED lines=29> */
[----:B------:R-:W-:Y:S01]  /*4a10*/  F2FP.BF16.F32.PACK_AB R11, R9, R12 ;  /* 0x0000000c090b723e */ /* 0x000fe200000010ff */
[--C-:B------:R-:W-:Y:S01]  /*4a20*/  FFMA.FTZ R65, R74, R21, R75.reuse ;  /* 0x000000154a417223 */ /* 0x100fe2000001004b */
[----:B------:R-:W-:Y:S01]  /*4a30*/  F2FP.BF16.F32.PACK_AB R12, R76, R57 ;  /* 0x000000394c0c723e */ /* 0x000fe200000010ff */
        /* <DEDUP_REMOVED lines=123> */
[----:B------:R-:W-:Y:S05]  /*51f0*/  EXIT ;  /* 0x000000000000794d */ /* 0x000fea0003800000 */
.L_x_681:
        /* <DEDUP_REMOVED lines=16> */
.L_x_1662:


//--------------------- .text._ZN13group_norm_v214gn_cuda_kernelI13__nv_bfloat16Li320ELi1ELi32ELi80ELi256ELb0ELi128ELi320ELi320ELi4ELb0ELi74ELb0ELb1ENS_16CompileConditionILi1000EEEEEvPT_PKS4_S7_S7_flPfS8_Pj --------------------------
	.section	.text._ZN13group_norm_v214gn_cuda_kernelI13__nv_bfloat16Li320ELi1ELi32ELi80ELi256ELb0ELi128ELi320ELi320ELi4ELb0ELi74ELb0ELb1ENS_16CompileConditionILi1000EEEEEvPT_PKS4_S7_S7_flPfS8_Pj,"ax",@progbits
	.align	128
        .global         _ZN13group_norm_v214gn_cuda_kernelI13__nv_bfloat16Li320ELi1ELi32ELi80ELi256ELb0ELi128ELi320ELi320ELi4ELb0ELi74ELb0ELb1ENS_16CompileConditionILi1000EEEEEvPT_PKS4_S7_S7_flPfS8_Pj
        .type           _ZN13group_norm_v214gn_cuda_kernelI13__nv_bfloat16Li320ELi1ELi32ELi80ELi256ELb0ELi128ELi320ELi320ELi4ELb0ELi74ELb0ELb1ENS_16CompileConditionILi1000EEEEEvPT_PKS4_S7_S7_flPfS8_Pj,@function
        .size           _ZN13group_norm_v214gn_cuda_kernelI13__nv_bfloat16Li320ELi1ELi32ELi80ELi256ELb0ELi128ELi320ELi320ELi4ELb0ELi74ELb0ELb1ENS_16CompileConditionILi1000EEEEEvPT_PKS4_S7_S7_flPfS8_Pj,(.L_x_1663 - _ZN13group_norm_v214gn_cuda_kernelI13__nv_bfloat16Li320ELi1ELi32ELi80ELi256ELb0ELi128ELi320ELi320ELi4ELb0ELi74ELb0ELb1ENS_16CompileConditionILi1000EEEEEvPT_PKS4_S7_S7_flPfS8_Pj)
        .other          _ZN13group_norm_v214gn_cuda_kernelI13__nv_bfloat16Li320ELi1ELi32ELi80ELi256ELb0ELi128ELi320ELi320ELi4ELb0ELi74ELb0ELb1ENS_16CompileConditionILi1000EEEEEvPT_PKS4_S7_S7_flPfS8_Pj,@"STO_CUDA_ENTRY STV_DEFAULT"
_ZN13group_norm_v214gn_cuda_kernelI13__nv_bfloat16Li320ELi1ELi32ELi80ELi256ELb0ELi128ELi320ELi320ELi4ELb0ELi74ELb0ELb1ENS_16CompileConditionILi1000EEEEEvPT_PKS4_S7_S7_flPfS8_Pj:
.text._ZN13group_norm_v214gn_cuda_kernelI13__nv_bfloat16Li320ELi1ELi32ELi80ELi256ELb0ELi128ELi320ELi320ELi4ELb0ELi74ELb0ELb1ENS_16CompileConditionILi1000EEEEEvPT_PKS4_S7_S7_flPfS8_Pj:
[----:B------:R-:W-:Y:S01]  /*0000*/  LDC R1, c[0x0][0x37c] ;  /* 0x0000df00ff017b82 */ /* 0x000fe20000000800 */
[----:B------:R-:W0:Y:S01]  /*0010*/  S2R R0, SR_TID.X ;  /* 0x0000000000007919 */ /* 0x000e220000002100 */
[----:B------:R-:W1:Y:S06]  /*0020*/  LDCU.64 UR6, c[0x0][0x388] ;  /* 0x00007100ff0677ac */ /* 0x000e6c0008000a00 */
[----:B------:R-:W2:Y:S01]  /*0030*/  LDC.64 R116, c[0x0][0x390] ;  /* 0x0000e400ff747b82 */ /* 0x000ea20000000a00 */
[----:B------:R-:W3:Y:S01]  /*0040*/  S2R R156, SR_CTAID.Y ;  /* 0x00000000009c7919 */ /* 0x000ee20000002600 */
[----:B------:R-:W4:Y:S01]  /*0050*/  LDCU.64 UR4, c[0x0][0x358] ;  /* 0x00006b00ff0477ac */ /* 0x000f220008000a00 */
[----:B------:R-:W1:Y:S05]  /*0060*/  S2R R6, SR_CTAID.X ;  /* 0x0000000000067919 */ /* 0x000e6a0000002500 */
[----:B------:R-:W2:Y:S01]  /*0070*/  LDC.64 R118, c[0x0][0x398] ;  /* 0x0000e600ff767b82 */ /* 0x000ea20000000a00 */
[----:B0-----:R-:W-:-:S02]  /*0080*/  LOP3.LUT R2, R0, 0xffff, RZ, 0xc0, !PT ;  /* 0x0000ffff00027812 */ /* 0x001fc400078ec0ff */
[----:B---3--:R-:W-:-:S03]  /*0090*/  LOP3.LUT R158, R156, 0x7, RZ, 0xc0, !PT ;  /* 0x000000079c9e7812 */ /* 0x008fc600078ec0ff */
[----:B------:R-:W-:Y:S02]  /*00a0*/  IMAD R2, R2, 0x334, RZ ;  /* 0x0000033402027824 */ /* 0x000fe400078e02ff */
[----:B------:R-:W-:-:S03]  /*00b0*/  IMAD R158, R158, 0x140, RZ ;  /* 0x000001409e9e7824 */ /* 0x000fc600078e02ff */
[----:B------:R-:W-:-:S04]  /*00c0*/  SHF.R.U32.HI R160, RZ, 0x10, R2 ;  /* 0x00000010ffa07819 */ /* 0x000fc80000011602 */
[----:B------:R-:W-:-:S05]  /*00d0*/  PRMT R2, R160, 0x9910, RZ ;  /* 0x00009910a0027816 */ /* 0x000fca00000000ff */
[----:B------:R-:W-:-:S05]  /*00e0*/  IMAD R2, R2, 0x50, RZ ;  /* 0x0000005002027824 */ /* 0x000fca00078e02ff */
[----:B------:R-:W-:-:S04]  /*00f0*/  IADD3 R2, PT, PT, RZ, -R2, RZ ;  /* 0x80000002ff027210 */ /* 0x000fc80007ffe0ff */
[----:B------:R-:W-:Y:S02]  /*0100*/  PRMT R3, R2, 0x7710, RZ ;  /* 0x0000771002037816 */ /* 0x000fe400000000ff */
[----:B------:R-:W-:Y:S02]  /*0110*/  SHF.R.U32.HI R2, RZ, 0x3, R156 ;  /* 0x00000003ff027819 */ /* 0x000fe4000001169c */
[----:B------:R-:W-:Y:S02]  /*0120*/  IADD3 R162, PT, PT, R3, R0, RZ ;  /* 0x0000000003a27210 */ /* 0x000fe40007ffe0ff */
[----:B-1----:R-:W-:Y:S01]  /*0130*/  SHF.L.U32 R3, R6, 0x7, RZ ;  /* 0x0000000706037819 */ /* 0x002fe200000006ff */
[----:B------:R-:W-:Y:S01]  /*0140*/  IMAD.WIDE.U32 R4, R2, 0xa0000, RZ ;  /* 0x000a000002047825 */ /* 0x000fe200078e00ff */
[----:B------:R-:W-:Y:S02]  /*0150*/  LOP3.LUT R162, R162, 0xffff, RZ, 0xc0, !PT ;  /* 0x0000ffffa2a27812 */ /* 0x000fe400078ec0ff */
[----:B------:R-:W-:-:S02]  /*0160*/  LOP3.LUT R3, R160, 0x80, R3, 0xf8, !PT ;  /* 0x00000080a0037812 */ /* 0x000fc400078ef803 */
[----:B------:R-:W-:-:S03]  /*0170*/  LEA R8, R162, R158, 0x2 ;  /* 0x0000009ea2087211 */ /* 0x000fc600078e10ff */
[----:B------:R-:W-:Y:S01]  /*0180*/  IMAD R10, R3, 0xa00, RZ ;  /* 0x00000a00030a7824 */ /* 0x000fe200078e02ff */
[----:B------:R-:W-:-:S04]  /*0190*/  LOP3.LUT R3, R4, R8, RZ, 0xfc, !PT ;  /* 0x0000000804037212 */ /* 0x000fc800078efcff */
[----:B------:R-:W-:-:S04]  /*01a0*/  IADD3 R3, P0, PT, R10, R3, RZ ;  /* 0x000000030a037210 */ /* 0x000fc80007f1e0ff */
[----:B------:R-:W-:Y:S02]  /*01b0*/  IADD3.X R10, PT, PT, RZ, R5, RZ, P0, !PT ;  /* 0x00000005ff0a7210 */ /* 0x000fe400007fe4ff */
[C---:B------:R-:W-:Y:S02]  /*01c0*/  SHF.L.U32 R4, R3.reuse, 0x1, RZ ;  /* 0x0000000103047819 */ /* 0x040fe400000006ff */
[----:B------:R-:W-:Y:S02]  /*01d0*/  SHF.L.U64.HI R5, R3, 0x1, R10 ;  /* 0x0000000103057819 */ /* 0x000fe4000001020a */
[----:B------:R-:W-:-:S04]  /*01e0*/  IADD3 R154, P0, PT, R4, UR6, RZ ;  /* 0x00000006049a7c10 */ /* 0x000fc8000ff1e0ff */
[----:B------:R-:W-:-:S05]  /*01f0*/  IADD3.X R155, PT, PT, R5, UR7, RZ, P0, !PT ;  /* 0x00000007059b7c10 */ /* 0x000fca00087fe4ff */
[----:B----4-:R-:W3:Y:S04]  /*0200*/  LDG.E.64.CONSTANT R10, desc[UR4][R154.64] ;  /* 0x000000049a0a7981 */ /* 0x010ee8000c1e9b00 */
[----:B------:R-:W4:Y:S04]  /*0210*/  LDG.E.64.CONSTANT R14, desc[UR4][R154.64+0x5000] ;  /* 0x005000049a0e7981 */ /* 0x000f28000c1e9b00 */
[----:B------:R-:W2:Y:S04]  /*0220*/  LDG.E.64.CONSTANT R22, desc[UR4][R154.64+0xa000] ;  /* 0x00a000049a167981 */ /* 0x000ea8000c1e9b00 */
        /* <DEDUP_REMOVED lines=28> */
[----:B------:R-:W2:Y:S01]  /*03f0*/  LDG.E.64.CONSTANT R154, desc[UR4][R154.64+0x9b000] ;  /* 0x09b000049a9a7981 */ /* 0x000ea2000c1e9b00 */
[----:B---3--:R-:W-:-:S02]  /*0400*/  PRMT R115, R10, 0x7632, R115 ;  /* 0x000076320a737816 */ /* 0x008fc40000000073 */
        /* <DEDUP_REMOVED lines=11> */
[----:B----4-:R-:W-:-:S02]  /*04c0*/  PRMT R13, R14, 0x7632, R13 ;  /* 0x000076320e0d7816 */ /* 0x010fc4000000000d */
        /* <DEDUP_REMOVED lines=13> */
[C---:B--2---:R-:W-:Y:S02]  /*05a0*/  PRMT R21, R22.reuse, 0x7632, R21 ;  /* 0x0000763216157816 */ /* 0x044fe40000000015 */
        /* <DEDUP_REMOVED lines=164> */
[----:B------:R-:W-:Y:S01]  /*0ff0*/  IMAD.WIDE.U32 R116, R8, 0x2, R116 ;  /* 0x0000000208747825 */ /* 0x000fe200078e0074 */
[----:B------:R-:W-:-:S03]  /*1000*/  SHF.L.U32 R113, R113, 0x10, RZ ;  /* 0x0000001071717819 */ /* 0x000fc600000006ff */
[----:B------:R-:W-:Y:S01]  /*1010*/  FADD.FTZ R10, R10, R111 ;  /* 0x0000006f0a0a7221 */ /* 0x000fe20000010000 */
[----:B------:R-:W-:Y:S01]  /*1020*/  FFMA.FTZ R12, R111, R111, R12 ;  /* 0x0000006f6f0c7223 */ /* 0x000fe2000001000c */
[----:B------:R-:W-:Y:S01]  /*1030*/  IMAD.WIDE.U32 R118, R8, 0x2, R118 ;  /* 0x0000000208767825 */ /* 0x000fe200078e0076 */
[----:B------:R-:W-:-:S03]  /*1040*/  PRMT R159, R120, 0x7632, R159 ;  /* 0x00007632789f7816 */ /* 0x000fc6000000009f */
[----:B------:R-:W-:Y:S01]  /*1050*/  FADD.FTZ R10, R10, R113 ;  /* 0x000000710a0a7221 */ /* 0x000fe20000010000 */
[----:B------:R-:W-:Y:S01]  /*1060*/  SHF.L.U32 R157, R120, 0x10, RZ ;  /* 0x00000010789d7819 */ /* 0x000fe200000006ff */
[----:B------:R-:W-:Y:S01]  /*1070*/  FFMA.FTZ R12, R113, R113, R12 ;  /* 0x00000071710c7223 */ /* 0x000fe2000001000c */
[----:B------:R-:W5:Y:S01]  /*1080*/  LDG.E.64.CONSTANT R116, desc[UR4][R116.64] ;  /* 0x0000000474747981 */ /* 0x000f62000c1e9b00 */
[----:B------:R-:W-:-:S03]  /*1090*/  SHF.L.U32 R159, R159, 0x10, RZ ;  /* 0x000000109f9f7819 */ /* 0x000fc600000006ff */
[----:B------:R-:W5:Y:S01]  /*10a0*/  LDG.E.64.CONSTANT R118, desc[UR4][R118.64] ;  /* 0x0000000476767981 */ /* 0x000f62000c1e9b00 */
        /* <DEDUP_REMOVED lines=212> */
[----:B------:R-:W0:Y:S01]  /*1df0*/  S2R R108, SR_CgaCtaId ;  /* 0x00000000006c7919 */ /* 0x000e220000008800 */
[----:B------:R-:W-:Y:S01]  /*1e00*/  PRMT R110, R151, 0x7632, R110 ;  /* 0x00007632976e7816 */ /* 0x000fe2000000006e */
[----:B------:R-:W-:Y:S01]  /*1e10*/  FADD.FTZ R125, R125, R104 ;  /* 0x000000687d7d7221 */ /* 0x000fe20000010000 */
[----:B------:R-:W-:Y:S01]  /*1e20*/  SHF.L.U32 R106, R151, 0x10, RZ ;  /* 0x00000010976a7819 */ /* 0x000fe200000006ff */
[----:B------:R-:W-:Y:S01]  /*1e30*/  FFMA.FTZ R127, R104, R104, R127 ;  /* 0x00000068687f7223 */ /* 0x000fe2000001007f */
[----:B------:R-:W-:-:S03]  /*1e40*/  SHF.L.U32 R151, R110, 0x10, RZ ;  /* 0x000000106e977819 */ /* 0x000fc600000006ff */
        /* <DEDUP_REMOVED lines=20> */
[----:B------:R-:W-:-:S02]  /*1f90*/  MOV R114, 0x400 ;  /* 0x0000040000727802 */ /* 0x000fc40000000f00 */
[----:B------:R-:W-:Y:S01]  /*1fa0*/  SHF.L.U32 R120, R120, 0x10, RZ ;  /* 0x0000001078787819 */ /* 0x000fe200000006ff */
[----:B------:R-:W-:Y:S01]  /*1fb0*/  FADD.FTZ R125, R125, R154 ;  /* 0x0000009a7d7d7221 */ /* 0x000fe20000010000 */
[----:B------:R-:W-:Y:S01]  /*1fc0*/  FFMA.FTZ R127, R154, R154, R127 ;  /* 0x0000009a9a7f7223 */ /* 0x000fe2000001007f */
[----:B0-----:R-:W-:Y:S02]  /*1fd0*/  LEA R137, R108, R114, 0x18 ;  /* 0x000000726c897211 */ /* 0x001fe400078ec0ff */
[----:B------:R-:W-:Y:S01]  /*1fe0*/  PRMT R124, R155, 0x7632, R124 ;  /* 0x000076329b7c7816 */ /* 0x000fe2000000007c */
[----:B------:R-:W-:Y:S01]  /*1ff0*/  FADD.FTZ R125, R125, R120 ;  /* 0x000000787d7d7221 */ /* 0x000fe20000010000 */
[----:B------:R-:W-:Y:S01]  /*2000*/  SHF.L.U32 R122, R155, 0x10, RZ ;  /* 0x000000109b7a7819 */ /* 0x000fe200000006ff */
[----:B------:R-:W-:Y:S01]  /*2010*/  FFMA.FTZ R127, R120, R120, R127 ;  /* 0x00000078787f7223 */ /* 0x000fe2000001007f */
[----:B------:R-:W-:Y:S01]  /*2020*/  ISETP.GT.U32.AND P0, PT, R0, 0xf, PT ;  /* 0x0000000f0000780c */ /* 0x000fe20003f04070 */
[----:B------:R-:W-:Y:S01]  /*2030*/  IMAD R129, R162, 0x28, R137 ;  /* 0x00000028a2817824 */ /* 0x000fe200078e0289 */
[----:B------:R-:W-:Y:S01]  /*2040*/  SHF.L.U32 R155, R124, 0x10, RZ ;  /* 0x000000107c9b7819 */ /* 0x000fe200000006ff */
[----:B------:R-:W-:Y:S01]  /*2050*/  FADD.FTZ R124, R125, R122 ;  /* 0x0000007a7d7c7221 */ /* 0x000fe20000010000 */
[----:B------:R-:W-:-:S02]  /*2060*/  FFMA.FTZ R126, R122, R122, R127 ;  /* 0x0000007a7a7e7223 */ /* 0x000fc4000001007f */
[----:B------:R-:W-:Y:S01]  /*2070*/  LEA R129, R160, R129, 0x3 ;  /* 0x00000081a0817211 */ /* 0x000fe200078e18ff */
[----:B------:R-:W-:Y:S01]  /*2080*/  FADD.FTZ R124, R124, R155 ;  /* 0x0000009b7c7c7221 */ /* 0x000fe20000010000 */
[----:B------:R-:W-:Y:S01]  /*2090*/  FFMA.FTZ R125, R155, R155, R126 ;  /* 0x0000009b9b7d7223 */ /* 0x000fe2000001007e */
[----:B------:R-:W-:Y:S01]  /*20a0*/  SHF.L.U32 R156, R156, 0x2, RZ ;  /* 0x000000029c9c7819 */ /* 0x000fe200000006ff */
[----:B------:R-:W-:Y:S03]  /*20b0*/  BSSY.RECONVERGENT B0, `(.L_x_682) ;  /* 0x0000095000007945 */ /* 0x000fe60003800200 */
[----:B------:R0:W-:Y:S01]  /*20c0*/  STS.64 [R129], R124 ;  /* 0x0000007c81007388 */ /* 0x0001e20000000a00 */
[----:B------:R-:W-:Y:S02]  /*20d0*/  CS2R R142, SRZ ;  /* 0x00000000008e7805 */ /* 0x000fe4000001ff00 */
[----:B------:R-:W-:Y:S01]  /*20e0*/  LOP3.LUT R156, R156, 0x1c, RZ, 0xc0, !PT ;  /* 0x0000001c9c9c7812 */ /* 0x000fe200078ec0ff */
[----:B------:R-:W-:Y:S06]  /*20f0*/  BAR.SYNC.DEFER_BLOCKING 0x0 ;  /* 0x0000000000007b1d */ /* 0x000fec0000010000 */
[----:B------:R-:W-:Y:S05]  /*2100*/  @P0 BRA `(.L_x_683) ;  /* 0x00000008003c0947 */ /* 0x000fea0003800000 */
[C---:B0-----:R-:W-:Y:S02]  /*2110*/  LEA.HI R125, R0.reuse, R156, RZ, 0x1e ;  /* 0x0000009c007d7211 */ /* 0x041fe400078ff0ff */
[----:B------:R-:W-:-:S03]  /*2120*/  SHF.L.U32 R136, R0, 0x3, RZ ;  /* 0x0000000300887819 */ /* 0x000fc600000006ff */
[----:B------:R-:W-:Y:S01]  /*2130*/  IMAD R158, R125, 0x50, -R158 ;  /* 0x000000507d9e7824 */ /* 0x000fe200078e0a9e */
[----:B------:R-:W-:-:S04]  /*2140*/  LOP3.LUT R136, R136, 0x18, RZ, 0xc0, !PT ;  /* 0x0000001888887812 */ /* 0x000fc800078ec0ff */
[----:B------:R-:W-:Y:S02]  /*2150*/  SHF.R.U32.HI R124, RZ, 0x2, R158 ;  /* 0x00000002ff7c7819 */ /* 0x000fe4000001169e */
[C---:B------:R-:W-:Y:S02]  /*2160*/  IADD3 R125, PT, PT, R158.reuse, 0x4, RZ ;  /* 0x000000049e7d7810 */ /* 0x040fe40007ffe0ff */
[----:B------:R-:W-:Y:S02]  /*2170*/  IADD3 R128, PT, PT, R158, 0x8, RZ ;  /* 0x000000089e807810 */ /* 0x000fe40007ffe0ff */
[----:B------:R-:W-:Y:S01]  /*2180*/  SHF.R.U32.HI R126, RZ, 0x2, R125 ;  /* 0x00000002ff7e7819 */ /* 0x000fe2000001167d */
[--C-:B------:R-:W-:Y:S01]  /*2190*/  IMAD R125, R124, 0x28, R137.reuse ;  /* 0x000000287c7d7824 */ /* 0x100fe200078e0289 */
[----:B------:R-:W-:Y:S02]  /*21a0*/  SHF.R.U32.HI R128, RZ, 0x2, R128 ;  /* 0x00000002ff807819 */ /* 0x000fe40000011680 */
[----:B------:R-:W-:Y:S01]  /*21b0*/  IADD3 R130, PT, PT, R158, 0x10, RZ ;  /* 0x000000109e827810 */ /* 0x000fe20007ffe0ff */
[--C-:B------:R-:W-:Y:S01]  /*21c0*/  IMAD R127, R126, 0x28, R137.reuse ;  /* 0x000000287e7f7824 */ /* 0x100fe200078e0289 */
[----:B------:R-:W-:Y:S01]  /*21d0*/  IADD3 R126, PT, PT, R125, R136, RZ ;  /* 0x000000887d7e7210 */ /* 0x000fe20007ffe0ff */
[----:B------:R-:W-:Y:S01]  /*21e0*/  IMAD R129, R128, 0x28, R137 ;  /* 0x0000002880817824 */ /* 0x000fe200078e0289 */
[----:B------:R-:W-:-:S02]  /*21f0*/  IADD3 R128, PT, PT, R158, 0xc, RZ ;  /* 0x0000000c9e807810 */ /* 0x000fc40007ffe0ff */
[C---:B------:R-:W-:Y:S02]  /*2200*/  IADD3 R124, PT, PT, R136.reuse, R127, RZ ;  /* 0x0000007f887c7210 */ /* 0x040fe40007ffe0ff */
[----:B------:R-:W0:Y:S01]  /*2210*/  LDS.64 R126, [R126] ;  /* 0x000000007e7e7984 */ /* 0x000e220000000a00 */
[----:B------:R-:W-:Y:S02]  /*2220*/  SHF.R.U32.HI R128, RZ, 0x2, R128 ;  /* 0x00000002ff807819 */ /* 0x000fe40000011680 */
[----:B------:R-:W-:Y:S01]  /*2230*/  SHF.R.U32.HI R130, RZ, 0x2, R130 ;  /* 0x00000002ff827819 */ /* 0x000fe20000011682 */
[----:B------:R-:W1:Y:S01]  /*2240*/  LDS.64 R124, [R124] ;  /* 0x000000007c7c7984 */ /* 0x000e620000000a00 */
[----:B------:R-:W-:Y:S01]  /*2250*/  IADD3 R129, PT, PT, R136, R129, RZ ;  /* 0x0000008188817210 */ /* 0x000fe20007ffe0ff */
[----:B------:R-:W-:Y:S01]  /*2260*/  IMAD R131, R128, 0x28, R137 ;  /* 0x0000002880837824 */ /* 0x000fe200078e0289 */
[C---:B------:R-:W-:Y:S02]  /*2270*/  IADD3 R128, PT, PT, R158.reuse, 0x14, RZ ;  /* 0x000000149e807810 */ /* 0x040fe40007ffe0ff */
[----:B------:R-:W-:-:S02]  /*2280*/  IADD3 R138, PT, PT, R158, 0x20, RZ ;  /* 0x000000209e8a7810 */ /* 0x000fc40007ffe0ff */
[C---:B------:R-:W-:Y:S02]  /*2290*/  IADD3 R164, PT, PT, R158.reuse, 0x38, RZ ;  /* 0x000000389ea47810 */ /* 0x040fe40007ffe0ff */
[----:B------:R-:W-:Y:S02]  /*22a0*/  SHF.R.U32.HI R138, RZ, 0x2, R138 ;  /* 0x00000002ff8a7819 */ /* 0x000fe4000001168a */
[C---:B------:R-:W-:Y:S02]  /*22b0*/  IADD3 R162, PT, PT, R158.reuse, 0x3c, RZ ;  /* 0x0000003c9ea27810 */ /* 0x040fe40007ffe0ff */
[----:B------:R-:W-:Y:S01]  /*22c0*/  IADD3 R160, PT, PT, R158, 0x40, RZ ;  /* 0x000000409ea07810 */ /* 0x000fe20007ffe0ff */
[----:B------:R-:W-:Y:S01]  /*22d0*/  IMAD R141, R138, 0x28, R137 ;  /* 0x000000288a8d7824 */ /* 0x000fe200078e0289 */
[----:B------:R-:W-:Y:S02]  /*22e0*/  IADD3 R142, PT, PT, R158, 0x48, RZ ;  /* 0x000000489e8e7810 */ /* 0x000fe40007ffe0ff */
[----:B------:R-:W-:-:S02]  /*22f0*/  SHF.R.U32.HI R164, RZ, 0x2, R164 ;  /* 0x00000002ffa47819 */ /* 0x000fc400000116a4 */
[----:B------:R-:W-:Y:S02]  /*2300*/  SHF.R.U32.HI R142, RZ, 0x2, R142 ;  /* 0x00000002ff8e7819 */ /* 0x000fe4000001168e */
[----:B------:R-:W-:Y:S01]  /*2310*/  SHF.R.U32.HI R162, RZ, 0x2, R162 ;  /* 0x00000002ffa27819 */ /* 0x000fe200000116a2 */
[----:B------:R-:W-:Y:S01]  /*2320*/  IMAD R143, R164, 0x28, R137 ;  /* 0x00000028a48f7824 */ /* 0x000fe200078e0289 */
[----:B------:R-:W-:Y:S01]  /*2330*/  SHF.R.U32.HI R160, RZ, 0x2, R160 ;  /* 0x00000002ffa07819 */ /* 0x000fe200000116a0 */
[----:B0-----:R-:W-:Y:S01]  /*2340*/  FADD.FTZ R135, RZ, R126 ;  /* 0x0000007eff877221 */ /* 0x001fe20000010000 */
[----:B------:R-:W-:Y:S02]  /*2350*/  FADD.FTZ R134, RZ, R127 ;  /* 0x0000007fff867221 */ /* 0x000fe40000010000 */
[----:B------:R-:W0:Y:S01]  /*2360*/  LDS.64 R126, [R129] ;  /* 0x00000000817e7984 */ /* 0x000e220000000a00 */
[----:B-1----:R-:W-:Y:S01]  /*2370*/  FADD.FTZ R135, R135, R124 ;  /* 0x0000007c87877221 */ /* 0x002fe20000010000 */
[----:B------:R-:W-:Y:S01]  /*2380*/  FADD.FTZ R134, R134, R125 ;  /* 0x0000007d86867221 */ /* 0x000fe20000010000 */
[----:B------:R-:W-:Y:S01]  /*2390*/  IMAD R125, R130, 0x28, R137 ;  /* 0x00000028827d7824 */ /* 0x000fe200078e0289 */
[----:B------:R-:W-:-:S02]  /*23a0*/  IADD3 R124, PT, PT, R136, R131, RZ ;  /* 0x00000083887c7210 */ /* 0x000fc40007ffe0ff */
[----:B------:R-:W-:Y:S02]  /*23b0*/  SHF.R.U32.HI R130, RZ, 0x2, R128 ;  /* 0x00000002ff827819 */ /* 0x000fe40000011680 */
[----:B------:R-:W-:Y:S02]  /*23c0*/  IADD3 R128, PT, PT, R136, R125, RZ ;  /* 0x0000007d88807210 */ /* 0x000fe40007ffe0ff */
[----:B------:R-:W1:Y:S01]  /*23d0*/  LDS.64 R124, [R124] ;  /* 0x000000007c7c7984 */ /* 0x000e620000000a00 */
[----:B------:R-:W-:-:S03]  /*23e0*/  IADD3 R131, PT, PT, R158, 0x18, RZ ;  /* 0x000000189e837810 */ /* 0x000fc60007ffe0ff */
[----:B------:R-:W2:Y:S01]  /*23f0*/  LDS.64 R128, [R128] ;  /* 0x0000000080807984 */ /* 0x000ea20000000a00 */
[----:B------:R-:W-:Y:S01]  /*2400*/  SHF.R.U32.HI R132, RZ, 0x2, R131 ;  /* 0x00000002ff847819 */ /* 0x000fe20000011683 */
[----:B------:R-:W-:-:S04]  /*2410*/  IMAD R131, R130, 0x28, R137 ;  /* 0x0000002882837824 */ /* 0x000fc800078e0289 */
[--C-:B------:R-:W-:Y:S01]  /*2420*/  IMAD R133, R132, 0x28, R137.reuse ;  /* 0x0000002884857824 */ /* 0x100fe200078e0289 */
[----:B------:R-:W-:Y:S02]  /*2430*/  IADD3 R132, PT, PT, R158, 0x1c, RZ ;  /* 0x0000001c9e847810 */ /* 0x000fe40007ffe0ff */
[C---:B------:R-:W-:Y:S02]  /*2440*/  IADD3 R131, PT, PT, R136.reuse, R131, RZ ;  /* 0x0000008388837210 */ /* 0x040fe40007ffe0ff */
[----:B------:R-:W-:Y:S02]  /*2450*/  SHF.R.U32.HI R132, RZ, 0x2, R132 ;  /* 0x00000002ff847819 */ /* 0x000fe40000011684 */
[----:B------:R-:W-:Y:S02]  /*2460*/  IADD3 R133, PT, PT, R136, R133, RZ ;  /* 0x0000008588857210 */ /* 0x000fe40007ffe0ff */
[----:B------:R-:W3:Y:S01]  /*2470*/  LDS.64 R130, [R131] ;  /* 0x0000000083827984 */ /* 0x000ee20000000a00 */
[----:B------:R-:W-:-:S03]  /*2480*/  IMAD R139, R132, 0x28, R137 ;  /* 0x00000028848b7824 */ /* 0x000fc600078e0289 */
[----:B------:R-:W4:Y:S02]  /*2490*/  LDS.64 R132, [R133] ;  /* 0x0000000085847984 */ /* 0x000f240000000a00 */
[----:B------:R-:W-:Y:S01]  /*24a0*/  IADD3 R140, PT, PT, R136, R139, RZ ;  /* 0x0000008b888c7210 */ /* 0x000fe20007ffe0ff */
[----:B0-----:R-:W-:Y:S01]  /*24b0*/  FADD.FTZ R139, R135, R126 ;  /* 0x0000007e878b7221 */ /* 0x001fe20000010000 */
[----:B------:R-:W-:Y:S01]  /*24c0*/  FADD.FTZ R138, R134, R127 ;  /* 0x0000007f868a7221 */ /* 0x000fe20000010000 */
[----:B------:R-:W-:Y:S02]  /*24d0*/  IADD3 R126, PT, PT, R136, R141, RZ ;  /* 0x0000008d887e7210 */ /* 0x000fe40007ffe0ff */
[----:B------:R0:W4:Y:S01]  /*24e0*/  LDS.64 R134, [R140] ;  /* 0x000000008c867984 */ /* 0x0001220000000a00 */
[----:B------:R-:W-:-:S03]  /*24f0*/  IMAD R141, R162, 0x28, R137 ;  /* 0x00000028a28d7824 */ /* 0x000fc600078e0289 */
[----:B------:R-:W4:Y:S01]  /*2500*/  LDS.64 R126, [R126] ;  /* 0x000000007e7e7984 */ /* 0x000f220000000a00 */
[----:B-1----:R-:W-:Y:S01]  /*2510*/  FADD.FTZ R139, R139, R124 ;  /* 0x0000007c8b8b7221 */ /* 0x002fe20000010000 */
[----:B------:R-:W-:Y:S01]  /*2520*/  IADD3 R124, PT, PT, R158, 0x24, RZ ;  /* 0x000000249e7c7810 */ /* 0x000fe20007ffe0ff */
[----:B------:R-:W-:Y:S01]  /*2530*/  FADD.FTZ R138, R138, R125 ;  /* 0x0000007d8a8a7221 */ /* 0x000fe20000010000 */
[----:B0-----:R-:W-:Y:S01]  /*2540*/  IADD3 R140, PT, PT, R158, 0x44, RZ ;  /* 0x000000449e8c7810 */ /* 0x001fe20007ffe0ff */
[----:B--2---:R-:W-:Y:S01]  /*2550*/  FADD.FTZ R139, R139, R128 ;  /* 0x000000808b8b7221 */ /* 0x004fe20000010000 */
[----:B------:R-:W-:Y:S01]  /*2560*/  SHF.R.U32.HI R124, RZ, 0x2, R124 ;  /* 0x00000002ff7c7819 */ /* 0x000fe2000001167c */
[----:B------:R-:W-:Y:S01]  /*2570*/  FADD.FTZ R138, R138, R129 ;  /* 0x000000818a8a7221 */ /* 0x000fe20000010000 */
[----:B------:R-:W-:-:S03]  /*2580*/  SHF.R.U32.HI R140, RZ, 0x2, R140 ;  /* 0x00000002ff8c7819 */ /* 0x000fc6000001168c */
[----:B------:R-:W-:Y:S01]  /*2590*/  IMAD R125, R124, 0x28, R137 ;  /* 0x000000287c7d7824 */ /* 0x000fe200078e0289 */
[----:B------:R-:W-:-:S04]  /*25a0*/  IADD3 R124, PT, PT, R158, 0x28, RZ ;  /* 0x000000289e7c7810 */ /* 0x000fc80007ffe0ff */
[----:B------:R-:W-:Y:S02]  /*25b0*/  SHF.R.U32.HI R124, RZ, 0x2, R124 ;  /* 0x00000002ff7c7819 */ /* 0x000fe4000001167c */
[----:B------:R-:W-:Y:S01]  /*25c0*/  IADD3 R128, PT, PT, R136, R125, RZ ;  /* 0x0000007d88807210 */ /* 0x000fe20007ffe0ff */
[----:B---3--:R-:W-:Y:S02]  /*25d0*/  FADD.FTZ R139, R139, R130 ;  /* 0x000000828b8b7221 */ /* 0x008fe40000010000 */
[----:B------:R-:W-:Y:S02]  /*25e0*/  IMAD R125, R124, 0x28, R137 ;  /* 0x000000287c7d7824 */ /* 0x000fe400078e0289 */
[----:B------:R-:W-:Y:S01]  /*25f0*/  FADD.FTZ R138, R138, R131 ;  /* 0x000000838a8a7221 */ /* 0x000fe20000010000 */
[----:B------:R-:W-:Y:S01]  /*2600*/  IADD3 R130, PT, PT, R158, 0x34, RZ ;  /* 0x000000349e827810 */ /* 0x000fe20007ffe0ff */
[----:B------:R-:W0:Y:S01]  /*2610*/  LDS.64 R128, [R128] ;  /* 0x0000000080807984 */ /* 0x000e220000000a00 */
[----:B----4-:R-:W-:Y:S01]  /*2620*/  FADD.FTZ R139, R139, R132 ;  /* 0x000000848b8b7221 */ /* 0x010fe20000010000 */
[----:B------:R-:W-:Y:S01]  /*2630*/  IADD3 R125, PT, PT, R136, R125, RZ ;  /* 0x0000007d887d7210 */ /* 0x000fe20007ffe0ff */
[----:B------:R-:W-:Y:S01]  /*2640*/  FADD.FTZ R138, R138, R133 ;  /* 0x000000858a8a7221 */ /* 0x000fe20000010000 */
[----:B------:R-:W-:Y:S01]  /*2650*/  IADD3 R132, PT, PT, R158, 0x30, RZ ;  /* 0x000000309e847810 */ /* 0x000fe20007ffe0ff */
[----:B------:R-:W-:Y:S01]  /*2660*/  IMAD R131, R142, 0x28, R137 ;  /* 0x000000288e837824 */ /* 0x000fe200078e0289 */
[----:B------:R-:W-:-:S02]  /*2670*/  SHF.R.U32.HI R130, RZ, 0x2, R130 ;  /* 0x00000002ff827819 */ /* 0x000fc40000011682 */
[----:B------:R-:W1:Y:S01]  /*2680*/  LDS.64 R124, [R125] ;  /* 0x000000007d7c7984 */ /* 0x000e620000000a00 */
[----:B------:R-:W-:Y:S01]  /*2690*/  SHF.R.U32.HI R132, RZ, 0x2, R132 ;  /* 0x00000002ff847819 */ /* 0x000fe20000011684 */
[----:B------:R-:W-:Y:S01]  /*26a0*/  FADD.FTZ R139, R139, R134 ;  /* 0x000000868b8b7221 */ /* 0x000fe20000010000 */
[----:B------:R-:W-:Y:S01]  /*26b0*/  FADD.FTZ R134, R138, R135 ;  /* 0x000000878a867221 */ /* 0x000fe20000010000 */
[----:B------:R-:W-:Y:S01]  /*26c0*/  IADD3 R138, PT, PT, R158, 0x2c, RZ ;  /* 0x0000002c9e8a7810 */ /* 0x000fe20007ffe0ff */
[--C-:B------:R-:W-:Y:S01]  /*26d0*/  IMAD R130, R130, 0x28, R137.reuse ;  /* 0x0000002882827824 */ /* 0x100fe200078e0289 */
[----:B------:R-:W-:Y:S01]  /*26e0*/  IADD3 R158, PT, PT, R158, 0x4c, RZ ;  /* 0x0000004c9e9e7810 */ /* 0x000fe20007ffe0ff */
[----:B------:R-:W-:Y:S01]  /*26f0*/  FADD.FTZ R126, R139, R126 ;  /* 0x0000007e8b7e7221 */ /* 0x000fe20000010000 */
[----:B------:R-:W-:Y:S01]  /*2700*/  SHF.R.U32.HI R138, RZ, 0x2, R138 ;  /* 0x00000002ff8a7819 */ /* 0x000fe2000001168a */
[--C-:B------:R-:W-:Y:S01]  /*2710*/  IMAD R132, R132, 0x28, R137.reuse ;  /* 0x0000002884847824 */ /* 0x100fe200078e0289 */
[----:B------:R-:W-:Y:S01]  /*2720*/  SHF.R.U32.HI R158, RZ, 0x2, R158 ;  /* 0x00000002ff9e7819 */ /* 0x000fe2000001169e */
[--C-:B------:R-:W-:Y:S01]  /*2730*/  IMAD R135, R140, 0x28, R137.reuse ;  /* 0x000000288c877824 */ /* 0x100fe200078e0289 */
[----:B------:R-:W-:Y:S01]  /*2740*/  IADD3 R130, PT, PT, R136, R130, RZ ;  /* 0x0000008288827210 */ /* 0x000fe20007ffe0ff */
[--C-:B------:R-:W-:Y:S01]  /*2750*/  IMAD R138, R138, 0x28, R137.reuse ;  /* 0x000000288a8a7824 */ /* 0x100fe200078e0289 */
[----:B------:R-:W-:Y:S01]  /*2760*/  IADD3 R140, PT, PT, R136, R131, RZ ;  /* 0x00000083888c7210 */ /* 0x000fe20007ffe0ff */
[----:B------:R-:W-:-:S02]  /*2770*/  IMAD R133, R158, 0x28, R137 ;  /* 0x000000289e857824 */ /* 0x000fc400078e0289 */
[----:B------:R-:W-:Y:S01]  /*2780*/  FADD.FTZ R158, R134, R127 ;  /* 0x0000007f869e7221 */ /* 0x000fe20000010000 */
[----:B------:R-:W-:Y:S01]  /*2790*/  IMAD R139, R160, 0x28, R137 ;  /* 0x00000028a08b7824 */ /* 0x000fe200078e0289 */
[----:B------:R-:W-:Y:S01]  /*27a0*/  LDS.64 R130, [R130] ;  /* 0x0000000082827984 */ /* 0x000fe20000000a00 */
[C---:B------:R-:W-:Y:S02]  /*27b0*/  IADD3 R134, PT, PT, R136.reuse, R141, RZ ;  /* 0x0000008d88867210 */ /* 0x040fe40007ffe0ff */
[C---:B------:R-:W-:Y:S01]  /*27c0*/  IADD3 R142, PT, PT, R136.reuse, R133, RZ ;  /* 0x00000085888e7210 */ /* 0x040fe20007ffe0ff */
[----:B------:R-:W-:Y:S01]  /*27d0*/  LDS.64 R140, [R140] ;  /* 0x000000008c8c7984 */ /* 0x000fe20000000a00 */
[----:B------:R-:W-:Y:S01]  /*27e0*/  IADD3 R137, PT, PT, R136, R139, RZ ;  /* 0x0000008b88897210 */ /* 0x000fe20007ffe0ff */
[----:B0-----:R-:W-:Y:S01]  /*27f0*/  FADD.FTZ R127, R126, R128 ;  /* 0x000000807e7f7221 */ /* 0x001fe20000010000 */
[----:B------:R-:W-:Y:S01]  /*2800*/  IADD3 R126, PT, PT, R136, R138, RZ ;  /* 0x0000008a887e7210 */ /* 0x000fe20007ffe0ff */
[----:B------:R-:W-:Y:S01]  /*2810*/  FADD.FTZ R158, R158, R129 ;  /* 0x000000819e9e7221 */ /* 0x000fe20000010000 */
[----:B------:R-:W-:-:S02]  /*2820*/  IADD3 R128, PT, PT, R136, R132, RZ ;  /* 0x0000008488807210 */ /* 0x000fc40007ffe0ff */
[C---:B------:R-:W-:Y:S02]  /*2830*/  IADD3 R132, PT, PT, R136.reuse, R143, RZ ;  /* 0x0000008f88847210 */ /* 0x040fe40007ffe0ff */
[----:B------:R-:W-:Y:S01]  /*2840*/  IADD3 R138, PT, PT, R136, R135, RZ ;  /* 0x00000087888a7210 */ /* 0x000fe20007ffe0ff */
[----:B-1----:R-:W-:Y:S01]  /*2850*/  FADD.FTZ R124, R127, R124 ;  /* 0x0000007c7f7c7221 */ /* 0x002fe20000010000 */
[----:B------:R-:W-:Y:S01]  /*2860*/  LDS.64 R128, [R128] ;  /* 0x0000000080807984 */ /* 0x000fe20000000a00 */
[----:B------:R-:W-:-:S03]  /*2870*/  FADD.FTZ R158, R158, R125 ;  /* 0x0000007d9e9e7221 */ /* 0x000fc60000010000 */
[----:B------:R-:W0:Y:S04]  /*2880*/  LDS.64 R126, [R126] ;  /* 0x000000007e7e7984 */ /* 0x000e280000000a00 */
[----:B------:R-:W1:Y:S04]  /*2890*/  LDS.64 R132, [R132] ;  /* 0x0000000084847984 */ /* 0x000e680000000a00 */
[----:B------:R-:W2:Y:S04]  /*28a0*/  LDS.64 R134, [R134] ;  /* 0x0000000086867984 */ /* 0x000ea80000000a00 */
[----:B------:R-:W3:Y:S04]  /*28b0*/  LDS.64 R136, [R137] ;  /* 0x0000000089887984 */ /* 0x000ee80000000a00 */
[----:B------:R-:W4:Y:S04]  /*28c0*/  LDS.64 R138, [R138] ;  /* 0x000000008a8a7984 */ /* 0x000f280000000a00 */
[----:B------:R-:W4:Y:S01]  /*28d0*/  LDS.64 R142, [R142] ;  /* 0x000000008e8e7984 */ /* 0x000f220000000a00 */
[----:B0-----:R-:W-:Y:S01]  /*28e0*/  FADD.FTZ R125, R124, R126 ;  /* 0x0000007e7c7d7221 */ /* 0x001fe20000010000 */
[----:B------:R-:W-:-:S03]  /*28f0*/  FADD.FTZ R158, R158, R127 ;  /* 0x0000007f9e9e7221 */ /* 0x000fc60000010000 */
[----:B------:R-:W-:Y:S01]  /*2900*/  FADD.FTZ R125, R125, R128 ;  /* 0x000000807d7d7221 */ /* 0x000fe20000010000 */
        /* <DEDUP_REMOVED lines=14> */
[----:B------:R-:W-:-:S07]  /*29f0*/  FADD.FTZ R143, R158, R143 ;  /* 0x0000008f9e8f7221 */ /* 0x000fce0000010000 */
.L_x_683:
[----:B------:R-:W-:Y:S05]  /*2a00*/  BSYNC.RECONVERGENT B0 ;  /* 0x0000000000007941 */ /* 0x000fea0003800200 */
.L_x_682:
[----:B0-----:R-:W0:Y:S01]  /*2a10*/  SHFL.BFLY PT, R125, R142, 0x2, 0x1f ;  /* 0x0c401f008e7d7f89 */ /* 0x001e2200000e0000 */
[----:B------:R-:W-:Y:S01]  /*2a20*/  LOP3.LUT P0, RZ, R0, 0x1f3, RZ, 0xc0, !PT ;  /* 0x000001f300ff7812 */ /* 0x000fe2000780c0ff */
[----:B------:R-:W1:Y:S02]  /*2a30*/  LDCU UR6, c[0x0][0x36c] ;  /* 0x00006d80ff0677ac */ /* 0x000e640008000800 */
[----:B------:R-:W2:Y:S10]  /*2a40*/  SHFL.BFLY PT, R124, R143, 0x2, 0x1f ;  /* 0x0c401f008f7c7f89 */ /* 0x000eb400000e0000 */
[----:B------:R-:W-:-:S04]  /*2a50*/  @!P0 IADD3 R129, PT, PT, R114, 0xc80, RZ ;  /* 0x00000c8072818810 */ /* 0x000fc80007ffe0ff */
[----:B------:R-:W-:Y:S01]  /*2a60*/  @!P0 LEA R129, R108, R129, 0x18 ;  /* 0x000000816c818211 */ /* 0x000fe200078ec0ff */
[----:B-1----:R-:W-:-:S03]  /*2a70*/  UISETP.EQ.U32.AND UP1, UPT, UR6, 0x1, UPT ;  /* 0x000000010600788c */ /* 0x002fc6000bf22070 */
[----:B------:R-:W-:Y:S01]  /*2a80*/  @!P0 LEA R129, R0, R129, 0x1 ;  /* 0x0000008100818211 */ /* 0x000fe200078e08ff */
[----:B0-----:R-:W-:Y:S01]  /*2a90*/  FADD.FTZ R126, R125, R142 ;  /* 0x0000008e7d7e7221 */ /* 0x001fe20000010000 */
[----:B--2---:R-:W-:-:S04]  /*2aa0*/  FADD.FTZ R127, R124, R143 ;  /* 0x0000008f7c7f7221 */ /* 0x004fc80000010000 */
[----:B------:R-:W0:Y:S04]  /*2ab0*/  SHFL.BFLY PT, R125, R126, 0x1, 0x1f ;  /* 0x0c201f007e7d7f89 */ /* 0x000e2800000e0000 */
[----:B------:R-:W1:Y:S01]  /*2ac0*/  SHFL.BFLY PT, R128, R127, 0x1, 0x1f ;  /* 0x0c201f007f807f89 */ /* 0x000e6200000e0000 */
[----:B0-----:R-:W-:Y:S01]  /*2ad0*/  FADD.FTZ R124, R126, R125 ;  /* 0x0000007d7e7c7221 */ /* 0x001fe20000010000 */
[----:B-1----:R-:W-:-:S05]  /*2ae0*/  FADD.FTZ R125, R127, R128 ;  /* 0x000000807f7d7221 */ /* 0x002fca0000010000 */
[----:B------:R0:W-:Y:S01]  /*2af0*/  @!P0 STS.64 [R129], R124 ;  /* 0x0000007c81008388 */ /* 0x0001e20000000a00 */
[----:B------:R-:W-:Y:S05]  /*2b00*/  BRA.U !UP1, `(.L_x_684) ;  /* 0x0000000109147547 */ /* 0x000fea000b800000 */
[----:B------:R-:W-:Y:S06]  /*2b10*/  MEMBAR.ALL.GPU ;  /* 0x0000000000007992 */ /* 0x000fec000000a000 */
[----:B------:R-:W-:-:S00]  /*2b20*/  ERRBAR ;  /* 0x00000000000079ab */ /* 0x000fc00000000000 */
[----:B------:R-:W-:Y:S08]  /*2b30*/  CGAERRBAR ;  /* 0x00000000000075ab */ /* 0x000ff00000000000 */
[----:B------:R-:W-:Y:S01]  /*2b40*/  UCGABAR_ARV ;  /* 0x00000000000079c7 */ /* 0x000fe20008000000 */
[----:B------:R-:W-:Y:S05]  /*2b50*/  BRA `(.L_x_685) ;  /* 0x0000000000047947 */ /* 0x000fea0003800000 */
.L_x_684:
[----:B------:R-:W-:Y:S01]  /*2b60*/  NOP ;  /* 0x0000000000007918 */ /* 0x000fe20000000000 */
.L_x_685:
[----:B------:R-:W-:Y:S05]  /*2b70*/  BRA.U !UP1, `(.L_x_686) ;  /* 0x00000001090c7547 */ /* 0x000fea000b800000 */
[----:B------:R-:W-:Y:S01]  /*2b80*/  UCGABAR_WAIT ;  /* 0x0000000000007dc7 */ /* 0x000fe20008000000 */
[----:B------:R-:W-:Y:S01]  /*2b90*/  CCTL.IVALL ;  /* 0x00000000ff00798f */ /* 0x000fe20002000000 */
[----:B------:R-:W-:Y:S05]  /*2ba0*/  BRA `(.L_x_687) ;  /* 0x0000000000047947 */ /* 0x000fea0003800000 */
.L_x_686:
[----:B------:R-:W-:Y:S06]  /*2bb0*/  BAR.SYNC.DEFER_BLOCKING 0x0 ;  /* 0x0000000000007b1d */ /* 0x000fec0000010000 */
.L_x_687:
[----:B------:R-:W-:Y:S01]  /*2bc0*/  ISETP.GT.U32.AND P0, PT, R0, 0x7, PT ;  /* 0x000000070000780c */ /* 0x000fe20003f04070 */
[----:B------:R-:W-:Y:S01]  /*2bd0*/  BSSY.RECONVERGENT B0, `(.L_x_688) ;  /* 0x0000010000007945 */ /* 0x000fe20003800200 */
[----:B------:R-:W-:-:S11]  /*2be0*/  CS2R R126, SRZ ;  /* 0x00000000007e7805 */ /* 0x000fd6000001ff00 */
[----:B------:R-:W-:Y:S05]  /*2bf0*/  @P0 BRA `(.L_x_689) ;  /* 0x0000000000340947 */ /* 0x000fea0003800000 */
[----:B------:R-:W1:Y:S01]  /*2c00*/  S2R R126, SR_SWINHI ;  /* 0x00000000007e7919 */ /* 0x000e620000002f00 */
[----:B0-----:R-:W-:Y:S02]  /*2c10*/  IADD3 R125, PT, PT, R114, 0xc80, RZ ;  /* 0x00000c80727d7810 */ /* 0x001fe40007ffe0ff */
[----:B------:R-:W-:Y:S02]  /*2c20*/  LOP3.LUT R127, R0, 0x1, RZ, 0xc0, !PT ;  /* 0x00000001007f7812 */ /* 0x000fe400078ec0ff */
[----:B------:R-:W-:Y:S02]  /*2c30*/  LEA R125, R108, R125, 0x18 ;  /* 0x0000007d6c7d7211 */ /* 0x000fe400078ec0ff */
[----:B------:R-:W-:Y:S02]  /*2c40*/  SHF.R.U32.HI R129, RZ, 0x1, R0 ;  /* 0x00000001ff817819 */ /* 0x000fe40000011600 */
[----:B------:R-:W-:Y:S02]  /*2c50*/  MOV R124, R125 ;  /* 0x0000007d007c7202 */ /* 0x000fe40000000f00 */
[----:B-1----:R-:W-:-:S02]  /*2c60*/  MOV R125, R126 ;  /* 0x0000007e007d7202 */ /* 0x002fc40000000f00 */
[----:B------:R-:W-:Y:S02]  /*2c70*/  PRMT R124, R127, 0x654, R124 ;  /* 0x000006547f7c7816 */ /* 0x000fe4000000007c */
[----:B------:R-:W-:-:S03]  /*2c80*/  MOV R125, R125 ;  /* 0x0000007d007d7202 */ /* 0x000fc60000000f00 */
[----:B------:R-:W-:-:S06]  /*2c90*/  IMAD.WIDE.U32 R124, R129, 0x8, R124 ;  /* 0x00000008817c7825 */ /* 0x000fcc00078e007c */
[----:B------:R-:W2:Y:S02]  /*2ca0*/  LD.E.64 R124, desc[UR4][R124.64] ;  /* 0x000000047c7c7980 */ /* 0x000ea4000c101b00 */
[----:B--2---:R-:W-:Y:S01]  /*2cb0*/  FADD.FTZ R127, RZ, R124 ;  /* 0x0000007cff7f7221 */ /* 0x004fe20000010000 */
[----:B------:R-:W-:-:S07]  /*2cc0*/  FADD.FTZ R126, RZ, R125 ;  /* 0x0000007dff7e7221 */ /* 0x000fce0000010000 */
.L_x_689:
[----:B------:R-:W-:Y:S05]  /*2cd0*/  BSYNC.RECONVERGENT B0 ;  /* 0x0000000000007941 */ /* 0x000fea0003800200 */
.L_x_688:
[----:B------:R-:W-:Y:S05]  /*2ce0*/  BRA.U !UP1, `(.L_x_690) ;  /* 0x0000000109147547 */ /* 0x000fea000b800000 */
[----:B------:R-:W-:Y:S06]  /*2cf0*/  MEMBAR.ALL.GPU ;  /* 0x0000000000007992 */ /* 0x000fec000000a000 */
[----:B------:R-:W-:-:S00]  /*2d00*/  ERRBAR ;  /* 0x00000000000079ab */ /* 0x000fc00000000000 */
[----:B------:R-:W-:Y:S08]  /*2d10*/  CGAERRBAR ;  /* 0x00000000000075ab */ /* 0x000ff00000000000 */
[----:B------:R-:W-:Y:S01]  /*2d20*/  UCGABAR_ARV ;  /* 0x00000000000079c7 */ /* 0x000fe20008000000 */
[----:B------:R-:W-:Y:S05]  /*2d30*/  BRA `(.L_x_691) ;  /* 0x0000000000047947 */ /* 0x000fea0003800000 */
.L_x_690:
[----:B------:R-:W-:Y:S01]  /*2d40*/  NOP ;  /* 0x0000000000007918 */ /* 0x000fe20000000000 */
.L_x_691:
[----:B0-----:R-:W0:Y:S01]  /*2d50*/  SHFL.BFLY PT, R124, R127, 0x1, 0x1f ;  /* 0x0c201f007f7c7f89 */ /* 0x001e2200000e0000 */
[----:B------:R-:W-:Y:S01]  /*2d60*/  LOP3.LUT P0, RZ, R0, 0x1f9, RZ, 0xc0, !PT ;  /* 0x000001f900ff7812 */ /* 0x000fe2000780c0ff */
[----:B------:R-:W1:Y:S01]  /*2d70*/  LDCU.64 UR6, c[0x0][0x3b0] ;  /* 0x00007600ff0677ac */ /* 0x000e620008000a00 */
[----:B------:R-:W-:Y:S01]  /*2d80*/  LOP3.LUT R128, R8, 0xffff, RZ, 0xc0, !PT ;  /* 0x0000ffff08807812 */ /* 0x000fe200078ec0ff */
[----:B------:R-:W2:Y:S01]  /*2d90*/  SHFL.BFLY PT, R125, R126, 0x1, 0x1f ;  /* 0x0c201f007e7d7f89 */ /* 0x000ea200000e0000 */
[----:B------:R-:W-:Y:S01]  /*2da0*/  IADD3 R133, PT, PT, R114, 0xcc0, RZ ;  /* 0x00000cc072857810 */ /* 0x000fe20007ffe0ff */
[----:B------:R-:W-:Y:S02]  /*2db0*/  BSSY.RECONVERGENT B0, `(.L_x_692) ;  /* 0x0000024000007945 */ /* 0x000fe40003800200 */
[----:B------:R-:W-:Y:S01]  /*2dc0*/  IMAD R129, R128, 0xcccd, RZ ;  /* 0x0000cccd80817824 */ /* 0x000fe200078e02ff */
[----:B------:R-:W-:Y:S01]  /*2dd0*/  LEA R133, R108, R133, 0x18 ;  /* 0x000000856c857211 */ /* 0x000fe200078ec0ff */
[----:B-1----:R-:W-:Y:S01]  /*2de0*/  UISETP.NE.U32.AND UP0, UPT, UR6, URZ, UPT ;  /* 0x000000ff0600728c */ /* 0x002fe2000bf05070 */
[----:B0-----:R-:W-:-:S03]  /*2df0*/  FADD.FTZ R124, R124, R127 ;  /* 0x0000007f7c7c7221 */ /* 0x001fc60000010000 */
[----:B------:R-:W-:Y:S01]  /*2e00*/  UISETP.NE.AND.EX UP0, UPT, UR7, URZ, UPT, UP0 ;  /* 0x000000ff0700728c */ /* 0x000fe2000bf05300 */
[----:B------:R-:W-:Y:S01]  /*2e10*/  @!P0 FMUL.FTZ R124, R124, 4.8828125727595761418e-05 ;  /* 0x384ccccd7c7c8820 */ /* 0x000fe20000410000 */
[----:B--2---:R-:W-:Y:S01]  /*2e20*/  FADD.FTZ R131, R125, R126 ;  /* 0x0000007e7d837221 */ /* 0x004fe20000010000 */
[----:B------:R-:W-:Y:S02]  /*2e30*/  @!P0 IADD3 R125, PT, PT, R114, 0xcc0, RZ ;  /* 0x00000cc0727d8810 */ /* 0x000fe40007ffe0ff */
[----:B------:R-:W-:Y:S01]  /*2e40*/  @!P0 FMUL.FTZ R8, R124, R124 ;  /* 0x0000007c7c088220 */ /* 0x000fe20000410000 */
[----:B------:R-:W-:Y:S02]  /*2e50*/  LEA.HI R126, R129, -R156, RZ, 0xa ;  /* 0x8000009c817e7211 */ /* 0x000fe400078f50ff */
[----:B------:R-:W-:Y:S01]  /*2e60*/  @!P0 LEA R125, R108, R125, 0x18 ;  /* 0x0000007d6c7d8211 */ /* 0x000fe200078ec0ff */
[----:B------:R-:W-:Y:S01]  /*2e70*/  @!P0 FFMA.FTZ R8, R131, 4.8828125727595761418e-05, -R8 ;  /* 0x384ccccd83088823 */ /* 0x000fe20000010808 */
[----:B------:R-:W-:-:S02]  /*2e80*/  LEA R126, R126, R133, 0x3 ;  /* 0x000000857e7e7211 */ /* 0x000fc400078e18ff */
[----:B------:R-:W-:Y:S02]  /*2e90*/  @!P0 LEA R128, R0, R125, 0x2 ;  /* 0x0000007d00808211 */ /* 0x000fe400078e10ff */
[----:B------:R-:W-:-:S05]  /*2ea0*/  @!P0 FMNMX.FTZ R125, RZ, R8, !PT ;  /* 0x00000008ff7d8209 */ /* 0x000fca0007810000 */
[----:B------:R-:W-:Y:S01]  /*2eb0*/  @!P0 STS.64 [R128], R124 ;  /* 0x0000007c80008388 */ /* 0x000fe20000000a00 */
[----:B------:R-:W-:Y:S01]  /*2ec0*/  BAR.SYNC.DEFER_BLOCKING 0x0 ;  /* 0x0000000000007b1d */ /* 0x000fe20000010000 */
[----:B------:R-:W-:-:S04]  /*2ed0*/  LOP3.LUT P0, RZ, R6, 0x1, RZ, 0xc0, !PT ;  /* 0x0000000106ff7812 */ /* 0x000fc8000780c0ff */
[----:B------:R-:W-:-:S04]  /*2ee0*/  ISETP.GT.U32.OR P0, PT, R0, 0x3, P0 ;  /* 0x000000030000780c */ /* 0x000fc80000704470 */
[----:B------:R-:W-:Y:S01]  /*2ef0*/  PLOP3.LUT P0, PT, P0, PT, UP0, 0xd5, 0x5d ;  /* 0x00000000005d781c */ /* 0x000fe2000070fa0d */
[----:B------:R-:W0:Y:S02]  /*2f00*/  LDS.64 R126, [R126] ;  /* 0x000000007e7e7984 */ /* 0x000e240000000a00 */
[--C-:B0-----:R-:W-:Y:S01]  /*2f10*/  FADD.FTZ R6, R3, -R126.reuse ;  /* 0x8000007e03067221 */ /* 0x101fe20000010000 */
[----:B------:R-:W-:-:S09]  /*2f20*/  FADD.FTZ R8, R115, -R126 ;  /* 0x8000007e73087221 */ /* 0x000fd20000010000 */
[----:B------:R-:W-:Y:S05]  /*2f30*/  @P0 BRA `(.L_x_693) ;  /* 0x00000000002c0947 */ /* 0x000fea0003800000 */
[----:B------:R-:W-:Y:S01]  /*2f40*/  IADD3 R3, PT, PT, R114, 0xcc0, RZ ;  /* 0x00000cc072037810 */ /* 0x000fe20007ffe0ff */
[----:B------:R-:W-:-:S03]  /*2f50*/  HFMA2 R125, -RZ, RZ, 0, 0 ;  /* 0x00000000ff7d7431 */ /* 0x000fc600000001ff */
[----:B------:R-:W-:-:S04]  /*2f60*/  LEA R3, R108, R3, 0x18 ;  /* 0x000000036c037211 */ /* 0x000fc800078ec0ff */
[----:B------:R-:W-:Y:S02]  /*2f70*/  LEA R114, R0, R3, 0x3 ;  /* 0x0000000300727211 */ /* 0x000fe400078e18ff */
[----:B------:R-:W-:-:S04]  /*2f80*/  IADD3 R0, PT, PT, R156, R0, RZ ;  /* 0x000000009c007210 */ /* 0x000fc80007ffe0ff */
[----:B------:R-:W0:Y:S01]  /*2f90*/  LDS.64 R114, [R114] ;  /* 0x0000000072727984 */ /* 0x000e220000000a00 */
[----:B------:R-:W-:-:S05]  /*2fa0*/  SHF.L.U32 R124, R0, 0x1, RZ ;  /* 0x00000001007c7819 */ /* 0x000fca00000006ff */
[----:B------:R-:W-:-:S03]  /*2fb0*/  IMAD.WIDE.U32 R124, R2, 0x40, R124 ;  /* 0x00000040027c7825 */ /* 0x000fc600078e007c */
[----:B------:R-:W-:-:S04]  /*2fc0*/  LEA R2, P0, R124, UR6, 0x2 ;  /* 0x000000067c027c11 */ /* 0x000fc8000f8010ff */
[----:B------:R-:W-:-:S05]  /*2fd0*/  LEA.HI.X R3, R124, UR7, R125, 0x2, P0 ;  /* 0x000000077c037c11 */ /* 0x000fca00080f147d */
[----:B0-----:R0:W-:Y:S04]  /*2fe0*/  STG.E.64 desc[UR4][R2.64], R114 ;  /* 0x0000007202007986 */ /* 0x0011e8000c101b04 */
.L_x_693:
[----:B------:R-:W-:Y:S05]  /*2ff0*/  BSYNC.RECONVERGENT B0 ;  /* 0x0000000000007941 */ /* 0x000fea0003800200 */
.L_x_692:
[----:B------:R-:W1:Y:S01]  /*3000*/  LDCU UR6, c[0x0][0x3a0] ;  /* 0x00007400ff0677ac */ /* 0x000e620008000800 */
        /* <DEDUP_REMOVED lines=17> */
[----:B-1----:R-:W-:Y:S01]  /*3120*/  FADD.FTZ R0, R127, UR6 ;  /* 0x000000067f007e21 */ /* 0x002fe20008010000 */
[--C-:B------:R-:W-:Y:S01]  /*3130*/  FADD.FTZ R30, R30, -R126.reuse ;  /* 0x8000007e1e1e7221 */ /* 0x100fe20000010000 */
        /* <DEDUP_REMOVED lines=11> */
[--C-:B0-----:R-:W-:Y:S01]  /*31f0*/  FADD.FTZ R115, R150, -R126.reuse ;  /* 0x8000007e96737221 */ /* 0x101fe20000010000 */
[--C-:B------:R-:W-:Y:S01]  /*3200*/  FADD.FTZ R129, R152, -R126.reuse ;  /* 0x8000007e98817221 */ /* 0x100fe20000010000 */
[--C-:B------:R-:W-:Y:S01]  /*3210*/  FADD.FTZ R135, R154, -R126.reuse ;  /* 0x8000007e9a877221 */ /* 0x100fe20000010000 */
[----:B-----5:R-:W-:Y:S01]  /*3220*/  SHF.L.U32 R141, R116, 0x10, RZ ;  /* 0x00000010748d7819 */ /* 0x020fe200000006ff */
[--C-:B------:R-:W-:Y:S01]  /*3230*/  FADD.FTZ R7, R7, -R126.reuse ;  /* 0x8000007e07077221 */ /* 0x100fe20000010000 */
[----:B------:R-:W-:Y:S01]  /*3240*/  SHF.L.U32 R2, R118, 0x10, RZ ;  /* 0x0000001076027819 */ /* 0x000fe200000006ff */
[--C-:B------:R-:W-:Y:S01]  /*3250*/  FADD.FTZ R9, R9, -R126.reuse ;  /* 0x8000007e09097221 */ /* 0x100fe20000010000 */
[--C-:B------:R-:W-:Y:S01]  /*3260*/  FADD.FTZ R13, R13, -R126.reuse ;  /* 0x8000007e0d0d7221 */ /* 0x100fe20000010000 */
[--C-:B------:R-:W-:Y:S01]  /*3270*/  FADD.FTZ R15, R15, -R126.reuse ;  /* 0x8000007e0f0f7221 */ /* 0x100fe20000010000 */
[--C-:B------:R-:W-:Y:S01]  /*3280*/  FADD.FTZ R17, R17, -R126.reuse ;  /* 0x8000007e11117221 */ /* 0x100fe20000010000 */
[C---:B-1----:R-:W-:Y:S01]  /*3290*/  FMUL.FTZ R143, R0.reuse, R6 ;  /* 0x00000006008f7220 */ /* 0x042fe20000410000 */
        /* <DEDUP_REMOVED lines=153> */
[----:B------:R-:W0:Y:S01]  /*3c30*/  LDCU.64 UR6, c[0x0][0x380] ;  /* 0x00007000ff0677ac */ /* 0x000e220008000a00 */
[----:B------:R-:W-:Y:S01]  /*3c40*/  PRMT R141, R116, 0x7632, R141 ;  /* 0x00007632748d7816 */ /* 0x000fe2000000008d */
[----:B------:R-:W-:Y:S01]  /*3c50*/  FMUL.FTZ R8, R0, R8 ;  /* 0x0000000800087220 */ /* 0x000fe20000410000 */
        /* <DEDUP_REMOVED lines=96> */
[----:B------:R-:W-:-:S02]  /*4260*/  PRMT R0, R117, 0x7632, R0 ;  /* 0x0000763275007816 */ /* 0x000fc40000000000 */
[----:B------:R-:W-:Y:S02]  /*4270*/  PRMT R6, R119, 0x7632, R6 ;  /* 0x0000763277067816 */ /* 0x000fe40000000006 */
[----:B------:R-:W-:Y:S02]  /*4280*/  SHF.L.U32 R141, R141, 0x10, RZ ;  /* 0x000000108d8d7819 */ /* 0x000fe400000006ff */
[----:B------:R-:W-:Y:S02]  /*4290*/  SHF.L.U32 R104, R104, 0x10, RZ ;  /* 0x0000001068687819 */ /* 0x000fe400000006ff */
[----:B------:R-:W-:Y:S02]  /*42a0*/  SHF.L.U32 R2, R117, 0x10, RZ ;  /* 0x0000001075027819 */ /* 0x000fe400000006ff */
[----:B------:R-:W-:Y:S01]  /*42b0*/  SHF.L.U32 R117, R0, 0x10, RZ ;  /* 0x0000001000757819 */ /* 0x000fe200000006ff */
[C-C-:B------:R-:W-:Y:S01]  /*42c0*/  FFMA.FTZ R102, R141.reuse, R29, R104.reuse ;  /* 0x0000001d8d667223 */ /* 0x140fe20000010068 */
[----:B------:R-:W-:Y:S01]  /*42d0*/  SHF.L.U32 R0, R6, 0x10, RZ ;  /* 0x0000001006007819 */ /* 0x000fe200000006ff */
[--C-:B------:R-:W-:Y:S01]  /*42e0*/  FFMA.FTZ R6, R141, R13, R104.reuse ;  /* 0x0000000d8d067223 */ /* 0x100fe20000010068 */
[----:B------:R-:W-:Y:S01]  /*42f0*/  SHF.L.U32 R119, R119, 0x10, RZ ;  /* 0x0000001077777819 */ /* 0x000fe200000006ff */
[C-C-:B------:R-:W-:Y:S01]  /*4300*/  FFMA.FTZ R13, R141.reuse, R12, R104.reuse ;  /* 0x0000000c8d0d7223 */ /* 0x140fe20000010068 */
[----:B------:R-:W-:Y:S01]  /*4310*/  FFMA.FTZ R12, R141, R125, R104 ;  /* 0x0000007d8d0c7223 */ /* 0x000fe20000010068 */
[----:B------:R-:W-:Y:S01]  /*4320*/  FFMA.FTZ R125, R9, R117, R0 ;  /* 0x00000075097d7223 */ /* 0x000fe20000010000 */
[--C-:B------:R-:W-:Y:S01]  /*4330*/  FFMA.FTZ R29, R141, R28, R104.reuse ;  /* 0x0000001c8d1d7223 */ /* 0x100fe20000010068 */
[C-C-:B------:R-:W-:Y:S01]  /*4340*/  FFMA.FTZ R9, R2.reuse, R23, R119.reuse ;  /* 0x0000001702097223 */ /* 0x140fe20000010077 */
[--C-:B------:R-:W-:Y:S01]  /*4350*/  FFMA.FTZ R28, R7, R2, R119.reuse ;  /* 0x00000002071c7223 */ /* 0x100fe20000010077 */
[--C-:B------:R-:W-:Y:S01]  /*4360*/  FFMA.FTZ R23, R2, R10, R119.reuse ;  /* 0x0000000a02177223 */ /* 0x100fe20000010077 */
[----:B------:R-:W-:Y:S01]  /*4370*/  FFMA.FTZ R108, R8, R141, R104 ;  /* 0x0000008d086c7223 */ /* 0x000fe20000010068 */
[--C-:B------:R-:W-:Y:S01]  /*4380*/  FFMA.FTZ R7, R2, R15, R119.reuse ;  /* 0x0000000f02077223 */ /* 0x100fe20000010077 */
[----:B------:R-:W-:Y:S01]  /*4390*/  FFMA.FTZ R10, R117, R17, R0 ;  /* 0x00000011750a7223 */ /* 0x000fe20000010000 */
[C-C-:B------:R-:W-:Y:S01]  /*43a0*/  FFMA.FTZ R106, R141.reuse, R37, R104.reuse ;  /* 0x000000258d6a7223 */ /* 0x140fe20000010068 */
[----:B0-----:R-:W-:Y:S01]  /*43b0*/  IADD3 R4, P0, PT, R4, UR6, RZ ;  /* 0x0000000604047c10 */ /* 0x001fe2000ff1e0ff */
        /* <DEDUP_REMOVED lines=46> */
[C-C-:B------:R-:W-:Y:S01]  /*46a0*/  FFMA.FTZ R84, R117.reuse, R33, R0.reuse ;  /* 0x0000002175547223 */ /* 0x140fe20000010000 */
[----:B------:R-:W-:Y:S01]  /*46b0*/  F2FP.BF16.F32.PACK_AB R7, R10, R7 ;  /* 0x000000070a07723e */ /* 0x000fe200000010ff */
[----:B------:R-:W-:Y:S01]  /*46c0*/  FFMA.FTZ R92, R117, R41, R0 ;  /* 0x00000029755c7223 */ /* 0x000fe20000010000 */
[C-C-:B------:R-:W-:Y:S01]  /*46d0*/  FFMA.FTZ R21, R141.reuse, R22, R104.reuse ;  /* 0x000000168d157223 */ /* 0x140fe20000010068 */
[C-C-:B------:R-:W-:Y:S01]  /*46e0*/  FFMA.FTZ R45, R141.reuse, R44, R104.reuse ;  /* 0x0000002c8d2d7223 */ /* 0x140fe20000010068 */
[C-C-:B------:R-:W-:Y:S01]  /*46f0*/  FFMA.FTZ R61, R141.reuse, R60, R104.reuse ;  /* 0x0000003c8d3d7223 */ /* 0x140fe20000010068 */
[----:B------:R-:W-:Y:S01]  /*4700*/  FFMA.FTZ R77, R141, R76, R104 ;  /* 0x0000004c8d4d7223 */ /* 0x000fe20000010068 */
        /* <DEDUP_REMOVED lines=32> */
[----:B------:R-:W-:Y:S01]  /*4910*/  FFMA.FTZ R104, R141, R137, R104 ;  /* 0x000000898d687223 */ /* 0x000fe20000010068 */
[----:B------:R-:W-:Y:S01]  /*4920*/  FFMA.FTZ R0, R117, R155, R0 ;  /* 0x0000009b75007223 */ /* 0x000fe20000010000 */
[----:B------:R-:W-:Y:S01]  /*4930*/  F2FP.BF16.F32.PACK_AB R6, R6, R11 ;  /* 0x0000000b0606723e */ /* 0x000fe200000010ff */
[----:B------:R0:W-:Y:S01]  /*4940*/  STG.E.64 desc[UR4][R4.64], R2 ;  /* 0x0000000204007986 */ /* 0x0001e2000c101b04 */
[----:B------:R-:W-:-:S02]  /*4950*/  F2FP.BF16.F32.PACK_AB R9, R10, R9 ;  /* 0x000000090a09723e */ /* 0x000fc400000010ff */
[----:B------:R-:W-:Y:S01]  /*4960*/  F2FP.BF16.F32.PACK_AB R103, R84, R31 ;  /* 0x0000001f5467723e */ /* 0x000fe200000010ff */
[----:B------:R1:W-:Y:S01]  /*4970*/  STG.E.64 desc[UR4][R4.64+0x5000], R6 ;  /* 0x0050000604007986 */ /* 0x0003e2000c101b04 */
[----:B------:R-:W-:Y:S02]  /*4980*/  F2FP.BF16.F32.PACK_AB R11, R92, R39 ;  /* 0x000000275c0b723e */ /* 0x000fe400000010ff */
[----:B------:R-:W-:Y:S02]  /*4990*/  F2FP.BF16.F32.PACK_AB R16, R110, R43 ;  /* 0x0000002b6e10723e */ /* 0x000fe400000010ff */
[----:B------:R-:W-:Y:S02]  /*49a0*/  F2FP.BF16.F32.PACK_AB R17, R96, R47 ;  /* 0x0000002f6011723e */ /* 0x000fe400000010ff */
[----:B------:R-:W-:Y:S02]  /*49b0*/  F2FP.BF16.F32.PACK_AB R113, R100, R55 ;  /* 0x000000376471723e */ /* 0x000fe400000010ff */
[----:B------:R-:W-:Y:S01]  /*49c0*/  F2FP.BF16.F32.PACK_AB R117, R132, R71 ;  /* 0x000000478475723e */ /* 0x000fe200000010ff */
[----:B------:R1:W-:Y:S01]  /*49d0*/  STG.E.64 desc[UR4][R4.64+0x19000], R16 ;  /* 0x0190001004007986 */ /* 0x0003e2000c101b04 */
[----:B0-----:R-:W-:-:S02]  /*49e0*/  F2FP.BF16.F32.PACK_AB R3, R108, R63 ;  /* 0x0000003f6c03723e */ /* 0x001fc400000010ff */
        /* <DEDUP_REMOVED lines=82> */
[----:B------:R-:W-:Y:S01]  /*4f10*/  UCGABAR_WAIT ;  /* 0x0000000000007dc7 */ /* 0x000fe20008000000 */
[----:B------:R-:W-:Y:S01]  /*4f20*/  CCTL.IVALL ;  /* 0x00000000ff00798f */ /* 0x000fe20002000000 */
[----:B------:R-:W-:Y:S05]  /*4f30*/  EXIT ;  /* 0x000000000000794d */ /* 0x000fea0003800000 */
.L_x_694:
[----:B------:R-:W-:Y:S06]  /*4f40*/  BAR.SYNC.DEFER_BLOCKING 0x0 ;  /* 0x0000000000007b1d */ /* 0x000fec0000010000 */
[----:B------:R-:W-:Y:S05]  /*4f50*/  EXIT ;  /* 0x000000000000794d */ /* 0x000fea0003800000 */
.L_x_695:
        /* <DEDUP_REMOVED lines=10> */
.L_x_1663:


//--------------------- .text._ZN13group_norm_v214gn_cuda_kernelI13__nv_bfloat16Li320ELi3ELi32ELi80ELi256ELb0ELi64ELi320ELi320ELi4ELb1ELi87ELb0ELb0ENS_16CompileConditionILi1000EEEEEvPT_PKS4_S7_S7_flPfS8_Pj --------------------------
	.section	.text._ZN13group_norm_v214gn_cuda_kernelI13__nv_bfloat16Li320ELi3ELi32ELi80ELi256ELb0ELi64ELi320ELi320ELi4ELb1ELi87ELb0ELb0ENS_16CompileConditionILi1000EEEEEvPT_PKS4_S7_S7_flPfS8_Pj,"ax",@progbits
	.align	128
        .global         _ZN13group_norm_v214gn_cuda_kernelI13__nv_bfloat16Li320ELi3ELi32ELi80ELi256ELb0ELi64ELi320ELi320ELi4ELb1ELi87ELb0ELb0ENS_16CompileConditionILi1000EEEEEvPT_PKS4_S7_S7_flPfS8_Pj
        .type           _ZN13group_norm_v214gn_cuda_kernelI13__nv_bfloat16Li320ELi3ELi32ELi80ELi256ELb0ELi64ELi320ELi320ELi4ELb1ELi87ELb0ELb0ENS_16CompileConditionILi1000EEEEEvPT_PKS4_S7_S7_flPfS8_Pj,@function
        .size           _ZN13group_norm_v214gn_cuda_kernelI13__nv_bfloat16Li320ELi3ELi32ELi80ELi256ELb0ELi64ELi320ELi320ELi4ELb1ELi87ELb0ELb0ENS_16CompileConditionILi1000EEEEEvPT_PKS4_S7_S7_flPfS8_Pj,(.L_x_1664 - _ZN13group_norm_v214gn_cuda_kernelI13__nv_bfloat16Li320ELi3ELi32ELi80ELi256ELb0ELi64ELi320ELi320ELi4ELb1ELi87ELb0ELb0ENS_16CompileConditionILi1000EEEEEvPT_PKS4_S7_S7_flPfS8_Pj)
        .other          _ZN13group_norm_v214gn_cuda_kernelI13__nv_bfloat16Li320ELi3ELi32ELi80ELi256ELb0ELi64ELi320ELi320ELi4ELb1ELi87ELb0ELb0ENS_16CompileConditionILi1000EEEEEvPT_PKS4_S7_S7_flPfS8_Pj,@"STO_CUDA_ENTRY STV_DEFAULT"
_ZN13group_norm_v214gn_cuda_kernelI13__nv_bfloat16Li320ELi3ELi32ELi80ELi256ELb0ELi64ELi320ELi320ELi4ELb1ELi87ELb0ELb0ENS_16CompileConditionILi1000EEEEEvPT_PKS4_S7_S7_flPfS8_Pj:
.text._ZN13group_norm_v214gn_cuda_kernelI13__nv_bfloat16Li320ELi3ELi32ELi80ELi256ELb0ELi64ELi320ELi320ELi4ELb1ELi87ELb0ELb0ENS_16CompileConditionILi1000EEEEEvPT_PKS4_S7_S7_flPfS8_Pj:
[----:B------:R-:W0:Y:S08]  /*0000*/  LDC R1, c[0x0][0x37c] ;  /* 0x0000df00ff017b82 */ /* 0x000e300000000800 */
[----:B------:R-:W1:Y:S01]  /*0010*/  LDC.64 R2, c[0x0][0x3a8] ;  /* 0x0000ea00ff027b82 */ /* 0x000e620000000a00 */
[----:B0-----:R-:W-:-:S07]  /*0020*/  IADD3 R1, PT, PT, R1, -0x70, RZ ;  /* 0xffffff9001017810 */ /* 0x001fce0007ffe0ff */
[----:B------:R-:W0:Y:S01]  /*0030*/  S2UR UR4, SR_CTAID.Y ;  /* 0x00000000000479c3 */ /* 0x000e220000002600 */
[C---:B-1----:R-:W-:Y:S02]  /*0040*/  SHF.L.U32 R4, R2.reuse, 0x3, RZ ;  /* 0x0000000302047819 */ /* 0x042fe400000006ff */
[----:B------:R-:W-:Y:S02]  /*0050*/  SHF.L.U64.HI R0, R2, 0x3, R3 ;  /* 0x0000000302007819 */ /* 0x000fe40000010203 */
[----:B0-----:R-:W-:-:S04]  /*0060*/  ISETP.GT.U32.AND P0, PT, R4, UR4, PT ;  /* 0x0000000404007c0c */ /* 0x001fc8000bf04070 */
[----:B------:R-:W-:-:S13]  /*0070*/  ISETP.GT.AND.EX P0, PT, R0, RZ, PT, P0 ;  /* 0x000000ff0000720c */ /* 0x000fda0003f04300 */
[----:B------:R-:W-:Y:S05]  /*0080*/  @!P0 EXIT ;  /* 0x000000000000894d */ /* 0x000fea0003800000 */
[----:B------:R-:W0:Y:S01]  /*0090*/  S2R R9, SR_TID.X ;  /* 0x0000000000097919 */ /* 0x000e220000002100 */
[----:B------:R-:W1:Y:S01]  /*00a0*/  LDC.64 R6, c[0x0][0x3b0] ;  /* 0x0000ec00ff067b82 */ /* 0x000e620000000a00 */
[----:B------:R-:W-:Y:S01]  /*00b0*/  UMOV UR8, UR4 ;  /* 0x0000000400087c82 */ /* 0x000fe20008000000 */
[----:B------:R-:W2:Y:S01]  /*00c0*/  LDCU.64 UR12, c[0x0][0x358] ;  /* 0x00006b00ff0c77ac */ /* 0x000ea20008000a00 */
[----:B------:R-:W3:Y:S01]  /*00d0*/  S2R R3, SR_CgaCtaId ;  /* 0x0000000000037919 */ /* 0x000ee20000008800 */
[----:B------:R-:W-:Y:S01]  /*00e0*/  UMOV UR5, URZ ;  /* 0x000000ff00057c82 */ /* 0x000fe20008000000 */
[----:B------:R-:W4:Y:S01]  /*00f0*/  S2R R5, SR_CTAID.X ;  /* 0x0000000000057919 */ /* 0x000f220000002500 */
[----:B------:R-:W-:Y:S01]  /*0100*/  UMOV UR4, URZ ;  /* 0x000000ff00047c82 */ /* 0x000fe20008000000 */
[----:B-1----:R-:W-:Y:S02]  /*0110*/  ISETP.EQ.U32.AND P1, PT, R6, RZ, PT ;  /* 0x000000ff0600720c */ /* 0x002fe40003f22070 */
[----:B0-----:R-:W-:-:S05]  /*0120*/  LOP3.LUT R0, R9, 0xffff, RZ, 0xc0, !PT ;  /* 0x0000ffff09007812 */ /* 0x001fca00078ec0ff */
[----:B------:R-:W-:Y:S01]  /*0130*/  IMAD R0, R0, 0xcccd, RZ ;  /* 0x0000cccd00007824 */ /* 0x000fe200078e02ff */
[----:B----4-:R-:W-:-:S04]  /*0140*/  LOP3.LUT P0, RZ, R5, 0x3, RZ, 0xc0, !PT ;  /* 0x0000000305ff7812 */ /* 0x010fc8000780c0ff */
[----:B------:R-:W-:Y:S02]  /*0150*/  SHF.R.U32.HI R0, RZ, 0x16, R0 ;  /* 0x00000016ff007819 */ /* 0x000fe40000011600 */
[----:B------:R-:W-:Y:S02]  /*0160*/  ISETP.EQ.OR.EX P0, PT, R7, RZ, P0, P1 ;  /* 0x000000ff0700720c */ /* 0x000fe40000702710 */
[----:B------:R-:W-:Y:S02]  /*0170*/  PRMT R2, R0, 0x9910, RZ ;  /* 0x0000991000027816 */ /* 0x000fe400000000ff */
[----:B------:R-:W-:-:S03]  /*0180*/  ISETP.GT.U32.OR P0, PT, R9, 0x3, P0 ;  /* 0x000000030900780c */ /* 0x000fc60000704470 */
[----:B------:R-:W-:-:S05]  /*0190*/  IMAD R2, R2, 0x50, RZ ;  /* 0x0000005002027824 */ /* 0x000fca00078e02ff */
[----:B------:R-:W-:Y:S02]  /*01a0*/  IADD3 R4, PT, PT, RZ, -R2, RZ ;  /* 0x80000002ff047210 */ /* 0x000fe40007ffe0ff */
[----:B------:R-:W-:Y:S02]  /*01b0*/  MOV R2, 0x400 ;  /* 0x0000040000027802 */ /* 0x000fe40000000f00 */
[----:B------:R-:W-:Y:S02]  /*01c0*/  PRMT R4, R4, 0x7710, RZ ;  /* 0x0000771004047816 */ /* 0x000fe400000000ff */
[----:B---3--:R-:W-:Y:S02]  /*01d0*/  LEA R3, R3, R2, 0x18 ;  /* 0x0000000203037211 */ /* 0x008fe400078ec0ff */
[----:B------:R-:W-:Y:S02]  /*01e0*/  IADD3 R2, PT, PT, R4, R9, RZ ;  /* 0x0000000904027210 */ /* 0x000fe40007ffe0ff */
[----:B------:R-:W-:-:S02]  /*01f0*/  SHF.L.U32 R4, R5, 0x6, RZ ;  /* 0x0000000605047819 */ /* 0x000fc400000006ff */
[----:B------:R-:W-:Y:S02]  /*0200*/  LOP3.LUT R8, R2, 0xffff, RZ, 0xc0, !PT ;  /* 0x0000ffff02087812 */ /* 0x000fe400078ec0ff */
[----:B------:R-:W-:-:S03]  /*0210*/  LOP3.LUT R5, R4, 0xc0, RZ, 0xc0, !PT ;  /* 0x000000c004057812 */ /* 0x000fc600078ec0ff */
[----:B------:R-:W-:Y:S01]  /*0220*/  IMAD R3, R8, 0x28, R3 ;  /* 0x0000002808037824 */ /* 0x000fe200078e0203 */
[C---:B------:R-:W-:Y:S01]  /*0230*/  IADD3 R2, PT, PT, R0.reuse, R5, RZ ;  /* 0x0000000500027210 */ /* 0x040fe20007ffe0ff */
[----:B------:R0:W-:Y:S03]  /*0240*/  STL [R1+0x64], R8 ;  /* 0x0000640801007387 */ /* 0x0001e60000100800 */
[----:B------:R-:W-:Y:S01]  /*0250*/  LEA R0, R0, R3, 0x3 ;  /* 0x0000000300007211 */ /* 0x000fe200078e18ff */
[----:B------:R0:W-:Y:S04]  /*0260*/  STL [R1+0x60], R2 ;  /* 0x0000600201007387 */ /* 0x0001e80000100800 */
[----:B--2---:R0:W-:Y:S02]  /*0270*/  STL [R1+0x68], R0 ;  /* 0x0000680001007387 */ /* 0x0041e40000100800 */
.L_x_704:
[----:B01----:R-:W2:Y:S04]  /*0280*/  LDL R2, [R1+0x64] ;  /* 0x0000640001027983 */ /* 0x003ea80000100800 */
[----:B------:R-:W3:Y:S01]  /*0290*/  LDL R0, [R1+0x60] ;  /* 0x0000600001007983 */ /* 0x000ee20000100800 */
[----:B------:R-:W-:Y:S01]  /*02a0*/  ULOP3.LUT UR6, UR8, 0x7, URZ, 0xc0, !UPT ;  /* 0x0000000708067892 */ /* 0x000fe2000f8ec0ff */
[----:B------:R-:W-:Y:S01]  /*02b0*/  HFMA2 R27, -RZ, RZ, 0, 0 ;  /* 0x00000000ff1b7431 */ /* 0x000fe200000001ff */
[----:B------:R-:W-:Y:S02]  /*02c0*/  USHF.R.U64 UR14, UR8, 0x3, UR5 ;  /* 0x00000003080e7899 */ /* 0x000fe40008001205 */
[----:B------:R-:W-:Y:S01]  /*02d0*/  UIMAD UR9, UR6, 0x140, URZ ;  /* 0x00000140060978a4 */ /* 0x000fe2000f8e02ff */
[----:B------:R-:W0:Y:S03]  /*02e0*/  LDCU.64 UR10, c[0x0][0x388] ;  /* 0x00007100ff0a77ac */ /* 0x000e260008000a00 */
[----:B------:R-:W-:Y:S01]  /*02f0*/  MOV R3, UR14 ;  /* 0x0000000e00037c02 */ /* 0x000fe20008000f00 */
[----:B------:R-:W-:-:S04]  /*0300*/  USHF.R.U32.HI UR15, URZ, 0x3, UR5 ;  /* 0x00000003ff0f7899 */ /* 0x000fc80008011605 */
[----:B------:R-:W-:Y:S01]  /*0310*/  UIMAD UR6, UR15, 0xa0000, URZ ;  /* 0x000a00000f0678a4 */ /* 0x000fe2000f8e02ff */
[----:B--2---:R-:W-:Y:S01]  /*0320*/  LEA R26, R2, UR9, 0x2 ;  /* 0x00000009021a7c11 */ /* 0x004fe2000f8e10ff */
[----:B---3--:R-:W-:-:S04]  /*0330*/  IMAD R5, R0, 0xa00, RZ ;  /* 0x00000a0000057824 */ /* 0x008fc800078e02ff */
[----:B------:R-:W-:-:S03]  /*0340*/  IMAD.WIDE.U32 R2, R3, 0xa0000, R26 ;  /* 0x000a000003027825 */ /* 0x000fc600078e001a */
[----:B------:R-:W-:-:S04]  /*0350*/  IADD3 R0, P1, PT, R5, R2, RZ ;  /* 0x0000000205007210 */ /* 0x000fc80007f3e0ff */
[----:B------:R-:W-:Y:S02]  /*0360*/  IADD3.X R3, PT, PT, R3, UR6, RZ, P1, !PT ;  /* 0x0000000603037c10 */ /* 0x000fe40008ffe4ff */
[C---:B------:R-:W-:Y:S02]  /*0370*/  SHF.L.U32 R6, R0.reuse, 0x1, RZ ;  /* 0x0000000100067819 */ /* 0x040fe400000006ff */
[----:B------:R-:W-:Y:S02]  /*0380*/  SHF.L.U64.HI R4, R0, 0x1, R3 ;  /* 0x0000000100047819 */ /* 0x000fe40000010203 */
[----:B0-----:R-:W-:Y:S01]  /*0390*/  IADD3 R34, P1, PT, R6, UR10, RZ ;  /* 0x0000000a06227c10 */ /* 0x001fe2000ff3e0ff */
[----:B------:R-:W-:Y:S03]  /*03a0*/  STL [R1+0x44], R6 ;  /* 0x0000440601007387 */ /* 0x000fe60000100800 */
[----:B------:R-:W-:Y:S01]  /*03b0*/  IADD3.X R35, PT, PT, R4, UR11, RZ, P1, !PT ;  /* 0x0000000b04237c10 */ /* 0x000fe20008ffe4ff */
[----:B------:R0:W-:Y:S04]  /*03c0*/  STL [R1+0x48], R4 ;  /* 0x0000480401007387 */ /* 0x0001e80000100800 */
        /* <DEDUP_REMOVED lines=8> */
[----:B0-----:R-:W5:Y:S04]  /*0450*/  LDG.E.64.CONSTANT R4, desc[UR12][R34.64+0x28000] ;  /* 0x0280000c22047981 */ /* 0x001f68000c1e9b00 */
[----:B------:R-:W5:Y:S04]  /*0460*/  LDG.E.64.CONSTANT R2, desc[UR12][R34.64+0x2d000] ;  /* 0x02d0000c22027981 */ /* 0x000f68000c1e9b00 */
[----:B------:R-:W5:Y:S04]  /*0470*/  LDG.E.64.CONSTANT R6, desc[UR12][R34.64+0x32000] ;  /* 0x0320000c22067981 */ /* 0x000f68000c1e9b00 */
[----:B------:R-:W5:Y:S04]  /*0480*/  LDG.E.64.CONSTANT R10, desc[UR12][R34.64+0x37000] ;  /* 0x0370000c220a7981 */ /* 0x000f68000c1e9b00 */
[----:B------:R-:W5:Y:S04]  /*0490*/  LDG.E.64.CONSTANT R14, desc[UR12][R34.64+0x3c000] ;  /* 0x03c0000c220e7981 */ /* 0x000f68000c1e9b00 */
[----:B------:R-:W5:Y:S04]  /*04a0*/  LDG.E.64.CONSTANT R18, desc[UR12][R34.64+0x41000] ;  /* 0x0410000c22127981 */ /* 0x000f68000c1e9b00 */
[----:B------:R-:W5:Y:S04]  /*04b0*/  LDG.E.64.CONSTANT R22, desc[UR12][R34.64+0x46000] ;  /* 0x0460000c22167981 */ /* 0x000f68000c1e9b00 */
[----:B------:R0:W5:Y:S01]  /*04c0*/  LDG.E.64.CONSTANT R28, desc[UR12][R34.64+0x4b000] ;  /* 0x04b0000c221c7981 */ /* 0x000162000c1e9b00 */
[----:B--2---:R-:W-:-:S02]  /*04d0*/  PRMT R40, R38, 0x7632, R40 ;  /* 0x0000763226287816 */ /* 0x004fc40000000028 */
[----:B------:R-:W-:Y:S02]  /*04e0*/  SHF.L.U32 R0, R38, 0x10, RZ ;  /* 0x0000001026007819 */ /* 0x000fe400000006ff */
[----:B------:R-:W-:Y:S02]  /*04f0*/  SHF.L.U32 R40, R40, 0x10, RZ ;  /* 0x0000001028287819 */ /* 0x000fe400000006ff */
[C---:B------:R-:W-:Y:S01]  /*0500*/  PRMT R38, R39.reuse, 0x7632, R38 ;  /* 0x0000763227267816 */ /* 0x040fe20000000026 */
[----:B------:R-:W-:Y:S01]  /*0510*/  FADD.FTZ R37, RZ, R0 ;  /* 0x00000000ff257221 */ /* 0x000fe20000010000 */
[----:B------:R-:W-:Y:S01]  /*0520*/  FFMA.FTZ R41, R0, R0, RZ ;  /* 0x0000000000297223 */ /* 0x000fe200000100ff */
[----:B------:R-:W-:Y:S02]  /*0530*/  SHF.L.U32 R39, R39, 0x10, RZ ;  /* 0x0000001027277819 */ /* 0x000fe400000006ff */
[----:B------:R-:W-:Y:S01]  /*0540*/  FADD.FTZ R36, R37, R40 ;  /* 0x0000002825247221 */ /* 0x000fe20000010000 */
[----:B------:R-:W-:Y:S01]  /*0550*/  FFMA.FTZ R42, R40, R40, R41 ;  /* 0x00000028282a7223 */ /* 0x000fe20000010029 */
[----:B------:R-:W-:-:S02]  /*0560*/  SHF.L.U32 R38, R38, 0x10, RZ ;  /* 0x0000001026267819 */ /* 0x000fc400000006ff */
[----:B0-----:R-:W-:Y:S01]  /*0570*/  FADD.FTZ R35, R36, R39 ;  /* 0x0000002724237221 */ /* 0x001fe20000010000 */
[----:B------:R-:W-:Y:S01]  /*0580*/  FFMA.FTZ R37, R39, R39, R42 ;  /* 0x0000002727257223 */ /* 0x000fe2000001002a */
[C---:B---3--:R-:W-:Y:S02]  /*0590*/  PRMT R34, R32.reuse, 0x7632, R34 ;  /* 0x0000763220227816 */ /* 0x048fe40000000022 */
[----:B------:R-:W-:Y:S01]  /*05a0*/  SHF.L.U32 R46, R32, 0x10, RZ ;  /* 0x00000010202e7819 */ /* 0x000fe200000006ff */
[----:B------:R-:W-:Y:S01]  /*05b0*/  FADD.FTZ R35, R35, R38 ;  /* 0x0000002623237221 */ /* 0x000fe20000010000 */
[----:B------:R-:W-:Y:S01]  /*05c0*/  FFMA.FTZ R37, R38, R38, R37 ;  /* 0x0000002626257223 */ /* 0x000fe20000010025 */
[----:B------:R-:W-:Y:S02]  /*05d0*/  SHF.L.U32 R44, R34, 0x10, RZ ;  /* 0x00000010222c7819 */ /* 0x000fe400000006ff */
[----:B------:R-:W-:Y:S01]  /*05e0*/  FADD.FTZ R35, R35, R46 ;  /* 0x0000002e23237221 */ /* 0x000fe20000010000 */
[----:B------:R-:W-:Y:S01]  /*05f0*/  FFMA.FTZ R37, R46, R46, R37 ;  /* 0x0000002e2e257223 */ /* 0x000fe20000010025 */
[C---:B------:R-:W-:Y:S01]  /*0600*/  PRMT R32, R33.reuse, 0x7632, R32 ;  /* 0x0000763221207816 */ /* 0x040fe20000000020 */
[----:B------:R-:W-:Y:S01]  /*0610*/  STL [R1+0x14], R46 ;  /* 0x0000142e01007387 */ /* 0x000fe20000100800 */
[----:B------:R-:W-:Y:S01]  /*0620*/  SHF.L.U32 R36, R33, 0x10, RZ ;  /* 0x0000001021247819 */ /* 0x000fe200000006ff */
[----:B------:R-:W-:Y:S01]  /*0630*/  FADD.FTZ R35, R35, R44 ;  /* 0x0000002c23237221 */ /* 0x000fe20000010000 */
[----:B------:R-:W-:Y:S01]  /*0640*/  FFMA.FTZ R37, R44, R44, R37 ;  /* 0x0000002c2c257223 */ /* 0x000fe20000010025 */
[----:B------:R-:W-:Y:S01]  /*0650*/  SHF.L.U32 R34, R32, 0x10, RZ ;  /* 0x0000001020227819 */ /* 0x000fe200000006ff */
[----:B------:R-:W-:Y:S01]  /*0660*/  STL [R1+0x40], R44 ;  /* 0x0000402c01007387 */ /* 0x000fe20000100800 */
[----:B------:R-:W-:Y:S01]  /*0670*/  FADD.FTZ R35, R35, R36 ;  /* 0x0000002423237221 */ /* 0x000fe20000010000 */
[----:B------:R-:W-:Y:S01]  /*0680*/  FFMA.FTZ R37, R36, R36, R37 ;  /* 0x0000002424257223 */ /* 0x000fe20000010025 */
[C---:B----4-:R-:W-:Y:S01]  /*0690*/  PRMT R32, R30.reuse, 0x7632, R32 ;  /* 0x000076321e207816 */ /* 0x050fe20000000020 */
        /* <DEDUP_REMOVED lines=8> */
[----:B------:R-:W-:Y:S01]  /*0720*/  PRMT R30, R31, 0x7632, R30 ;  /* 0x000076321f1e7816 */ /* 0x000fe2000000001e */
[----:B------:R0:W-:Y:S01]  /*0730*/  STL [R1+0x10], R33 ;  /* 0x0000102101007387 */ /* 0x0001e20000100800 */
[----:B------:R-:W-:Y:S01]  /*0740*/  FADD.FTZ R35, R35, R32 ;  /* 0x0000002023237221 */ /* 0x000fe20000010000 */
[----:B------:R-:W-:Y:S01]  /*0750*/  FFMA.FTZ R37, R32, R32, R37 ;  /* 0x0000002020257223 */ /* 0x000fe20000010025 */
[C---:B-----5:R-:W-:Y:S01]  /*0760*/  PRMT R60, R16.reuse, 0x7632, R60 ;  /* 0x00007632103c7816 */ /* 0x060fe2000000003c */
[----:B------:R1:W-:Y:S01]  /*0770*/  STL [R1+0x34], R32 ;  /* 0x0000342001007387 */ /* 0x0003e20000100800 */
[----:B------:R-:W-:-:S02]  /*0780*/  SHF.L.U32 R61, R16, 0x10, RZ ;  /* 0x00000010103d7819 */ /* 0x000fc400000006ff */
[----:B0-----:R-:W-:Y:S02]  /*0790*/  SHF.L.U32 R33, R31, 0x10, RZ ;  /* 0x000000101f217819 */ /* 0x001fe400000006ff */
[----:B------:R-:W-:Y:S02]  /*07a0*/  SHF.L.U32 R31, R24, 0x10, RZ ;  /* 0x00000010181f7819 */ /* 0x000fe400000006ff */
[----:B-1----:R-:W-:Y:S01]  /*07b0*/  SHF.L.U32 R32, R30, 0x10, RZ ;  /* 0x000000101e207819 */ /* 0x002fe200000006ff */
[----:B------:R-:W-:Y:S01]  /*07c0*/  FADD.FTZ R35, R35, R33 ;  /* 0x0000002123237221 */ /* 0x000fe20000010000 */
[----:B------:R-:W-:Y:S01]  /*07d0*/  FFMA.FTZ R37, R33, R33, R37 ;  /* 0x0000002121257223 */ /* 0x000fe20000010025 */
[----:B------:R-:W-:Y:S01]  /*07e0*/  PRMT R30, R24, 0x7632, R30 ;  /* 0x00007632181e7816 */ /* 0x000fe2000000001e */
[----:B------:R-:W-:Y:S01]  /*07f0*/  STL [R1+0x30], R33 ;  /* 0x0000302101007387 */ /* 0x000fe20000100800 */
        /* <DEDUP_REMOVED lines=9> */
[----:B------:R-:W-:-:S02]  /*0890*/  FFMA.FTZ R37, R30, R30, R37 ;  /* 0x0000001e1e257223 */ /* 0x000fc40000010025 */
[----:B------:R1:W-:Y:S01]  /*08a0*/  STL [R1+0x28], R30 ;  /* 0x0000281e01007387 */ /* 0x0003e20000100800 */
        /* <DEDUP_REMOVED lines=9> */
[----:B------:R-:W-:Y:S01]  /*0940*/  PRMT R20, R21, 0x7632, R20 ;  /* 0x0000763215147816 */ /* 0x000fe20000000014 */
[----:B------:R0:W-:Y:S01]  /*0950*/  STL [R1+0x20], R30 ;  /* 0x0000201e01007387 */ /* 0x0001e20000100800 */
[----:B------:R-:W-:Y:S01]  /*0960*/  FADD.FTZ R35, R35, R25 ;  /* 0x0000001923237221 */ /* 0x000fe20000010000 */
[----:B------:R-:W-:Y:S01]  /*0970*/  FFMA.FTZ R37, R25, R25, R37 ;  /* 0x0000001919257223 */ /* 0x000fe20000010025 */
[----:B------:R-:W-:Y:S01]  /*0980*/  SHF.L.U32 R20, R20, 0x10, RZ ;  /* 0x0000001014147819 */ /* 0x000fe200000006ff */
[----:B------:R1:W-:Y:S01]  /*0990*/  STL [R1+0x4], R25 ;  /* 0x0000041901007387 */ /* 0x0003e20000100800 */
[----:B0-----:R-:W-:-:S02]  /*09a0*/  SHF.L.U32 R30, R24, 0x10, RZ ;  /* 0x00000010181e7819 */ /* 0x001fc400000006ff */
[----:B-1----:R-:W-:-:S03]  /*09b0*/  SHF.L.U32 R25, R21, 0x10, RZ ;  /* 0x0000001015197819 */ /* 0x002fc600000006ff */
[----:B------:R-:W-:Y:S01]  /*09c0*/  STL [R1+0x1c], R30 ;  /* 0x00001c1e01007387 */ /* 0x000fe20000100800 */
[----:B------:R-:W-:Y:S01]  /*09d0*/  FADD.FTZ R35, R35, R30 ;  /* 0x0000001e23237221 */ /* 0x000fe20000010000 */
[----:B------:R-:W-:Y:S02]  /*09e0*/  FFMA.FTZ R37, R30, R30, R37 ;  /* 0x0000001e1e257223 */ /* 0x000fe40000010025 */
[----:B------:R-:W-:Y:S01]  /*09f0*/  STL [R1+0x18], R25 ;  /* 0x0000181901007387 */ /* 0x000fe20000100800 */
[----:B------:R-:W-:Y:S01]  /*0a00*/  FADD.FTZ R35, R35, R25 ;  /* 0x0000001923237221 */ /* 0x000fe20000010000 */
[----:B------:R-:W-:Y:S02]  /*0a10*/  FFMA.FTZ R37, R25, R25, R37 ;  /* 0x0000001919257223 */ /* 0x000fe40000010025 */
[----:B------:R0:W-:Y:S01]  /*0a20*/  STL [R1], R20 ;  /* 0x0000001401007387 */ /* 0x0001e20000100800 */
[----:B------:R-:W-:-:S03]  /*0a30*/  FADD.FTZ R16, R35, R20 ;  /* 0x0000001423107221 */ /* 0x000fc60000010000 */
[----:B------:R-:W2:Y:S01]  /*0a40*/  LDL R32, [R1+0x68] ;  /* 0x0000680001207983 */ /* 0x000ea20000100800 */
[----:B------:R-:W-:Y:S01]  /*0a50*/  SHF.L.U32 R60, R60, 0x10, RZ ;  /* 0x000000103c3c7819 */ /* 0x000fe200000006ff */
[----:B------:R-:W-:Y:S01]  /*0a60*/  FADD.FTZ R21, R16, R61 ;  /* 0x0000003d10157221 */ /* 0x000fe20000010000 */
[----:B0-----:R-:W-:Y:S01]  /*0a70*/  FFMA.FTZ R20, R20, R20, R37 ;  /* 0x0000001414147223 */ /* 0x001fe20000010025 */
[----:B------:R-:W-:-:S03]  /*0a80*/  PRMT R55, R17, 0x7632, R55 ;  /* 0x0000763211377816 */ /* 0x000fc60000000037 */
[----:B------:R-:W-:Y:S01]  /*0a90*/  FFMA.FTZ R25, R61, R61, R20 ;  /* 0x0000003d3d197223 */ /* 0x000fe20000010014 */
[----:B------:R-:W-:Y:S01]  /*0aa0*/  SHF.L.U32 R56, R17, 0x10, RZ ;  /* 0x0000001011387819 */ /* 0x000fe200000006ff */
[----:B------:R-:W-:Y:S02]  /*0ab0*/  FADD.FTZ R21, R21, R60 ;  /* 0x0000003c15157221 */ /* 0x000fe40000010000 */
[----:B------:R-:W-:Y:S01]  /*0ac0*/  FFMA.FTZ R25, R60, R60, R25 ;  /* 0x0000003c3c197223 */ /* 0x000fe20000010019 */
[----:B------:R-:W-:Y:S01]  /*0ad0*/  SHF.L.U32 R55, R55, 0x10, RZ ;  /* 0x0000001037377819 */ /* 0x000fe200000006ff */
[----:B------:R-:W-:Y:S02]  /*0ae0*/  FADD.FTZ R16, R21, R56 ;  /* 0x0000003815107221 */ /* 0x000fe40000010000 */
[----:B------:R-:W-:Y:S01]  /*0af0*/  FFMA.FTZ R20, R56, R56, R25 ;  /* 0x0000003838147223 */ /* 0x000fe20000010019 */
        /* <DEDUP_REMOVED lines=109> */
[----:B------:R-:W0:Y:S01]  /*11d0*/  S2R R33, SR_TID.X ;  /* 0x0000000000217919 */ /* 0x000e220000002100 */
[----:B------:R-:W-:Y:S01]  /*11e0*/  SHF.L.U32 R19, R20, 0x10, RZ ;  /* 0x0000001014137819 */ /* 0x000fe200000006ff */
        /* <DEDUP_REMOVED lines=27> */
[----:B0-----:R-:W-:Y:S02]  /*13a0*/  ISETP.GT.U32.AND P1, PT, R33, 0xf, PT ;  /* 0x0000000f2100780c */ /* 0x001fe40003f24070 */
        /* <DEDUP_REMOVED lines=8> */
[----:B------:R-:W-:-:S02]  /*1430*/  UIADD3.X UR5, UPT, UPT, URZ, UR5, URZ, UP0, !UPT ;  /* 0x00000005ff057290 */ /* 0x000fc400087fe4ff */
[----:B------:R-:W-:Y:S01]  /*1440*/  ULOP3.LUT UR10, UR6, 0x1c, URZ, 0xc0, !UPT ;  /* 0x0000001c060a7892 */ /* 0x000fe2000f8ec0ff */
[----:B------:R-:W-:Y:S01]  /*1450*/  UMOV UR8, UR7 ;  /* 0x0000000700087c82 */ /* 0x000fe20008000000 */
[----:B--2---:R0:W-:Y:S02]  /*1460*/  STS.64 [R32], R28 ;  /* 0x0000001c20007388 */ /* 0x0041e40000000a00 */
[----:B0-----:R-:W-:Y:S01]  /*1470*/  CS2R R28, SRZ ;  /* 0x00000000001c7805 */ /* 0x001fe2000001ff00 */
[----:B------:R-:W-:Y:S06]  /*1480*/  BAR.SYNC.DEFER_BLOCKING 0x0 ;  /* 0x0000000000007b1d */ /* 0x000fec0000010000 */
[----:B------:R-:W-:Y:S05]  /*1490*/  @P1 BRA `(.L_x_697) ;  /* 0x0000000800501947 */ /* 0x000fea0003800000 */
[----:B------:R-:W0:Y:S01]  /*14a0*/  S2R R29, SR_TID.X ;  /* 0x00000000001d7919 */ /* 0x000e220000002100 */
[----:B------:R-:W-:Y:S02]  /*14b0*/  MOV R28, 0x50 ;  /* 0x00000050001c7802 */ /* 0x000fe40000000f00 */
[----:B------:R-:W-:Y:S01]  /*14c0*/  MOV R33, 0x400 ;  /* 0x0000040000217802 */ /* 0x000fe20000000f00 */
[----:B------:R-:W1:Y:S01]  /*14d0*/  S2R R30, SR_CgaCtaId ;  /* 0x00000000001e7919 */ /* 0x000e620000008800 */
[C---:B0-----:R-:W-:Y:S02]  /*14e0*/  LEA.HI R32, R29.reuse, UR10, RZ, 0x1e ;  /* 0x0000000a1d207c11 */ /* 0x041fe4000f8ff0ff */
[----:B------:R-:W-:Y:S02]  /*14f0*/  SHF.L.U32 R34, R29, 0x3, RZ ;  /* 0x000000031d227819 */ /* 0x000fe400000006ff */
[----:B-1----:R-:W-:Y:S01]  /*1500*/  LEA R33, R30, R33, 0x18 ;  /* 0x000000211e217211 */ /* 0x002fe200078ec0ff */
[----:B------:R-:W-:Y:S01]  /*1510*/  IMAD R32, R32, R28, -UR9 ;  /* 0x8000000920207e24 */ /* 0x000fe2000f8e021c */
[----:B------:R-:W-:-:S04]  /*1520*/  LOP3.LUT R34, R34, 0x18, RZ, 0xc0, !PT ;  /* 0x0000001822227812 */ /* 0x000fc800078ec0ff */
[----:B------:R-:W-:Y:S02]  /*1530*/  SHF.R.U32.HI R28, RZ, 0x2, R32 ;  /* 0x00000002ff1c7819 */ /* 0x000fe40000011620 */
[----:B------:R-:W-:-:S03]  /*1540*/  IADD3 R30, PT, PT, R32, 0x4, RZ ;  /* 0x00000004201e7810 */ /* 0x000fc60007ffe0ff */
[----:B------:R-:W-:Y:S01]  /*1550*/  IMAD R28, R28, 0x28, R33 ;  /* 0x000000281c1c7824 */ /* 0x000fe200078e0221 */
[----:B------:R-:W-:-:S04]  /*1560*/  SHF.R.U32.HI R30, RZ, 0x2, R30 ;  /* 0x00000002ff1e7819 */ /* 0x000fc8000001161e */
[----:B------:R-:W-:Y:S01]  /*1570*/  IADD3 R28, PT, PT, R28, R34, RZ ;  /* 0x000000221c1c7210 */ /* 0x000fe20007ffe0ff */
[----:B------:R-:W-:-:S05]  /*1580*/  IMAD R30, R30, 0x28, R33 ;  /* 0x000000281e1e7824 */ /* 0x000fca00078e0221 */
[----:B------:R-:W-:Y:S01]  /*1590*/  IADD3 R30, PT, PT, R34, R30, RZ ;  /* 0x0000001e221e7210 */ /* 0x000fe20007ffe0ff */
[----:B------:R-:W0:Y:S05]  /*15a0*/  LDS.64 R28, [R28] ;  /* 0x000000001c1c7984 */ /* 0x000e2a0000000a00 */
[----:B------:R-:W1:Y:S01]  /*15b0*/  LDS.64 R30, [R30] ;  /* 0x000000001e1e7984 */ /* 0x000e620000000a00 */
[----:B0-----:R-:W-:Y:S01]  /*15c0*/  FADD.FTZ R28, RZ, R28 ;  /* 0x0000001cff1c7221 */ /* 0x001fe20000010000 */
[----:B------:R-:W-:-:S03]  /*15d0*/  FADD.FTZ R29, RZ, R29 ;  /* 0x0000001dff1d7221 */ /* 0x000fc60000010000 */
[----:B-1----:R-:W-:Y:S01]  /*15e0*/  FADD.FTZ R30, R28, R30 ;  /* 0x0000001e1c1e7221 */ /* 0x002fe20000010000 */
        /* <DEDUP_REMOVED lines=127> */
.L_x_697:
[----:B------:R-:W-:Y:S05]  /*1de0*/  BSYNC.RECONVERGENT B0 ;  /* 0x0000000000007941 */ /* 0x000fea0003800200 */
.L_x_696:
        /* <DEDUP_REMOVED lines=12> */
[----:B------:R-:W0:Y:S01]  /*1eb0*/  S2R R31, SR_CTAID.Y ;  /* 0x00000000001f7919 */ /* 0x000e220000002600 */
[----:B------:R-:W1:Y:S08]  /*1ec0*/  S2UR UR6, SR_CTAID.X ;  /* 0x00000000000679c3 */ /* 0x000e700000002500 */
[----:B------:R-:W0:Y:S08]  /*1ed0*/  LDC R30, c[0x0][0x374] ;  /* 0x0000dd00ff1e7b82 */ /* 0x000e300000000800 */
[----:B------:R-:W2:Y:S01]  /*1ee0*/  LDC.64 R32, c[0x0][0x3b8] ;  /* 0x0000ee00ff207b82 */ /* 0x000ea20000000a00 */
[----:B-1----:R-:W-:Y:S01]  /*1ef0*/  ULOP3.LUT UR6, UR6, 0x3, URZ, 0xc0, !UPT ;  /* 0x0000000306067892 */ /* 0x002fe2000f8ec0ff */
[----:B0-----:R-:W-:-:S05]  /*1f00*/  IMAD R30, R30, UR4, R31 ;  /* 0x000000041e1e7c24 */ /* 0x001fca000f8e021f */
[----:B------:R-:W-:-:S04]  /*1f10*/  IADD3 R31, PT, PT, R34, UR6, RZ ;  /* 0x00000006221f7c10 */ /* 0x000fc8000fffe0ff */
[----:B------:R-:W-:-:S04]  /*1f20*/  LEA R30, R30, R31, 0x4 ;  /* 0x0000001f1e1e7211 */ /* 0x000fc800078e20ff */
[----:B------:R-:W-:-:S05]  /*1f30*/  SHF.L.U32 R30, R30, 0x1, RZ ;  /* 0x000000011e1e7819 */ /* 0x000fca00000006ff */
[----:B--2---:R-:W-:-:S05]  /*1f40*/  IMAD.WIDE.U32 R30, R30, 0x4, R32 ;  /* 0x000000041e1e7825 */ /* 0x004fca00078e0020 */
[----:B------:R0:W-:Y:S02]  /*1f50*/  STG.E.64 desc[UR12][R30.64], R28 ;  /* 0x0000001c1e007986 */ /* 0x0001e4000c101b0c */
.L_x_699:
[----:B------:R-:W-:Y:S05]  /*1f60*/  BSYNC.RECONVERGENT B0 ;  /* 0x0000000000007941 */ /* 0x000fea0003800200 */
.L_x_698:
[----:B0-----:R-:W0:Y:S01]  /*1f70*/  @!P1 S2R R30, SR_CTAID.Y ;  /* 0x00000000001e9919 */ /* 0x001e220000002600 */
[----:B------:R-:W0:Y:S08]  /*1f80*/  @!P1 LDC R29, c[0x0][0x374] ;  /* 0x0000dd00ff1d9b82 */ /* 0x000e300000000800 */
[----:B------:R-:W-:Y:S01]  /*1f90*/  BAR.SYNC.DEFER_BLOCKING 0x0 ;  /* 0x0000000000007b1d */ /* 0x000fe20000010000 */
[----:B------:R-:W-:-:S02]  /*1fa0*/  ISETP.NE.AND P3, PT, R34, RZ, PT ;  /* 0x000000ff2200720c */ /* 0x000fc40003f65270 */
[----:B------:R-:W-:-:S05]  /*1fb0*/  @!P1 SHF.L.U32 R28, R34, 0x1, RZ ;  /* 0x00000001221c9819 */ /* 0x000fca00000006ff */
[----:B------:R-:W1:Y:S01]  /*1fc0*/  @!P1 LDC.64 R32, c[0x0][0x3b8] ;  /* 0x0000ee00ff209b82 */ /* 0x000e620000000a00 */
[----:B------:R-:W-:Y:S01]  /*1fd0*/  @!P1 LOP3.LUT R28, R28, 0x1e, RZ, 0xc0, !PT ;  /* 0x0000001e1c1c9812 */ /* 0x000fe200078ec0ff */
[----:B0-----:R-:W-:-:S05]  /*1fe0*/  @!P1 IMAD R29, R29, UR4, R30 ;  /* 0x000000041d1d9c24 */ /* 0x001fca000f8e021e */
[----:B------:R-:W-:-:S05]  /*1ff0*/  @!P1 LEA R28, R29, R28, 0x5 ;  /* 0x0000001c1d1c9211 */ /* 0x000fca00078e28ff */
[----:B-1----:R-:W-:Y:S01]  /*2000*/  @!P1 IMAD.WIDE.U32 R32, R28, 0x4, R32 ;  /* 0x000000041c209825 */ /* 0x002fe200078e0020 */
[----:B------:R-:W-:Y:S06]  /*2010*/  @P3 BRA `(.L_x_700) ;  /* 0x0000000000443947 */ /* 0x000fec0003800000 */
[----:B------:R-:W0:Y:S01]  /*2020*/  S2R R30, SR_CTAID.Y ;  /* 0x00000000001e7919 */ /* 0x000e220000002600 */
[----:B------:R-:W0:Y:S08]  /*2030*/  LDC.64 R28, c[0x0][0x3c0] ;  /* 0x0000f000ff1c7b82 */ /* 0x000e300000000a00 */
[----:B------:R-:W1:Y:S01]  /*2040*/  S2UR UR6, SR_CTAID.X ;  /* 0x00000000000679c3 */ /* 0x000e620000002500 */
[----:B0-----:R-:W-:Y:S01]  /*2050*/  IMAD.WIDE.U32 R28, R30, 0x4, R28 ;  /* 0x000000041e1c7825 */ /* 0x001fe200078e001c */
[----:B-1----:R-:W-:-:S02]  /*2060*/  ISETP.NE.AND P3, PT, RZ, UR6, PT ;  /* 0x00000006ff007c0c */ /* 0x002fc4000bf65270 */
[----:B------:R-:W-:-:S04]  /*2070*/  MOV R30, 0x7ffffffd ;  /* 0x7ffffffd001e7802 */ /* 0x000fc80000000f00 */
[----:B------:R-:W-:Y:S01]  /*2080*/  SEL R30, R30, 0x1, !P3 ;  /* 0x000000011e1e7807 */ /* 0x000fe20005800000 */
[----:B------:R-:W-:Y:S06]  /*2090*/  MEMBAR.ALL.GPU ;  /* 0x0000000000007992 */ /* 0x000fec000000a000 */
[----:B------:R-:W-:-:S00]  /*20a0*/  ERRBAR ;  /* 0x00000000000079ab */ /* 0x000fc00000000000 */
[----:B------:R-:W-:Y:S06]  /*20b0*/  CGAERRBAR ;  /* 0x00000000000075ab */ /* 0x000fec0000000000 */
[----:B------:R0:W5:Y:S02]  /*20c0*/  ATOM.E.ADD.STRONG.GPU PT, R30, desc[UR12][R28.64], R30 ;  /* 0x8000001e1c1e798a */ /* 0x00016400081ef10c */
.L_x_701:
[----:B------:R-:W2:Y:S04]  /*20d0*/  LD.E.STRONG.GPU R31, desc[UR12][R28.64] ;  /* 0x0000000c1c1f7980 */ /* 0x000ea8000c10f900 */
[----:B--2---:R-:W-:Y:S01]  /*20e0*/  CCTL.IVALL ;  /* 0x00000000ff00798f */ /* 0x004fe20002000000 */
[----:B------:R-:W-:Y:S05]  /*20f0*/  YIELD ;  /* 0x0000000000007946 */ /* 0x000fea0003800000 */
[----:B-----5:R-:W-:-:S04]  /*2100*/  LOP3.LUT R31, R31, R30, RZ, 0x3c, !PT ;  /* 0x0000001e1f1f7212 */ /* 0x020fc800078e3cff */
[----:B------:R-:W-:-:S13]  /*2110*/  ISETP.GT.AND P3, PT, R31, -0x1, PT ;  /* 0xffffffff1f00780c */ /* 0x000fda0003f64270 */
[----:B------:R-:W-:Y:S05]  /*2120*/  @P3 BRA `(.L_x_701) ;  /* 0xfffffffc00e83947 */ /* 0x000fea000383ffff */
.L_x_700:
[----:B------:R-:W-:Y:S05]  /*2130*/  WARPSYNC.ALL ;  /* 0x0000000000007948 */ /* 0x000fea0003800000 */
[----:B------:R-:W-:Y:S08]  /*2140*/  BAR.SYNC.DEFER_BLOCKING 0x0 ;  /* 0x0000000000007b1d */ /* 0x000ff00000010000 */
[----:B------:R-:W1:Y:S08]  /*2150*/  LDC.64 R30, c[0x0][0x398] ;  /* 0x0000e600ff1e7b82 */ /* 0x000e700000000a00 */
[----:B0-----:R-:W0:Y:S01]  /*2160*/  LDC.64 R28, c[0x0][0x390] ;  /* 0x0000e400ff1c7b82 */ /* 0x001e220000000a00 */
[----:B------:R-:W2:Y:S01]  /*2170*/  @!P1 LDG.E.64 R32, desc[UR12][R32.64] ;  /* 0x0000000c20209981 */ /* 0x000ea2000c1e1b00 */
[----:B-1----:R-:W-:-:S06]  /*2180*/  IMAD.WIDE.U32 R30, R26, 0x2, R30 ;  /* 0x000000021a1e7825 */ /* 0x002fcc00078e001e */
[----:B------:R-:W3:Y:S01]  /*2190*/  LDG.E.64.CONSTANT R30, desc[UR12][R30.64] ;  /* 0x0000000c1e1e7981 */ /* 0x000ee2000c1e9b00 */
[----:B0-----:R-:W-:-:S06]  /*21a0*/  IMAD.WIDE.U32 R28, R26, 0x2, R28 ;  /* 0x000000021a1c7825 */ /* 0x001fcc00078e001c */
[----:B------:R-:W4:Y:S01]  /*21b0*/  LDG.E.64.CONSTANT R28, desc[UR12][R28.64] ;  /* 0x0000000c1c1c7981 */ /* 0x000f22000c1e9b00 */
[----:B------:R-:W-:Y:S01]  /*21c0*/  HFMA2 R34, -RZ, RZ, 0, 0 ;  /* 0x00000000ff227431 */ /* 0x000fe200000001ff */
[----:B------:R-:W0:Y:S01]  /*21d0*/  @!P2 S2R R58, SR_CgaCtaId ;  /* 0x00000000003aa919 */ /* 0x000e220000008800 */
[----:B------:R-:W-:Y:S01]  /*21e0*/  BSSY.RECONVERGENT B0, `(.L_x_702) ;  /* 0x0000031000007945 */ /* 0x000fe20003800200 */
[----:B--2---:R-:W-:-:S05]  /*21f0*/  @!P1 FADD.FTZ R34, RZ, R32 ;  /* 0x00000020ff229221 */ /* 0x004fca0000010000 */
[----:B------:R-:W1:Y:S01]  /*2200*/  SHFL.BFLY PT, R35, R34, 0x2, 0x1f ;  /* 0x0c401f0022237f89 */ /* 0x000e6200000e0000 */
[----:B------:R-:W-:Y:S01]  /*2210*/  MOV R32, RZ ;  /* 0x000000ff00207202 */ /* 0x000fe20000000f00 */
[----:B------:R-:W-:-:S05]  /*2220*/  @!P1 FADD.FTZ R32, RZ, R33 ;  /* 0x00000021ff209221 */ /* 0x000fca0000010000 */
[----:B------:R-:W2:Y:S01]  /*2230*/  SHFL.BFLY PT, R33, R32, 0x2, 0x1f ;  /* 0x0c401f0020217f89 */ /* 0x000ea200000e0000 */
[----:B-1----:R-:W-:-:S05]  /*2240*/  FADD.FTZ R35, R35, R34 ;  /* 0x0000002223237221 */ /* 0x002fca0000010000 */
[----:B------:R-:W1:Y:S01]  /*2250*/  SHFL.BFLY PT, R34, R35, 0x1, 0x1f ;  /* 0x0c201f0023227f89 */ /* 0x000e6200000e0000 */
[----:B--2---:R-:W-:-:S05]  /*2260*/  FADD.FTZ R33, R33, R32 ;  /* 0x0000002021217221 */ /* 0x004fca0000010000 */
[----:B------:R-:W2:Y:S01]  /*2270*/  SHFL.BFLY PT, R57, R33, 0x1, 0x1f ;  /* 0x0c201f0021397f89 */ /* 0x000ea200000e0000 */
[----:B-1----:R-:W-:Y:S02]  /*2280*/  FADD.FTZ R32, R35, R34 ;  /* 0x0000002223207221 */ /* 0x002fe40000010000 */
[----:B------:R-:W1:Y:S01]  /*2290*/  S2R R35, SR_TID.X ;  /* 0x0000000000237919 */ /* 0x000e620000002100 */
[----:B------:R-:W-:Y:S01]  /*22a0*/  @!P2 MOV R34, 0x400 ;  /* 0x000004000022a802 */ /* 0x000fe20000000f00 */
[----:B------:R-:W-:Y:S01]  /*22b0*/  @!P2 FMUL.FTZ R32, R32, 4.8828125727595761418e-05 ;  /* 0x384ccccd2020a820 */ /* 0x000fe20000410000 */
[----:B--2---:R-:W-:-:S03]  /*22c0*/  FADD.FTZ R57, R33, R57 ;  /* 0x0000003921397221 */ /* 0x004fc60000010000 */
[----:B------:R-:W-:Y:S01]  /*22d0*/  @!P2 FMUL.FTZ R33, R32, R32 ;  /* 0x000000202021a220 */ /* 0x000fe20000410000 */
[----:B------:R-:W-:-:S03]  /*22e0*/  @!P2 IADD3 R34, PT, PT, R34, 0xc80, RZ ;  /* 0x00000c802222a810 */ /* 0x000fc60007ffe0ff */
[----:B------:R-:W-:Y:S01]  /*22f0*/  @!P2 FFMA.FTZ R33, R57, 4.8828125727595761418e-05, -R33 ;  /* 0x384ccccd3921a823 */ /* 0x000fe20000010821 */
[----:B0-----:R-:W-:-:S04]  /*2300*/  @!P2 LEA R34, R58, R34, 0x18 ;  /* 0x000000223a22a211 */ /* 0x001fc800078ec0ff */
[----:B------:R-:W-:Y:S02]  /*2310*/  @!P2 FMNMX.FTZ R33, RZ, R33, !PT ;  /* 0x00000021ff21a209 */ /* 0x000fe40007810000 */
[----:B-1----:R-:W-:-:S04]  /*2320*/  @!P2 SHF.L.U32 R35, R35, 0x1, RZ ;  /* 0x000000012323a819 */ /* 0x002fc800000006ff */
[----:B------:R-:W-:-:S04]  /*2330*/  @!P2 LOP3.LUT R35, R35, 0x7f8, RZ, 0xc0, !PT ;  /* 0x000007f82323a812 */ /* 0x000fc800078ec0ff */
[----:B------:R-:W-:-:S05]  /*2340*/  @!P2 IADD3 R34, PT, PT, R35, R34, RZ ;  /* 0x000000222322a210 */ /* 0x000fca0007ffe0ff */
[----:B------:R3:W-:Y:S02]  /*2350*/  @!P2 STS.64 [R34], R32 ;  /* 0x000000202200a388 */ /* 0x0007e40000000a00 */
[----:B---3--:R-:W-:-:S05]  /*2360*/  PRMT R32, R31, 0x7632, R32 ;  /* 0x000076321f207816 */ /* 0x008fca0000000020 */
[----:B------:R0:W-:Y:S01]  /*2370*/  STL.S16 [R1+0xc], R32 ;  /* 0x00000c2001007387 */ /* 0x0001e20000100600 */
[----:B----4-:R-:W-:Y:S02]  /*2380*/  PRMT R58, R28, 0x7632, R58 ;  /* 0x000076321c3a7816 */ /* 0x010fe4000000003a */
[----:B------:R-:W-:Y:S02]  /*2390*/  PRMT R57, R29, 0x7632, R57 ;  /* 0x000076321d397816 */ /* 0x000fe40000000039 */
[----:B------:R-:W-:Y:S01]  /*23a0*/  PRMT R59, R30, 0x7632, R59 ;  /* 0x000076321e3b7816 */ /* 0x000fe2000000003b */
[----:B------:R-:W-:Y:S06]  /*23b0*/  BAR.SYNC.DEFER_BLOCKING 0x0 ;  /* 0x0000000000007b1d */ /* 0x000fec0000010000 */
[----:B------:R-:W-:Y:S05]  /*23c0*/  @P0 BRA `(.L_x_703) ;  /* 0x0000000000480947 */ /* 0x000fea0003800000 */
[----:B------:R-:W1:Y:S01]  /*23d0*/  S2R R35, SR_TID.X ;  /* 0x0000000000237919 */ /* 0x000e620000002100 */
[----:B------:R-:W2:Y:S01]  /*23e0*/  S2UR UR7, SR_CgaCtaId ;  /* 0x00000000000779c3 */ /* 0x000ea20000008800 */
[----:B------:R-:W3:Y:S01]  /*23f0*/  LDCU.64 UR16, c[0x0][0x3b0] ;  /* 0x00007600ff1077ac */ /* 0x000ee20008000a00 */
[----:B0-----:R-:W-:Y:S02]  /*2400*/  MOV R32, UR14 ;  /* 0x0000000e00207c02 */ /* 0x001fe40008000f00 */
[----:B------:R-:W-:Y:S01]  /*2410*/  MOV R34, UR14 ;  /* 0x0000000e00227c02 */ /* 0x000fe20008000f00 */
[----:B------:R-:W-:Y:S02]  /*2420*/  UMOV UR6, 0x400 ;  /* 0x0000040000067882 */ /* 0x000fe40000000000 */
[----:B------:R-:W-:-:S04]  /*2430*/  UIADD3 UR6, UPT, UPT, UR6, 0xc80, URZ ;  /* 0x00000c8006067890 */ /* 0x000fc8000fffe0ff */
[----:B--2---:R-:W-:Y:S01]  /*2440*/  ULEA UR6, UR7, UR6, 0x18 ;  /* 0x0000000607067291 */ /* 0x004fe2000f8ec0ff */
[----:B-1----:R-:W-:-:S04]  /*2450*/  IADD3 R33, PT, PT, R35, UR10, RZ ;  /* 0x0000000a23217c10 */ /* 0x002fc8000fffe0ff */
[----:B------:R-:W-:-:S04]  /*2460*/  SHF.L.U32 R33, R33, 0x1, RZ ;  /* 0x0000000121217819 */ /* 0x000fc800000006ff */
[----:B------:R-:W-:Y:S02]  /*2470*/  LEA R33, P1, R32, R33, 0x6 ;  /* 0x0000002120217211 */ /* 0x000fe400078230ff */
[----:B------:R-:W-:-:S04]  /*2480*/  MOV R32, UR15 ;  /* 0x0000000f00207c02 */ /* 0x000fc80008000f00 */
[----:B------:R-:W-:Y:S02]  /*2490*/  LEA.HI.X R34, R34, RZ, R32, 0x6, P1 ;  /* 0x000000ff22227211 */ /* 0x000fe400008f3420 */
[----:B---3--:R-:W-:-:S04]  /*24a0*/  LEA R32, P1, R33, UR16, 0x2 ;  /* 0x0000001021207c11 */ /* 0x008fc8000f8210ff */
[----:B------:R-:W-:Y:S02]  /*24b0*/  LEA.HI.X R33, R33, UR17, R34, 0x2, P1 ;  /* 0x0000001121217c11 */ /* 0x000fe400088f1422 */
[----:B------:R-:W-:-:S06]  /*24c0*/  LEA R34, R35, UR6, 0x3 ;  /* 0x0000000623227c11 */ /* 0x000fcc000f8e18ff */
[----:B------:R-:W0:Y:S04]  /*24d0*/  LDS.64 R34, [R34] ;  /* 0x0000000022227984 */ /* 0x000e280000000a00 */
[----:B0-----:R1:W-:Y:S02]  /*24e0*/  STG.E.64 desc[UR12][R32.64], R34 ;  /* 0x0000002220007986 */ /* 0x0013e4000c101b0c */
.L_x_703:
[----:B------:R-:W-:Y:S05]  /*24f0*/  BSYNC.RECONVERGENT B0 ;  /* 0x0000000000007941 */ /* 0x000fea0003800200 */
.L_x_702:
[----:B-1----:R-:W2:Y:S01]  /*2500*/  LDL.LU R35, [R1+0xc] ;  /* 0x00000c0001237983 */ /* 0x002ea20000300800 */
[----:B------:R-:W1:Y:S01]  /*2510*/  S2UR UR7, SR_CgaCtaId ;  /* 0x00000000000779c3 */ /* 0x000e620000008800 */
[----:B------:R-:W-:Y:S01]  /*2520*/  UMOV UR6, 0x400 ;  /* 0x0000040000067882 */ /* 0x000fe20000000000 */
[----:B------:R-:W-:Y:S01]  /*2530*/  IMAD.HI.U32 R26, R26, -0x33333333, RZ ;  /* 0xcccccccd1a1a7827 */ /* 0x000fe200078e00ff */
[----:B------:R-:W-:Y:S01]  /*2540*/  UIADD3 UR6, UPT, UPT, UR6, 0xc80, URZ ;  /* 0x00000c8006067890 */ /* 0x000fe2000fffe0ff */
[----:B0-----:R-:W-:Y:S02]  /*2550*/  SHF.L.U32 R32, R28, 0x10, RZ ;  /* 0x000000101c207819 */ /* 0x001fe400000006ff */
[----:B------:R-:W-:Y:S02]  /*2560*/  SHF.L.U32 R33, R30, 0x10, RZ ;  /* 0x000000101e217819 */ /* 0x000fe400000006ff */
[----:B------:R-:W-:Y:S01]  /*2570*/  LEA.HI R26, R26, -UR10, RZ, 0x1a ;  /* 0x8000000a1a1a7c11 */ /* 0x000fe2000f8fd0ff */
[----:B------:R-:W3:Y:S01]  /*2580*/  LDL.LU R30, [R1+0x44] ;  /* 0x00004400011e7983 */ /* 0x000ee20000300800 */
[----:B-1----:R-:W-:-:S06]  /*2590*/  ULEA UR6, UR7, UR6, 0x18 ;  /* 0x0000000607067291 */ /* 0x002fcc000f8ec0ff */
[----:B------:R-:W-:-:S05]  /*25a0*/  LEA R26, R26, UR6, 0x3 ;  /* 0x000000061a1a7c11 */ /* 0x000fca000f8e18ff */
[----:B------:R-:W0:Y:S01]  /*25b0*/  LDCU UR6, c[0x0][0x3a0] ;  /* 0x00007400ff0677ac */ /* 0x000e220008000800 */
[----:B------:R-:W0:Y:S01]  /*25c0*/  LDS.64 R26, [R26] ;  /* 0x000000001a1a7984 */ /* 0x000e220000000a00 */
[----:B------:R-:W-:Y:S02]  /*25d0*/  SHF.L.U32 R58, R58, 0x10, RZ ;  /* 0x000000103a3a7819 */ /* 0x000fe400000006ff */
[----:B------:R-:W-:Y:S02]  /*25e0*/  SHF.L.U32 R59, R59, 0x10, RZ ;  /* 0x000000103b3b7819 */ /* 0x000fe400000006ff */
[----:B------:R-:W-:Y:S01]  /*25f0*/  SHF.L.U32 R34, R31, 0x10, RZ ;  /* 0x000000101f227819 */ /* 0x000fe200000006ff */
[----:B0-----:R-:W-:Y:S01]  /*2600*/  FADD.FTZ R27, R27, UR6 ;  /* 0x000000061b1b7e21 */ /* 0x001fe20008010000 */
[--C-:B------:R-:W-:Y:S01]  /*2610*/  FADD.FTZ R0, R0, -R26.reuse ;  /* 0x8000001a00007221 */ /* 0x100fe20000010000 */
[--C-:B------:R-:W-:Y:S01]  /*2620*/  FADD.FTZ R40, R40, -R26.reuse ;  /* 0x8000001a28287221 */ /* 0x100fe20000010000 */
[--C-:B------:R-:W-:Y:S01]  /*2630*/  FADD.FTZ R39, R39, -R26.reuse ;  /* 0x8000001a27277221 */ /* 0x100fe20000010000 */
[----:B------:R-:W-:Y:S01]  /*2640*/  FADD.FTZ R38, R38, -R26 ;  /* 0x8000001a26267221 */ /* 0x000fe20000010000 */
[----:B------:R-:W-:Y:S01]  /*2650*/  SHF.L.U32 R57, R57, 0x10, RZ ;  /* 0x0000001039397819 */ /* 0x000fe200000006ff */
[----:B------:R-:W0:Y:S01]  /*2660*/  MUFU.RSQ R27, R27 ;  /* 0x0000001b001b7308 */ /* 0x000e220000001400 */
[----:B------:R-:W3:Y:S01]  /*2670*/  LDCU.64 UR6, c[0x0][0x380] ;  /* 0x00007000ff0677ac */ /* 0x000ee20008000a00 */
[C---:B0-----:R-:W-:Y:S01]  /*2680*/  FMUL.FTZ R28, R27.reuse, R0 ;  /* 0x000000001b1c7220 */ /* 0x041fe20000410000 */
[C---:B------:R-:W-:Y:S01]  /*2690*/  FMUL.FTZ R0, R27.reuse, R40 ;  /* 0x000000281b007220 */ /* 0x040fe20000410000 */
[----:B------:R-:W-:Y:S01]  /*26a0*/  FMUL.FTZ R31, R27, R38 ;  /* 0x000000261b1f7220 */ /* 0x000fe20000410000 */
[----:B------:R-:W4:Y:S01]  /*26b0*/  LDL.LU R40, [R1+0x4] ;  /* 0x0000040001287983 */ /* 0x000f220000300800 */
[----:B------:R-:W-:Y:S01]  /*26c0*/  FFMA.FTZ R28, R28, R32, R33 ;  /* 0x000000201c1c7223 */ /* 0x000fe20000010021 */
[----:B------:R-:W-:-:S05]  /*26d0*/  FFMA.FTZ R0, R0, R58, R59 ;  /* 0x0000003a00007223 */ /* 0x000fca000001003b */
[----:B------:R-:W-:Y:S02]  /*26e0*/  F2FP.BF16.F32.PACK_AB R28, R0, R28 ;  /* 0x0000001c001c723e */ /* 0x000fe400000010ff */
[----:B------:R-:W-:Y:S01]  /*26f0*/  SHF.L.U32 R0, R29, 0x10, RZ ;  /* 0x000000101d007819 */ /* 0x000fe200000006ff */
[----:B------:R-:W-:Y:S02]  /*2700*/  FMUL.FTZ R29, R27, R39 ;  /* 0x000000271b1d7220 */ /* 0x000fe40000410000 */
[----:B------:R-:W5:Y:S02]  /*2710*/  LDL.LU R39, [R1+0x8] ;  /* 0x0000080001277983 */ /* 0x000f640000300800 */
[----:B------:R-:W-:Y:S02]  /*2720*/  FFMA.FTZ R29, R29, R0, R34 ;  /* 0x000000001d1d7223 */ /* 0x000fe40000010022 */
[----:B------:R-:W4:Y:S01]  /*2730*/  LDL.LU R38, [R1+0x10] ;  /* 0x0000100001267983 */ /* 0x000f220000300800 */
[----:B--2---:R-:W-:-:S05]  /*2740*/  SHF.L.U32 R35, R35, 0x10, RZ ;  /* 0x0000001023237819 */ /* 0x004fca00000006ff */
[----:B------:R-:W-:-:S05]  /*2750*/  FFMA.FTZ R31, R31, R57, R35 ;  /* 0x000000391f1f7223 */ /* 0x000fca0000010023 */
[----:B------:R-:W-:Y:S02]  /*2760*/  F2FP.BF16.F32.PACK_AB R29, R31, R29 ;  /* 0x0000001d1f1d723e */ /* 0x000fe400000010ff */
[----:B------:R-:W2:Y:S01]  /*2770*/  LDL.LU R31, [R1+0x48] ;  /* 0x00004800011f7983 */ /* 0x000ea20000300800 */
[----:B---3--:R-:W-:-:S04]  /*2780*/  IADD3 R30, P1, PT, R30, UR6, RZ ;  /* 0x000000061e1e7c10 */ /* 0x008fc8000ff3e0ff */
[----:B--2---:R-:W-:Y:S01]  /*2790*/  IADD3.X R31, PT, PT, R31, UR7, RZ, P1, !PT ;  /* 0x000000071f1f7c10 */ /* 0x004fe20008ffe4ff */
[--C-:B------:R-:W-:Y:S01]  /*27a0*/  FADD.FTZ R61, R61, -R26.reuse ;  /* 0x8000001a3d3d7221 */ /* 0x100fe20000010000 */
[--C-:B------:R-:W-:Y:S01]  /*27b0*/  FADD.FTZ R54, R54, -R26.reuse ;  /* 0x8000001a36367221 */ /* 0x100fe20000010000 */
[--C-:B------:R-:W-:Y:S01]  /*27c0*/  FADD.FTZ R50, R50, -R26.reuse ;  /* 0x8000001a32327221 */ /* 0x100fe20000010000 */
[--C-:B------:R-:W-:Y:S01]  /*27d0*/  FADD.FTZ R46, R46, -R26.reuse ;  /* 0x8000001a2e2e7221 */ /* 0x100fe20000010000 */
[----:B------:R0:W-:Y:S01]  /*27e0*/  STG.E.64 desc[UR12][R30.64], R28 ;  /* 0x0000001c1e007986 */ /* 0x0001e2000c101b0c */
        /* <DEDUP_REMOVED lines=13> */
[----:B0-----:R-:W2:Y:S01]  /*28c0*/  LDL.LU R29, [R1+0x14] ;  /* 0x00001400011d7983 */ /* 0x001ea20000300800 */
[--C-:B------:R-:W-:Y:S01]  /*28d0*/  FADD.FTZ R9, R9, -R26.reuse ;  /* 0x8000001a09097221 */ /* 0x100fe20000010000 */
[--C-:B------:R-:W-:Y:S01]  /*28e0*/  FADD.FTZ R13, R13, -R26.reuse ;  /* 0x8000001a0d0d7221 */ /* 0x100fe20000010000 */
[--C-:B------:R-:W-:Y:S01]  /*28f0*/  FADD.FTZ R17, R17, -R26.reuse ;  /* 0x8000001a11117221 */ /* 0x100fe20000010000 */
[----:B------:R0:W-:Y:S01]  /*2900*/  STL [R1+0x6c], R31 ;  /* 0x00006c1f01007387 */ /* 0x0001e20000100800 */
        /* <DEDUP_REMOVED lines=25> */
[--C-:B--2---:R-:W-:Y:S01]  /*2aa0*/  FADD.FTZ R28, R29, -R26.reuse ;  /* 0x8000001a1d1c7221 */ /* 0x104fe20000010000 */
[--C-:B----4-:R-:W-:Y:S01]  /*2ab0*/  FADD.FTZ R29, R38, -R26.reuse ;  /* 0x8000001a261d7221 */ /* 0x110fe20000010000 */
[----:B-----5:R-:W-:-:S03]  /*2ac0*/  FADD.FTZ R38, R39, -R26 ;  /* 0x8000001a27267221 */ /* 0x020fc60000010000 */
[C---:B------:R-:W-:Y:S01]  /*2ad0*/  FMUL.FTZ R29, R27.reuse, R29 ;  /* 0x0000001d1b1d7220 */ /* 0x040fe20000410000 */
[C---:B------:R-:W-:Y:S01]  /*2ae0*/  FMUL.FTZ R28, R27.reuse, R28 ;  /* 0x0000001c1b1c7220 */ /* 0x040fe20000410000 */
[----:B------:R-:W-:Y:S02]  /*2af0*/  FADD.FTZ R39, R40, -R26 ;  /* 0x8000001a28277221 */ /* 0x000fe40000010000 */
[C-C-:B------:R-:W-:Y:S01]  /*2b00*/  FFMA.FTZ R40, R32.reuse, R29, R33.reuse ;  /* 0x0000001d20287223 */ /* 0x140fe20000010021 */
[C---:B------:R-:W-:Y:S01]  /*2b10*/  FMUL.FTZ R38, R27.reuse, R38 ;  /* 0x000000261b267220 */ /* 0x040fe20000410000 */
[----:B0-----:R-:W-:Y:S01]  /*2b20*/  FFMA.FTZ R31, R32, R28, R33 ;  /* 0x0000001c201f7223 */ /* 0x001fe20000010021 */
[----:B------:R-:W2:Y:S01]  /*2b30*/  LDL.LU R29, [R1+0x28] ;  /* 0x00002800011d7983 */ /* 0x000ea20000300800 */
[----:B------:R-:W-:-:S03]  /*2b40*/  FMUL.FTZ R39, R27, R39 ;  /* 0x000000271b277220 */ /* 0x000fc60000410000 */
[----:B------:R-:W3:Y:S04]  /*2b50*/  LDL.LU R28, [R1+0x1c] ;  /* 0x00001c00011c7983 */ /* 0x000ee80000300800 */
[----:B------:R0:W-:Y:S02]  /*2b60*/  STL [R1+0x8], R40 ;  /* 0x0000082801007387 */ /* 0x0001e40000100800 */
[C-C-:B0-----:R-:W-:Y:S02]  /*2b70*/  FFMA.FTZ R40, R32.reuse, R38, R33.reuse ;  /* 0x0000002620287223 */ /* 0x141fe40000010021 */
[----:B------:R-:W4:Y:S04]  /*2b80*/  LDL.LU R38, [R1+0x34] ;  /* 0x0000340001267983 */ /* 0x000f280000300800 */
[----:B------:R0:W-:Y:S02]  /*2b90*/  STL [R1+0xc], R40 ;  /* 0x00000c2801007387 */ /* 0x0001e40000100800 */
[----:B0-----:R-:W-:-:S02]  /*2ba0*/  FFMA.FTZ R40, R32, R39, R33 ;  /* 0x0000002720287223 */ /* 0x001fc40000010021 */
[----:B------:R-:W5:Y:S01]  /*2bb0*/  LDL.LU R39, [R1+0x40] ;  /* 0x0000400001277983 */ /* 0x000f620000300800 */
[C---:B------:R-:W-:Y:S01]  /*2bc0*/  FMUL.FTZ R54, R27.reuse, R54 ;  /* 0x000000361b367220 */ /* 0x040fe20000410000 */
[C---:B------:R-:W-:Y:S01]  /*2bd0*/  FMUL.FTZ R50, R27.reuse, R50 ;  /* 0x000000321b327220 */ /* 0x040fe20000410000 */
[C-C-:B------:R-:W-:Y:S01]  /*2be0*/  FFMA.FTZ R61, R32.reuse, R61, R33.reuse ;  /* 0x0000003d203d7223 */ /* 0x140fe20000010021 */
[----:B------:R0:W-:Y:S01]  /*2bf0*/  STL [R1+0x10], R40 ;  /* 0x0000102801007387 */ /* 0x0001e20000100800 */
[C-C-:B------:R-:W-:Y:S01]  /*2c00*/  FFMA.FTZ R54, R32.reuse, R54, R33.reuse ;  /* 0x0000003620367223 */ /* 0x140fe20000010021 */
[C---:B------:R-:W-:Y:S01]  /*2c10*/  FMUL.FTZ R46, R27.reuse, R46 ;  /* 0x0000002e1b2e7220 */ /* 0x040fe20000410000 */
[C---:B------:R-:W-:Y:S01]  /*2c20*/  FMUL.FTZ R42, R27.reuse, R42 ;  /* 0x0000002a1b2a7220 */ /* 0x040fe20000410000 */
[C---:B------:R-:W-:Y:S01]  /*2c30*/  FMUL.FTZ R4, R27.reuse, R4 ;  /* 0x000000041b047220 */ /* 0x040fe20000410000 */
[C---:B------:R-:W-:Y:S01]  /*2c40*/  FMUL.FTZ R8, R27.reuse, R8 ;  /* 0x000000081b087220 */ /* 0x040fe20000410000 */
[----:B------:R-:W-:Y:S01]  /*2c50*/  STL [R1+0x14], R61 ;  /* 0x0000143d01007387 */ /* 0x000fe20000100800 */
[C-C-:B0-----:R-:W-:Y:S01]  /*2c60*/  FFMA.FTZ R40, R32.reuse, R50, R33.reuse ;  /* 0x0000003220287223 */ /* 0x141fe20000010021 */
[----:B------:R-:W-:Y:S01]  /*2c70*/  FMUL.FTZ R12, R27, R12 ;  /* 0x0000000c1b0c7220 */ /* 0x000fe20000410000 */
[C-C-:B------:R-:W-:Y:S01]  /*2c80*/  FFMA.FTZ R46, R32.reuse, R46, R33.reuse ;  /* 0x0000002e202e7223 */ /* 0x140fe20000010021 */
[----:B------:R-:W-:Y:S01]  /*2c90*/  STL [R1+0x48], R54 ;  /* 0x0000483601007387 */ /* 0x000fe20000100800 */
[C-C-:B------:R-:W-:Y:S01]  /*2ca0*/  FFMA.FTZ R42, R32.reuse, R42, R33.reuse ;  /* 0x0000002a202a7223 */ /* 0x140fe20000010021 */
[----:B------:R-:W-:-:S02]  /*2cb0*/  FFMA.FTZ R8, R32, R8, R33 ;  /* 0x0000000820087223 */ /* 0x000fc40000010021 */
[----:B------:R0:W-:Y:S01]  /*2cc0*/  STL [R1+0x50], R40 ;  /* 0x0000502801007387 */ /* 0x0001e20000100800 */
[C---:B------:R-:W-:Y:S01]  /*2cd0*/  FMUL.FTZ R20, R27.reuse, R20 ;  /* 0x000000141b147220 */ /* 0x040fe20000410000 */
[C---:B------:R-:W-:Y:S01]  /*2ce0*/  FMUL.FTZ R24, R27.reuse, R24 ;  /* 0x000000181b187220 */ /* 0x040fe20000410000 */
[----:B------:R-:W-:Y:S01]  /*2cf0*/  FMUL.FTZ R16, R27, R16 ;  /* 0x000000101b107220 */ /* 0x000fe20000410000 */
[----:B------:R-:W-:Y:S01]  /*2d00*/  STL [R1+0x54], R46 ;  /* 0x0000542e01007387 */ /* 0x000fe20000100800 */
[C-C-:B0-----:R-:W-:Y:S01]  /*2d10*/  FFMA.FTZ R40, R32.reuse, R4, R33.reuse ;  /* 0x0000000420287223 */ /* 0x141fe20000010021 */
[C-C-:B------:R-:W-:Y:S02]  /*2d20*/  FFMA.FTZ R4, R32.reuse, R12, R33.reuse ;  /* 0x0000000c20047223 */ /* 0x140fe40000010021 */
[----:B------:R0:W-:Y:S01]  /*2d30*/  STL [R1+0x58], R42 ;  /* 0x0000582a01007387 */ /* 0x0001e20000100800 */
[----:B------:R-:W-:-:S03]  /*2d40*/  FFMA.FTZ R61, R32, R16, R33 ;  /* 0x00000010203d7223 */ /* 0x000fc60000010021 */
[----:B------:R1:W-:Y:S04]  /*2d50*/  STL [R1+0x5c], R40 ;  /* 0x00005c2801007387 */ /* 0x0003e80000100800 */
[----:B------:R4:W-:Y:S01]  /*2d60*/  STL [R1+0x4c], R8 ;  /* 0x00004c0801007387 */ /* 0x0009e20000100800 */
[----:B0-----:R-:W-:-:S03]  /*2d70*/  FFMA.FTZ R42, R32, R20, R33 ;  /* 0x00000014202a7223 */ /* 0x001fc60000010021 */
[----:B------:R5:W-:Y:S01]  /*2d80*/  STL [R1+0x44], R4 ;  /* 0x0000440401007387 */ /* 0x000be20000100800 */
[----:B-1----:R-:W-:-:S03]  /*2d90*/  FFMA.FTZ R40, R32, R24, R33 ;  /* 0x0000001820287223 */ /* 0x002fc60000010021 */
[----:B------:R-:W5:Y:S04]  /*2da0*/  LDL.LU R20, [R1+0x3c] ;  /* 0x00003c0001147983 */ /* 0x000f680000300800 */
[----:B------:R-:W5:Y:S01]  /*2db0*/  LDL.LU R24, [R1+0x38] ;  /* 0x0000380001187983 */ /* 0x000f620000300800 */
        /* <DEDUP_REMOVED lines=22> */
[--C-:B--2---:R-:W-:Y:S01]  /*2f20*/  FADD.FTZ R12, R29, -R26.reuse ;  /* 0x8000001a1d0c7221 */ /* 0x104fe20000010000 */
[----:B---3--:R-:W-:-:S02]  /*2f30*/  FADD.FTZ R16, R28, -R26 ;  /* 0x8000001a1c107221 */ /* 0x008fc40000010000 */
[----:B------:R-:W2:Y:S04]  /*2f40*/  LDL.LU R28, [R1+0x30] ;  /* 0x00003000011c7983 */ /* 0x000ea80000300800 */
[----:B------:R-:W3:Y:S04]  /*2f50*/  LDL.LU R29, [R1+0x2c] ;  /* 0x00002c00011d7983 */ /* 0x000ee80000300800 */
[----:B------:R-:W3:Y:S04]  /*2f60*/  LDL.LU R32, [R1+0x24] ;  /* 0x0000240001207983 */ /* 0x000ee80000300800 */
[----:B------:R-:W3:Y:S01]  /*2f70*/  LDL.LU R33, [R1+0x20] ;  /* 0x0000200001217983 */ /* 0x000ee20000300800 */
[----:B----4-:R-:W-:-:S03]  /*2f80*/  FADD.FTZ R8, R38, -R26 ;  /* 0x8000001a26087221 */ /* 0x010fc60000010000 */
[----:B------:R-:W4:Y:S01]  /*2f90*/  LDL.LU R38, [R1+0x18] ;  /* 0x0000180001267983 */ /* 0x000f220000300800 */
[----:B-----5:R-:W-:-:S03]  /*2fa0*/  FADD.FTZ R4, R39, -R26 ;  /* 0x8000001a27047221 */ /* 0x020fc60000010000 */
[----:B------:R-:W5:Y:S01]  /*2fb0*/  LDL.LU R39, [R1] ;  /* 0x0000000001277983 */ /* 0x000f620000300800 */
[C---:B------:R-:W-:Y:S01]  /*2fc0*/  FMUL.FTZ R8, R27.reuse, R8 ;  /* 0x000000081b087220 */ /* 0x040fe20000410000 */
[C---:B------:R-:W-:Y:S01]  /*2fd0*/  FMUL.FTZ R4, R27.reuse, R4 ;  /* 0x000000041b047220 */ /* 0x040fe20000410000 */
[C---:B------:R-:W-:Y:S01]  /*2fe0*/  FMUL.FTZ R12, R27.reuse, R12 ;  /* 0x0000000c1b0c7220 */ /* 0x040fe20000410000 */
[C---:B------:R-:W-:Y:S01]  /*2ff0*/  FMUL.FTZ R16, R27.reuse, R16 ;  /* 0x000000101b107220 */ /* 0x040fe20000410000 */
[C-C-:B------:R-:W-:Y:S01]  /*3000*/  FFMA.FTZ R8, R58.reuse, R8, R59.reuse ;  /* 0x000000083a087223 */ /* 0x140fe2000001003b */
[C-C-:B------:R-:W-:Y:S01]  /*3010*/  FFMA.FTZ R4, R58.reuse, R4, R59.reuse ;  /* 0x000000043a047223 */ /* 0x140fe2000001003b */
[C-C-:B------:R-:W-:Y:S01]  /*3020*/  FFMA.FTZ R12, R58.reuse, R12, R59.reuse ;  /* 0x0000000c3a0c7223 */ /* 0x140fe2000001003b */
[----:B------:R-:W-:Y:S02]  /*3030*/  FFMA.FTZ R16, R58, R16, R59 ;  /* 0x000000103a107223 */ /* 0x000fe4000001003b */
        /* <DEDUP_REMOVED lines=22> */
[----:B------:R-:W5:Y:S01]  /*31a0*/  LDL.LU R54, [R1+0x14] ;  /* 0x0000140001367983 */ /* 0x000f620000300800 */
[C-C-:B------:R-:W-:Y:S01]  /*31b0*/  FFMA.FTZ R56, R0.reuse, R56, R34.reuse ;  /* 0x0000003800387223 */ /* 0x140fe20000010022 */
[C-C-:B------:R-:W-:Y:S01]  /*31c0*/  FFMA.FTZ R52, R0.reuse, R52, R34.reuse ;  /* 0x0000003400347223 */ /* 0x140fe20000010022 */
[C-C-:B------:R-:W-:Y:S01]  /*31d0*/  FFMA.FTZ R48, R0.reuse, R48, R34.reuse ;  /* 0x0000003000307223 */ /* 0x140fe20000010022 */
[C-C-:B------:R-:W-:Y:S01]  /*31e0*/  FFMA.FTZ R44, R0.reuse, R44, R34.reuse ;  /* 0x0000002c002c7223 */ /* 0x140fe20000010022 */
[C-C-:B------:R-:W-:Y:S01]  /*31f0*/  FFMA.FTZ R2, R0.reuse, R2, R34.reuse ;  /* 0x0000000200027223 */ /* 0x140fe20000010022 */
[C-C-:B------:R-:W-:Y:S01]  /*3200*/  FFMA.FTZ R6, R0.reuse, R6, R34.reuse ;  /* 0x0000000600067223 */ /* 0x140fe20000010022 */
[----:B------:R-:W-:Y:S01]  /*3210*/  FFMA.FTZ R10, R0, R10, R34 ;  /* 0x0000000a000a7223 */ /* 0x000fe20000010022 */
[--C-:B------:R-:W-:Y:S01]  /*3220*/  FADD.FTZ R20, R20, -R26.reuse ;  /* 0x8000001a14147221 */ /* 0x100fe20000010000 */
[----:B------:R-:W-:-:S03]  /*3230*/  FADD.FTZ R24, R24, -R26 ;  /* 0x8000001a18187221 */ /* 0x000fc60000010000 */
[C---:B------:R-:W-:Y:S01]  /*3240*/  FMUL.FTZ R20, R27.reuse, R20 ;  /* 0x000000141b147220 */ /* 0x040fe20000410000 */
[C-C-:B------:R-:W-:Y:S01]  /*3250*/  FFMA.FTZ R14, R0.reuse, R14, R34.reuse ;  /* 0x0000000e000e7223 */ /* 0x140fe20000010022 */
[C-C-:B------:R-:W-:Y:S01]  /*3260*/  FFMA.FTZ R18, R0.reuse, R18, R34.reuse ;  /* 0x0000001200127223 */ /* 0x140fe20000010022 */
[----:B------:R-:W-:Y:S01]  /*3270*/  FMUL.FTZ R24, R27, R24 ;  /* 0x000000181b187220 */ /* 0x000fe20000410000 */
[C-C-:B------:R-:W-:Y:S01]  /*3280*/  FFMA.FTZ R20, R0.reuse, R20, R34.reuse ;  /* 0x0000001400147223 */ /* 0x140fe20000010022 */
[C-C-:B------:R-:W-:Y:S01]  /*3290*/  FFMA.FTZ R22, R0.reuse, R22, R34.reuse ;  /* 0x0000001600167223 */ /* 0x140fe20000010022 */
[----:B------:R-:W-:Y:S01]  /*32a0*/  FFMA.FTZ R36, R0, R36, R34 ;  /* 0x0000002400247223 */ /* 0x000fe20000010022 */
[----:B------:R-:W5:Y:S01]  /*32b0*/  LDL.LU R50, [R1+0x48] ;  /* 0x0000480001327983 */ /* 0x000f620000300800 */
[C-C-:B------:R-:W-:Y:S01]  /*32c0*/  FFMA.FTZ R24, R57.reuse, R24, R35.reuse ;  /* 0x0000001839187223 */ /* 0x140fe20000010023 */
[C-C-:B------:R-:W-:Y:S01]  /*32d0*/  FFMA.FTZ R55, R57.reuse, R55, R35.reuse ;  /* 0x0000003739377223 */ /* 0x140fe20000010023 */
[C-C-:B------:R-:W-:Y:S01]  /*32e0*/  FFMA.FTZ R51, R57.reuse, R51, R35.reuse ;  /* 0x0000003339337223 */ /* 0x140fe20000010023 */
[----:B------:R-:W5:Y:S01]  /*32f0*/  LDL.LU R46, [R1+0x50] ;  /* 0x00005000012e7983 */ /* 0x000f620000300800 */
        /* <DEDUP_REMOVED lines=9> */
[--C-:B---3--:R-:W-:Y:S01]  /*3390*/  FADD.FTZ R29, R29, -R26.reuse ;  /* 0x8000001a1d1d7221 */ /* 0x108fe20000010000 */
[----:B------:R-:W-:-:S02]  /*33a0*/  FADD.FTZ R32, R32, -R26 ;  /* 0x8000001a20207221 */ /* 0x000fc40000010000 */
[----:B------:R-:W-:Y:S01]  /*33b0*/  FMUL.FTZ R28, R27, R28 ;  /* 0x0000001c1b1c7220 */ /* 0x000fe20000410000 */
[--C-:B------:R-:W-:Y:S01]  /*33c0*/  FADD.FTZ R33, R33, -R26.reuse ;  /* 0x8000001a21217221 */ /* 0x100fe20000010000 */
[----:B----4-:R-:W-:Y:S01]  /*33d0*/  FADD.FTZ R38, R38, -R26 ;  /* 0x8000001a26267221 */ /* 0x010fe20000010000 */
[C---:B------:R-:W-:Y:S01]  /*33e0*/  FMUL.FTZ R32, R27.reuse, R32 ;  /* 0x000000201b207220 */ /* 0x040fe20000410000 */
[C---:B------:R-:W-:Y:S02]  /*33f0*/  FMUL.FTZ R29, R27.reuse, R29 ;  /* 0x0000001d1b1d7220 */ /* 0x040fe40000410000 */
[C---:B------:R-:W-:Y:S01]  /*3400*/  FMUL.FTZ R38, R27.reuse, R38 ;  /* 0x000000261b267220 */ /* 0x040fe20000410000 */
[----:B------:R-:W-:Y:S01]  /*3410*/  FMUL.FTZ R33, R27, R33 ;  /* 0x000000211b217220 */ /* 0x000fe20000410000 */
[C-C-:B------:R-:W-:Y:S01]  /*3420*/  FFMA.FTZ R28, R0.reuse, R28, R34.reuse ;  /* 0x0000001c001c7223 */ /* 0x140fe20000010022 */
[C-C-:B------:R-:W-:Y:S01]  /*3430*/  FFMA.FTZ R32, R0.reuse, R32, R34.reuse ;  /* 0x0000002000207223 */ /* 0x140fe20000010022 */
[----:B------:R-:W-:Y:S01]  /*3440*/  FFMA.FTZ R38, R0, R38, R34 ;  /* 0x0000002600267223 */ /* 0x000fe20000010022 */
[--C-:B------:R-:W-:Y:S01]  /*3450*/  FFMA.FTZ R0, R57, R29, R35.reuse ;  /* 0x0000001d39007223 */ /* 0x100fe20000010023 */
[--C-:B-----5:R-:W-:Y:S01]  /*3460*/  FADD.FTZ R39, R39, -R26.reuse ;  /* 0x8000001a27277221 */ /* 0x120fe20000010000 */
[----:B------:R-:W-:Y:S01]  /*3470*/  FADD.FTZ R26, R37, -R26 ;  /* 0x8000001a251a7221 */ /* 0x000fe20000010000 */
[----:B------:R-:W-:Y:S01]  /*3480*/  FFMA.FTZ R29, R57, R33, R35 ;  /* 0x00000021391d7223 */ /* 0x000fe20000010023 */
[----:B------:R-:W2:Y:S01]  /*3490*/  LDL.LU R37, [R1+0x5c] ;  /* 0x00005c0001257983 */ /* 0x000ea20000300800 */
[C---:B------:R-:W-:Y:S01]  /*34a0*/  FMUL.FTZ R39, R27.reuse, R39 ;  /* 0x000000271b277220 */ /* 0x040fe20000410000 */
[----:B------:R-:W-:-:S02]  /*34b0*/  FMUL.FTZ R26, R27, R26 ;  /* 0x0000001a1b1a7220 */ /* 0x000fc40000410000 */
[----:B------:R-:W3:Y:S01]  /*34c0*/  LDL.LU R33, [R1+0x10] ;  /* 0x0000100001217983 */ /* 0x000ee20000300800 */
[C-C-:B------:R-:W-:Y:S01]  /*34d0*/  FFMA.FTZ R39, R57.reuse, R39, R35.reuse ;  /* 0x0000002739277223 */ /* 0x140fe20000010023 */
[----:B------:R-:W-:Y:S01]  /*34e0*/  FFMA.FTZ R57, R57, R26, R35 ;  /* 0x0000001a39397223 */ /* 0x000fe20000010023 */
[----:B------:R-:W-:Y:S02]  /*34f0*/  F2FP.BF16.F32.PACK_AB R26, R4, R31 ;  /* 0x0000001f041a723e */ /* 0x000fe400000010ff */
[----:B------:R-:W4:Y:S01]  /*3500*/  LDL.LU R31, [R1+0x6c] ;  /* 0x00006c00011f7983 */ /* 0x000f220000300800 */
[----:B------:R-:W-:-:S03]  /*3510*/  F2FP.BF16.F32.PACK_AB R27, R24, R20 ;  /* 0x00000014181b723e */ /* 0x000fc600000010ff */
[----:B------:R-:W5:Y:S04]  /*3520*/  LDL.LU R4, [R1+0x58] ;  /* 0x0000580001047983 */ /* 0x000f680000300800 */
[----:B------:R-:W2:Y:S04]  /*3530*/  LDL.LU R58, [R1+0x4c] ;  /* 0x00004c00013a7983 */ /* 0x000ea80000300800 */
[----:B------:R-:W5:Y:S01]  /*3540*/  LDL.LU R20, [R1+0xc] ;  /* 0x00000c0001147983 */ /* 0x000f620000300800 */
[----:B------:R-:W-:-:S03]  /*3550*/  F2FP.BF16.F32.PACK_AB R34, R8, R59 ;  /* 0x0000003b0822723e */ /* 0x000fc600000010ff */
[----:B------:R-:W2:Y:S04]  /*3560*/  LDL.LU R24, [R1+0x54] ;  /* 0x0000540001187983 */ /* 0x000ea80000300800 */
[----:B------:R-:W2:Y:S01]  /*3570*/  LDL.LU R59, [R1+0x44] ;  /* 0x00004400013b7983 */ /* 0x000ea20000300800 */
        /* <DEDUP_REMOVED lines=9> */
[----:B------:R-:W-:Y:S01]  /*3610*/  USHF.L.U32 UR9, UR6, 0x3, URZ ;  /* 0x0000000306097899 */ /* 0x000fe200080006ff */
[----:B------:R-:W-:-:S02]  /*3620*/  F2FP.BF16.F32.PACK_AB R50, R53, R50 ;  /* 0x000000323532723e */ /* 0x000fc400000010ff */
[----:B------:R-:W-:Y:S01]  /*3630*/  F2FP.BF16.F32.PACK_AB R46, R49, R46 ;  /* 0x0000002e312e723e */ /* 0x000fe200000010ff */
[----:B------:R-:W-:Y:S02]  /*3640*/  USHF.L.U64.HI UR7, UR6, 0x3, UR7 ;  /* 0x0000000306077899 */ /* 0x000fe40008010207 */
[----:B------:R-:W-:-:S04]  /*3650*/  UISETP.GE.U32.AND UP0, UPT, UR8, UR9, UPT ;  /* 0x000000090800728c */ /* 0x000fc8000bf06070 */
[----:B------:R-:W-:Y:S02]  /*3660*/  UISETP.GE.AND.EX UP0, UPT, UR5, UR7, UPT, UP0 ;  /* 0x000000070500728c */ /* 0x000fe4000bf06300 */
[----:B------:R-:W-:Y:S01]  /*3670*/  ULOP3.LUT UR4, UR4, 0x1, URZ, 0x3c, !UPT ;  /* 0x0000000104047892 */ /* 0x000fe2000f8e3cff */
[----:B---3--:R-:W-:Y:S02]  /*3680*/  F2FP.BF16.F32.PACK_AB R32, R16, R33 ;  /* 0x000000211020723e */ /* 0x008fe400000010ff */
[----:B------:R-:W-:Y:S01]  /*3690*/  F2FP.BF16.F32.PACK_AB R33, R39, R38 ;  /* 0x000000262721723e */ /* 0x000fe200000010ff */
[----:B----4-:R0:W-:Y:S01]  /*36a0*/  STG.E.64 desc[UR12][R30.64+0x5000], R26 ;  /* 0x0050001a1e007986 */ /* 0x0101e2000c101b0c */
[----:B-----5:R-:W-:Y:S02]  /*36b0*/  F2FP.BF16.F32.PACK_AB R28, R12, R20 ;  /* 0x000000140c1c723e */ /* 0x020fe400000010ff */
[----:B0-----:R-:W-:-:S03]  /*36c0*/  F2FP.BF16.F32.PACK_AB R27, R43, R44 ;  /* 0x0000002c2b1b723e */ /* 0x001fc600000010ff */
[----:B------:R0:W-:Y:S01]  /*36d0*/  STG.E.64 desc[UR12][R30.64+0xf000], R28 ;  /* 0x00f0001c1e007986 */ /* 0x0001e2000c101b0c */
[----:B--2---:R-:W-:Y:S02]  /*36e0*/  F2FP.BF16.F32.PACK_AB R26, R45, R24 ;  /* 0x000000182d1a723e */ /* 0x004fe400000010ff */
[----:B------:R-:W-:Y:S01]  /*36f0*/  F2FP.BF16.F32.PACK_AB R43, R23, R22 ;  /* 0x00000016172b723e */ /* 0x000fe200000010ff */
[----:B------:R1:W-:Y:S01]  /*3700*/  STG.E.64 desc[UR12][R30.64+0xa000], R34 ;  /* 0x00a000221e007986 */ /* 0x0003e2000c101b0c */
[----:B0-----:R-:W-:Y:S02]  /*3710*/  F2FP.BF16.F32.PACK_AB R28, R41, R4 ;  /* 0x00000004291c723e */ /* 0x001fe400000010ff */
        /* <DEDUP_REMOVED lines=23> */
.L_x_705:
        /* <DEDUP_REMOVED lines=15> */
.L_x_1664:


//--------------------- .text._ZN13group_norm_v214gn_cuda_kernelI13__nv_bfloat16Li320ELi2ELi32ELi80ELi256ELb0ELi64ELi320ELi320ELi4ELb1ELi74ELb0ELb0ENS_16CompileConditionILi1000EEEEEvPT_PKS4_S7_S7_flPfS8_Pj --------------------------
	.section	.text._ZN13group_norm_v214gn_cuda_kernelI13__nv_bfloat16Li320ELi2ELi32ELi80ELi256ELb0ELi64ELi320ELi320ELi4ELb1ELi74ELb0ELb0ENS_16CompileConditionILi1000EEEEEvPT_PKS4_S7_S7_flPfS8_Pj,"ax",@progbits
	.align	128
        .global         _ZN13group_norm_v214gn_cuda_kernelI13__nv_bfloat16Li320ELi2ELi32ELi80ELi256ELb0ELi64ELi320ELi320ELi4ELb1ELi74ELb0ELb0ENS_16CompileConditionILi1000EEEEEvPT_PKS4_S7_S7_flPfS8_Pj
        .type           _ZN13group_norm_v214gn_cuda_kernelI13__nv_bfloat16Li320ELi2ELi32ELi80ELi256ELb0ELi64ELi320ELi320ELi4ELb1ELi74ELb0ELb0ENS_16CompileConditionILi1000EEEEEvPT_PKS4_S7_S7_flPfS8_Pj,@function
        .size           _ZN13group_norm_v214gn_cuda_kernelI13__nv_bfloat16Li320ELi2ELi32ELi80ELi256ELb0ELi64ELi320ELi320ELi4ELb1ELi74ELb0ELb0ENS_16CompileConditionILi1000EEEEEvPT_PKS4_S7_S7_flPfS8_Pj,(.L_x_1665 - _ZN13group_norm_v214gn_cuda_kernelI13__nv_bfloat16Li320ELi2ELi32ELi80ELi256ELb0ELi64ELi320ELi320ELi4ELb1ELi74ELb0ELb0ENS_16CompileConditionILi1000EEEEEvPT_PKS4_S7_S7_flPfS8_Pj)
        .other          _ZN13group_norm_v214gn_cuda_kernelI13__nv_bfloat16Li320ELi2ELi32ELi80ELi256ELb0ELi64ELi320ELi320ELi4ELb1ELi74ELb0ELb0ENS_16CompileConditionILi1000EEEEEvPT_PKS4_S7_S7_flPfS8_Pj,@"STO_CUDA_ENTRY STV_DEFAULT"
_ZN13group_norm_v214gn_cuda_kernelI13__nv_bfloat16Li320ELi2ELi32ELi80ELi256ELb0ELi64ELi320ELi320ELi4ELb1ELi74ELb0ELb0ENS_16CompileConditionILi1000EEEEEvPT_PKS4_S7_S7_flPfS8_Pj:
.text._ZN13group_norm_v214gn_cuda_kernelI13__nv_bfloat16Li320ELi2ELi32ELi80ELi256ELb0ELi64ELi320ELi320ELi4ELb1ELi74ELb0ELb0ENS_16CompileConditionILi1000EEEEEvPT_PKS4_S7_S7_flPfS8_Pj:
        /* <DEDUP_REMOVED lines=12> */
[----:B------:R-:W3:Y:S01]  /*00c0*/  S2R R7, SR_CgaCtaId ;  /* 0x0000000000077919 */ /* 0x000ee20000008800 */
[----:B------:R-:W4:Y:S01]  /*00d0*/  LDCU.64 UR16, c[0x0][0x358] ;  /* 0x00006b00ff1077ac */ /* 0x000f220008000a00 */
[----:B------:R-:W-:Y:S01]  /*00e0*/  UMOV UR10, UR9 ;  /* 0x00000009000a7c82 */ /* 0x000fe20008000000 */
[----:B------:R-:W-:Y:S01]  /*00f0*/  UMOV UR5, URZ ;  /* 0x000000ff00057c82 */ /* 0x000fe20008000000 */
[----:B--2---:R-:W-:Y:S02]  /*0100*/  UISETP.EQ.U32.AND UP1, UPT, UR6, URZ, UPT ;  /* 0x000000ff0600728c */ /* 0x004fe4000bf22070 */
[----:B-1----:R-:W-:Y:S02]  /*0110*/  ULOP3.LUT UP0, URZ, UR4, 0x3, URZ, 0xc0, !UPT ;  /* 0x0000000304ff7892 */ /* 0x002fe4000f80c0ff */
[----:B------:R-:W-:-:S02]  /*0120*/  USHF.L.U32 UR4, UR4, 0x6, URZ ;  /* 0x0000000604047899 */ /* 0x000fc400080006ff */
[----:B------:R-:W-:Y:S02]  /*0130*/  UISETP.EQ.OR.EX UP0, UPT, UR7, URZ, UP0, UP1 ;  /* 0x000000ff0700728c */ /* 0x000fe40008702710 */
[----:B------:R-:W-:Y:S01]  /*0140*/  ULOP3.LUT UR6, UR4, 0xc0, URZ, 0xc0, !UPT ;  /* 0x000000c004067892 */ /* 0x000fe2000f8ec0ff */
[----:B0-----:R-:W-:Y:S02]  /*0150*/  LOP3.LUT R0, R2, 0xffff, RZ, 0xc0, !PT ;  /* 0x0000ffff02007812 */ /* 0x001fe400078ec0ff */
[----:B------:R-:W-:Y:S01]  /*0160*/  UMOV UR4, URZ ;  /* 0x000000ff00047c82 */ /* 0x000fe20008000000 */
[----:B------:R-:W-:Y:S02]  /*0170*/  PLOP3.LUT P0, PT, PT, PT, UP0, 0x80, 0x8 ;  /* 0x000000000008781c */ /* 0x000fe40003f0f008 */
[----:B------:R-:W-:Y:S02]  /*0180*/  IMAD R0, R0, 0xcccd, RZ ;  /* 0x0000cccd00007824 */ /* 0x000fe400078e02ff */
[----:B------:R-:W-:-:S03]  /*0190*/  ISETP.GT.U32.OR P0, PT, R2, 0x3, P0 ;  /* 0x000000030200780c */ /* 0x000fc60000704470 */
[----:B------:R-:W-:-:S04]  /*01a0*/  SHF.R.U32.HI R3, RZ, 0x16, R0 ;  /* 0x00000016ff037819 */ /* 0x000fc80000011600 */
[----:B------:R-:W-:-:S05]  /*01b0*/  PRMT R0, R3, 0x9910, RZ ;  /* 0x0000991003007816 */ /* 0x000fca00000000ff */
[----:B------:R-:W-:-:S05]  /*01c0*/  IMAD R0, R0, 0x50, RZ ;  /* 0x0000005000007824 */ /* 0x000fca00078e02ff */
[----:B------:R-:W-:-:S04]  /*01d0*/  IADD3 R0, PT, PT, RZ, -R0, RZ ;  /* 0x80000000ff007210 */ /* 0x000fc80007ffe0ff */
[----:B------:R-:W-:Y:S02]  /*01e0*/  PRMT R5, R0, 0x7710, RZ ;  /* 0x0000771000057816 */ /* 0x000fe400000000ff */
[----:B------:R-:W-:Y:S02]  /*01f0*/  MOV R0, 0x400 ;  /* 0x0000040000007802 */ /* 0x000fe40000000f00 */
[----:B------:R-:W-:Y:S02]  /*0200*/  IADD3 R4, PT, PT, R5, R2, RZ ;  /* 0x0000000205047210 */ /* 0x000fe40007ffe0ff */
[----:B---3--:R-:W-:Y:S02]  /*0210*/  LEA R5, R7, R0, 0x18 ;  /* 0x0000000007057211 */ /* 0x008fe400078ec0ff */
[----:B------:R-:W-:-:S05]  /*0220*/  LOP3.LUT R4, R4, 0xffff, RZ, 0xc0, !PT ;  /* 0x0000ffff04047812 */ /* 0x000fca00078ec0ff */
[----:B------:R-:W-:Y:S01]  /*0230*/  IMAD R6, R4, 0x28, R5 ;  /* 0x0000002804067824 */ /* 0x000fe200078e0205 */
[----:B------:R-:W-:-:S04]  /*0240*/  SHF.R.U32.HI R5, RZ, 0x2, R2 ;  /* 0x00000002ff057819 */ /* 0x000fc80000011602 */
[----:B----4-:R-:W-:-:S07]  /*0250*/  LEA R6, R3, R6, 0x3 ;  /* 0x0000000603067211 */ /* 0x010fce00078e18ff */
.L_x_714:
[----:B------:R-:W-:Y:S01]  /*0260*/  ULOP3.LUT UR7, UR10, 0x7, URZ, 0xc0, !UPT ;  /* 0x000000070a077892 */ /* 0x000fe2000f8ec0ff */
[----:B------:R-:W-:Y:S01]  /*0270*/  HFMA2 R89, -RZ, RZ, 0, 0 ;  /* 0x00000000ff597431 */ /* 0x000fe200000001ff */
[----:B------:R-:W-:Y:S01]  /*0280*/  USHF.R.U64 UR20, UR10, 0x3, UR5 ;  /* 0x000000030a147899 */ /* 0x000fe20008001205 */
[----:B------:R-:W-:Y:S01]  /*0290*/  IADD3 R0, PT, PT, R3, UR6, RZ ;  /* 0x0000000603007c10 */ /* 0x000fe2000fffe0ff */
[----:B------:R-:W-:Y:S01]  /*02a0*/  UIMAD UR12, UR7, 0x140, URZ ;  /* 0x00000140070c78a4 */ /* 0x000fe2000f8e02ff */
[----:B0-----:R-:W0:Y:S03]  /*02b0*/  LDCU.64 UR18, c[0x0][0x388] ;  /* 0x00007100ff1277ac */ /* 0x001e260008000a00 */
[----:B------:R-:W-:Y:S01]  /*02c0*/  MOV R9, UR20 ;  /* 0x0000001400097c02 */ /* 0x000fe20008000f00 */
[----:B------:R-:W-:Y:S01]  /*02d0*/  IMAD R7, R0, 0xa00, RZ ;  /* 0x00000a0000077824 */ /* 0x000fe200078e02ff */
        /* <DEDUP_REMOVED lines=8> */
[----:B0-----:R-:W-:-:S04]  /*0360*/  IADD3 R12, P1, PT, R7, UR18, RZ ;  /* 0x00000012070c7c10 */ /* 0x001fc8000ff3e0ff */
        /* <DEDUP_REMOVED lines=17> */
[----:B------:R-:W-:Y:S01]  /*0480*/  ISETP.GT.U32.AND P1, PT, R2, 0xf, PT ;  /* 0x0000000f0200780c */ /* 0x000fe20003f24070 */
[----:B------:R-:W-:Y:S01]  /*0490*/  UIADD3 UR8, UP0, UPT, UR10, 0x4a, URZ ;  /* 0x0000004a0a087890 */ /* 0x000fe2000ff1e0ff */
[----:B------:R-:W-:Y:S01]  /*04a0*/  BSSY.RECONVERGENT B0, `(.L_x_706) ;  /* 0x000017c000007945 */ /* 0x000fe20003800200 */
[----:B------:R-:W-:-:S02]  /*04b0*/  USHF.L.U32 UR7, UR10, 0x2, URZ ;  /* 0x000000020a077899 */ /* 0x000fc400080006ff */
[----:B------:R-:W-:Y:S02]  /*04c0*/  UIADD3.X UR5, UPT, UPT, URZ, UR5, URZ, UP0, !UPT ;  /* 0x00000005ff057290 */ /* 0x000fe400087fe4ff */
[----:B------:R-:W-:Y:S01]  /*04d0*/  ULOP3.LUT UR14, UR7, 0x1c, URZ, 0xc0, !UPT ;  /* 0x0000001c070e7892 */ /* 0x000fe2000f8ec0ff */
[----:B------:R-:W-:Y:S01]  /*04e0*/  UMOV UR10, UR8 ;  /* 0x00000008000a7c82 */ /* 0x000fe20008000000 */
        /* <DEDUP_REMOVED lines=40> */
[C---:B-----5:R-:W-:Y:S02]  /*0770*/  PRMT R21, R22.reuse, 0x7632, R21 ;  /* 0x0000763216157816 */ /* 0x060fe40000000015 */
        /* <DEDUP_REMOVED lines=187> */
[----:B0-----:R-:W0:Y:S01]  /*1330*/  S2R R41, SR_CgaCtaId ;  /* 0x0000000000297919 */ /* 0x001e220000008800 */
[----:B------:R-:W-:Y:S02]  /*1340*/  IADD3 R90, PT, PT, R5, UR14, RZ ;  /* 0x0000000e055a7c10 */ /* 0x000fe4000fffe0ff */
[----:B------:R-:W-:Y:S02]  /*1350*/  MOV R43, 0x50 ;  /* 0x00000050002b7802 */ /* 0x000fe40000000f00 */
[----:B------:R-:W-:Y:S02]  /*1360*/  MOV R54, 0x400 ;  /* 0x0000040000367802 */ /* 0x000fe40000000f00 */
[----:B------:R-:W-:Y:S01]  /*1370*/  SHF.L.U32 R55, R2, 0x3, RZ ;  /* 0x0000000302377819 */ /* 0x000fe200000006ff */
[----:B------:R-:W-:-:S03]  /*1380*/  IMAD R90, R90, R43, -UR12 ;  /* 0x8000000c5a5a7e24 */ /* 0x000fc6000f8e022b */
[----:B------:R-:W-:Y:S02]  /*1390*/  LOP3.LUT R55, R55, 0x18, RZ, 0xc0, !PT ;  /* 0x0000001837377812 */ /* 0x000fe400078ec0ff */
[C---:B------:R-:W-:Y:S02]  /*13a0*/  IADD3 R42, PT, PT, R90.reuse, 0x4, RZ ;  /* 0x000000045a2a7810 */ /* 0x040fe40007ffe0ff */
[C---:B------:R-:W-:Y:S02]  /*13b0*/  IADD3 R44, PT, PT, R90.reuse, 0x8, RZ ;  /* 0x000000085a2c7810 */ /* 0x040fe40007ffe0ff */
[C---:B------:R-:W-:Y:S02]  /*13c0*/  IADD3 R46, PT, PT, R90.reuse, 0xc, RZ ;  /* 0x0000000c5a2e7810 */ /* 0x040fe40007ffe0ff */
[----:B------:R-:W-:Y:S02]  /*13d0*/  SHF.R.U32.HI R45, RZ, 0x2, R44 ;  /* 0x00000002ff2d7819 */ /* 0x000fe4000001162c */
[----:B------:R-:W-:-:S02]  /*13e0*/  IADD3 R47, PT, PT, R90, 0x10, RZ ;  /* 0x000000105a2f7810 */ /* 0x000fc40007ffe0ff */
[C---:B------:R-:W-:Y:S02]  /*13f0*/  IADD3 R48, PT, PT, R90.reuse, 0x14, RZ ;  /* 0x000000145a307810 */ /* 0x040fe40007ffe0ff */
[----:B------:R-:W-:Y:S02]  /*1400*/  SHF.R.U32.HI R47, RZ, 0x2, R47 ;  /* 0x00000002ff2f7819 */ /* 0x000fe4000001162f */
[----:B------:R-:W-:Y:S02]  /*1410*/  SHF.R.U32.HI R49, RZ, 0x2, R48 ;  /* 0x00000002ff317819 */ /* 0x000fe40000011630 */
[C---:B------:R-:W-:Y:S02]  /*1420*/  IADD3 R50, PT, PT, R90.reuse, 0x18, RZ ;  /* 0x000000185a327810 */ /* 0x040fe40007ffe0ff */
[----:B------:R-:W-:Y:S02]  /*1430*/  IADD3 R93, PT, PT, R90, 0x1c, RZ ;  /* 0x0000001c5a5d7810 */ /* 0x000fe40007ffe0ff */
[----:B0-----:R-:W-:-:S02]  /*1440*/  LEA R54, R41, R54, 0x18 ;  /* 0x0000003629367211 */ /* 0x001fc400078ec0ff */
[----:B------:R-:W-:Y:S02]  /*1450*/  SHF.R.U32.HI R41, RZ, 0x2, R90 ;  /* 0x00000002ff297819 */ /* 0x000fe4000001165a */
[----:B------:R-:W-:Y:S01]  /*1460*/  SHF.R.U32.HI R51, RZ, 0x2, R50 ;  /* 0x00000002ff337819 */ /* 0x000fe20000011632 */
[----:B------:R-:W-:Y:S01]  /*1470*/  IMAD R44, R45, 0x28, R54 ;  /* 0x000000282d2c7824 */ /* 0x000fe200078e0236 */
[----:B------:R-:W-:Y:S01]  /*1480*/  SHF.R.U32.HI R45, RZ, 0x2, R46 ;  /* 0x00000002ff2d7819 */ /* 0x000fe2000001162e */
[----:B------:R-:W-:Y:S01]  /*1490*/  IMAD R40, R41, 0x28, R54 ;  /* 0x0000002829287824 */ /* 0x000fe200078e0236 */
[----:B------:R-:W-:Y:S01]  /*14a0*/  SHF.R.U32.HI R41, RZ, 0x2, R42 ;  /* 0x00000002ff297819 */ /* 0x000fe2000001162a */
[--C-:B------:R-:W-:Y:S01]  /*14b0*/  IMAD R48, R47, 0x28, R54.reuse ;  /* 0x000000282f307824 */ /* 0x100fe200078e0236 */
[----:B------:R-:W-:Y:S01]  /*14c0*/  IADD3 R44, PT, PT, R55, R44, RZ ;  /* 0x0000002c372c7210 */ /* 0x000fe20007ffe0ff */
[--C-:B------:R-:W-:Y:S01]  /*14d0*/  IMAD R46, R45, 0x28, R54.reuse ;  /* 0x000000282d2e7824 */ /* 0x100fe200078e0236 */
[----:B------:R-:W-:Y:S01]  /*14e0*/  IADD3 R40, PT, PT, R40, R55, RZ ;  /* 0x0000003728287210 */ /* 0x000fe20007ffe0ff */
[--C-:B------:R-:W-:Y:S01]  /*14f0*/  IMAD R42, R41, 0x28, R54.reuse ;  /* 0x00000028292a7824 */ /* 0x100fe200078e0236 */
[----:B------:R-:W-:Y:S01]  /*1500*/  IADD3 R48, PT, PT, R55, R48, RZ ;  /* 0x0000003037307210 */ /* 0x000fe20007ffe0ff */
[--C-:B------:R-:W-:Y:S01]  /*1510*/  IMAD R50, R49, 0x28, R54.reuse ;  /* 0x0000002831327824 */ /* 0x100fe200078e0236 */
[C---:B------:R-:W-:Y:S01]  /*1520*/  IADD3 R46, PT, PT, R55.reuse, R46, RZ ;  /* 0x0000002e372e7210 */ /* 0x040fe20007ffe0ff */
[----:B------:R-:W-:Y:S01]  /*1530*/  LDS.64 R44, [R44] ;  /* 0x000000002c2c7984 */ /* 0x000fe20000000a00 */
[----:B------:R-:W-:Y:S01]  /*1540*/  IADD3 R42, PT, PT, R55, R42, RZ ;  /* 0x0000002a372a7210 */ /* 0x000fe20007ffe0ff */
[----:B------:R-:W-:Y:S01]  /*1550*/  IMAD R52, R51, 0x28, R54 ;  /* 0x0000002833347824 */ /* 0x000fe200078e0236 */
[----:B------:R-:W-:Y:S01]  /*1560*/  IADD3 R50, PT, PT, R55, R50, RZ ;  /* 0x0000003237327210 */ /* 0x000fe20007ffe0ff */
[----:B------:R-:W0:Y:S01]  /*1570*/  LDS.64 R40, [R40] ;  /* 0x0000000028287984 */ /* 0x000e220000000a00 */
[----:B------:R-:W-:-:S02]  /*1580*/  SHF.R.U32.HI R93, RZ, 0x2, R93 ;  /* 0x00000002ff5d7819 */ /* 0x000fc4000001165d */
[----:B------:R-:W-:Y:S01]  /*1590*/  IADD3 R52, PT, PT, R55, R52, RZ ;  /* 0x0000003437347210 */ /* 0x000fe20007ffe0ff */
[----:B------:R-:W1:Y:S04]  /*15a0*/  LDS.64 R42, [R42] ;  /* 0x000000002a2a7984 */ /* 0x000e680000000a00 */
[----:B------:R-:W2:Y:S04]  /*15b0*/  LDS.64 R46, [R46] ;  /* 0x000000002e2e7984 */ /* 0x000ea80000000a00 */
[----:B------:R-:W3:Y:S04]  /*15c0*/  LDS.64 R48, [R48] ;  /* 0x0000000030307984 */ /* 0x000ee80000000a00 */
[----:B------:R-:W4:Y:S04]  /*15d0*/  LDS.64 R50, [R50] ;  /* 0x0000000032327984 */ /* 0x000f280000000a00 */
[----:B------:R-:W5:Y:S01]  /*15e0*/  LDS.64 R52, [R52] ;  /* 0x0000000034347984 */ /* 0x000f620000000a00 */
[----:B0-----:R-:W-:Y:S01]  /*15f0*/  FADD.FTZ R91, RZ, R40 ;  /* 0x00000028ff5b7221 */ /* 0x001fe20000010000 */
[----:B------:R-:W-:-:S03]  /*1600*/  FADD.FTZ R40, RZ, R41 ;  /* 0x00000029ff287221 */ /* 0x000fc60000010000 */
[----:B-1----:R-:W-:Y:S01]  /*1610*/  FADD.FTZ R91, R91, R42 ;  /* 0x0000002a5b5b7221 */ /* 0x002fe20000010000 */
[----:B------:R-:W-:Y:S01]  /*1620*/  IADD3 R42, PT, PT, R90, 0x20, RZ ;  /* 0x000000205a2a7810 */ /* 0x000fe20007ffe0ff */
[----:B------:R-:W-:Y:S02]  /*1630*/  FADD.FTZ R40, R40, R43 ;  /* 0x0000002b28287221 */ /* 0x000fe40000010000 */
[----:B------:R-:W-:Y:S01]  /*1640*/  FADD.FTZ R91, R91, R44 ;  /* 0x0000002c5b5b7221 */ /* 0x000fe20000010000 */
[----:B------:R-:W-:Y:S01]  /*1650*/  SHF.R.U32.HI R41, RZ, 0x2, R42 ;  /* 0x00000002ff297819 */ /* 0x000fe2000001162a */
[----:B------:R-:W-:Y:S01]  /*1660*/  IMAD R42, R93, 0x28, R54 ;  /* 0x000000285d2a7824 */ /* 0x000fe200078e0236 */
[----:B------:R-:W-:Y:S01]  /*1670*/  IADD3 R93, PT, PT, R90, 0x30, RZ ;  /* 0x000000305a5d7810 */ /* 0x000fe20007ffe0ff */
[----:B--2---:R-:W-:Y:S02]  /*1680*/  FADD.FTZ R91, R91, R46 ;  /* 0x0000002e5b5b7221 */ /* 0x004fe40000010000 */
[----:B------:R-:W-:Y:S01]  /*1690*/  IMAD R92, R41, 0x28, R54 ;  /* 0x00000028295c7824 */ /* 0x000fe200078e0236 */
[----:B------:R-:W-:Y:S01]  /*16a0*/  IADD3 R41, PT, PT, R55, R42, RZ ;  /* 0x0000002a37297210 */ /* 0x000fe20007ffe0ff */
[----:B------:R-:W-:Y:S01]  /*16b0*/  FADD.FTZ R42, R40, R45 ;  /* 0x0000002d282a7221 */ /* 0x000fe20000010000 */
[----:B------:R-:W-:Y:S01]  /*16c0*/  IADD3 R45, PT, PT, R90, 0x24, RZ ;  /* 0x000000245a2d7810 */ /* 0x000fe20007ffe0ff */
[----:B---3--:R-:W-:Y:S01]  /*16d0*/  FADD.FTZ R91, R91, R48 ;  /* 0x000000305b5b7221 */ /* 0x008fe20000010000 */
[----:B------:R-:W-:Y:S01]  /*16e0*/  IADD3 R43, PT, PT, R55, R92, RZ ;  /* 0x0000005c372b7210 */ /* 0x000fe20007ffe0ff */
[----:B------:R-:W-:Y:S01]  /*16f0*/  FADD.FTZ R44, R42, R47 ;  /* 0x0000002f2a2c7221 */ /* 0x000fe20000010000 */
[----:B------:R-:W0:Y:S01]  /*1700*/  LDS.64 R40, [R41] ;  /* 0x0000000029287984 */ /* 0x000e220000000a00 */
[----:B------:R-:W-:Y:S01]  /*1710*/  SHF.R.U32.HI R45, RZ, 0x2, R45 ;  /* 0x00000002ff2d7819 */ /* 0x000fe2000001162d */
[----:B----4-:R-:W-:Y:S01]  /*1720*/  FADD.FTZ R47, R91, R50 ;  /* 0x000000325b2f7221 */ /* 0x010fe20000010000 */
[----:B------:R-:W-:Y:S01]  /*1730*/  IADD3 R48, PT, PT, R90, 0x28, RZ ;  /* 0x000000285a307810 */ /* 0x000fe20007ffe0ff */
[----:B------:R-:W1:Y:S01]  /*1740*/  LDS.64 R42, [R43] ;  /* 0x000000002b2a7984 */ /* 0x000e620000000a00 */
[----:B------:R-:W-:Y:S01]  /*1750*/  FADD.FTZ R44, R44, R49 ;  /* 0x000000312c2c7221 */ /* 0x000fe20000010000 */
[----:B------:R-:W-:Y:S01]  /*1760*/  IMAD R46, R45, 0x28, R54 ;  /* 0x000000282d2e7824 */ /* 0x000fe200078e0236 */
[----:B------:R-:W-:Y:S01]  /*1770*/  SHF.R.U32.HI R49, RZ, 0x2, R48 ;  /* 0x00000002ff317819 */ /* 0x000fe20000011630 */
[----:B-----5:R-:W-:Y:S01]  /*1780*/  FADD.FTZ R47, R47, R52 ;  /* 0x000000342f2f7221 */ /* 0x020fe20000010000 */
[----:B------:R-:W-:Y:S01]  /*1790*/  IADD3 R48, PT, PT, R90, 0x2c, RZ ;  /* 0x0000002c5a307810 */ /* 0x000fe20007ffe0ff */
[----:B------:R-:W-:Y:S01]  /*17a0*/  FADD.FTZ R44, R44, R51 ;  /* 0x000000332c2c7221 */ /* 0x000fe20000010000 */
[----:B------:R-:W-:-:S02]  /*17b0*/  IADD3 R45, PT, PT, R55, R46, RZ ;  /* 0x0000002e372d7210 */ /* 0x000fc40007ffe0ff */
[----:B------:R-:W-:Y:S01]  /*17c0*/  SHF.R.U32.HI R51, RZ, 0x2, R48 ;  /* 0x00000002ff337819 */ /* 0x000fe20000011630 */
[--C-:B------:R-:W-:Y:S02]  /*17d0*/  IMAD R48, R49, 0x28, R54.reuse ;  /* 0x0000002831307824 */ /* 0x100fe400078e0236 */
[----:B------:R-:W-:Y:S01]  /*17e0*/  FADD.FTZ R46, R44, R53 ;  /* 0x000000352c2e7221 */ /* 0x000fe20000010000 */
[C---:B------:R-:W-:Y:S01]  /*17f0*/  IADD3 R49, PT, PT, R90.reuse, 0x38, RZ ;  /* 0x000000385a317810 */ /* 0x040fe20007ffe0ff */
[----:B------:R-:W2:Y:S01]  /*1800*/  LDS.64 R44, [R45] ;  /* 0x000000002d2c7984 */ /* 0x000ea20000000a00 */
[----:B------:R-:W-:Y:S01]  /*1810*/  IMAD R50, R51, 0x28, R54 ;  /* 0x0000002833327824 */ /* 0x000fe200078e0236 */
[C---:B------:R-:W-:Y:S02]  /*1820*/  IADD3 R52, PT, PT, R55.reuse, R48, RZ ;  /* 0x0000003037347210 */ /* 0x040fe40007ffe0ff */
[----:B------:R-:W-:Y:S02]  /*1830*/  IADD3 R92, PT, PT, R90, 0x3c, RZ ;  /* 0x0000003c5a5c7810 */ /* 0x000fe40007ffe0ff */
[----:B------:R-:W-:-:S02]  /*1840*/  IADD3 R50, PT, PT, R55, R50, RZ ;  /* 0x0000003237327210 */ /* 0x000fc40007ffe0ff */
[C---:B------:R-:W-:Y:S02]  /*1850*/  IADD3 R48, PT, PT, R90.reuse, 0x40, RZ ;  /* 0x000000405a307810 */ /* 0x040fe40007ffe0ff */
[----:B------:R-:W-:Y:S02]  /*1860*/  IADD3 R91, PT, PT, R90, 0x48, RZ ;  /* 0x000000485a5b7810 */ /* 0x000fe40007ffe0ff */
[----:B------:R-:W-:Y:S02]  /*1870*/  SHF.R.U32.HI R93, RZ, 0x2, R93 ;  /* 0x00000002ff5d7819 */ /* 0x000fe4000001165d */
[----:B------:R-:W-:Y:S02]  /*1880*/  SHF.R.U32.HI R49, RZ, 0x2, R49 ;  /* 0x00000002ff317819 */ /* 0x000fe40000011631 */
[----:B------:R-:W-:Y:S01]  /*1890*/  SHF.R.U32.HI R92, RZ, 0x2, R92 ;  /* 0x00000002ff5c7819 */ /* 0x000fe2000001165c */
[----:B------:R-:W-:Y:S01]  /*18a0*/  IMAD R93, R93, 0x28, R54 ;  /* 0x000000285d5d7824 */ /* 0x000fe200078e0236 */
[----:B------:R-:W-:Y:S01]  /*18b0*/  SHF.R.U32.HI R48, RZ, 0x2, R48 ;  /* 0x00000002ff307819 */ /* 0x000fe20000011630 */
[--C-:B------:R-:W-:Y:S01]  /*18c0*/  IMAD R49, R49, 0x28, R54.reuse ;  /* 0x0000002831317824 */ /* 0x100fe200078e0236 */
[----:B------:R-:W-:Y:S01]  /*18d0*/  SHF.R.U32.HI R91, RZ, 0x2, R91 ;  /* 0x00000002ff5b7819 */ /* 0x000fe2000001165b */
[----:B------:R-:W-:Y:S01]  /*18e0*/  IMAD R92, R92, 0x28, R54 ;  /* 0x000000285c5c7824 */ /* 0x000fe200078e0236 */
[----:B------:R-:W-:Y:S01]  /*18f0*/  IADD3 R93, PT, PT, R55, R93, RZ ;  /* 0x0000005d375d7210 */ /* 0x000fe20007ffe0ff */
[----:B0-----:R-:W-:Y:S01]  /*1900*/  FADD.FTZ R47, R47, R40 ;  /* 0x000000282f2f7221 */ /* 0x001fe20000010000 */
[----:B------:R-:W-:Y:S01]  /*1910*/  FADD.FTZ R46, R46, R41 ;  /* 0x000000292e2e7221 */ /* 0x000fe20000010000 */
[----:B------:R-:W-:Y:S01]  /*1920*/  IMAD R48, R48, 0x28, R54 ;  /* 0x0000002830307824 */ /* 0x000fe200078e0236 */
[----:B------:R0:W3:Y:S01]  /*1930*/  LDS.64 R40, [R52] ;  /* 0x0000000034287984 */ /* 0x0000e20000000a00 */
[----:B-1----:R-:W-:Y:S01]  /*1940*/  FADD.FTZ R53, R47, R42 ;  /* 0x0000002a2f357221 */ /* 0x002fe20000010000 */
[----:B------:R-:W-:Y:S01]  /*1950*/  FADD.FTZ R51, R46, R43 ;  /* 0x0000002b2e337221 */ /* 0x000fe20000010000 */
[C---:B------:R-:W-:Y:S01]  /*1960*/  IADD3 R42, PT, PT, R90.reuse, 0x34, RZ ;  /* 0x000000345a2a7810 */ /* 0x040fe20007ffe0ff */
[----:B------:R1:W4:Y:S01]  /*1970*/  LDS.64 R46, [R50] ;  /* 0x00000000322e7984 */ /* 0x0003220000000a00 */
[----:B------:R-:W-:-:S02]  /*1980*/  IADD3 R43, PT, PT, R90, 0x4c, RZ ;  /* 0x0000004c5a2b7810 */ /* 0x000fc40007ffe0ff */
[----:B------:R-:W-:Y:S01]  /*1990*/  SHF.R.U32.HI R42, RZ, 0x2, R42 ;  /* 0x00000002ff2a7819 */ /* 0x000fe2000001162a */
[--C-:B0-----:R-:W-:Y:S01]  /*19a0*/  IMAD R52, R91, 0x28, R54.reuse ;  /* 0x000000285b347824 */ /* 0x101fe200078e0236 */
[----:B------:R-:W-:Y:S02]  /*19b0*/  SHF.R.U32.HI R43, RZ, 0x2, R43 ;  /* 0x00000002ff2b7819 */ /* 0x000fe4000001162b */
[----:B------:R-:W-:Y:S01]  /*19c0*/  IADD3 R92, PT, PT, R55, R92, RZ ;  /* 0x0000005c375c7210 */ /* 0x000fe20007ffe0ff */
[----:B------:R-:W-:Y:S01]  /*19d0*/  IMAD R42, R42, 0x28, R54 ;  /* 0x000000282a2a7824 */ /* 0x000fe200078e0236 */
[----:B-1----:R-:W-:Y:S01]  /*19e0*/  IADD3 R50, PT, PT, R90, 0x44, RZ ;  /* 0x000000445a327810 */ /* 0x002fe20007ffe0ff */
[----:B--2---:R-:W-:Y:S01]  /*19f0*/  FADD.FTZ R90, R51, R45 ;  /* 0x0000002d335a7221 */ /* 0x004fe20000010000 */
[----:B------:R-:W-:Y:S02]  /*1a00*/  IADD3 R48, PT, PT, R55, R48, RZ ;  /* 0x0000003037307210 */ /* 0x000fe40007ffe0ff */
[----:B------:R-:W-:-:S02]  /*1a10*/  SHF.R.U32.HI R50, RZ, 0x2, R50 ;  /* 0x00000002ff327819 */ /* 0x000fc40000011632 */
[C---:B------:R-:W-:Y:S02]  /*1a20*/  IADD3 R42, PT, PT, R55.reuse, R42, RZ ;  /* 0x0000002a372a7210 */ /* 0x040fe40007ffe0ff */
[----:B------:R-:W-:Y:S01]  /*1a30*/  IADD3 R52, PT, PT, R55, R52, RZ ;  /* 0x0000003437347210 */ /* 0x000fe20007ffe0ff */
[--C-:B------:R-:W-:Y:S02]  /*1a40*/  IMAD R50, R50, 0x28, R54.reuse ;  /* 0x0000002832327824 */ /* 0x100fe400078e0236 */
[----:B------:R-:W-:Y:S02]  /*1a50*/  IMAD R54, R43, 0x28, R54 ;  /* 0x000000282b367824 */ /* 0x000fe400078e0236 */
[----:B------:R-:W-:Y:S01]  /*1a60*/  FADD.FTZ R43, R53, R44 ;  /* 0x0000002c352b7221 */ /* 0x000fe20000010000 */
[C---:B------:R-:W-:Y:S01]  /*1a70*/  IADD3 R44, PT, PT, R55.reuse, R49, RZ ;  /* 0x00000031372c7210 */ /* 0x040fe20007ffe0ff */
[----:B------:R-:W-:Y:S01]  /*1a80*/  LDS.64 R52, [R52] ;  /* 0x0000000034347984 */ /* 0x000fe20000000a00 */
[----:B------:R-:W-:-:S02]  /*1a90*/  IADD3 R50, PT, PT, R55, R50, RZ ;  /* 0x0000003237327210 */ /* 0x000fc40007ffe0ff */
[----:B------:R-:W-:Y:S01]  /*1aa0*/  IADD3 R55, PT, PT, R55, R54, RZ ;  /* 0x0000003637377210 */ /* 0x000fe20007ffe0ff */
[----:B------:R-:W-:Y:S04]  /*1ab0*/  LDS.64 R48, [R48] ;  /* 0x0000000030307984 */ /* 0x000fe80000000a00 */
[----:B------:R-:W-:Y:S04]  /*1ac0*/  LDS.64 R44, [R44] ;  /* 0x000000002c2c7984 */ /* 0x000fe80000000a00 */
[----:B------:R-:W-:Y:S01]  /*1ad0*/  LDS.64 R50, [R50] ;  /* 0x0000000032327984 */ /* 0x000fe20000000a00 */
[----:B---3--:R-:W-:Y:S01]  /*1ae0*/  FADD.FTZ R43, R43, R40 ;  /* 0x000000282b2b7221 */ /* 0x008fe20000010000 */
[----:B------:R-:W-:-:S02]  /*1af0*/  FADD.FTZ R90, R90, R41 ;  /* 0x000000295a5a7221 */ /* 0x000fc40000010000 */
[----:B------:R-:W0:Y:S01]  /*1b00*/  LDS.64 R40, [R93] ;  /* 0x000000005d287984 */ /* 0x000e220000000a00 */
[----:B----4-:R-:W-:Y:S01]  /*1b10*/  FADD.FTZ R91, R43, R46 ;  /* 0x0000002e2b5b7221 */ /* 0x010fe20000010000 */
[----:B------:R-:W-:Y:S02]  /*1b20*/  FADD.FTZ R90, R90, R47 ;  /* 0x0000002f5a5a7221 */ /* 0x000fe40000010000 */
[----:B------:R-:W1:Y:S04]  /*1b30*/  LDS.64 R42, [R42] ;  /* 0x000000002a2a7984 */ /* 0x000e680000000a00 */
[----:B------:R-:W2:Y:S04]  /*1b40*/  LDS.64 R46, [R92] ;  /* 0x000000005c2e7984 */ /* 0x000ea80000000a00 */
[----:B------:R-:W3:Y:S01]  /*1b50*/  LDS.64 R54, [R55] ;  /* 0x0000000037367984 */ /* 0x000ee20000000a00 */
        /* <DEDUP_REMOVED lines=10> */
[----:B------:R-:W-:Y:S01]  /*1c00*/  FADD.FTZ R91, R91, R50 ;  /* 0x000000325b5b7221 */ /* 0x000fe20000010000 */
[----:B------:R-:W-:-:S03]  /*1c10*/  FADD.FTZ R90, R90, R51 ;  /* 0x000000335a5a7221 */ /* 0x000fc60000010000 */
[----:B------:R-:W-:Y:S01]  /*1c20*/  FADD.FTZ R91, R91, R52 ;  /* 0x000000345b5b7221 */ /* 0x000fe20000010000 */
[----:B------:R-:W-:-:S03]  /*1c30*/  FADD.FTZ R90, R90, R53 ;  /* 0x000000355a5a7221 */ /* 0x000fc60000010000 */
[----:B---3--:R-:W-:Y:S01]  /*1c40*/  FADD.FTZ R54, R91, R54 ;  /* 0x000000365b367221 */ /* 0x008fe20000010000 */
[----:B------:R-:W-:-:S07]  /*1c50*/  FADD.FTZ R55, R90, R55 ;  /* 0x000000375a377221 */ /* 0x000fce0000010000 */
.L_x_707:
[----:B------:R-:W-:Y:S05]  /*1c60*/  BSYNC.RECONVERGENT B0 ;  /* 0x0000000000007941 */ /* 0x000fea0003800200 */
.L_x_706:
[----:B0-----:R-:W0:Y:S01]  /*1c70*/  SHFL.BFLY PT, R41, R54, 0x2, 0x1f ;  /* 0x0c401f0036297f89 */ /* 0x001e2200000e0000 */
[----:B------:R-:W-:Y:S01]  /*1c80*/  LOP3.LUT P2, RZ, R2, 0x3f3, RZ, 0xc0, !PT ;  /* 0x000003f302ff7812 */ /* 0x000fe2000784c0ff */
[----:B------:R-:W-:Y:S02]  /*1c90*/  BSSY.RECONVERGENT B0, `(.L_x_708) ;  /* 0x0000015000007945 */ /* 0x000fe40003800200 */
[----:B------:R-:W1:Y:S01]  /*1ca0*/  SHFL.BFLY PT, R40, R55, 0x2, 0x1f ;  /* 0x0c401f0037287f89 */ /* 0x000e6200000e0000 */
[----:B------:R-:W2:Y:S01]  /*1cb0*/  S2R R47, SR_CTAID.Y ;  /* 0x00000000002f7919 */ /* 0x000ea20000002600 */
[----:B0-----:R-:W-:Y:S01]  /*1cc0*/  FADD.FTZ R42, R41, R54 ;  /* 0x00000036292a7221 */ /* 0x001fe20000010000 */
[----:B-1----:R-:W-:-:S04]  /*1cd0*/  FADD.FTZ R43, R40, R55 ;  /* 0x00000037282b7221 */ /* 0x002fc80000010000 */
[----:B------:R-:W0:Y:S04]  /*1ce0*/  SHFL.BFLY PT, R41, R42, 0x1, 0x1f ;  /* 0x0c201f002a297f89 */ /* 0x000e2800000e0000 */
[----:B------:R-:W1:Y:S01]  /*1cf0*/  SHFL.BFLY PT, R44, R43, 0x1, 0x1f ;  /* 0x0c201f002b2c7f89 */ /* 0x000e6200000e0000 */
[----:B0-----:R-:W-:Y:S01]  /*1d00*/  FADD.FTZ R40, R42, R41 ;  /* 0x000000292a287221 */ /* 0x001fe20000010000 */
[----:B-1----:R-:W-:Y:S01]  /*1d10*/  FADD.FTZ R41, R43, R44 ;  /* 0x0000002c2b297221 */ /* 0x002fe20000010000 */
[----:B--2---:R-:W-:Y:S06]  /*1d20*/  @P2 BRA `(.L_x_709) ;  /* 0x00000000002c2947 */ /* 0x004fec0003800000 */
[----:B------:R-:W0:Y:S01]  /*1d30*/  S2UR UR8, SR_CTAID.X ;  /* 0x00000000000879c3 */ /* 0x000e220000002500 */
[----:B------:R-:W1:Y:S07]  /*1d40*/  LDCU UR7, c[0x0][0x374] ;  /* 0x00006e80ff0777ac */ /* 0x000e6e0008000800 */
[----:B------:R-:W2:Y:S01]  /*1d50*/  LDC.64 R42, c[0x0][0x3b8] ;  /* 0x0000ee00ff2a7b82 */ /* 0x000ea20000000a00 */
[----:B-1----:R-:W-:Y:S02]  /*1d60*/  UIMAD UR7, UR7, UR4, UR9 ;  /* 0x00000004070772a4 */ /* 0x002fe4000f8e0209 */
[----:B0-----:R-:W-:-:S04]  /*1d70*/  ULOP3.LUT UR8, UR8, 0x3, URZ, 0xc0, !UPT ;  /* 0x0000000308087892 */ /* 0x001fc8000f8ec0ff */
[----:B------:R-:W-:Y:S02]  /*1d80*/  MOV R45, UR7 ;  /* 0x00000007002d7c02 */ /* 0x000fe40008000f00 */
[----:B------:R-:W-:-:S04]  /*1d90*/  IADD3 R44, PT, PT, R2, UR8, RZ ;  /* 0x00000008022c7c10 */ /* 0x000fc8000fffe0ff */
[----:B------:R-:W-:-:S04]  /*1da0*/  LEA R44, R45, R44, 0x4 ;  /* 0x0000002c2d2c7211 */ /* 0x000fc800078e20ff */
[----:B------:R-:W-:-:S05]  /*1db0*/  SHF.L.U32 R45, R44, 0x1, RZ ;  /* 0x000000012c2d7819 */ /* 0x000fca00000006ff */
[----:B--2---:R-:W-:-:S05]  /*1dc0*/  IMAD.WIDE.U32 R42, R45, 0x4, R42 ;  /* 0x000000042d2a7825 */ /* 0x004fca00078e002a */
[----:B------:R0:W-:Y:S02]  /*1dd0*/  STG.E.64 desc[UR16][R42.64], R40 ;  /* 0x000000282a007986 */ /* 0x0001e4000c101b10 */
.L_x_709:
[----:B------:R-:W-:Y:S05]  /*1de0*/  BSYNC.RECONVERGENT B0 ;  /* 0x0000000000007941 */ /* 0x000fea0003800200 */
.L_x_708:
[----:B0-----:R-:W0:Y:S08]  /*1df0*/  @!P1 LDC R40, c[0x0][0x374] ;  /* 0x0000dd00ff289b82 */ /* 0x001e300000000800 */
[----:B------:R-:W-:Y:S01]  /*1e00*/  BAR.SYNC.DEFER_BLOCKING 0x0 ;  /* 0x0000000000007b1d */ /* 0x000fe20000010000 */
[C---:B------:R-:W-:Y:S02]  /*1e10*/  ISETP.NE.AND P3, PT, R2.reuse, RZ, PT ;  /* 0x000000ff0200720c */ /* 0x040fe40003f65270 */
[----:B------:R-:W-:-:S05]  /*1e20*/  @!P1 SHF.L.U32 R41, R2, 0x1, RZ ;  /* 0x0000000102299819 */ /* 0x000fca00000006ff */
[----:B------:R-:W1:Y:S01]  /*1e30*/  @!P1 LDC.64 R44, c[0x0][0x3b8] ;  /* 0x0000ee00ff2c9b82 */ /* 0x000e620000000a00 */
[----:B------:R-:W-:Y:S01]  /*1e40*/  @!P1 LOP3.LUT R41, R41, 0x1e, RZ, 0xc0, !PT ;  /* 0x0000001e29299812 */ /* 0x000fe200078ec0ff */
[----:B0-----:R-:W-:-:S05]  /*1e50*/  @!P1 IMAD R40, R40, UR4, R47 ;  /* 0x0000000428289c24 */ /* 0x001fca000f8e022f */
[----:B------:R-:W-:-:S05]  /*1e60*/  @!P1 LEA R41, R40, R41, 0x5 ;  /* 0x0000002928299211 */ /* 0x000fca00078e28ff */
[----:B-1----:R-:W-:Y:S01]  /*1e70*/  @!P1 IMAD.WIDE.U32 R44, R41, 0x4, R44 ;  /* 0x00000004292c9825 */ /* 0x002fe200078e002c */
[----:B------:R-:W-:Y:S06]  /*1e80*/  @P3 BRA `(.L_x_710) ;  /* 0x00000000004c3947 */ /* 0x000fec0003800000 */
[----:B------:R-:W0:Y:S01]  /*1e90*/  S2UR UR18, SR_CTAID.X ;  /* 0x00000000001279c3 */ /* 0x000e220000002500 */
[----:B------:R-:W1:Y:S01]  /*1ea0*/  LDCU.64 UR12, c[0x0][0x3c0] ;  /* 0x00007800ff0c77ac */ /* 0x000e620008000a00 */
[----:B------:R-:W-:Y:S01]  /*1eb0*/  MOV R43, 0x7ffffffd ;  /* 0x7ffffffd002b7802 */ /* 0x000fe20000000f00 */
[----:B-1----:R-:W-:-:S04]  /*1ec0*/  ULEA UR7, UP0, UR9, UR12, 0x2 ;  /* 0x0000000c09077291 */ /* 0x002fc8000f8010ff */
[----:B------:R-:W-:Y:S01]  /*1ed0*/  ULEA.HI.X UR8, UR9, UR13, URZ, 0x2, UP0 ;  /* 0x0000000d09087291 */ /* 0x000fe200080f14ff */
[----:B0-----:R-:W-:Y:S02]  /*1ee0*/  ISETP.NE.AND P3, PT, RZ, UR18, PT ;  /* 0x00000012ff007c0c */ /* 0x001fe4000bf65270 */
[----:B------:R-:W-:Y:S02]  /*1ef0*/  MOV R40, UR7 ;  /* 0x0000000700287c02 */ /* 0x000fe40008000f00 */
[----:B------:R-:W-:Y:S02]  /*1f00*/  SEL R43, R43, 0x1, !P3 ;  /* 0x000000012b2b7807 */ /* 0x000fe40005800000 */
[----:B------:R-:W-:Y:S01]  /*1f10*/  MOV R41, UR8 ;  /* 0x0000000800297c02 */ /* 0x000fe20008000f00 */
[----:B------:R-:W-:Y:S06]  /*1f20*/  MEMBAR.ALL.GPU ;  /* 0x0000000000007992 */ /* 0x000fec000000a000 */
[----:B------:R-:W-:-:S00]  /*1f30*/  ERRBAR ;  /* 0x00000000000079ab */ /* 0x000fc00000000000 */
[----:B------:R-:W-:Y:S06]  /*1f40*/  CGAERRBAR ;  /* 0x00000000000075ab */ /* 0x000fec0000000000 */
[----:B------:R0:W5:Y:S02]  /*1f50*/  ATOM.E.ADD.STRONG.GPU PT, R43, desc[UR16][R40.64], R43 ;  /* 0x8000002b282b798a */ /* 0x00016400081ef110 */
.L_x_711:
[----:B------:R-:W2:Y:S04]  /*1f60*/  LD.E.STRONG.GPU R42, desc[UR16][R40.64] ;  /* 0x00000010282a7980 */ /* 0x000ea8000c10f900 */
[----:B--2---:R-:W-:Y:S01]  /*1f70*/  CCTL.IVALL ;  /* 0x00000000ff00798f */ /* 0x004fe20002000000 */
[----:B------:R-:W-:Y:S05]  /*1f80*/  YIELD ;  /* 0x0000000000007946 */ /* 0x000fea0003800000 */
[----:B-----5:R-:W-:-:S04]  /*1f90*/  LOP3.LUT R42, R42, R43, RZ, 0x3c, !PT ;  /* 0x0000002b2a2a7212 */ /* 0x020fc800078e3cff */
[----:B------:R-:W-:-:S13]  /*1fa0*/  ISETP.GT.AND P3, PT, R42, -0x1, PT ;  /* 0xffffffff2a00780c */ /* 0x000fda0003f64270 */
[----:B------:R-:W-:Y:S05]  /*1fb0*/  @P3 BRA `(.L_x_711) ;  /* 0xfffffffc00e83947 */ /* 0x000fea000383ffff */
.L_x_710:
[----:B------:R-:W-:Y:S05]  /*1fc0*/  WARPSYNC.ALL ;  /* 0x0000000000007948 */ /* 0x000fea0003800000 */
[----:B------:R-:W-:Y:S08]  /*1fd0*/  BAR.SYNC.DEFER_BLOCKING 0x0 ;  /* 0x0000000000007b1d */ /* 0x000ff00000010000 */
[----:B0-----:R-:W0:Y:S08]  /*1fe0*/  LDC.64 R40, c[0x0][0x390] ;  /* 0x0000e400ff287b82 */ /* 0x001e300000000a00 */
[----:B------:R-:W1:Y:S01]  /*1ff0*/  LDC.64 R42, c[0x0][0x398] ;  /* 0x0000e600ff2a7b82 */ /* 0x000e620000000a00 */
[----:B------:R-:W2:Y:S01]  /*2000*/  @!P1 LDG.E.64 R44, desc[UR16][R44.64] ;  /* 0x000000102c2c9981 */ /* 0x000ea2000c1e1b00 */
[----:B0-----:R-:W-:-:S06]  /*2010*/  IMAD.WIDE.U32 R40, R88, 0x2, R40 ;  /* 0x0000000258287825 */ /* 0x001fcc00078e0028 */
[----:B------:R-:W5:Y:S01]  /*2020*/  LDG.E.64.CONSTANT R40, desc[UR16][R40.64] ;  /* 0x0000001028287981 */ /* 0x000f62000c1e9b00 */
[----:B-1----:R-:W-:-:S06]  /*2030*/  IMAD.WIDE.U32 R42, R88, 0x2, R42 ;  /* 0x00000002582a7825 */ /* 0x002fcc00078e002a */
[----:B------:R-:W5:Y:S01]  /*2040*/  LDG.E.64.CONSTANT R42, desc[UR16][R42.64] ;  /* 0x000000102a2a7981 */ /* 0x000f62000c1e9b00 */
[----:B------:R-:W-:Y:S01]  /*2050*/  CS2R R46, SRZ ;  /* 0x00000000002e7805 */ /* 0x000fe2000001ff00 */
[----:B------:R-:W0:Y:S01]  /*2060*/  @!P2 S2R R52, SR_CgaCtaId ;  /* 0x000000000034a919 */ /* 0x000e220000008800 */
[----:B------:R-:W-:Y:S01]  /*2070*/  BSSY.RECONVERGENT B0, `(.L_x_712) ;  /* 0x0000027000007945 */ /* 0x000fe20003800200 */
[----:B--2---:R-:W-:Y:S01]  /*2080*/  @!P1 FADD.FTZ R47, RZ, R44 ;  /* 0x0000002cff2f9221 */ /* 0x004fe20000010000 */
[----:B------:R-:W-:-:S04]  /*2090*/  @!P1 FADD.FTZ R46, RZ, R45 ;  /* 0x0000002dff2e9221 */ /* 0x000fc80000010000 */
[----:B------:R-:W1:Y:S04]  /*20a0*/  SHFL.BFLY PT, R48, R47, 0x2, 0x1f ;  /* 0x0c401f002f307f89 */ /* 0x000e6800000e0000 */
[----:B------:R-:W2:Y:S01]  /*20b0*/  SHFL.BFLY PT, R45, R46, 0x2, 0x1f ;  /* 0x0c401f002e2d7f89 */ /* 0x000ea200000e0000 */
[----:B-1----:R-:W-:-:S05]  /*20c0*/  FADD.FTZ R48, R48, R47 ;  /* 0x0000002f30307221 */ /* 0x002fca0000010000 */
[----:B------:R-:W1:Y:S01]  /*20d0*/  SHFL.BFLY PT, R51, R48, 0x1, 0x1f ;  /* 0x0c201f0030337f89 */ /* 0x000e6200000e0000 */
[----:B--2---:R-:W-:-:S05]  /*20e0*/  FADD.FTZ R49, R45, R46 ;  /* 0x0000002e2d317221 */ /* 0x004fca0000010000 */
[----:B------:R-:W2:Y:S01]  /*20f0*/  SHFL.BFLY PT, R50, R49, 0x1, 0x1f ;  /* 0x0c201f0031327f89 */ /* 0x000ea200000e0000 */
[----:B------:R-:W-:-:S04]  /*2100*/  @!P2 MOV R45, 0x400 ;  /* 0x00000400002da802 */ /* 0x000fc80000000f00 */
[----:B------:R-:W-:Y:S01]  /*2110*/  @!P2 IADD3 R47, PT, PT, R45, 0xc80, RZ ;  /* 0x00000c802d2fa810 */ /* 0x000fe20007ffe0ff */
[----:B-1----:R-:W-:-:S04]  /*2120*/  FADD.FTZ R44, R48, R51 ;  /* 0x00000033302c7221 */ /* 0x002fc80000010000 */
[----:B------:R-:W-:Y:S01]  /*2130*/  @!P2 FMUL.FTZ R44, R44, 4.8828125727595761418e-05 ;  /* 0x384ccccd2c2ca820 */ /* 0x000fe20000410000 */
[----:B--2---:R-:W-:-:S03]  /*2140*/  FADD.FTZ R50, R49, R50 ;  /* 0x0000003231327221 */ /* 0x004fc60000010000 */
[----:B------:R-:W-:Y:S01]  /*2150*/  @!P2 FMUL.FTZ R45, R44, R44 ;  /* 0x0000002c2c2da220 */ /* 0x000fe20000410000 */
[----:B0-----:R-:W-:-:S03]  /*2160*/  @!P2 LEA R46, R52, R47, 0x18 ;  /* 0x0000002f342ea211 */ /* 0x001fc600078ec0ff */
[----:B------:R-:W-:Y:S01]  /*2170*/  @!P2 FFMA.FTZ R45, R50, 4.8828125727595761418e-05, -R45 ;  /* 0x384ccccd322da823 */ /* 0x000fe2000001082d */
[----:B------:R-:W-:-:S04]  /*2180*/  @!P2 LEA R46, R5, R46, 0x3 ;  /* 0x0000002e052ea211 */ /* 0x000fc800078e18ff */
[----:B------:R-:W-:-:S05]  /*2190*/  @!P2 FMNMX.FTZ R45, RZ, R45, !PT ;  /* 0x0000002dff2da209 */ /* 0x000fca0007810000 */
[----:B------:R0:W-:Y:S01]  /*21a0*/  @!P2 STS.64 [R46], R44 ;  /* 0x0000002c2e00a388 */ /* 0x0001e20000000a00 */
[----:B------:R-:W-:Y:S06]  /*21b0*/  BAR.SYNC.DEFER_BLOCKING 0x0 ;  /* 0x0000000000007b1d */ /* 0x000fec0000010000 */
[----:B------:R-:W-:Y:S05]  /*21c0*/  @P0 BRA `(.L_x_713) ;  /* 0x0000000000440947 */ /* 0x000fea0003800000 */
[----:B------:R-:W1:Y:S01]  /*21d0*/  S2UR UR8, SR_CgaCtaId ;  /* 0x00000000000879c3 */ /* 0x000e620000008800 */
[----:B------:R-:W-:Y:S01]  /*21e0*/  UMOV UR7, 0x400 ;  /* 0x0000040000077882 */ /* 0x000fe20000000000 */
[----:B------:R-:W2:Y:S01]  /*21f0*/  LDCU.64 UR12, c[0x0][0x3b0] ;  /* 0x00007600ff0c77ac */ /* 0x000ea20008000a00 */
[----:B0-----:R-:W-:Y:S02]  /*2200*/  IADD3 R46, PT, PT, R2, UR14, RZ ;  /* 0x0000000e022e7c10 */ /* 0x001fe4000fffe0ff */
[----:B------:R-:W-:Y:S01]  /*2210*/  MOV R47, UR20 ;  /* 0x00000014002f7c02 */ /* 0x000fe20008000f00 */
[----:B------:R-:W-:Y:S01]  /*2220*/  UIADD3 UR7, UPT, UPT, UR7, 0xc80, URZ ;  /* 0x00000c8007077890 */ /* 0x000fe2000fffe0ff */
[----:B------:R-:W-:Y:S02]  /*2230*/  SHF.L.U32 R46, R46, 0x1, RZ ;  /* 0x000000012e2e7819 */ /* 0x000fe400000006ff */
[----:B------:R-:W-:Y:S02]  /*2240*/  MOV R48, UR20 ;  /* 0x0000001400307c02 */ /* 0x000fe40008000f00 */
[----:B------:R-:W-:-:S02]  /*2250*/  LEA R47, P1, R47, R46, 0x6 ;  /* 0x0000002e2f2f7211 */ /* 0x000fc400078230ff */
[----:B------:R-:W-:-:S04]  /*2260*/  MOV R49, UR21 ;  /* 0x0000001500317c02 */ /* 0x000fc80008000f00 */
[----:B------:R-:W-:Y:S02]  /*2270*/  LEA.HI.X R48, R48, RZ, R49, 0x6, P1 ;  /* 0x000000ff30307211 */ /* 0x000fe400008f3431 */
[----:B--2---:R-:W-:Y:S01]  /*2280*/  LEA R46, P1, R47, UR12, 0x2 ;  /* 0x0000000c2f2e7c11 */ /* 0x004fe2000f8210ff */
[----:B-1----:R-:W-:-:S03]  /*2290*/  ULEA UR7, UR8, UR7, 0x18 ;  /* 0x0000000708077291 */ /* 0x002fc6000f8ec0ff */
[----:B------:R-:W-:-:S03]  /*22a0*/  LEA.HI.X R47, R47, UR13, R48, 0x2, P1 ;  /* 0x0000000d2f2f7c11 */ /* 0x000fc600088f1430 */
[----:B------:R-:W-:-:S06]  /*22b0*/  LEA R44, R2, UR7, 0x3 ;  /* 0x00000007022c7c11 */ /* 0x000fcc000f8e18ff */
[----:B------:R-:W0:Y:S04]  /*22c0*/  LDS.64 R44, [R44] ;  /* 0x000000002c2c7984 */ /* 0x000e280000000a00 */
[----:B0-----:R1:W-:Y:S02]  /*22d0*/  STG.E.64 desc[UR16][R46.64], R44 ;  /* 0x0000002c2e007986 */ /* 0x0013e4000c101b10 */
.L_x_713:
[----:B------:R-:W-:Y:S05]  /*22e0*/  BSYNC.RECONVERGENT B0 ;  /* 0x0000000000007941 */ /* 0x000fea0003800200 */
.L_x_712:
[----:B------:R-:W2:Y:S01]  /*22f0*/  S2UR UR8, SR_CgaCtaId ;  /* 0x00000000000879c3 */ /* 0x000ea20000008800 */
[----:B------:R-:W-:Y:S01]  /*2300*/  UMOV UR7, 0x400 ;  /* 0x0000040000077882 */ /* 0x000fe20000000000 */
[----:B------:R-:W-:Y:S01]  /*2310*/  IMAD.HI.U32 R88, R88, -0x33333333, RZ ;  /* 0xcccccccd58587827 */ /* 0x000fe200078e00ff */
[----:B------:R-:W-:Y:S01]  /*2320*/  UIADD3 UR7, UPT, UPT, UR7, 0xc80, URZ ;  /* 0x00000c8007077890 */ /* 0x000fe2000fffe0ff */
[----:B-1---5:R-:W-:Y:S01]  /*2330*/  SHF.L.U32 R47, R40, 0x10, RZ ;  /* 0x00000010282f7819 */ /* 0x022fe200000006ff */
[----:B------:R-:W1:Y:S01]  /*2340*/  LDCU.64 UR12, c[0x0][0x380] ;  /* 0x00007000ff0c77ac */ /* 0x000e620008000a00 */
[----:B------:R-:W-:Y:S02]  /*2350*/  PRMT R89, R42, 0x7632, R89 ;  /* 0x000076322a597816 */ /* 0x000fe40000000059 */
[----:B------:R-:W-:Y:S01]  /*2360*/  LEA.HI R88, R88, -UR14, RZ, 0x1a ;  /* 0x8000000e58587c11 */ /* 0x000fe2000f8fd0ff */
[----:B------:R-:W-:Y:S01]  /*2370*/  UISETP.GE.U32.AND UP0, UPT, UR10, UR15, UPT ;  /* 0x0000000f0a00728c */ /* 0x000fe2000bf06070 */
[----:B------:R-:W-:Y:S01]  /*2380*/  SHF.L.U32 R89, R89, 0x10, RZ ;  /* 0x0000001059597819 */ /* 0x000fe200000006ff */
        /* <DEDUP_REMOVED lines=76> */
[----:B------:R-:W-:Y:S01]  /*2850*/  FMUL.FTZ R10, R45, R10 ;  /* 0x0000000a2d0a7220 */ /* 0x000fe20000410000 */
[----:B------:R-:W-:Y:S01]  /*2860*/  FFMA.FTZ R0, R47, R12, R44 ;  /* 0x0000000c2f007223 */ /* 0x000fe2000001002c */
        /* <DEDUP_REMOVED lines=60> */
[----:B------:R-:W-:Y:S01]  /*2c30*/  PRMT R12, R40, 0x7632, R12 ;  /* 0x00007632280c7816 */ /* 0x000fe2000000000c */
[----:B------:R-:W-:Y:S01]  /*2c40*/  FFMA.FTZ R49, R49, R47, R44 ;  /* 0x0000002f31317223 */ /* 0x000fe2000001002c */
[----:B------:R-:W-:Y:S01]  /*2c50*/  PRMT R16, R41, 0x7632, R16 ;  /* 0x0000763229107816 */ /* 0x000fe20000000010 */
[--C-:B------:R-:W-:Y:S01]  /*2c60*/  FFMA.FTZ R51, R47, R51, R44.reuse ;  /* 0x000000332f337223 */ /* 0x100fe2000001002c */
[----:B------:R-:W-:Y:S01]  /*2c70*/  SHF.L.U32 R45, R41, 0x10, RZ ;  /* 0x00000010292d7819 */ /* 0x000fe200000006ff */
[--C-:B------:R-:W-:Y:S01]  /*2c80*/  FFMA.FTZ R53, R47, R53, R44.reuse ;  /* 0x000000352f357223 */ /* 0x100fe2000001002c */
[----:B------:R-:W-:Y:S01]  /*2c90*/  PRMT R41, R43, 0x7632, R41 ;  /* 0x000076322b297816 */ /* 0x000fe20000000029 */
[C-C-:B------:R-:W-:Y:S01]  /*2ca0*/  FFMA.FTZ R55, R47.reuse, R55, R44.reuse ;  /* 0x000000372f377223 */ /* 0x140fe2000001002c */
[----:B------:R-:W-:Y:S01]  /*2cb0*/  SHF.L.U32 R12, R12, 0x10, RZ ;  /* 0x000000100c0c7819 */ /* 0x000fe200000006ff */
[--C-:B------:R-:W-:Y:S01]  /*2cc0*/  FFMA.FTZ R75, R47, R75, R44.reuse ;  /* 0x0000004b2f4b7223 */ /* 0x100fe2000001002c */
[----:B------:R-:W-:Y:S01]  /*2cd0*/  SHF.L.U32 R43, R43, 0x10, RZ ;  /* 0x000000102b2b7819 */ /* 0x000fe200000006ff */
[C-C-:B------:R-:W-:Y:S01]  /*2ce0*/  FFMA.FTZ R77, R47.reuse, R77, R44.reuse ;  /* 0x0000004d2f4d7223 */ /* 0x140fe2000001002c */
        /* <DEDUP_REMOVED lines=28> */
[----:B-1----:R-:W-:Y:S01]  /*2eb0*/  IADD3 R12, P1, PT, R7, UR12, RZ ;  /* 0x0000000c070c7c10 */ /* 0x002fe2000ff3e0ff */
[----:B------:R-:W-:Y:S01]  /*2ec0*/  FFMA.FTZ R10, R11, R16, R41 ;  /* 0x000000100b0a7223 */ /* 0x000fe20000010029 */
[C---:B------:R-:W-:Y:S01]  /*2ed0*/  FFMA.FTZ R11, R45.reuse, R14, R43 ;  /* 0x0000000e2d0b7223 */ /* 0x040fe2000001002b */
[--C-:B------:R-:W-:Y:S01]  /*2ee0*/  FFMA.FTZ R14, R16, R15, R41.reuse ;  /* 0x0000000f100e7223 */ /* 0x100fe20000010029 */
[----:B------:R-:W-:Y:S01]  /*2ef0*/  IADD3.X R13, PT, PT, R8, UR13, RZ, P1, !PT ;  /* 0x0000000d080d7c10 */ /* 0x000fe20008ffe4ff */
        /* <DEDUP_REMOVED lines=14> */
[C---:B------:R-:W-:Y:S01]  /*2fe0*/  FFMA.FTZ R17, R16.reuse, R82, R41 ;  /* 0x0000005210117223 */ /* 0x040fe20000010029 */
        /* <DEDUP_REMOVED lines=23> */
[----:B0-----:R-:W-:Y:S01]  /*3160*/  F2FP.BF16.F32.PACK_AB R8, R40, R79 ;  /* 0x0000004f2808723e */ /* 0x001fe200000010ff */
        /* <DEDUP_REMOVED lines=36> */
[----:B------:R0:W-:Y:S01]  /*33b0*/  STG.E.64 desc[UR16][R12.64+0x4b000], R40 ;  /* 0x04b000280c007986 */ /* 0x0001e2000c101b10 */
[----:B------:R-:W-:Y:S05]  /*33c0*/  BRA.U !UP0, `(.L_x_714) ;  /* 0xffffffcd08a47547 */ /* 0x000fea000b83ffff */
[----:B------:R-:W-:Y:S05]  /*33d0*/  EXIT ;  /* 0x000000000000794d */ /* 0x000fea0003800000 */
.L_x_715:
        /* <DEDUP_REMOVED lines=10> */
.L_x_1665:


//--------------------- .text._ZN13group_norm_v214gn_cuda_kernelI13__nv_bfloat16Li320ELi3ELi16ELi160ELi256ELb1ELi8ELi320ELi320ELi4ELb1ELi10ELb0ELb0ENS_16CompileConditionILi1000EEEEEvPT_PKS4_S7_S7_flPfS8_Pj --------------------------
	.section	.text._ZN13group_norm_v214gn_cuda_kernelI13__nv_bfloat16Li320ELi3ELi16ELi160ELi256ELb1ELi8ELi320ELi320ELi4ELb1ELi10ELb0ELb0ENS_16CompileConditionILi1000EEEEEvPT_PKS4_S7_S7_flPfS8_Pj,"ax",@progbits
	.align	128
        .global         _ZN13group_norm_v214gn_cuda_kernelI13__nv_bfloat16Li320ELi3ELi16ELi160ELi256ELb1ELi8ELi320ELi320ELi4ELb1ELi10ELb0ELb0ENS_16CompileConditionILi1000EEEEEvPT_PKS4_S7_S7_flPfS8_Pj
        .type           _ZN13group_norm_v214gn_cuda_kernelI13__nv_bfloat16Li320ELi3ELi16ELi160ELi256ELb1ELi8ELi320ELi320ELi4ELb1ELi10ELb0ELb0ENS_16CompileConditionILi1000EEEEEvPT_PKS4_S7_S7_flPfS8_Pj,@function
        .size           _ZN13group_norm_v214gn_cuda_kernelI13__nv_bfloat16Li320ELi3ELi16ELi160ELi256ELb1ELi8ELi320ELi320ELi4ELb1ELi10ELb0ELb0ENS_16CompileConditionILi1000EEEEEvPT_PKS4_S7_S7_flPfS8_Pj,(.L_x_1666 - _ZN13group_norm_v214gn_cuda_kernelI13__nv_bfloat16Li320ELi3ELi16ELi160ELi256ELb1ELi8ELi320ELi320ELi4ELb1ELi10ELb0ELb0ENS_16CompileConditionILi1000EEEEEvPT_PKS4_S7_S7_flPfS8_Pj)
        .other          _ZN13group_norm_v214gn_cuda_kernelI13__nv_bfloat16Li320ELi3ELi16ELi160ELi256ELb1ELi8ELi320ELi320ELi4ELb1ELi10ELb0ELb0ENS_16CompileConditionILi1000EEEEEvPT_PKS4_S7_S7_flPfS8_Pj,@"STO_CUDA_ENTRY STV_DEFAULT"
_ZN13group_norm_v214gn_cuda_kernelI13__nv_bfloat16Li320ELi3ELi16ELi160ELi256ELb1ELi8ELi320ELi320ELi4ELb1ELi10ELb0ELb0ENS_16CompileConditionILi1000EEEEEvPT_PKS4_S7_S7_flPfS8_Pj:
.text._ZN13group_norm_v214gn_cuda_kernelI13__nv_bfloat16Li320ELi3ELi16ELi160ELi256ELb1ELi8ELi320ELi320ELi4ELb1ELi10ELb0ELb0ENS_16CompileConditionILi1000EEEEEvPT_PKS4_S7_S7_flPfS8_Pj:
        /* <DEDUP_REMOVED lines=38> */
[----:B------:R-:W-:Y:S02]  /*0260*/  IADD3 R6, PT, PT, R3, 0xc80, RZ ;  /* 0x00000c8003067810 */ /* 0x000fe40007ffe0ff */
[----:B------:R-:W-:-:S02]  /*0270*/  LOP3.LUT R12, R12, 0xffff, RZ, 0xc0, !PT ;  /* 0x0000ffff0c0c7812 */ /* 0x000fc400078ec0ff */
[----:B------:R-:W-:Y:S02]  /*0280*/  SHF.L.U32 R3, R7, 0x3, RZ ;  /* 0x0000000307037819 */ /* 0x000fe400000006ff */
[----:B------:R-:W-:Y:S01]  /*0290*/  LEA R9, R9, R6, 0x18 ;  /* 0x0000000609097211 */ /* 0x000fe200078ec0ff */
[----:B------:R-:W-:Y:S01]  /*02a0*/  IMAD R5, R12, 0x28, R5 ;  /* 0x000000280c057824 */ /* 0x000fe200078e0205 */
[----:B------:R-:W-:Y:S02]  /*02b0*/  LOP3.LUT R3, R3, 0xf8, RZ, 0xc0, !PT ;  /* 0x000000f803037812 */ /* 0x000fe400078ec0ff */
[----:B------:R-:W-:Y:S02]  /*02c0*/  MOV R6, RZ ;  /* 0x000000ff00067202 */ /* 0x000fe40000000f00 */
[C---:B------:R-:W-:Y:S02]  /*02d0*/  IADD3 R52, PT, PT, R50.reuse, R3, RZ ;  /* 0x0000000332347210 */ /* 0x040fe40007ffe0ff */
[----:B------:R-:W-:-:S02]  /*02e0*/  LEA R50, R50, R5, 0x3 ;  /* 0x0000000532327211 */ /* 0x000fc400078e18ff */
[----:B------:R-:W0:Y:S01]  /*02f0*/  LDC R5, c[0x0][0x374] ;  /* 0x0000dd00ff057b82 */ /* 0x000e220000000800 */
[----:B------:R-:W-:Y:S02]  /*0300*/  SHF.L.U32 R3, R7, 0x1, RZ ;  /* 0x0000000107037819 */ /* 0x000fe400000006ff */
[----:B------:R-:W-:Y:S02]  /*0310*/  MOV R7, UR6 ;  /* 0x0000000600077c02 */ /* 0x000fe40008000f00 */
[----:B------:R-:W-:Y:S02]  /*0320*/  LOP3.LUT R3, R3, 0x3e, RZ, 0xc0, !PT ;  /* 0x0000003e03037812 */ /* 0x000fe400078ec0ff */
[C---:B------:R-:W-:Y:S02]  /*0330*/  LEA.HI R20, R4.reuse, R9, RZ, 0x1e ;  /* 0x0000000904147211 */ /* 0x040fe400078ff0ff */
[C---:B------:R-:W-:Y:S02]  /*0340*/  LEA R24, R4.reuse, R3, 0x4 ;  /* 0x0000000304187211 */ /* 0x040fe400078e20ff */
[----:B----4-:R-:W-:-:S07]  /*0350*/  LEA R18, R4, R9, 0x3 ;  /* 0x0000000904127211 */ /* 0x010fce00078e18ff */
.L_x_724:
        /* <DEDUP_REMOVED lines=65> */
[----:B------:R-:W-:Y:S02]  /*0770*/  LOP3.LUT R48, R48, 0x18, RZ, 0xc0, !PT ;  /* 0x0000001830307812 */ /* 0x000fe400078ec0ff */
[----:B------:R-:W-:Y:S02]  /*0780*/  SHF.R.U32.HI R30, RZ, 0x2, R53 ;  /* 0x00000002ff1e7819 */ /* 0x000fe40000011635 */
[C---:B------:R-:W-:Y:S02]  /*0790*/  IADD3 R31, PT, PT, R53.reuse, 0x4, RZ ;  /* 0x00000004351f7810 */ /* 0x040fe40007ffe0ff */
[C---:B------:R-:W-:Y:S02]  /*07a0*/  IADD3 R33, PT, PT, R53.reuse, 0x8, RZ ;  /* 0x0000000835217810 */ /* 0x040fe40007ffe0ff */
[C---:B------:R-:W-:Y:S02]  /*07b0*/  IADD3 R34, PT, PT, R53.reuse, 0xc, RZ ;  /* 0x0000000c35227810 */ /* 0x040fe40007ffe0ff */
[----:B------:R-:W-:-:S02]  /*07c0*/  IADD3 R36, PT, PT, R53, 0x10, RZ ;  /* 0x0000001035247810 */ /* 0x000fc40007ffe0ff */
[----:B------:R-:W-:Y:S02]  /*07d0*/  SHF.R.U32.HI R34, RZ, 0x2, R34 ;  /* 0x00000002ff227819 */ /* 0x000fe40000011622 */
[C---:B------:R-:W-:Y:S02]  /*07e0*/  IADD3 R38, PT, PT, R53.reuse, 0x14, RZ ;  /* 0x0000001435267810 */ /* 0x040fe40007ffe0ff */
[----:B------:R-:W-:Y:S02]  /*07f0*/  SHF.R.U32.HI R36, RZ, 0x2, R36 ;  /* 0x00000002ff247819 */ /* 0x000fe40000011624 */
[----:B------:R-:W-:Y:S02]  /*0800*/  IADD3 R40, PT, PT, R53, 0x18, RZ ;  /* 0x0000001835287810 */ /* 0x000fe40007ffe0ff */
[----:B------:R-:W-:Y:S02]  /*0810*/  SHF.R.U32.HI R38, RZ, 0x2, R38 ;  /* 0x00000002ff267819 */ /* 0x000fe40000011626 */
[----:B------:R-:W-:-:S02]  /*0820*/  SHF.R.U32.HI R40, RZ, 0x2, R40 ;  /* 0x00000002ff287819 */ /* 0x000fc40000011628 */
[----:B--2---:R-:W-:Y:S02]  /*0830*/  LEA R49, R32, R49, 0x18 ;  /* 0x0000003120317211 */ /* 0x004fe400078ec0ff */
[----:B------:R-:W-:Y:S02]  /*0840*/  SHF.R.U32.HI R32, RZ, 0x2, R31 ;  /* 0x00000002ff207819 */ /* 0x000fe4000001161f */
[C---:B------:R-:W-:Y:S01]  /*0850*/  IADD3 R60, PT, PT, R53.reuse, 0x84, RZ ;  /* 0x00000084353c7810 */ /* 0x040fe20007ffe0ff */
[----:B------:R-:W-:Y:S01]  /*0860*/  IMAD R31, R30, 0x28, R49 ;  /* 0x000000281e1f7824 */ /* 0x000fe200078e0231 */
[----:B------:R-:W-:Y:S01]  /*0870*/  SHF.R.U32.HI R30, RZ, 0x2, R33 ;  /* 0x00000002ff1e7819 */ /* 0x000fe20000011621 */
[--C-:B------:R-:W-:Y:S01]  /*0880*/  IMAD R33, R32, 0x28, R49.reuse ;  /* 0x0000002820217824 */ /* 0x100fe200078e0231 */
[----:B------:R-:W-:Y:S01]  /*0890*/  IADD3 R61, PT, PT, R53, 0x8c, RZ ;  /* 0x0000008c353d7810 */ /* 0x000fe20007ffe0ff */
[----:B------:R-:W-:Y:S01]  /*08a0*/  IMAD.IADD R31, R31, 0x1, R48 ;  /* 0x000000011f1f7824 */ /* 0x000fe200078e0230 */
[----:B------:R-:W-:Y:S01]  /*08b0*/  SHF.R.U32.HI R60, RZ, 0x2, R60 ;  /* 0x00000002ff3c7819 */ /* 0x000fe2000001163c */
[--C-:B------:R-:W-:Y:S01]  /*08c0*/  IMAD R35, R30, 0x28, R49.reuse ;  /* 0x000000281e237824 */ /* 0x100fe200078e0231 */
[----:B------:R-:W-:Y:S01]  /*08d0*/  IADD3 R33, PT, PT, R48, R33, RZ ;  /* 0x0000002130217210 */ /* 0x000fe20007ffe0ff */
[----:B------:R-:W-:Y:S01]  /*08e0*/  IMAD R37, R34, 0x28, R49 ;  /* 0x0000002822257824 */ /* 0x000fe200078e0231 */
[----:B------:R-:W-:Y:S01]  /*08f0*/  SHF.R.U32.HI R61, RZ, 0x2, R61 ;  /* 0x00000002ff3d7819 */ /* 0x000fe2000001163d */
[----:B------:R-:W1:Y:S01]  /*0900*/  LDS.64 R30, [R31] ;  /* 0x000000001f1e7984 */ /* 0x000e620000000a00 */
[----:B------:R-:W-:Y:S01]  /*0910*/  IADD3 R35, PT, PT, R48, R35, RZ ;  /* 0x0000002330237210 */ /* 0x000fe20007ffe0ff */
[--C-:B------:R-:W-:Y:S01]  /*0920*/  IMAD R39, R36, 0x28, R49.reuse ;  /* 0x0000002824277824 */ /* 0x100fe200078e0231 */
[----:B------:R-:W-:Y:S01]  /*0930*/  IADD3 R37, PT, PT, R48, R37, RZ ;  /* 0x0000002530257210 */ /* 0x000fe20007ffe0ff */
[----:B------:R-:W2:Y:S01]  /*0940*/  LDS.64 R32, [R33] ;  /* 0x0000000021207984 */ /* 0x000ea20000000a00 */
[----:B------:R-:W-:-:S02]  /*0950*/  IMAD R41, R38, 0x28, R49 ;  /* 0x0000002826297824 */ /* 0x000fc400078e0231 */
[----:B------:R-:W-:Y:S01]  /*0960*/  IADD3 R39, PT, PT, R48, R39, RZ ;  /* 0x0000002730277210 */ /* 0x000fe20007ffe0ff */
[----:B------:R-:W3:Y:S01]  /*0970*/  LDS.64 R34, [R35] ;  /* 0x0000000023227984 */ /* 0x000ee20000000a00 */
[--C-:B------:R-:W-:Y:S01]  /*0980*/  IMAD R43, R40, 0x28, R49.reuse ;  /* 0x00000028282b7824 */ /* 0x100fe200078e0231 */
[----:B------:R-:W-:Y:S01]  /*0990*/  IADD3 R41, PT, PT, R48, R41, RZ ;  /* 0x0000002930297210 */ /* 0x000fe20007ffe0ff */
[--C-:B------:R-:W-:Y:S01]  /*09a0*/  IMAD R60, R60, 0x28, R49.reuse ;  /* 0x000000283c3c7824 */ /* 0x100fe200078e0231 */
[----:B------:R-:W4:Y:S01]  /*09b0*/  LDS.64 R36, [R37] ;  /* 0x0000000025247984 */ /* 0x000f220000000a00 */
[----:B------:R-:W-:Y:S01]  /*09c0*/  IMAD R61, R61, 0x28, R49 ;  /* 0x000000283d3d7824 */ /* 0x000fe200078e0231 */
[C---:B------:R-:W-:Y:S02]  /*09d0*/  IADD3 R43, PT, PT, R48.reuse, R43, RZ ;  /* 0x0000002b302b7210 */ /* 0x040fe40007ffe0ff */
[----:B------:R-:W0:Y:S01]  /*09e0*/  LDS.64 R38, [R39] ;  /* 0x0000000027267984 */ /* 0x000e220000000a00 */
[----:B------:R-:W-:-:S03]  /*09f0*/  IADD3 R60, PT, PT, R48, R60, RZ ;  /* 0x0000003c303c7210 */ /* 0x000fc60007ffe0ff */
[----:B------:R-:W0:Y:S04]  /*0a00*/  LDS.64 R40, [R41] ;  /* 0x0000000029287984 */ /* 0x000e280000000a00 */
[----:B------:R-:W0:Y:S01]  /*0a10*/  LDS.64 R42, [R43] ;  /* 0x000000002b2a7984 */ /* 0x000e220000000a00 */
[----:B-1----:R-:W-:Y:S01]  /*0a20*/  FADD.FTZ R45, RZ, R30 ;  /* 0x0000001eff2d7221 */ /* 0x002fe20000010000 */
[----:B------:R-:W-:Y:S01]  /*0a30*/  FADD.FTZ R30, RZ, R31 ;  /* 0x0000001fff1e7221 */ /* 0x000fe20000010000 */
[----:B------:R-:W-:Y:S02]  /*0a40*/  IADD3 R31, PT, PT, R53, 0x1c, RZ ;  /* 0x0000001c351f7810 */ /* 0x000fe40007ffe0ff */
[----:B--2---:R-:W-:Y:S01]  /*0a50*/  FADD.FTZ R45, R45, R32 ;  /* 0x000000202d2d7221 */ /* 0x004fe20000010000 */
[----:B------:R-:W-:Y:S01]  /*0a60*/  FADD.FTZ R30, R30, R33 ;  /* 0x000000211e1e7221 */ /* 0x000fe20000010000 */
[----:B------:R-:W-:-:S02]  /*0a70*/  IADD3 R32, PT, PT, R53, 0x20, RZ ;  /* 0x0000002035207810 */ /* 0x000fc40007ffe0ff */
[----:B---3--:R-:W-:Y:S01]  /*0a80*/  FADD.FTZ R45, R45, R34 ;  /* 0x000000222d2d7221 */ /* 0x008fe20000010000 */
[----:B------:R-:W-:Y:S01]  /*0a90*/  FADD.FTZ R30, R30, R35 ;  /* 0x000000231e1e7221 */ /* 0x000fe20000010000 */
[----:B------:R-:W-:Y:S02]  /*0aa0*/  IADD3 R33, PT, PT, R53, 0x24, RZ ;  /* 0x0000002435217810 */ /* 0x000fe40007ffe0ff */
[----:B----4-:R-:W-:Y:S01]  /*0ab0*/  FADD.FTZ R45, R45, R36 ;  /* 0x000000242d2d7221 */ /* 0x010fe20000010000 */
[----:B------:R-:W-:Y:S01]  /*0ac0*/  FADD.FTZ R30, R30, R37 ;  /* 0x000000251e1e7221 */ /* 0x000fe20000010000 */
[----:B------:R-:W-:Y:S02]  /*0ad0*/  SHF.R.U32.HI R32, RZ, 0x2, R32 ;  /* 0x00000002ff207819 */ /* 0x000fe40000011620 */
[----:B0-----:R-:W-:Y:S01]  /*0ae0*/  FADD.FTZ R45, R45, R38 ;  /* 0x000000262d2d7221 */ /* 0x001fe20000010000 */
[----:B------:R-:W-:Y:S01]  /*0af0*/  FADD.FTZ R30, R30, R39 ;  /* 0x000000271e1e7221 */ /* 0x000fe20000010000 */
[----:B------:R-:W-:-:S02]  /*0b00*/  IADD3 R35, PT, PT, R53, 0x28, RZ ;  /* 0x0000002835237810 */ /* 0x000fc40007ffe0ff */
[----:B------:R-:W-:Y:S01]  /*0b10*/  FADD.FTZ R45, R45, R40 ;  /* 0x000000282d2d7221 */ /* 0x000fe20000010000 */
[----:B------:R-:W-:Y:S01]  /*0b20*/  FADD.FTZ R30, R30, R41 ;  /* 0x000000291e1e7221 */ /* 0x000fe20000010000 */
[C---:B------:R-:W-:Y:S01]  /*0b30*/  IADD3 R37, PT, PT, R53.reuse, 0x2c, RZ ;  /* 0x0000002c35257810 */ /* 0x040fe20007ffe0ff */
[----:B------:R-:W-:Y:S02]  /*0b40*/  VIADD R40, R53, 0x3c ;  /* 0x0000003c35287836 */ /* 0x000fe40000000000 */
[----:B------:R-:W-:Y:S01]  /*0b50*/  FADD.FTZ R59, R45, R42 ;  /* 0x0000002a2d3b7221 */ /* 0x000fe20000010000 */
[----:B------:R-:W-:Y:S01]  /*0b60*/  FADD.FTZ R58, R30, R43 ;  /* 0x0000002b1e3a7221 */ /* 0x000fe20000010000 */
[----:B------:R-:W-:Y:S02]  /*0b70*/  SHF.R.U32.HI R30, RZ, 0x2, R31 ;  /* 0x00000002ff1e7819 */ /* 0x000fe4000001161f */
[C---:B------:R-:W-:Y:S02]  /*0b80*/  IADD3 R34, PT, PT, R53.reuse, 0x30, RZ ;  /* 0x0000003035227810 */ /* 0x040fe40007ffe0ff */
        /* <DEDUP_REMOVED lines=9> */
[----:B------:R-:W-:Y:S01]  /*0c20*/  IMAD R37, R32, 0x28, R49 ;  /* 0x0000002820257824 */ /* 0x000fe200078e0231 */
[----:B------:R-:W-:-:S02]  /*0c30*/  IADD3 R36, PT, PT, R53, 0x34, RZ ;  /* 0x0000003435247810 */ /* 0x000fc40007ffe0ff */
[----:B------:R-:W0:Y:S01]  /*0c40*/  LDS.64 R30, [R31] ;  /* 0x000000001f1e7984 */ /* 0x000e220000000a00 */
[C---:B------:R-:W-:Y:S02]  /*0c50*/  IADD3 R35, PT, PT, R48.reuse, R35, RZ ;  /* 0x0000002330237210 */ /* 0x040fe40007ffe0ff */
[----:B------:R-:W-:Y:S01]  /*0c60*/  SHF.R.U32.HI R44, RZ, 0x2, R34 ;  /* 0x00000002ff2c7819 */ /* 0x000fe20000011622 */
[----:B------:R-:W1:Y:S01]  /*0c70*/  LDS.64 R32, [R33] ;  /* 0x0000000021207984 */ /* 0x000e620000000a00 */
[----:B------:R-:W-:Y:S02]  /*0c80*/  IADD3 R37, PT, PT, R48, R37, RZ ;  /* 0x0000002530257210 */ /* 0x000fe40007ffe0ff */
[----:B------:R-:W-:Y:S01]  /*0c90*/  IADD3 R38, PT, PT, R53, 0x38, RZ ;  /* 0x0000003835267810 */ /* 0x000fe20007ffe0ff */
[----:B------:R-:W2:Y:S01]  /*0ca0*/  LDS.64 R34, [R35] ;  /* 0x0000000023227984 */ /* 0x000ea20000000a00 */
[----:B------:R-:W-:Y:S01]  /*0cb0*/  SHF.R.U32.HI R42, RZ, 0x2, R36 ;  /* 0x00000002ff2a7819 */ /* 0x000fe20000011624 */
[--C-:B------:R-:W-:Y:S01]  /*0cc0*/  IMAD R41, R44, 0x28, R49.reuse ;  /* 0x000000282c297824 */ /* 0x100fe200078e0231 */
[----:B------:R-:W-:Y:S01]  /*0cd0*/  IADD3 R39, PT, PT, R48, R39, RZ ;  /* 0x0000002730277210 */ /* 0x000fe20007ffe0ff */
[----:B------:R-:W3:Y:S01]  /*0ce0*/  LDS.64 R36, [R37] ;  /* 0x0000000025247984 */ /* 0x000ee20000000a00 */
[----:B------:R-:W-:Y:S01]  /*0cf0*/  SHF.R.U32.HI R44, RZ, 0x2, R38 ;  /* 0x00000002ff2c7819 */ /* 0x000fe20000011626 */
[----:B------:R-:W-:Y:S01]  /*0d00*/  IMAD R43, R42, 0x28, R49 ;  /* 0x000000282a2b7824 */ /* 0x000fe200078e0231 */
[----:B------:R-:W-:-:S02]  /*0d10*/  IADD3 R41, PT, PT, R48, R41, RZ ;  /* 0x0000002930297210 */ /* 0x000fc40007ffe0ff */
[----:B------:R-:W4:Y:S01]  /*0d20*/  LDS.64 R38, [R39] ;  /* 0x0000000027267984 */ /* 0x000f220000000a00 */
[--C-:B------:R-:W-:Y:S01]  /*0d30*/  IMAD R45, R44, 0x28, R49.reuse ;  /* 0x000000282c2d7824 */ /* 0x100fe200078e0231 */
[----:B------:R-:W-:Y:S02]  /*0d40*/  SHF.R.U32.HI R42, RZ, 0x2, R40 ;  /* 0x00000002ff2a7819 */ /* 0x000fe40000011628 */
[C---:B------:R-:W-:Y:S01]  /*0d50*/  IADD3 R43, PT, PT, R48.reuse, R43, RZ ;  /* 0x0000002b302b7210 */ /* 0x040fe20007ffe0ff */
[----:B------:R-:W4:Y:S01]  /*0d60*/  LDS.64 R40, [R41] ;  /* 0x0000000029287984 */ /* 0x000f220000000a00 */
[----:B------:R-:W-:Y:S01]  /*0d70*/  IADD3 R45, PT, PT, R48, R45, RZ ;  /* 0x0000002d302d7210 */ /* 0x000fe20007ffe0ff */
[----:B------:R-:W-:-:S03]  /*0d80*/  IMAD R47, R42, 0x28, R49 ;  /* 0x000000282a2f7824 */ /* 0x000fc600078e0231 */
[----:B------:R-:W4:Y:S02]  /*0d90*/  LDS.64 R42, [R43] ;  /* 0x000000002b2a7984 */ /* 0x000f240000000a00 */
[----:B------:R-:W-:Y:S02]  /*0da0*/  IADD3 R47, PT, PT, R48, R47, RZ ;  /* 0x0000002f302f7210 */ /* 0x000fe40007ffe0ff */
[----:B------:R-:W4:Y:S04]  /*0db0*/  LDS.64 R44, [R45] ;  /* 0x000000002d2c7984 */ /* 0x000f280000000a00 */
[----:B------:R-:W4:Y:S01]  /*0dc0*/  LDS.64 R46, [R47] ;  /* 0x000000002f2e7984 */ /* 0x000f220000000a00 */
[----:B0-----:R-:W-:Y:S01]  /*0dd0*/  FADD.FTZ R59, R59, R30 ;  /* 0x0000001e3b3b7221 */ /* 0x001fe20000010000 */
[C---:B------:R-:W-:Y:S01]  /*0de0*/  IADD3 R30, PT, PT, R53.reuse, 0x40, RZ ;  /* 0x00000040351e7810 */ /* 0x040fe20007ffe0ff */
[----:B------:R-:W-:Y:S01]  /*0df0*/  FADD.FTZ R58, R58, R31 ;  /* 0x0000001f3a3a7221 */ /* 0x000fe20000010000 */
[----:B------:R-:W-:Y:S01]  /*0e00*/  IADD3 R31, PT, PT, R53, 0x44, RZ ;  /* 0x00000044351f7810 */ /* 0x000fe20007ffe0ff */
[----:B-1----:R-:W-:Y:S01]  /*0e10*/  FADD.FTZ R59, R59, R32 ;  /* 0x000000203b3b7221 */ /* 0x002fe20000010000 */
[----:B------:R-:W-:Y:S01]  /*0e20*/  SHF.R.U32.HI R30, RZ, 0x2, R30 ;  /* 0x00000002ff1e7819 */ /* 0x000fe2000001161e */
[----:B------:R-:W-:Y:S01]  /*0e30*/  FADD.FTZ R58, R58, R33 ;  /* 0x000000213a3a7221 */ /* 0x000fe20000010000 */
[----:B------:R-:W-:Y:S01]  /*0e40*/  IADD3 R33, PT, PT, R53, 0x48, RZ ;  /* 0x0000004835217810 */ /* 0x000fe20007ffe0ff */
[----:B--2---:R-:W-:Y:S01]  /*0e50*/  FADD.FTZ R59, R59, R34 ;  /* 0x000000223b3b7221 */ /* 0x004fe20000010000 */
[----:B------:R-:W-:Y:S01]  /*0e60*/  SHF.R.U32.HI R32, RZ, 0x2, R31 ;  /* 0x00000002ff207819 */ /* 0x000fe2000001161f */
[----:B------:R-:W-:-:S02]  /*0e70*/  IMAD R31, R30, 0x28, R49 ;  /* 0x000000281e1f7824 */ /* 0x000fc400078e0231 */
[----:B------:R-:W-:Y:S01]  /*0e80*/  FADD.FTZ R58, R58, R35 ;  /* 0x000000233a3a7221 */ /* 0x000fe20000010000 */
[----:B---3--:R-:W-:Y:S01]  /*0e90*/  FADD.FTZ R59, R59, R36 ;  /* 0x000000243b3b7221 */ /* 0x008fe20000010000 */
[----:B------:R-:W-:Y:S02]  /*0ea0*/  IADD3 R35, PT, PT, R53, 0x4c, RZ ;  /* 0x0000004c35237810 */ /* 0x000fe40007ffe0ff */
[----:B------:R-:W-:Y:S01]  /*0eb0*/  SHF.R.U32.HI R30, RZ, 0x2, R33 ;  /* 0x00000002ff1e7819 */ /* 0x000fe20000011621 */
[----:B------:R-:W-:Y:S02]  /*0ec0*/  IMAD R33, R32, 0x28, R49 ;  /* 0x0000002820217824 */ /* 0x000fe400078e0231 */
[----:B----4-:R-:W-:Y:S01]  /*0ed0*/  FADD.FTZ R59, R59, R38 ;  /* 0x000000263b3b7221 */ /* 0x010fe20000010000 */
[----:B------:R-:W-:Y:S01]  /*0ee0*/  IADD3 R31, PT, PT, R48, R31, RZ ;  /* 0x0000001f301f7210 */ /* 0x000fe20007ffe0ff */
[----:B------:R-:W-:Y:S01]  /*0ef0*/  FADD.FTZ R58, R58, R37 ;  /* 0x000000253a3a7221 */ /* 0x000fe20000010000 */
[----:B------:R-:W-:Y:S01]  /*0f00*/  IADD3 R37, PT, PT, R53, 0x50, RZ ;  /* 0x0000005035257810 */ /* 0x000fe20007ffe0ff */
[----:B------:R-:W-:Y:S01]  /*0f10*/  FADD.FTZ R59, R59, R40 ;  /* 0x000000283b3b7221 */ /* 0x000fe20000010000 */
[----:B------:R-:W-:Y:S01]  /*0f20*/  SHF.R.U32.HI R32, RZ, 0x2, R35 ;  /* 0x00000002ff207819 */ /* 0x000fe20000011623 */
[----:B------:R-:W-:Y:S01]  /*0f30*/  IMAD R35, R30, 0x28, R49 ;  /* 0x000000281e237824 */ /* 0x000fe200078e0231 */
[----:B------:R-:W-:Y:S01]  /*0f40*/  IADD3 R33, PT, PT, R48, R33, RZ ;  /* 0x0000002130217210 */ /* 0x000fe20007ffe0ff */
[----:B------:R-:W0:Y:S01]  /*0f50*/  LDS.64 R30, [R31] ;  /* 0x000000001f1e7984 */ /* 0x000e220000000a00 */
[----:B------:R-:W-:Y:S01]  /*0f60*/  FADD.FTZ R59, R59, R42 ;  /* 0x0000002a3b3b7221 */ /* 0x000fe20000010000 */
[----:B------:R-:W-:Y:S01]  /*0f70*/  IADD3 R34, PT, PT, R53, 0x54, RZ ;  /* 0x0000005435227810 */ /* 0x000fe20007ffe0ff */
[----:B------:R-:W-:Y:S01]  /*0f80*/  FADD.FTZ R58, R58, R39 ;  /* 0x000000273a3a7221 */ /* 0x000fe20000010000 */
[----:B------:R-:W-:Y:S01]  /*0f90*/  SHF.R.U32.HI R42, RZ, 0x2, R37 ;  /* 0x00000002ff2a7819 */ /* 0x000fe20000011625 */
[--C-:B------:R-:W-:Y:S01]  /*0fa0*/  IMAD R37, R32, 0x28, R49.reuse ;  /* 0x0000002820257824 */ /* 0x100fe200078e0231 */
[----:B------:R-:W-:Y:S01]  /*0fb0*/  IADD3 R35, PT, PT, R48, R35, RZ ;  /* 0x0000002330237210 */ /* 0x000fe20007ffe0ff */
[----:B------:R-:W-:Y:S01]  /*0fc0*/  FADD.FTZ R59, R59, R44 ;  /* 0x0000002c3b3b7221 */ /* 0x000fe20000010000 */
[C---:B------:R-:W-:Y:S01]  /*0fd0*/  IADD3 R36, PT, PT, R53.reuse, 0x58, RZ ;  /* 0x0000005835247810 */ /* 0x040fe20007ffe0ff */
[----:B------:R-:W1:Y:S01]  /*0fe0*/  LDS.64 R32, [R33] ;  /* 0x0000000021207984 */ /* 0x000e620000000a00 */
[----:B------:R-:W-:Y:S01]  /*0ff0*/  SHF.R.U32.HI R44, RZ, 0x2, R34 ;  /* 0x00000002ff2c7819 */ /* 0x000fe20000011622 */
[----:B------:R-:W-:Y:S01]  /*1000*/  IMAD R39, R42, 0x28, R49 ;  /* 0x000000282a277824 */ /* 0x000fe200078e0231 */
[----:B------:R-:W-:Y:S01]  /*1010*/  IADD3 R37, PT, PT, R48, R37, RZ ;  /* 0x0000002530257210 */ /* 0x000fe20007ffe0ff */
[----:B------:R-:W-:Y:S01]  /*1020*/  FADD.FTZ R58, R58, R41 ;  /* 0x000000293a3a7221 */ /* 0x000fe20000010000 */
[C---:B------:R-:W-:Y:S01]  /*1030*/  IADD3 R38, PT, PT, R53.reuse, 0x5c, RZ ;  /* 0x0000005c35267810 */ /* 0x040fe20007ffe0ff */
[----:B------:R-:W2:Y:S01]  /*1040*/  LDS.64 R34, [R35] ;  /* 0x0000000023227984 */ /* 0x000ea20000000a00 */
[----:B------:R-:W-:Y:S01]  /*1050*/  SHF.R.U32.HI R42, RZ, 0x2, R36 ;  /* 0x00000002ff2a7819 */ /* 0x000fe20000011624 */
[----:B------:R-:W-:Y:S01]  /*1060*/  IMAD R41, R44, 0x28, R49 ;  /* 0x000000282c297824 */ /* 0x000fe200078e0231 */
[----:B------:R-:W-:Y:S01]  /*1070*/  IADD3 R39, PT, PT, R48, R39, RZ ;  /* 0x0000002730277210 */ /* 0x000fe20007ffe0ff */
[----:B------:R-:W-:-:S02]  /*1080*/  VIADD R40, R53, 0x60 ;  /* 0x0000006035287836 */ /* 0x000fc40000000000 */
[----:B------:R-:W-:Y:S01]  /*1090*/  FADD.FTZ R58, R58, R43 ;  /* 0x0000002b3a3a7221 */ /* 0x000fe20000010000 */
        /* <DEDUP_REMOVED lines=10> */
[----:B------:R-:W4:Y:S01]  /*1140*/  LDS.64 R40, [R41] ;  /* 0x0000000029287984 */ /* 0x000f220000000a00 */
[----:B------:R-:W-:Y:S01]  /*1150*/  IMAD R47, R42, 0x28, R49 ;  /* 0x000000282a2f7824 */ /* 0x000fe200078e0231 */
[C---:B------:R-:W-:Y:S01]  /*1160*/  IADD3 R45, PT, PT, R48.reuse, R45, RZ ;  /* 0x0000002d302d7210 */ /* 0x040fe20007ffe0ff */
[----:B------:R-:W-:Y:S01]  /*1170*/  FADD.FTZ R59, R59, R46 ;  /* 0x0000002e3b3b7221 */ /* 0x000fe20000010000 */
[----:B------:R-:W4:Y:S02]  /*1180*/  LDS.64 R42, [R43] ;  /* 0x000000002b2a7984 */ /* 0x000f240000000a00 */
[----:B------:R-:W-:-:S02]  /*1190*/  IADD3 R47, PT, PT, R48, R47, RZ ;  /* 0x0000002f302f7210 */ /* 0x000fc40007ffe0ff */
[----:B------:R-:W4:Y:S01]  /*11a0*/  LDS.64 R44, [R45] ;  /* 0x000000002d2c7984 */ /* 0x000f220000000a00 */
[----:B0-----:R-:W-:Y:S01]  /*11b0*/  FADD.FTZ R59, R59, R30 ;  /* 0x0000001e3b3b7221 */ /* 0x001fe20000010000 */
[----:B------:R-:W-:Y:S01]  /*11c0*/  FADD.FTZ R58, R58, R31 ;  /* 0x0000001f3a3a7221 */ /* 0x000fe20000010000 */
[----:B------:R-:W-:Y:S01]  /*11d0*/  IADD3 R30, PT, PT, R53, 0x64, RZ ;  /* 0x00000064351e7810 */ /* 0x000fe20007ffe0ff */
[----:B------:R-:W0:Y:S03]  /*11e0*/  LDS.64 R46, [R47] ;  /* 0x000000002f2e7984 */ /* 0x000e260000000a00 */
[----:B------:R-:W-:Y:S01]  /*11f0*/  SHF.R.U32.HI R30, RZ, 0x2, R30 ;  /* 0x00000002ff1e7819 */ /* 0x000fe2000001161e */
[----:B-1----:R-:W-:Y:S01]  /*1200*/  FADD.FTZ R59, R59, R32 ;  /* 0x000000203b3b7221 */ /* 0x002fe20000010000 */
[----:B------:R-:W-:-:S03]  /*1210*/  FADD.FTZ R58, R58, R33 ;  /* 0x000000213a3a7221 */ /* 0x000fc60000010000 */
[----:B------:R-:W-:Y:S01]  /*1220*/  IMAD R31, R30, 0x28, R49 ;  /* 0x000000281e1f7824 */ /* 0x000fe200078e0231 */
[C---:B------:R-:W-:Y:S02]  /*1230*/  IADD3 R33, PT, PT, R53.reuse, 0x68, RZ ;  /* 0x0000006835217810 */ /* 0x040fe40007ffe0ff */
[----:B------:R-:W-:Y:S01]  /*1240*/  IADD3 R32, PT, PT, R53, 0x94, RZ ;  /* 0x0000009435207810 */ /* 0x000fe20007ffe0ff */
[----:B--2---:R-:W-:Y:S01]  /*1250*/  FADD.FTZ R59, R59, R34 ;  /* 0x000000223b3b7221 */ /* 0x004fe20000010000 */
[----:B------:R-:W-:Y:S01]  /*1260*/  FADD.FTZ R58, R58, R35 ;  /* 0x000000233a3a7221 */ /* 0x000fe20000010000 */
[----:B------:R-:W-:Y:S02]  /*1270*/  IADD3 R31, PT, PT, R48, R31, RZ ;  /* 0x0000001f301f7210 */ /* 0x000fe40007ffe0ff */
[----:B------:R-:W-:Y:S01]  /*1280*/  IADD3 R34, PT, PT, R53, 0x80, RZ ;  /* 0x0000008035227810 */ /* 0x000fe20007ffe0ff */
[----:B---3--:R-:W-:Y:S01]  /*1290*/  FADD.FTZ R59, R59, R36 ;  /* 0x000000243b3b7221 */ /* 0x008fe20000010000 */
[----:B------:R-:W-:Y:S01]  /*12a0*/  FADD.FTZ R58, R58, R37 ;  /* 0x000000253a3a7221 */ /* 0x000fe20000010000 */
[----:B------:R-:W-:Y:S01]  /*12b0*/  SHF.R.U32.HI R37, RZ, 0x2, R33 ;  /* 0x00000002ff257819 */ /* 0x000fe20000011621 */
[----:B------:R-:W1:Y:S01]  /*12c0*/  LDS.64 R30, [R31] ;  /* 0x000000001f1e7984 */ /* 0x000e620000000a00 */
[----:B------:R-:W-:Y:S01]  /*12d0*/  IADD3 R36, PT, PT, R53, 0x70, RZ ;  /* 0x0000007035247810 */ /* 0x000fe20007ffe0ff */
[----:B----4-:R-:W-:Y:S01]  /*12e0*/  FADD.FTZ R59, R59, R38 ;  /* 0x000000263b3b7221 */ /* 0x010fe20000010000 */
[----:B------:R-:W-:Y:S01]  /*12f0*/  FADD.FTZ R58, R58, R39 ;  /* 0x000000273a3a7221 */ /* 0x000fe20000010000 */
[----:B------:R-:W-:Y:S01]  /*1300*/  IADD3 R39, PT, PT, R53, 0x6c, RZ ;  /* 0x0000006c35277810 */ /* 0x000fe20007ffe0ff */
[----:B------:R-:W-:Y:S01]  /*1310*/  IMAD R37, R37, 0x28, R49 ;  /* 0x0000002825257824 */ /* 0x000fe200078e0231 */
[----:B------:R-:W-:Y:S01]  /*1320*/  IADD3 R35, PT, PT, R53, 0x98, RZ ;  /* 0x0000009835237810 */ /* 0x000fe20007ffe0ff */
[----:B------:R-:W-:Y:S01]  /*1330*/  FADD.FTZ R59, R59, R40 ;  /* 0x000000283b3b7221 */ /* 0x000fe20000010000 */
[----:B------:R-:W-:Y:S01]  /*1340*/  FADD.FTZ R58, R58, R41 ;  /* 0x000000293a3a7221 */ /* 0x000fe20000010000 */
[----:B------:R-:W-:Y:S01]  /*1350*/  SHF.R.U32.HI R33, RZ, 0x2, R39 ;  /* 0x00000002ff217819 */ /* 0x000fe20000011627 */
[----:B------:R-:W-:-:S02]  /*1360*/  VIADD R38, R53, 0x88 ;  /* 0x0000008835267836 */ /* 0x000fc40000000000 */
[----:B------:R-:W-:Y:S01]  /*1370*/  FADD.FTZ R59, R59, R42 ;  /* 0x0000002a3b3b7221 */ /* 0x000fe20000010000 */
[----:B------:R-:W-:Y:S01]  /*1380*/  FADD.FTZ R58, R58, R43 ;  /* 0x0000002b3a3a7221 */ /* 0x000fe20000010000 */
[----:B------:R-:W-:Y:S02]  /*1390*/  IADD3 R40, PT, PT, R53, 0x74, RZ ;  /* 0x0000007435287810 */ /* 0x000fe40007ffe0ff */
[----:B------:R-:W-:Y:S01]  /*13a0*/  FADD.FTZ R43, R59, R44 ;  /* 0x0000002c3b2b7221 */ /* 0x000fe20000010000 */
[----:B------:R-:W-:Y:S01]  /*13b0*/  FADD.FTZ R58, R58, R45 ;  /* 0x0000002d3a3a7221 */ /* 0x000fe20000010000 */
[----:B------:R-:W-:Y:S01]  /*13c0*/  IADD3 R45, PT, PT, R48, R37, RZ ;  /* 0x00000025302d7210 */ /* 0x000fe20007ffe0ff */
[----:B------:R-:W-:Y:S02]  /*13d0*/  IMAD R37, R33, 0x28, R49 ;  /* 0x0000002821257824 */ /* 0x000fe400078e0231 */
[----:B0-----:R-:W-:Y:S01]  /*13e0*/  FADD.FTZ R43, R43, R46 ;  /* 0x0000002e2b2b7221 */ /* 0x001fe20000010000 */
[----:B------:R-:W-:Y:S01]  /*13f0*/  FADD.FTZ R47, R58, R47 ;  /* 0x0000002f3a2f7221 */ /* 0x000fe20000010000 */
[----:B------:R-:W-:-:S02]  /*1400*/  IADD3 R46, PT, PT, R53, 0x78, RZ ;  /* 0x00000078352e7810 */ /* 0x000fc40007ffe0ff */
[C---:B------:R-:W-:Y:S02]  /*1410*/  IADD3 R42, PT, PT, R53.reuse, 0x7c, RZ ;  /* 0x0000007c352a7810 */ /* 0x040fe40007ffe0ff */
[C---:B------:R-:W-:Y:S02]  /*1420*/  IADD3 R44, PT, PT, R53.reuse, 0x90, RZ ;  /* 0x00000090352c7810 */ /* 0x040fe40007ffe0ff */
[----:B------:R-:W-:Y:S02]  /*1430*/  IADD3 R58, PT, PT, R53, 0x9c, RZ ;  /* 0x0000009c353a7810 */ /* 0x000fe40007ffe0ff */
[----:B------:R-:W-:Y:S02]  /*1440*/  SHF.R.U32.HI R36, RZ, 0x2, R36 ;  /* 0x00000002ff247819 */ /* 0x000fe40000011624 */
[----:B------:R-:W-:Y:S02]  /*1450*/  SHF.R.U32.HI R53, RZ, 0x2, R32 ;  /* 0x00000002ff357819 */ /* 0x000fe40000011620 */
[----:B------:R-:W0:Y:S01]  /*1460*/  LDS.64 R32, [R45] ;  /* 0x000000002d207984 */ /* 0x000e220000000a00 */
[----:B------:R-:W-:Y:S01]  /*1470*/  IADD3 R37, PT, PT, R48, R37, RZ ;  /* 0x0000002530257210 */ /* 0x000fe20007ffe0ff */
[--C-:B------:R-:W-:Y:S01]  /*1480*/  IMAD R41, R36, 0x28, R49.reuse ;  /* 0x0000002824297824 */ /* 0x100fe200078e0231 */
[----:B------:R-:W-:Y:S01]  /*1490*/  SHF.R.U32.HI R40, RZ, 0x2, R40 ;  /* 0x00000002ff287819 */ /* 0x000fe20000011628 */
[----:B------:R-:W-:Y:S01]  /*14a0*/  IMAD R53, R53, 0x28, R49 ;  /* 0x0000002835357824 */ /* 0x000fe200078e0231 */
[----:B------:R-:W-:-:S02]  /*14b0*/  SHF.R.U32.HI R44, RZ, 0x2, R44 ;  /* 0x00000002ff2c7819 */ /* 0x000fc4000001162c */
[----:B------:R-:W2:Y:S01]  /*14c0*/  LDS.64 R36, [R37] ;  /* 0x0000000025247984 */ /* 0x000ea20000000a00 */
[--C-:B------:R-:W-:Y:S01]  /*14d0*/  IMAD R39, R40, 0x28, R49.reuse ;  /* 0x0000002828277824 */ /* 0x100fe200078e0231 */
[----:B------:R-:W-:Y:S01]  /*14e0*/  IADD3 R40, PT, PT, R48, R41, RZ ;  /* 0x0000002930287210 */ /* 0x000fe20007ffe0ff */
[----:B------:R-:W-:Y:S01]  /*14f0*/  IMAD R59, R44, 0x28, R49 ;  /* 0x000000282c3b7824 */ /* 0x000fe200078e0231 */
[----:B------:R-:W-:Y:S01]  /*1500*/  SHF.R.U32.HI R46, RZ, 0x2, R46 ;  /* 0x00000002ff2e7819 */ /* 0x000fe2000001162e */
[----:B-1----:R-:W-:Y:S01]  /*1510*/  FADD.FTZ R43, R43, R30 ;  /* 0x0000001e2b2b7221 */ /* 0x002fe20000010000 */
[----:B------:R-:W-:Y:S01]  /*1520*/  IADD3 R44, PT, PT, R48, R39, RZ ;  /* 0x00000027302c7210 */ /* 0x000fe20007ffe0ff */
[----:B------:R-:W-:Y:S01]  /*1530*/  FADD.FTZ R47, R47, R31 ;  /* 0x0000001f2f2f7221 */ /* 0x000fe20000010000 */
[----:B------:R-:W1:Y:S01]  /*1540*/  LDS.64 R40, [R40] ;  /* 0x0000000028287984 */ /* 0x000e620000000a00 */
[----:B------:R-:W-:Y:S01]  /*1550*/  IMAD R46, R46, 0x28, R49 ;  /* 0x000000282e2e7824 */ /* 0x000fe200078e0231 */
[----:B------:R-:W-:Y:S01]  /*1560*/  SHF.R.U32.HI R42, RZ, 0x2, R42 ;  /* 0x00000002ff2a7819 */ /* 0x000fe2000001162a */
[----:B------:R-:W-:Y:S01]  /*1570*/  IMAD.IADD R53, R48, 0x1, R53 ;  /* 0x0000000130357824 */ /* 0x000fe200078e0235 */
[----:B------:R-:W3:Y:S01]  /*1580*/  LDS.64 R44, [R44] ;  /* 0x000000002c2c7984 */ /* 0x000ee20000000a00 */
[----:B------:R-:W-:-:S02]  /*1590*/  SHF.R.U32.HI R34, RZ, 0x2, R34 ;  /* 0x00000002ff227819 */ /* 0x000fc40000011622 */
[----:B------:R-:W-:Y:S01]  /*15a0*/  SHF.R.U32.HI R38, RZ, 0x2, R38 ;  /* 0x00000002ff267819 */ /* 0x000fe20000011626 */
[----:B------:R-:W-:Y:S01]  /*15b0*/  IMAD R42, R42, 0x28, R49 ;  /* 0x000000282a2a7824 */ /* 0x000fe200078e0231 */
[----:B------:R-:W-:Y:S01]  /*15c0*/  SHF.R.U32.HI R35, RZ, 0x2, R35 ;  /* 0x00000002ff237819 */ /* 0x000fe20000011623 */
[--C-:B------:R-:W-:Y:S01]  /*15d0*/  IMAD R34, R34, 0x28, R49.reuse ;  /* 0x0000002822227824 */ /* 0x100fe200078e0231 */
[----:B------:R-:W-:Y:S01]  /*15e0*/  SHF.R.U32.HI R58, RZ, 0x2, R58 ;  /* 0x00000002ff3a7819 */ /* 0x000fe2000001163a */
[--C-:B------:R-:W-:Y:S01]  /*15f0*/  IMAD R38, R38, 0x28, R49.reuse ;  /* 0x0000002826267824 */ /* 0x100fe200078e0231 */
[C---:B------:R-:W-:Y:S01]  /*1600*/  IADD3 R30, PT, PT, R48.reuse, R46, RZ ;  /* 0x0000002e301e7210 */ /* 0x040fe20007ffe0ff */
[--C-:B------:R-:W-:Y:S01]  /*1610*/  IMAD R35, R35, 0x28, R49.reuse ;  /* 0x0000002823237824 */ /* 0x100fe200078e0231 */
[----:B------:R-:W-:Y:S01]  /*1620*/  IADD3 R34, PT, PT, R48, R34, RZ ;  /* 0x0000002230227210 */ /* 0x000fe20007ffe0ff */
[----:B------:R-:W-:Y:S01]  /*1630*/  IMAD R39, R58, 0x28, R49 ;  /* 0x000000283a277824 */ /* 0x000fe200078e0231 */
[----:B------:R-:W-:-:S02]  /*1640*/  IADD3 R49, PT, PT, R48, R42, RZ ;  /* 0x0000002a30317210 */ /* 0x000fc40007ffe0ff */
[----:B------:R-:W4:Y:S01]  /*1650*/  LDS.64 R30, [R30] ;  /* 0x000000001e1e7984 */ /* 0x000f220000000a00 */
[C---:B------:R-:W-:Y:S02]  /*1660*/  IADD3 R46, PT, PT, R48.reuse, R35, RZ ;  /* 0x00000023302e7210 */ /* 0x040fe40007ffe0ff */
[C---:B------:R-:W-:Y:S01]  /*1670*/  IADD3 R38, PT, PT, R48.reuse, R38, RZ ;  /* 0x0000002630267210 */ /* 0x040fe20007ffe0ff */
[----:B------:R-:W-:Y:S01]  /*1680*/  LDS.64 R34, [R34] ;  /* 0x0000000022227984 */ /* 0x000fe20000000a00 */
[C---:B------:R-:W-:Y:S01]  /*1690*/  IADD3 R58, PT, PT, R48.reuse, R61, RZ ;  /* 0x0000003d303a7210 */ /* 0x040fe20007ffe0ff */
[----:B0-----:R-:W-:Y:S01]  /*16a0*/  FADD.FTZ R43, R43, R32 ;  /* 0x000000202b2b7221 */ /* 0x001fe20000010000 */
[----:B------:R-:W-:Y:S01]  /*16b0*/  FADD.FTZ R47, R47, R33 ;  /* 0x000000212f2f7221 */ /* 0x000fe20000010000 */
[C---:B------:R-:W-:Y:S01]  /*16c0*/  IADD3 R42, PT, PT, R48.reuse, R59, RZ ;  /* 0x0000003b302a7210 */ /* 0x040fe20007ffe0ff */
[----:B------:R-:W0:Y:S01]  /*16d0*/  LDS.64 R32, [R49] ;  /* 0x0000000031207984 */ /* 0x000e220000000a00 */
[----:B------:R-:W-:Y:S01]  /*16e0*/  IADD3 R48, PT, PT, R48, R39, RZ ;  /* 0x0000002730307210 */ /* 0x000fe20007ffe0ff */
[----:B--2---:R-:W-:Y:S01]  /*16f0*/  FADD.FTZ R43, R43, R36 ;  /* 0x000000242b2b7221 */ /* 0x004fe20000010000 */
[----:B------:R-:W-:Y:S01]  /*1700*/  FADD.FTZ R47, R47, R37 ;  /* 0x000000252f2f7221 */ /* 0x000fe20000010000 */
[----:B------:R-:W-:Y:S04]  /*1710*/  LDS.64 R38, [R38] ;  /* 0x0000000026267984 */ /* 0x000fe80000000a00 */
[----:B------:R-:W2:Y:S01]  /*1720*/  LDS.64 R36, [R60] ;  /* 0x000000003c247984 */ /* 0x000ea20000000a00 */
[----:B-1----:R-:W-:Y:S01]  /*1730*/  FADD.FTZ R43, R43, R40 ;  /* 0x000000282b2b7221 */ /* 0x002fe20000010000 */
[----:B------:R-:W-:-:S02]  /*1740*/  FADD.FTZ R47, R47, R41 ;  /* 0x000000292f2f7221 */ /* 0x000fc40000010000 */
[----:B------:R-:W-:Y:S01]  /*1750*/  LDS.64 R48, [R48] ;  /* 0x0000000030307984 */ /* 0x000fe20000000a00 */
[----:B---3--:R-:W-:Y:S01]  /*1760*/  FADD.FTZ R59, R43, R44 ;  /* 0x0000002c2b3b7221 */ /* 0x008fe20000010000 */
[----:B------:R-:W-:Y:S02]  /*1770*/  FADD.FTZ R61, R47, R45 ;  /* 0x0000002d2f3d7221 */ /* 0x000fe40000010000 */
[----:B------:R-:W1:Y:S04]  /*1780*/  LDS.64 R40, [R58] ;  /* 0x000000003a287984 */ /* 0x000e680000000a00 */
[----:B------:R-:W3:Y:S04]  /*1790*/  LDS.64 R42, [R42] ;  /* 0x000000002a2a7984 */ /* 0x000ee80000000a00 */
[----:B------:R-:W3:Y:S04]  /*17a0*/  LDS.64 R44, [R53] ;  /* 0x00000000352c7984 */ /* 0x000ee80000000a00 */
[----:B------:R-:W3:Y:S01]  /*17b0*/  LDS.64 R46, [R46] ;  /* 0x000000002e2e7984 */ /* 0x000ee20000000a00 */
[----:B----4-:R-:W-:Y:S01]  /*17c0*/  FADD.FTZ R59, R59, R30 ;  /* 0x0000001e3b3b7221 */ /* 0x010fe20000010000 */
[----:B------:R-:W-:-:S03]  /*17d0*/  FADD.FTZ R30, R61, R31 ;  /* 0x0000001f3d1e7221 */ /* 0x000fc60000010000 */
[----:B0-----:R-:W-:Y:S01]  /*17e0*/  FADD.FTZ R59, R59, R32 ;  /* 0x000000203b3b7221 */ /* 0x001fe20000010000 */
[----:B------:R-:W-:-:S03]  /*17f0*/  FADD.FTZ R30, R30, R33 ;  /* 0x000000211e1e7221 */ /* 0x000fc60000010000 */
[----:B------:R-:W-:Y:S01]  /*1800*/  FADD.FTZ R59, R59, R34 ;  /* 0x000000223b3b7221 */ /* 0x000fe20000010000 */
[----:B------:R-:W-:-:S03]  /*1810*/  FADD.FTZ R30, R30, R35 ;  /* 0x000000231e1e7221 */ /* 0x000fc60000010000 */
[----:B--2---:R-:W-:Y:S01]  /*1820*/  FADD.FTZ R59, R59, R36 ;  /* 0x000000243b3b7221 */ /* 0x004fe20000010000 */
[----:B------:R-:W-:-:S03]  /*1830*/  FADD.FTZ R30, R30, R37 ;  /* 0x000000251e1e7221 */ /* 0x000fc60000010000 */
[----:B------:R-:W-:Y:S01]  /*1840*/  FADD.FTZ R59, R59, R38 ;  /* 0x000000263b3b7221 */ /* 0x000fe20000010000 */
[----:B------:R-:W-:-:S03]  /*1850*/  FADD.FTZ R30, R30, R39 ;  /* 0x000000271e1e7221 */ /* 0x000fc60000010000 */
[----:B-1----:R-:W-:Y:S01]  /*1860*/  FADD.FTZ R59, R59, R40 ;  /* 0x000000283b3b7221 */ /* 0x002fe20000010000 */
[----:B------:R-:W-:-:S03]  /*1870*/  FADD.FTZ R30, R30, R41 ;  /* 0x000000291e1e7221 */ /* 0x000fc60000010000 */
[----:B---3--:R-:W-:Y:S01]  /*1880*/  FADD.FTZ R59, R59, R42 ;  /* 0x0000002a3b3b7221 */ /* 0x008fe20000010000 */
[----:B------:R-:W-:-:S03]  /*1890*/  FADD.FTZ R30, R30, R43 ;  /* 0x0000002b1e1e7221 */ /* 0x000fc60000010000 */
[----:B------:R-:W-:Y:S01]  /*18a0*/  FADD.FTZ R59, R59, R44 ;  /* 0x0000002c3b3b7221 */ /* 0x000fe20000010000 */
[----:B------:R-:W-:-:S03]  /*18b0*/  FADD.FTZ R30, R30, R45 ;  /* 0x0000002d1e1e7221 */ /* 0x000fc60000010000 */
[----:B------:R-:W-:Y:S01]  /*18c0*/  FADD.FTZ R59, R59, R46 ;  /* 0x0000002e3b3b7221 */ /* 0x000fe20000010000 */
[----:B------:R-:W-:-:S03]  /*18d0*/  FADD.FTZ R30, R30, R47 ;  /* 0x0000002f1e1e7221 */ /* 0x000fc60000010000 */
[----:B------:R-:W-:Y:S01]  /*18e0*/  FADD.FTZ R48, R59, R48 ;  /* 0x000000303b307221 */ /* 0x000fe20000010000 */
[----:B------:R-:W-:-:S07]  /*18f0*/  FADD.FTZ R49, R30, R49 ;  /* 0x000000311e317221 */ /* 0x000fce0000010000 */
.L_x_717:
[----:B------:R-:W-:Y:S05]  /*1900*/  BSYNC.RECONVERGENT B0 ;  /* 0x0000000000007941 */ /* 0x000fea0003800200 */
.L_x_716:
[----:B-1----:R-:W1:Y:S01]  /*1910*/  SHFL.BFLY PT, R31, R48, 0x2, 0x1f ;  /* 0x0c401f00301f7f89 */ /* 0x002e6200000e0000 */
[C---:B------:R-:W-:Y:S02]  /*1920*/  LOP3.LUT P2, RZ, R4.reuse, 0x3fb, RZ, 0xc0, !PT ;  /* 0x000003fb04ff7812 */ /* 0x040fe4000784c0ff */
[C---:B------:R-:W-:Y:S01]  /*1930*/  ISETP.NE.AND P3, PT, R4.reuse, RZ, PT ;  /* 0x000000ff0400720c */ /* 0x040fe20003f65270 */
[----:B------:R-:W2:Y:S01]  /*1940*/  SHFL.BFLY PT, R30, R49, 0x2, 0x1f ;  /* 0x0c401f00311e7f89 */ /* 0x000ea200000e0000 */
[----:B------:R-:W-:-:S09]  /*1950*/  ISETP.GT.U32.AND P1, PT, R4, 0x3f, PT ;  /* 0x0000003f0400780c */ /* 0x000fd20003f24070 */
[----:B------:R-:W3:Y:S01]  /*1960*/  @!P2 LDC.64 R32, c[0x0][0x3b8] ;  /* 0x0000ee00ff20ab82 */ /* 0x000ee20000000a00 */
[----:B0-----:R-:W-:-:S05]  /*1970*/  @!P2 IMAD R37, R5, R14, UR6 ;  /* 0x000000060525ae24 */ /* 0x001fca000f8e020e */
[----:B------:R-:W-:Y:S01]  /*1980*/  @!P2 LEA R37, R37, R24, 0x7 ;  /* 0x000000182525a211 */ /* 0x000fe200078e38ff */
[----:B-1----:R-:W-:Y:S01]  /*1990*/  FADD.FTZ R34, R31, R48 ;  /* 0x000000301f227221 */ /* 0x002fe20000010000 */
[----:B--2---:R-:W-:-:S04]  /*19a0*/  FADD.FTZ R35, R30, R49 ;  /* 0x000000311e237221 */ /* 0x004fc80000010000 */
[----:B------:R-:W0:Y:S04]  /*19b0*/  SHFL.BFLY PT, R31, R34, 0x1, 0x1f ;  /* 0x0c201f00221f7f89 */ /* 0x000e2800000e0000 */
[----:B------:R-:W1:Y:S01]  /*19c0*/  SHFL.BFLY PT, R36, R35, 0x1, 0x1f ;  /* 0x0c201f0023247f89 */ /* 0x000e6200000e0000 */
[----:B---3--:R-:W-:-:S04]  /*19d0*/  @!P2 IMAD.WIDE.U32 R32, R37, 0x4, R32 ;  /* 0x000000042520a825 */ /* 0x008fc800078e0020 */
[----:B0-----:R-:W-:Y:S01]  /*19e0*/  FADD.FTZ R30, R34, R31 ;  /* 0x0000001f221e7221 */ /* 0x001fe20000010000 */
[----:B------:R-:W-:Y:S01]  /*19f0*/  MOV R34, RZ ;  /* 0x000000ff00227202 */ /* 0x000fe20000000f00 */
[----:B-1----:R-:W-:Y:S01]  /*1a00*/  FADD.FTZ R31, R35, R36 ;  /* 0x00000024231f7221 */ /* 0x002fe20000010000 */
[----:B------:R-:W-:-:S04]  /*1a10*/  HFMA2 R36, -RZ, RZ, 0, 0 ;  /* 0x00000000ff247431 */ /* 0x000fc800000001ff */
[----:B------:R0:W-:Y:S01]  /*1a20*/  @!P2 STG.E.64 desc[UR8][R32.64], R30 ;  /* 0x0000001e2000a986 */ /* 0x0001e2000c101b08 */
[----:B------:R-:W-:Y:S06]  /*1a30*/  BAR.SYNC.DEFER_BLOCKING 0x0 ;  /* 0x0000000000007b1d */ /* 0x000fec0000010000 */
[----:B------:R-:W-:Y:S05]  /*1a40*/  @P3 BRA `(.L_x_718) ;  /* 0x0000000000283947 */ /* 0x000fea0003800000 */
[----:B------:R-:W-:Y:S06]  /*1a50*/  MEMBAR.ALL.GPU ;  /* 0x0000000000007992 */ /* 0x000fec000000a000 */
[----:B------:R-:W-:-:S00]  /*1a60*/  ERRBAR ;  /* 0x00000000000079ab */ /* 0x000fc00000000000 */
[----:B------:R-:W-:Y:S06]  /*1a70*/  CGAERRBAR ;  /* 0x00000000000075ab */ /* 0x000fec0000000000 */
[----:B0-----:R0:W5:Y:S02]  /*1a80*/  ATOM.E.ADD.STRONG.GPU PT, R30, desc[UR8][R56.64], R22 ;  /* 0x80000016381e798a */ /* 0x00116400081ef108 */
.L_x_719:
[----:B------:R-:W2:Y:S04]  /*1a90*/  LD.E.STRONG.GPU R31, desc[UR8][R56.64] ;  /* 0x00000008381f7980 */ /* 0x000ea8000c10f900 */
[----:B--2---:R-:W-:Y:S01]  /*1aa0*/  CCTL.IVALL ;  /* 0x00000000ff00798f */ /* 0x004fe20002000000 */
[----:B------:R-:W-:Y:S05]  /*1ab0*/  YIELD ;  /* 0x0000000000007946 */ /* 0x000fea0003800000 */
[----:B-----5:R-:W-:-:S04]  /*1ac0*/  LOP3.LUT R31, R31, R30, RZ, 0x3c, !PT ;  /* 0x0000001e1f1f7212 */ /* 0x020fc800078e3cff */
[----:B------:R-:W-:-:S13]  /*1ad0*/  ISETP.GT.AND P2, PT, R31, -0x1, PT ;  /* 0xffffffff1f00780c */ /* 0x000fda0003f44270 */
[----:B------:R-:W-:Y:S05]  /*1ae0*/  @P2 BRA `(.L_x_719) ;  /* 0xfffffffc00e82947 */ /* 0x000fea000383ffff */
.L_x_718:
        /* <DEDUP_REMOVED lines=11> */
.L_x_721:
[----:B------:R-:W-:Y:S05]  /*1ba0*/  BSYNC.RECONVERGENT B0 ;  /* 0x0000000000007941 */ /* 0x000fea0003800200 */
.L_x_720:
        /* <DEDUP_REMOVED lines=23> */
[----:B------:R-:W-:Y:S01]  /*1d20*/  @!P1 FMUL.FTZ R30, R30, 2.4414062863797880709e-05 ;  /* 0x37cccccd1e1e9820 */ /* 0x000fe20000410000 */
[--C-:B-1----:R-:W-:Y:S01]  /*1d30*/  FADD.FTZ R32, R36, R33.reuse ;  /* 0x0000002124207221 */ /* 0x102fe20000010000 */
[----:B------:R-:W-:Y:S02]  /*1d40*/  PRMT R33, R29, 0x7632, R33 ;  /* 0x000076321d217816 */ /* 0x000fe40000000021 */
[----:B------:R-:W-:-:S04]  /*1d50*/  @!P1 FMUL.FTZ R31, R30, R30 ;  /* 0x0000001e1e1f9220 */ /* 0x000fc80000410000 */
[----:B------:R-:W-:Y:S01]  /*1d60*/  @!P1 FFMA.FTZ R31, R32, 2.4414062863797880709e-05, -R31 ;  /* 0x37cccccd201f9823 */ /* 0x000fe2000001081f */
        /* <DEDUP_REMOVED lines=16> */
.L_x_723:
[----:B------:R-:W-:Y:S05]  /*1e70*/  BSYNC.RECONVERGENT B0 ;  /* 0x0000000000007941 */ /* 0x000fea0003800200 */
.L_x_722:
[----:B------:R-:W2:Y:S01]  /*1e80*/  S2UR UR5, SR_CgaCtaId ;  /* 0x00000000000579c3 */ /* 0x000ea20000008800 */
[----:B------:R-:W-:Y:S01]  /*1e90*/  UMOV UR4, 0x400 ;  /* 0x0000040000047882 */ /* 0x000fe20000000000 */
[----:B------:R-:W-:Y:S01]  /*1ea0*/  IMAD.HI.U32 R54, R54, -0x33333333, RZ ;  /* 0xcccccccd36367827 */ /* 0x000fe200078e00ff */
[----:B------:R-:W-:Y:S01]  /*1eb0*/  UIADD3 UR4, UPT, UPT, UR4, 0xc80, URZ ;  /* 0x00000c8004047890 */ /* 0x000fe2000fffe0ff */
[----:B01----:R-:W-:Y:S02]  /*1ec0*/  SHF.L.U32 R31, R26, 0x10, RZ ;  /* 0x000000101a1f7819 */ /* 0x003fe400000006ff */
[----:B------:R-:W-:Y:S02]  /*1ed0*/  SHF.L.U32 R28, R28, 0x10, RZ ;  /* 0x000000101c1c7819 */ /* 0x000fe400000006ff */
[----:B------:R-:W-:Y:S02]  /*1ee0*/  LEA.HI R54, R54, -R51, RZ, 0x19 ;  /* 0x8000003336367211 */ /* 0x000fe400078fc8ff */
[----:B------:R-:W-:-:S02]  /*1ef0*/  SHF.L.U32 R26, R34, 0x10, RZ ;  /* 0x00000010221a7819 */ /* 0x000fc400000006ff */
[----:B------:R-:W-:Y:S02]  /*1f00*/  SHF.L.U32 R35, R35, 0x10, RZ ;  /* 0x0000001023237819 */ /* 0x000fe400000006ff */
[----:B------:R-:W-:Y:S02]  /*1f10*/  SHF.L.U32 R33, R33, 0x10, RZ ;  /* 0x0000001021217819 */ /* 0x000fe400000006ff */
[----:B------:R-:W-:Y:S02]  /*1f20*/  SHF.L.U32 R29, R29, 0x10, RZ ;  /* 0x000000101d1d7819 */ /* 0x000fe400000006ff */
[----:B------:R-:W-:Y:S02]  /*1f30*/  SHF.L.U32 R34, R27, 0x10, RZ ;  /* 0x000000101b227819 */ /* 0x000fe400000006ff */
[----:B------:R-:W-:Y:S01]  /*1f40*/  LOP3.LUT R14, R14, 0x1, RZ, 0x3c, !PT ;  /* 0x000000010e0e7812 */ /* 0x000fe200078e3cff */
[----:B--2---:R-:W-:-:S06]  /*1f50*/  ULEA UR4, UR5, UR4, 0x18 ;  /* 0x0000000405047291 */ /* 0x004fcc000f8ec0ff */
[----:B------:R-:W-:-:S05]  /*1f60*/  LEA R8, R54, UR4, 0x3 ;  /* 0x0000000436087c11 */ /* 0x000fca000f8e18ff */
        /* <DEDUP_REMOVED lines=9> */
[----:B------:R-:W1:Y:S01]  /*2000*/  LDCU.64 UR4, c[0x0][0x380] ;  /* 0x00007000ff0477ac */ /* 0x000e620008000a00 */
[C---:B0-----:R-:W-:Y:S01]  /*2010*/  FMUL.FTZ R30, R9.reuse, R30 ;  /* 0x0000001e091e7220 */ /* 0x041fe20000410000 */
[C---:B------:R-:W-:Y:S01]  /*2020*/  FMUL.FTZ R36, R9.reuse, R36 ;  /* 0x0000002409247220 */ /* 0x040fe20000410000 */
[C---:B------:R-:W-:Y:S01]  /*2030*/  FMUL.FTZ R40, R9.reuse, R40 ;  /* 0x0000002809287220 */ /* 0x040fe20000410000 */
[----:B------:R-:W-:Y:S01]  /*2040*/  FMUL.FTZ R15, R9, R38 ;  /* 0x00000026090f7220 */ /* 0x000fe20000410000 */
[----:B------:R-:W-:Y:S01]  /*2050*/  FFMA.FTZ R3, R30, R28, R31 ;  /* 0x0000001c1e037223 */ /* 0x000fe2000001001f */
[----:B------:R-:W-:Y:S01]  /*2060*/  FFMA.FTZ R13, R36, R26, R35 ;  /* 0x0000001a240d7223 */ /* 0x000fe20000010023 */
[--C-:B------:R-:W-:Y:S01]  /*2070*/  FADD.FTZ R36, R17, -R8.reuse ;  /* 0x8000000811247221 */ /* 0x100fe20000010000 */
[----:B------:R-:W-:Y:S01]  /*2080*/  FFMA.FTZ R28, R28, R40, R31 ;  /* 0x000000281c1c7223 */ /* 0x000fe2000001001f */
[--C-:B------:R-:W-:Y:S01]  /*2090*/  FADD.FTZ R40, R23, -R8.reuse ;  /* 0x8000000817287221 */ /* 0x100fe20000010000 */
[----:B------:R-:W-:Y:S01]  /*20a0*/  FADD.FTZ R8, R25, -R8 ;  /* 0x8000000819087221 */ /* 0x000fe20000010000 */
[----:B------:R-:W-:Y:S01]  /*20b0*/  SHF.L.U32 R38, R32, 0x10, RZ ;  /* 0x0000001020267819 */ /* 0x000fe200000006ff */
[C---:B------:R-:W-:Y:S01]  /*20c0*/  FMUL.FTZ R42, R9.reuse, R42 ;  /* 0x0000002a092a7220 */ /* 0x040fe20000410000 */
[C---:B------:R-:W-:Y:S01]  /*20d0*/  FMUL.FTZ R36, R9.reuse, R36 ;  /* 0x0000002409247220 */ /* 0x040fe20000410000 */
[C---:B------:R-:W-:Y:S01]  /*20e0*/  FMUL.FTZ R40, R9.reuse, R40 ;  /* 0x0000002809287220 */ /* 0x040fe20000410000 */
[----:B------:R-:W-:Y:S01]  /*20f0*/  FMUL.FTZ R9, R9, R8 ;  /* 0x0000000809097220 */ /* 0x000fe20000410000 */
[----:B------:R-:W-:Y:S01]  /*2100*/  FFMA.FTZ R26, R26, R42, R35 ;  /* 0x0000002a1a1a7223 */ /* 0x000fe20000010023 */
[----:B------:R-:W-:Y:S01]  /*2110*/  FFMA.FTZ R17, R36, R33, R38 ;  /* 0x0000002124117223 */ /* 0x000fe20000010026 */
[----:B------:R-:W-:Y:S01]  /*2120*/  FMUL.FTZ R27, R13, -1.4426950216293334961 ;  /* 0xbfb8aa3b0d1b7820 */ /* 0x000fe20000410000 */
[--C-:B------:R-:W-:Y:S01]  /*2130*/  FFMA.FTZ R15, R15, R29, R34.reuse ;  /* 0x0000001d0f0f7223 */ /* 0x100fe20000010022 */
[----:B------:R-:W-:Y:S01]  /*2140*/  FFMA.FTZ R29, R29, R40, R34 ;  /* 0x000000281d1d7223 */ /* 0x000fe20000010022 */
[----:B------:R-:W-:Y:S01]  /*2150*/  FFMA.FTZ R33, R33, R9, R38 ;  /* 0x0000000921217223 */ /* 0x000fe20000010026 */
[----:B------:R-:W-:Y:S01]  /*2160*/  FMUL.FTZ R30, R3, -1.4426950216293334961 ;  /* 0xbfb8aa3b031e7820 */ /* 0x000fe20000410000 */
[----:B------:R-:W-:Y:S01]  /*2170*/  FMUL.FTZ R23, R26, -1.4426950216293334961 ;  /* 0xbfb8aa3b1a177820 */ /* 0x000fe20000410000 */
[----:B------:R-:W-:Y:S01]  /*2180*/  FMUL.FTZ R36, R17, -1.4426950216293334961 ;  /* 0xbfb8aa3b11247820 */ /* 0x000fe20000410000 */
[----:B------:R-:W-:Y:S01]  /*2190*/  FMUL.FTZ R21, R28, -1.4426950216293334961 ;  /* 0xbfb8aa3b1c157820 */ /* 0x000fe20000410000 */
[----:B------:R-:W-:Y:S01]  /*21a0*/  FMUL.FTZ R8, R29, -1.4426950216293334961 ;  /* 0xbfb8aa3b1d087820 */ /* 0x000fe20000410000 */
[----:B------:R-:W-:Y:S01]  /*21b0*/  FMUL.FTZ R9, R33, -1.4426950216293334961 ;  /* 0xbfb8aa3b21097820 */ /* 0x000fe20000410000 */
[----:B------:R-:W0:Y:S01]  /*21c0*/  MUFU.EX2 R27, R27 ;  /* 0x0000001b001b7308 */ /* 0x000e220000000800 */
[----:B------:R-:W-:Y:S01]  /*21d0*/  FMUL.FTZ R32, R15, -1.4426950216293334961 ;  /* 0xbfb8aa3b0f207820 */ /* 0x000fe20000410000 */
[----:B-1----:R-:W-:-:S04]  /*21e0*/  IADD3 R10, P1, PT, R10, UR4, RZ ;  /* 0x000000040a0a7c10 */ /* 0x002fc8000ff3e0ff */
[----:B------:R-:W-:Y:S02]  /*21f0*/  IADD3.X R11, PT, PT, R11, UR5, RZ, P1, !PT ;  /* 0x000000050b0b7c10 */ /* 0x000fe40008ffe4ff */
[----:B------:R-:W1:Y:S01]  /*2200*/  MUFU.EX2 R30, R30 ;  /* 0x0000001e001e7308 */ /* 0x000e620000000800 */
[----:B------:R-:W-:-:S04]  /*2210*/  ISETP.GE.U32.AND P1, PT, R7, R0, PT ;  /* 0x000000000700720c */ /* 0x000fc80003f26070 */
[----:B------:R-:W-:-:S03]  /*2220*/  ISETP.GE.AND.EX P1, PT, R6, R2, PT, P1 ;  /* 0x000000020600720c */ /* 0x000fc60003f26310 */
[----:B------:R-:W2:Y:S01]  /*2230*/  MUFU.EX2 R23, R23 ;  /* 0x0000001700177308 */ /* 0x000ea20000000800 */
[----:B0-----:R-:W-:-:S07]  /*2240*/  FADD.FTZ R27, R27, 1 ;  /* 0x3f8000001b1b7421 */ /* 0x001fce0000010000 */
[----:B------:R-:W0:Y:S01]  /*2250*/  MUFU.EX2 R36, R36 ;  /* 0x0000002400247308 */ /* 0x000e220000000800 */
[----:B-1----:R-:W-:-:S07]  /*2260*/  FADD.FTZ R30, R30, 1 ;  /* 0x3f8000001e1e7421 */ /* 0x002fce0000010000 */
[----:B------:R-:W1:Y:S01]  /*2270*/  MUFU.EX2 R21, R21 ;  /* 0x0000001500157308 */ /* 0x000e620000000800 */
[----:B--2---:R-:W-:-:S07]  /*2280*/  FADD.FTZ R23, R23, 1 ;  /* 0x3f80000017177421 */ /* 0x004fce0000010000 */
[----:B------:R-:W2:Y:S01]  /*2290*/  MUFU.EX2 R19, R32 ;  /* 0x0000002000137308 */ /* 0x000ea20000000800 */
[----:B0-----:R-:W-:-:S07]  /*22a0*/  FADD.FTZ R36, R36, 1 ;  /* 0x3f80000024247421 */ /* 0x001fce0000010000 */
[----:B------:R-:W0:Y:S01]  /*22b0*/  MUFU.EX2 R8, R8 ;  /* 0x0000000800087308 */ /* 0x000e220000000800 */
[----:B-1----:R-:W-:-:S07]  /*22c0*/  FADD.FTZ R21, R21, 1 ;  /* 0x3f80000015157421 */ /* 0x002fce0000010000 */
[----:B------:R-:W1:Y:S01]  /*22d0*/  MUFU.EX2 R9, R9 ;  /* 0x0000000900097308 */ /* 0x000e620000000800 */
[----:B--2---:R-:W-:-:S07]  /*22e0*/  FADD.FTZ R19, R19, 1 ;  /* 0x3f80000013137421 */ /* 0x004fce0000010000 */
[----:B------:R1:W2:Y:S01]  /*22f0*/  MUFU.RCP R32, R27 ;  /* 0x0000001b00207308 */ /* 0x0002a20000001000 */
[----:B0-----:R-:W-:-:S07]  /*2300*/  FADD.FTZ R25, R8, 1 ;  /* 0x3f80000008197421 */ /* 0x001fce0000010000 */
[----:B------:R-:W0:Y:S01]  /*2310*/  MUFU.RCP R30, R30 ;  /* 0x0000001e001e7308 */ /* 0x000e220000001000 */
[----:B-1----:R-:W-:-:S07]  /*2320*/  FADD.FTZ R27, R9, 1 ;  /* 0x3f800000091b7421 */ /* 0x002fce0000010000 */
[----:B------:R-:W1:Y:S01]  /*2330*/  MUFU.RCP R23, R23 ;  /* 0x0000001700177308 */ /* 0x000e620000001000 */
[----:B--2---:R-:W-:-:S07]  /*2340*/  FMUL.FTZ R8, R13, R32 ;  /* 0x000000200d087220 */ /* 0x004fce0000410000 */
[----:B------:R-:W2:Y:S01]  /*2350*/  MUFU.RCP R34, R19 ;  /* 0x0000001300227308 */ /* 0x000ea20000001000 */
[----:B0-----:R-:W-:-:S05]  /*2360*/  FMUL.FTZ R3, R3, R30 ;  /* 0x0000001e03037220 */ /* 0x001fca0000410000 */
[----:B------:R-:W-:Y:S02]  /*2370*/  F2FP.BF16.F32.PACK_AB R32, R8, R3 ;  /* 0x000000030820723e */ /* 0x000fe400000010ff */
[----:B------:R-:W0:Y:S01]  /*2380*/  MUFU.RCP R36, R36 ;  /* 0x0000002400247308 */ /* 0x000e220000001000 */
[----:B-1----:R-:W-:-:S07]  /*2390*/  FMUL.FTZ R9, R26, R23 ;  /* 0x000000171a097220 */ /* 0x002fce0000410000 */
[----:B------:R-:W1:Y:S01]  /*23a0*/  MUFU.RCP R21, R21 ;  /* 0x0000001500157308 */ /* 0x000e620000001000 */
[----:B--2---:R-:W-:-:S07]  /*23b0*/  FMUL.FTZ R15, R15, R34 ;  /* 0x000000220f0f7220 */ /* 0x004fce0000410000 */
[----:B------:R-:W2:Y:S01]  /*23c0*/  MUFU.RCP R38, R25 ;  /* 0x0000001900267308 */ /* 0x000ea20000001000 */
[----:B0-----:R-:W-:-:S07]  /*23d0*/  FMUL.FTZ R30, R17, R36 ;  /* 0x00000024111e7220 */ /* 0x001fce0000410000 */
[----:B------:R-:W0:Y:S01]  /*23e0*/  MUFU.RCP R40, R27 ;  /* 0x0000001b00287308 */ /* 0x000e220000001000 */
[----:B-1----:R-:W-:-:S05]  /*23f0*/  FMUL.FTZ R28, R28, R21 ;  /* 0x000000151c1c7220 */ /* 0x002fca0000410000 */
[----:B------:R-:W-:Y:S01]  /*2400*/  F2FP.BF16.F32.PACK_AB R28, R9, R28 ;  /* 0x0000001c091c723e */ /* 0x000fe200000010ff */
[----:B--2---:R-:W-:Y:S01]  /*2410*/  FMUL.FTZ R29, R29, R38 ;  /* 0x000000261d1d7220 */ /* 0x004fe20000410000 */
[----:B0-----:R-:W-:Y:S01]  /*2420*/  FMUL.FTZ R26, R33, R40 ;  /* 0x00000028211a7220 */ /* 0x001fe20000410000 */
[----:B------:R-:W-:-:S04]  /*2430*/  F2FP.BF16.F32.PACK_AB R33, R30, R15 ;  /* 0x0000000f1e21723e */ /* 0x000fc800000010ff */
[----:B------:R-:W-:Y:S01]  /*2440*/  F2FP.BF16.F32.PACK_AB R29, R26, R29 ;  /* 0x0000001d1a1d723e */ /* 0x000fe200000010ff */
[----:B------:R1:W-:Y:S04]  /*2450*/  STG.E.64 desc[UR8][R10.64], R32 ;  /* 0x000000200a007986 */ /* 0x0003e8000c101b08 */
[----:B------:R1:W-:Y:S01]  /*2460*/  STG.E.64 desc[UR8][R10.64+0x5000], R28 ;  /* 0x0050001c0a007986 */ /* 0x0003e2000c101b08 */
[----:B------:R-:W-:Y:S05]  /*2470*/  @!P1 BRA `(.L_x_724) ;  /* 0xffffffdc00b89947 */ /* 0x000fea000383ffff */
[----:B------:R-:W-:Y:S05]  /*2480*/  EXIT ;  /* 0x000000000000794d */ /* 0x000fea0003800000 */
.L_x_725:
        /* <DEDUP_REMOVED lines=15> */
.L_x_1666:


//--------------------- .text._ZN13group_norm_v214gn_cuda_kernelI13__nv_bfloat16Li320ELi1ELi16ELi160ELi256ELb1ELi16ELi320ELi320ELi4ELb1ELi9ELb0ELb0ENS_16CompileConditionILi1000EEEEEvPT_PKS4_S7_S7_flPfS8_Pj --------------------------
	.section	.text._ZN13group_norm_v214gn_cuda_kernelI13__nv_bfloat16Li320ELi1ELi16ELi160ELi256ELb1ELi16ELi320ELi320ELi4ELb1ELi9ELb0ELb0ENS_16CompileConditionILi1000EEEEEvPT_PKS4_S7_S7_flPfS8_Pj,"ax",@progbits
	.align	128
        .global         _ZN13group_norm_v214gn_cuda_kernelI13__nv_bfloat16Li320ELi1ELi16ELi160ELi256ELb1ELi16ELi320ELi320ELi4ELb1ELi9ELb0ELb0ENS_16CompileConditionILi1000EEEEEvPT_PKS4_S7_S7_flPfS8_Pj
        .type           _ZN13group_norm_v214gn_cuda_kernelI13__nv_bfloat16Li320ELi1ELi16ELi160ELi256ELb1ELi16ELi320ELi320ELi4ELb1ELi9ELb0ELb0ENS_16CompileConditionILi1000EEEEEvPT_PKS4_S7_S7_flPfS8_Pj,@function
        .size           _ZN13group_norm_v214gn_cuda_kernelI13__nv_bfloat16Li320ELi1ELi16ELi160ELi256ELb1ELi16ELi320ELi320ELi4ELb1ELi9ELb0ELb0ENS_16CompileConditionILi1000EEEEEvPT_PKS4_S7_S7_flPfS8_Pj,(.L_x_1667 - _ZN13group_norm_v214gn_cuda_kernelI13__nv_bfloat16Li320ELi1ELi16ELi160ELi256ELb1ELi16ELi320ELi320ELi4ELb1ELi9ELb0ELb0ENS_16CompileConditionILi1000EEEEEvPT_PKS4_S7_S7_flPfS8_Pj)
        .other          _ZN13group_norm_v214gn_cuda_kernelI13__nv_bfloat16Li320ELi1ELi16ELi160ELi256ELb1ELi16ELi320ELi320ELi4ELb1ELi9ELb0ELb0ENS_16CompileConditionILi1000EEEEEvPT_PKS4_S7_S7_flPfS8_Pj,@"STO_CUDA_ENTRY STV_DEFAULT"
_ZN13group_norm_v214gn_cuda_kernelI13__nv_bfloat16Li320ELi1ELi16ELi160ELi256ELb1ELi16ELi320ELi320ELi4ELb1ELi9ELb0ELb0ENS_16CompileConditionILi1000EEEEEvPT_PKS4_S7_S7_flPfS8_Pj:
.text._ZN13group_norm_v214gn_cuda_kernelI13__nv_bfloat16Li320ELi1ELi16ELi160ELi256ELb1ELi16ELi320ELi320ELi4ELb1ELi9ELb0ELb0ENS_16CompileConditionILi1000EEEEEvPT_PKS4_S7_S7_flPfS8_Pj:
        /* <DEDUP_REMOVED lines=13> */
[----:B------:R-:W-:Y:S01]  /*00d0*/  MOV R9, UR6 ;  /* 0x0000000600097c02 */ /* 0x000fe20008000f00 */
        /* <DEDUP_REMOVED lines=8> */
[C---:B------:R-:W-:Y:S02]  /*0160*/  SHF.L.U32 R11, R4.reuse, 0x1, RZ ;  /* 0x00000001040b7819 */ /* 0x040fe400000006ff */
[----:B------:R-:W-:Y:S01]  /*0170*/  LOP3.LUT R20, R4, 0x3, RZ, 0xc0, !PT ;  /* 0x0000000304147812 */ /* 0x000fe200078ec0ff */
[----:B------:R-:W-:Y:S01]  /*0180*/  IMAD R3, R3, 0xcccd, RZ ;  /* 0x0000cccd03037824 */ /* 0x000fe200078e02ff */
[----:B------:R-:W-:Y:S02]  /*0190*/  LOP3.LUT R11, R11, 0x3e, RZ, 0xc0, !PT ;  /* 0x0000003e0b0b7812 */ /* 0x000fe400078ec0ff */
[----:B-----5:R-:W-:-:S02]  /*01a0*/  LOP3.LUT P0, RZ, R10, 0xf, RZ, 0xc0, !PT ;  /* 0x0000000f0aff7812 */ /* 0x020fc4000780c0ff */
[----:B------:R-:W-:Y:S02]  /*01b0*/  SHF.R.U32.HI R22, RZ, 0x16, R3 ;  /* 0x00000016ff167819 */ /* 0x000fe40000011603 */
[----:B------:R-:W-:Y:S02]  /*01c0*/  ISETP.EQ.OR.EX P0, PT, R15, RZ, P0, P1 ;  /* 0x000000ff0f00720c */ /* 0x000fe40000702710 */
[----:B------:R-:W-:Y:S02]  /*01d0*/  PRMT R3, R22, 0x9910, RZ ;  /* 0x0000991016037816 */ /* 0x000fe400000000ff */
[----:B------:R-:W-:Y:S02]  /*01e0*/  ISETP.NE.AND P1, PT, R10, RZ, PT ;  /* 0x000000ff0a00720c */ /* 0x000fe40003f25270 */
[----:B------:R-:W-:Y:S01]  /*01f0*/  ISETP.GT.U32.OR P0, PT, R4, 0x1, P0 ;  /* 0x000000010400780c */ /* 0x000fe20000704470 */
[----:B------:R-:W-:-:S05]  /*0200*/  IMAD R3, R3, 0x50, RZ ;  /* 0x0000005003037824 */ /* 0x000fca00078e02ff */
[----:B------:R-:W-:-:S04]  /*0210*/  IADD3 R3, PT, PT, RZ, -R3, RZ ;  /* 0x80000003ff037210 */ /* 0x000fc80007ffe0ff */
[----:B------:R-:W-:Y:S02]  /*0220*/  PRMT R5, R3, 0x7710, RZ ;  /* 0x0000771003057816 */ /* 0x000fe400000000ff */
[----:B------:R-:W-:Y:S02]  /*0230*/  MOV R3, 0x400 ;  /* 0x0000040000037802 */ /* 0x000fe40000000f00 */
[----:B------:R-:W-:Y:S02]  /*0240*/  IADD3 R5, PT, PT, R5, R4, RZ ;  /* 0x0000000405057210 */ /* 0x000fe40007ffe0ff */
[----:B---3--:R-:W-:Y:S02]  /*0250*/  LEA R6, R8, R3, 0x18 ;  /* 0x0000000308067211 */ /* 0x008fe400078ec0ff */
[----:B------:R-:W-:Y:S02]  /*0260*/  IADD3 R7, PT, PT, R3, 0xc80, RZ ;  /* 0x00000c8003077810 */ /* 0x000fe40007ffe0ff */
[----:B------:R-:W-:-:S02]  /*0270*/  LOP3.LUT R5, R5, 0xffff, RZ, 0xc0, !PT ;  /* 0x0000ffff05057812 */ /* 0x000fc400078ec0ff */
[----:B------:R-:W-:Y:S02]  /*0280*/  LEA R13, R8, R7, 0x18 ;  /* 0x00000007080d7211 */ /* 0x000fe400078ec0ff */
[----:B------:R-:W-:Y:S01]  /*0290*/  SHF.L.U32 R3, R10, 0x4, RZ ;  /* 0x000000040a037819 */ /* 0x000fe200000006ff */
[----:B------:R-:W-:Y:S01]  /*02a0*/  IMAD R7, R5, 0x28, R6 ;  /* 0x0000002805077824 */ /* 0x000fe200078e0206 */
[----:B------:R-:W-:Y:S01]  /*02b0*/  MOV R8, RZ ;  /* 0x000000ff00087202 */ /* 0x000fe20000000f00 */
[----:B------:R-:W0:Y:S01]  /*02c0*/  LDC R6, c[0x0][0x374] ;  /* 0x0000dd00ff067b82 */ /* 0x000e220000000800 */
[----:B------:R-:W-:-:S04]  /*02d0*/  LOP3.LUT R3, R3, 0xf0, RZ, 0xc0, !PT ;  /* 0x000000f003037812 */ /* 0x000fc800078ec0ff */
[----:B------:R-:W-:Y:S02]  /*02e0*/  IADD3 R24, PT, PT, R22, R3, RZ ;  /* 0x0000000316187210 */ /* 0x000fe40007ffe0ff */
[----:B------:R-:W-:Y:S02]  /*02f0*/  SHF.L.U32 R3, R10, 0x1, RZ ;  /* 0x000000010a037819 */ /* 0x000fe400000006ff */
[----:B------:R-:W-:Y:S01]  /*0300*/  LEA R22, R22, R7, 0x3 ;  /* 0x0000000716167211 */ /* 0x000fe200078e18ff */
[----:B------:R-:W-:Y:S01]  /*0310*/  HFMA2 R7, -RZ, RZ, 0, 0 ;  /* 0x00000000ff077431 */ /* 0x000fe200000001ff */
[----:B------:R-:W-:Y:S02]  /*0320*/  LOP3.LUT R3, R3, 0x1e, RZ, 0xc0, !PT ;  /* 0x0000001e03037812 */ /* 0x000fe400078ec0ff */
[----:B------:R-:W-:Y:S02]  /*0330*/  SEL R10, R12, 0x1, !P1 ;  /* 0x000000010c0a7807 */ /* 0x000fe40004800000 */
[----:B------:R-:W-:-:S02]  /*0340*/  LEA.HI R12, R4, R13, RZ, 0x1f ;  /* 0x0000000d040c7211 */ /* 0x000fc400078ff8ff */
[C---:B------:R-:W-:Y:S02]  /*0350*/  LEA R18, R4.reuse, R3, 0x3 ;  /* 0x0000000304127211 */ /* 0x040fe400078e18ff */
[----:B----4-:R-:W-:-:S07]  /*0360*/  LEA R13, R4, R13, 0x3 ;  /* 0x0000000d040d7211 */ /* 0x010fce00078e18ff */
.L_x_734:
[C---:B------:R-:W-:Y:S01]  /*0370*/  LOP3.LUT R30, R9.reuse, 0x7, RZ, 0xc0, !PT ;  /* 0x00000007091e7812 */ /* 0x040fe200078ec0ff */
[----:B-1----:R-:W1:Y:S01]  /*0380*/  LDCU.64 UR4, c[0x0][0x388] ;  /* 0x00007100ff0477ac */ /* 0x002e620008000a00 */
[--C-:B---3--:R-:W-:Y:S01]  /*0390*/  SHF.R.U64 R14, R9, 0x3, R8.reuse ;  /* 0x00000003090e7819 */ /* 0x108fe20000001208 */
        /* <DEDUP_REMOVED lines=25> */
[----:B------:R-:W-:Y:S02]  /*0530*/  SHF.L.U32 R49, R9, 0x1, RZ ;  /* 0x0000000109317819 */ /* 0x000fe400000006ff */
[----:B------:R-:W-:-:S02]  /*0540*/  CS2R R58, SRZ ;  /* 0x00000000003a7805 */ /* 0x000fc4000001ff00 */
[----:B------:R-:W-:Y:S02]  /*0550*/  LOP3.LUT R49, R49, 0xe, RZ, 0xc0, !PT ;  /* 0x0000000e31317812 */ /* 0x000fe400078ec0ff */
[C---:B----4-:R-:W-:Y:S02]  /*0560*/  PRMT R19, R32.reuse, 0x7632, R19 ;  /* 0x0000763220137816 */ /* 0x050fe40000000013 */
[----:B------:R-:W-:Y:S02]  /*0570*/  SHF.L.U32 R3, R32, 0x10, RZ ;  /* 0x0000001020037819 */ /* 0x000fe400000006ff */
[----:B------:R-:W-:Y:S02]  /*0580*/  SHF.L.U32 R19, R19, 0x10, RZ ;  /* 0x0000001013137819 */ /* 0x000fe400000006ff */
[----:B------:R-:W-:Y:S01]  /*0590*/  PRMT R23, R33, 0x7632, R23 ;  /* 0x0000763221177816 */ /* 0x000fe20000000017 */
        /* <DEDUP_REMOVED lines=62> */
[----:B------:R-:W-:Y:S02]  /*0980*/  IADD3 R34, PT, PT, R30, 0xc, RZ ;  /* 0x0000000c1e227810 */ /* 0x000fe40007ffe0ff */
[----:B------:R-:W-:Y:S02]  /*0990*/  SHF.R.U32.HI R59, RZ, 0x2, R32 ;  /* 0x00000002ff3b7819 */ /* 0x000fe40000011620 */
[----:B------:R-:W-:-:S02]  /*09a0*/  SHF.R.U32.HI R61, RZ, 0x2, R34 ;  /* 0x00000002ff3d7819 */ /* 0x000fc40000011622 */
[C---:B------:R-:W-:Y:S02]  /*09b0*/  IADD3 R36, PT, PT, R30.reuse, 0x14, RZ ;  /* 0x000000141e247810 */ /* 0x040fe40007ffe0ff */
[C---:B------:R-:W-:Y:S02]  /*09c0*/  IADD3 R32, PT, PT, R30.reuse, 0x18, RZ ;  /* 0x000000181e207810 */ /* 0x040fe40007ffe0ff */
[----:B------:R-:W-:Y:S02]  /*09d0*/  SHF.R.U32.HI R65, RZ, 0x2, R36 ;  /* 0x00000002ff417819 */ /* 0x000fe40000011624 */
[----:B------:R-:W-:Y:S02]  /*09e0*/  SHF.R.U32.HI R67, RZ, 0x2, R32 ;  /* 0x00000002ff437819 */ /* 0x000fe40000011620 */
[----:B------:R-:W-:Y:S02]  /*09f0*/  IADD3 R32, PT, PT, R30, 0x1c, RZ ;  /* 0x0000001c1e207810 */ /* 0x000fe40007ffe0ff */
[----:B--2---:R-:W-:-:S02]  /*0a00*/  LEA R26, R57, R26, 0x18 ;  /* 0x0000001a391a7211 */ /* 0x004fc400078ec0ff */
[----:B------:R-:W-:Y:S02]  /*0a10*/  SHF.R.U32.HI R57, RZ, 0x2, R28 ;  /* 0x00000002ff397819 */ /* 0x000fe4000001161c */
[C---:B------:R-:W-:Y:S01]  /*0a20*/  IADD3 R28, PT, PT, R30.reuse, 0x10, RZ ;  /* 0x000000101e1c7810 */ /* 0x040fe20007ffe0ff */
[--C-:B------:R-:W-:Y:S01]  /*0a30*/  IMAD R51, R51, 0x28, R26.reuse ;  /* 0x0000002833337824 */ /* 0x100fe200078e021a */
[----:B------:R-:W-:Y:S01]  /*0a40*/  IADD3 R34, PT, PT, R30, 0x20, RZ ;  /* 0x000000201e227810 */ /* 0x000fe20007ffe0ff */
[----:B------:R-:W-:Y:S01]  /*0a50*/  IMAD R57, R57, 0x28, R26 ;  /* 0x0000002839397824 */ /* 0x000fe200078e021a */
[----:B------:R-:W-:Y:S01]  /*0a60*/  SHF.R.U32.HI R63, RZ, 0x2, R28 ;  /* 0x00000002ff3f7819 */ /* 0x000fe2000001161c */
[--C-:B------:R-:W-:Y:S01]  /*0a70*/  IMAD R59, R59, 0x28, R26.reuse ;  /* 0x000000283b3b7824 */ /* 0x100fe200078e021a */
[C---:B------:R-:W-:Y:S01]  /*0a80*/  LEA R51, R20.reuse, R51, 0x3 ;  /* 0x0000003314337211 */ /* 0x040fe200078e18ff */
[--C-:B------:R-:W-:Y:S01]  /*0a90*/  IMAD R61, R61, 0x28, R26.reuse ;  /* 0x000000283d3d7824 */ /* 0x100fe200078e021a */
[C---:B------:R-:W-:Y:S01]  /*0aa0*/  LEA R57, R20.reuse, R57, 0x3 ;  /* 0x0000003914397211 */ /* 0x040fe200078e18ff */
[--C-:B------:R-:W-:Y:S01]  /*0ab0*/  IMAD R63, R63, 0x28, R26.reuse ;  /* 0x000000283f3f7824 */ /* 0x100fe200078e021a */
[C---:B------:R-:W-:Y:S01]  /*0ac0*/  LEA R59, R20.reuse, R59, 0x3 ;  /* 0x0000003b143b7211 */ /* 0x040fe200078e18ff */
[--C-:B------:R-:W-:Y:S01]  /*0ad0*/  IMAD R65, R65, 0x28, R26.reuse ;  /* 0x0000002841417824 */ /* 0x100fe200078e021a */
[----:B------:R-:W1:Y:S01]  /*0ae0*/  LDS.64 R50, [R51] ;  /* 0x0000000033327984 */ /* 0x000e620000000a00 */
[C---:B------:R-:W-:Y:S01]  /*0af0*/  LEA R61, R20.reuse, R61, 0x3 ;  /* 0x0000003d143d7211 */ /* 0x040fe200078e18ff */
[----:B------:R-:W-:Y:S01]  /*0b00*/  IMAD R67, R67, 0x28, R26 ;  /* 0x0000002843437824 */ /* 0x000fe200078e021a */
[C---:B------:R-:W-:Y:S01]  /*0b10*/  LEA R63, R20.reuse, R63, 0x3 ;  /* 0x0000003f143f7211 */ /* 0x040fe200078e18ff */
[----:B------:R-:W2:Y:S01]  /*0b20*/  LDS.64 R56, [R57] ;  /* 0x0000000039387984 */ /* 0x000ea20000000a00 */
[----:B------:R-:W-:-:S02]  /*0b30*/  LEA R65, R20, R65, 0x3 ;  /* 0x0000004114417211 */ /* 0x000fc400078e18ff */
[----:B------:R-:W-:Y:S01]  /*0b40*/  LEA R67, R20, R67, 0x3 ;  /* 0x0000004314437211 */ /* 0x000fe200078e18ff */
[----:B------:R-:W3:Y:S01]  /*0b50*/  LDS.64 R58, [R59] ;  /* 0x000000003b3a7984 */ /* 0x000ee20000000a00 */
[C---:B------:R-:W-:Y:S02]  /*0b60*/  IADD3 R36, PT, PT, R30.reuse, 0x24, RZ ;  /* 0x000000241e247810 */ /* 0x040fe40007ffe0ff */
[C---:B------:R-:W-:Y:S01]  /*0b70*/  IADD3 R38, PT, PT, R30.reuse, 0x28, RZ ;  /* 0x000000281e267810 */ /* 0x040fe20007ffe0ff */
[----:B------:R-:W4:Y:S01]  /*0b80*/  LDS.64 R60, [R61] ;  /* 0x000000003d3c7984 */ /* 0x000f220000000a00 */
[C---:B------:R-:W-:Y:S02]  /*0b90*/  IADD3 R40, PT, PT, R30.reuse, 0x30, RZ ;  /* 0x000000301e287810 */ /* 0x040fe40007ffe0ff */
[C---:B------:R-:W-:Y:S01]  /*0ba0*/  IADD3 R42, PT, PT, R30.reuse, 0x34, RZ ;  /* 0x000000341e2a7810 */ /* 0x040fe20007ffe0ff */
[----:B------:R-:W0:Y:S01]  /*0bb0*/  LDS.64 R62, [R63] ;  /* 0x000000003f3e7984 */ /* 0x000e220000000a00 */
[----:B------:R-:W-:-:S02]  /*0bc0*/  IADD3 R44, PT, PT, R30, 0x38, RZ ;  /* 0x000000381e2c7810 */ /* 0x000fc40007ffe0ff */
[C---:B------:R-:W-:Y:S01]  /*0bd0*/  IADD3 R46, PT, PT, R30.reuse, 0x3c, RZ ;  /* 0x0000003c1e2e7810 */ /* 0x040fe20007ffe0ff */
[----:B------:R-:W0:Y:S01]  /*0be0*/  LDS.64 R64, [R65] ;  /* 0x0000000041407984 */ /* 0x000e220000000a00 */
[C---:B------:R-:W-:Y:S02]  /*0bf0*/  IADD3 R93, PT, PT, R30.reuse, 0x88, RZ ;  /* 0x000000881e5d7810 */ /* 0x040fe40007ffe0ff */
[C---:B------:R-:W-:Y:S01]  /*0c00*/  IADD3 R91, PT, PT, R30.reuse, 0x8c, RZ ;  /* 0x0000008c1e5b7810 */ /* 0x040fe20007ffe0ff */
[----:B------:R-:W0:Y:S01]  /*0c10*/  LDS.64 R66, [R67] ;  /* 0x0000000043427984 */ /* 0x000e220000000a00 */
[C---:B------:R-:W-:Y:S02]  /*0c20*/  IADD3 R89, PT, PT, R30.reuse, 0x90, RZ ;  /* 0x000000901e597810 */ /* 0x040fe40007ffe0ff */
[----:B------:R-:W-:Y:S02]  /*0c30*/  IADD3 R87, PT, PT, R30, 0x94, RZ ;  /* 0x000000941e577810 */ /* 0x000fe40007ffe0ff */
[----:B------:R-:W-:-:S02]  /*0c40*/  SHF.R.U32.HI R93, RZ, 0x2, R93 ;  /* 0x00000002ff5d7819 */ /* 0x000fc4000001165d */
[----:B------:R-:W-:Y:S02]  /*0c50*/  SHF.R.U32.HI R91, RZ, 0x2, R91 ;  /* 0x00000002ff5b7819 */ /* 0x000fe4000001165b */
[----:B------:R-:W-:Y:S01]  /*0c60*/  SHF.R.U32.HI R89, RZ, 0x2, R89 ;  /* 0x00000002ff597819 */ /* 0x000fe20000011659 */
[--C-:B------:R-:W-:Y:S01]  /*0c70*/  IMAD R93, R93, 0x28, R26.reuse ;  /* 0x000000285d5d7824 */ /* 0x100fe200078e021a */
[----:B------:R-:W-:Y:S01]  /*0c80*/  SHF.R.U32.HI R87, RZ, 0x2, R87 ;  /* 0x00000002ff577819 */ /* 0x000fe20000011657 */
[--C-:B------:R-:W-:Y:S02]  /*0c90*/  IMAD R91, R91, 0x28, R26.reuse ;  /* 0x000000285b5b7824 */ /* 0x100fe400078e021a */
[----:B------:R-:W-:Y:S02]  /*0ca0*/  IMAD R89, R89, 0x28, R26 ;  /* 0x0000002859597824 */ /* 0x000fe400078e021a */
[----:B-1----:R-:W-:Y:S01]  /*0cb0*/  FADD.FTZ R28, RZ, R51 ;  /* 0x00000033ff1c7221 */ /* 0x002fe20000010000 */
[----:B------:R-:W-:Y:S01]  /*0cc0*/  SHF.R.U32.HI R51, RZ, 0x2, R32 ;  /* 0x00000002ff337819 */ /* 0x000fe20000011620 */
[----:B------:R-:W-:Y:S01]  /*0cd0*/  FADD.FTZ R69, RZ, R50 ;  /* 0x00000032ff457221 */ /* 0x000fe20000010000 */
[----:B------:R-:W-:Y:S01]  /*0ce0*/  IADD3 R32, PT, PT, R30, 0x2c, RZ ;  /* 0x0000002c1e207810 */ /* 0x000fe20007ffe0ff */
[----:B--2---:R-:W-:Y:S01]  /*0cf0*/  FADD.FTZ R28, R28, R57 ;  /* 0x000000391c1c7221 */ /* 0x004fe20000010000 */
[----:B------:R-:W-:Y:S01]  /*0d00*/  SHF.R.U32.HI R57, RZ, 0x2, R34 ;  /* 0x00000002ff397819 */ /* 0x000fe20000011622 */
[----:B------:R-:W-:-:S02]  /*0d10*/  IMAD R51, R51, 0x28, R26 ;  /* 0x0000002833337824 */ /* 0x000fc400078e021a */
[----:B------:R-:W-:Y:S01]  /*0d20*/  FADD.FTZ R69, R69, R56 ;  /* 0x0000003845457221 */ /* 0x000fe20000010000 */
[----:B---3--:R-:W-:Y:S01]  /*0d30*/  FADD.FTZ R28, R28, R59 ;  /* 0x0000003b1c1c7221 */ /* 0x008fe20000010000 */
[----:B------:R-:W-:Y:S01]  /*0d40*/  SHF.R.U32.HI R59, RZ, 0x2, R36 ;  /* 0x00000002ff3b7819 */ /* 0x000fe20000011624 */
[----:B------:R-:W-:Y:S01]  /*0d50*/  IMAD R57, R57, 0x28, R26 ;  /* 0x0000002839397824 */ /* 0x000fe200078e021a */
[----:B------:R-:W-:Y:S01]  /*0d60*/  LEA R51, R20, R51, 0x3 ;  /* 0x0000003314337211 */ /* 0x000fe200078e18ff */
[----:B----4-:R-:W-:Y:S01]  /*0d70*/  FADD.FTZ R28, R28, R61 ;  /* 0x0000003d1c1c7221 */ /* 0x010fe20000010000 */
[----:B------:R-:W-:Y:S01]  /*0d80*/  SHF.R.U32.HI R61, RZ, 0x2, R38 ;  /* 0x00000002ff3d7819 */ /* 0x000fe20000011626 */
[----:B------:R-:W-:Y:S01]  /*0d90*/  IMAD R59, R59, 0x28, R26 ;  /* 0x000000283b3b7824 */ /* 0x000fe200078e021a */
[C---:B------:R-:W-:Y:S01]  /*0da0*/  LEA R72, R20.reuse, R57, 0x3 ;  /* 0x0000003914487211 */ /* 0x040fe200078e18ff */
[----:B------:R-:W-:Y:S01]  /*0db0*/  FADD.FTZ R69, R69, R58 ;  /* 0x0000003a45457221 */ /* 0x000fe20000010000 */
[----:B------:R-:W1:Y:S01]  /*0dc0*/  LDS.64 R50, [R51] ;  /* 0x0000000033327984 */ /* 0x000e620000000a00 */
[----:B------:R-:W-:Y:S01]  /*0dd0*/  SHF.R.U32.HI R57, RZ, 0x2, R32 ;  /* 0x00000002ff397819 */ /* 0x000fe20000011620 */
[----:B------:R-:W-:Y:S01]  /*0de0*/  IMAD R61, R61, 0x28, R26 ;  /* 0x000000283d3d7824 */ /* 0x000fe200078e021a */
[----:B------:R-:W-:Y:S01]  /*0df0*/  LEA R56, R20, R59, 0x3 ;  /* 0x0000003b14387211 */ /* 0x000fe200078e18ff */
[----:B------:R-:W-:Y:S01]  /*0e00*/  FADD.FTZ R69, R69, R60 ;  /* 0x0000003c45457221 */ /* 0x000fe20000010000 */
[----:B0-----:R-:W-:Y:S01]  /*0e10*/  FADD.FTZ R28, R28, R63 ;  /* 0x0000003f1c1c7221 */ /* 0x001fe20000010000 */
[----:B------:R-:W0:Y:S01]  /*0e20*/  LDS.64 R72, [R72] ;  /* 0x0000000048487984 */ /* 0x000e220000000a00 */
[----:B------:R-:W-:Y:S01]  /*0e30*/  SHF.R.U32.HI R63, RZ, 0x2, R40 ;  /* 0x00000002ff3f7819 */ /* 0x000fe20000011628 */
[----:B------:R-:W-:Y:S01]  /*0e40*/  IMAD R59, R57, 0x28, R26 ;  /* 0x00000028393b7824 */ /* 0x000fe200078e021a */
[----:B------:R-:W-:Y:S01]  /*0e50*/  LEA R58, R20, R61, 0x3 ;  /* 0x0000003d143a7211 */ /* 0x000fe200078e18ff */
[----:B------:R-:W-:Y:S01]  /*0e60*/  FADD.FTZ R69, R69, R62 ;  /* 0x0000003e45457221 */ /* 0x000fe20000010000 */
[----:B------:R-:W-:Y:S01]  /*0e70*/  FADD.FTZ R28, R28, R65 ;  /* 0x000000411c1c7221 */ /* 0x000fe20000010000 */
[----:B------:R-:W2:Y:S01]  /*0e80*/  LDS.64 R56, [R56] ;  /* 0x0000000038387984 */ /* 0x000ea20000000a00 */
[----:B------:R-:W-:Y:S01]  /*0e90*/  SHF.R.U32.HI R61, RZ, 0x2, R42 ;  /* 0x00000002ff3d7819 */ /* 0x000fe2000001162a */
[----:B------:R-:W-:Y:S01]  /*0ea0*/  IMAD R63, R63, 0x28, R26 ;  /* 0x000000283f3f7824 */ /* 0x000fe200078e021a */
[----:B------:R-:W-:Y:S01]  /*0eb0*/  LEA R60, R20, R59, 0x3 ;  /* 0x0000003b143c7211 */ /* 0x000fe200078e18ff */
[----:B------:R-:W-:Y:S01]  /*0ec0*/  FADD.FTZ R69, R69, R64 ;  /* 0x0000004045457221 */ /* 0x000fe20000010000 */
[----:B------:R-:W-:Y:S01]  /*0ed0*/  FADD.FTZ R28, R28, R67 ;  /* 0x000000431c1c7221 */ /* 0x000fe20000010000 */
[----:B------:R-:W3:Y:S01]  /*0ee0*/  LDS.64 R58, [R58] ;  /* 0x000000003a3a7984 */ /* 0x000ee20000000a00 */
[----:B------:R-:W-:Y:S01]  /*0ef0*/  SHF.R.U32.HI R67, RZ, 0x2, R44 ;  /* 0x00000002ff437819 */ /* 0x000fe2000001162c */
[----:B------:R-:W-:Y:S01]  /*0f00*/  IMAD R65, R61, 0x28, R26 ;  /* 0x000000283d417824 */ /* 0x000fe200078e021a */
[----:B------:R-:W-:Y:S01]  /*0f10*/  LEA R63, R20, R63, 0x3 ;  /* 0x0000003f143f7211 */ /* 0x000fe200078e18ff */
[----:B------:R-:W-:Y:S01]  /*0f20*/  FADD.FTZ R75, R69, R66 ;  /* 0x00000042454b7221 */ /* 0x000fe20000010000 */
[----:B------:R-:W-:Y:S01]  /*0f30*/  IADD3 R36, PT, PT, R30, 0x40, RZ ;  /* 0x000000401e247810 */ /* 0x000fe20007ffe0ff */
[----:B------:R-:W4:Y:S01]  /*0f40*/  LDS.64 R60, [R60] ;  /* 0x000000003c3c7984 */ /* 0x000f220000000a00 */
[----:B------:R-:W-:Y:S01]  /*0f50*/  SHF.R.U32.HI R69, RZ, 0x2, R46 ;  /* 0x00000002ff457819 */ /* 0x000fe2000001162e */
[----:B------:R-:W-:Y:S01]  /*0f60*/  IMAD R67, R67, 0x28, R26 ;  /* 0x0000002843437824 */ /* 0x000fe200078e021a */
[C---:B------:R-:W-:Y:S01]  /*0f70*/  LEA R65, R20.reuse, R65, 0x3 ;  /* 0x0000004114417211 */ /* 0x040fe200078e18ff */
[----:B------:R-:W4:Y:S01]  /*0f80*/  LDS.64 R62, [R63] ;  /* 0x000000003f3e7984 */ /* 0x000f220000000a00 */
[----:B------:R-:W-:Y:S01]  /*0f90*/  SHF.R.U32.HI R71, RZ, 0x2, R36 ;  /* 0x00000002ff477819 */ /* 0x000fe20000011624 */
[--C-:B------:R-:W-:Y:S01]  /*0fa0*/  IMAD R69, R69, 0x28, R26.reuse ;  /* 0x0000002845457824 */ /* 0x100fe200078e021a */
[----:B------:R-:W-:Y:S01]  /*0fb0*/  LEA R67, R20, R67, 0x3 ;  /* 0x0000004314437211 */ /* 0x000fe200078e18ff */
[--C-:B------:R-:W-:Y:S01]  /*0fc0*/  IMAD R87, R87, 0x28, R26.reuse ;  /* 0x0000002857577824 */ /* 0x100fe200078e021a */
[----:B------:R-:W-:Y:S01]  /*0fd0*/  IADD3 R38, PT, PT, R30, 0x44, RZ ;  /* 0x000000441e267810 */ /* 0x000fe20007ffe0ff */
[----:B------:R-:W4:Y:S01]  /*0fe0*/  LDS.64 R64, [R65] ;  /* 0x0000000041407984 */ /* 0x000f220000000a00 */
[----:B------:R-:W-:Y:S01]  /*0ff0*/  IMAD R71, R71, 0x28, R26 ;  /* 0x0000002847477824 */ /* 0x000fe200078e021a */
[----:B------:R-:W-:-:S02]  /*1000*/  LEA R69, R20, R69, 0x3 ;  /* 0x0000004514457211 */ /* 0x000fc400078e18ff */
[----:B------:R-:W-:Y:S01]  /*1010*/  SHF.R.U32.HI R81, RZ, 0x2, R38 ;  /* 0x00000002ff517819 */ /* 0x000fe20000011626 */
[----:B------:R-:W4:Y:S01]  /*1020*/  LDS.64 R66, [R67] ;  /* 0x0000000043427984 */ /* 0x000f220000000a00 */
[----:B------:R-:W-:Y:S01]  /*1030*/  IADD3 R32, PT, PT, R30, 0x48, RZ ;  /* 0x000000481e207810 */ /* 0x000fe20007ffe0ff */
[----:B-1----:R-:W-:Y:S01]  /*1040*/  FADD.FTZ R28, R28, R51 ;  /* 0x000000331c1c7221 */ /* 0x002fe20000010000 */
[----:B------:R-:W-:Y:S01]  /*1050*/  LEA R71, R20, R71, 0x3 ;  /* 0x0000004714477211 */ /* 0x000fe200078e18ff */
[----:B------:R-:W1:Y:S01]  /*1060*/  LDS.64 R68, [R69] ;  /* 0x0000000045447984 */ /* 0x000e620000000a00 */
[----:B------:R-:W-:Y:S01]  /*1070*/  SHF.R.U32.HI R83, RZ, 0x2, R32 ;  /* 0x00000002ff537819 */ /* 0x000fe20000011620 */
[--C-:B------:R-:W-:Y:S02]  /*1080*/  IMAD R81, R81, 0x28, R26.reuse ;  /* 0x0000002851517824 */ /* 0x100fe400078e021a */
[----:B0-----:R-:W-:Y:S01]  /*1090*/  FADD.FTZ R28, R28, R73 ;  /* 0x000000491c1c7221 */ /* 0x001fe20000010000 */
[----:B------:R-:W-:Y:S01]  /*10a0*/  IADD3 R34, PT, PT, R30, 0x4c, RZ ;  /* 0x0000004c1e227810 */ /* 0x000fe20007ffe0ff */
[----:B------:R-:W0:Y:S01]  /*10b0*/  LDS.64 R70, [R71] ;  /* 0x0000000047467984 */ /* 0x000e220000000a00 */
[----:B------:R-:W-:Y:S01]  /*10c0*/  IMAD R83, R83, 0x28, R26 ;  /* 0x0000002853537824 */ /* 0x000fe200078e021a */
[----:B------:R-:W-:Y:S01]  /*10d0*/  LEA R74, R20, R81, 0x3 ;  /* 0x00000051144a7211 */ /* 0x000fe200078e18ff */
[----:B------:R-:W-:Y:S01]  /*10e0*/  FADD.FTZ R81, R75, R50 ;  /* 0x000000324b517221 */ /* 0x000fe20000010000 */
[----:B--2---:R-:W-:Y:S01]  /*10f0*/  FADD.FTZ R28, R28, R57 ;  /* 0x000000391c1c7221 */ /* 0x004fe20000010000 */
[----:B------:R-:W-:-:S02]  /*1100*/  SHF.R.U32.HI R85, RZ, 0x2, R34 ;  /* 0x00000002ff557819 */ /* 0x000fc40000011622 */
[----:B------:R-:W-:Y:S01]  /*1110*/  LEA R50, R20, R83, 0x3 ;  /* 0x0000005314327211 */ /* 0x000fe200078e18ff */
[----:B------:R-:W2:Y:S01]  /*1120*/  LDS.64 R74, [R74] ;  /* 0x000000004a4a7984 */ /* 0x000ea20000000a00 */
[----:B------:R-:W-:Y:S01]  /*1130*/  FADD.FTZ R81, R81, R72 ;  /* 0x0000004851517221 */ /* 0x000fe20000010000 */
[----:B---3--:R-:W-:Y:S01]  /*1140*/  FADD.FTZ R28, R28, R59 ;  /* 0x0000003b1c1c7221 */ /* 0x008fe20000010000 */
[C---:B------:R-:W-:Y:S01]  /*1150*/  IADD3 R32, PT, PT, R30.reuse, 0x50, RZ ;  /* 0x000000501e207810 */ /* 0x040fe20007ffe0ff */
[----:B------:R-:W-:Y:S01]  /*1160*/  IMAD R85, R85, 0x28, R26 ;  /* 0x0000002855557824 */ /* 0x000fe200078e021a */
[----:B------:R-:W3:Y:S01]  /*1170*/  LDS.64 R50, [R50] ;  /* 0x0000000032327984 */ /* 0x000ee20000000a00 */
[----:B------:R-:W-:Y:S01]  /*1180*/  FADD.FTZ R81, R81, R56 ;  /* 0x0000003851517221 */ /* 0x000fe20000010000 */
[----:B------:R-:W-:Y:S01]  /*1190*/  IADD3 R34, PT, PT, R30, 0x54, RZ ;  /* 0x000000541e227810 */ /* 0x000fe20007ffe0ff */
[----:B----4-:R-:W-:Y:S01]  /*11a0*/  FADD.FTZ R28, R28, R61 ;  /* 0x0000003d1c1c7221 */ /* 0x010fe20000010000 */
[----:B------:R-:W-:Y:S01]  /*11b0*/  SHF.R.U32.HI R57, RZ, 0x2, R32 ;  /* 0x00000002ff397819 */ /* 0x000fe20000011620 */
[----:B------:R-:W-:Y:S01]  /*11c0*/  FADD.FTZ R81, R81, R58 ;  /* 0x0000003a51517221 */ /* 0x000fe20000010000 */
[----:B------:R-:W-:Y:S01]  /*11d0*/  IADD3 R36, PT, PT, R30, 0x58, RZ ;  /* 0x000000581e247810 */ /* 0x000fe20007ffe0ff */
[----:B------:R-:W-:Y:S01]  /*11e0*/  FADD.FTZ R28, R28, R63 ;  /* 0x0000003f1c1c7221 */ /* 0x000fe20000010000 */
[----:B------:R-:W-:Y:S01]  /*11f0*/  LEA R72, R20, R85, 0x3 ;  /* 0x0000005514487211 */ /* 0x000fe200078e18ff */
[----:B------:R-:W-:Y:S01]  /*1200*/  FADD.FTZ R81, R81, R60 ;  /* 0x0000003c51517221 */ /* 0x000fe20000010000 */
[----:B------:R-:W-:-:S02]  /*1210*/  SHF.R.U32.HI R36, RZ, 0x2, R36 ;  /* 0x00000002ff247819 */ /* 0x000fc40000011624 */
[----:B------:R-:W-:Y:S01]  /*1220*/  IADD3 R38, PT, PT, R30, 0x5c, RZ ;  /* 0x0000005c1e267810 */ /* 0x000fe20007ffe0ff */
[----:B------:R-:W-:Y:S01]  /*1230*/  FADD.FTZ R28, R28, R65 ;  /* 0x000000411c1c7221 */ /* 0x000fe20000010000 */
[----:B------:R-:W-:Y:S01]  /*1240*/  FADD.FTZ R81, R81, R62 ;  /* 0x0000003e51517221 */ /* 0x000fe20000010000 */
[----:B------:R-:W4:Y:S01]  /*1250*/  LDS.64 R72, [R72] ;  /* 0x0000000048487984 */ /* 0x000f220000000a00 */
[----:B------:R-:W-:Y:S01]  /*1260*/  SHF.R.U32.HI R38, RZ, 0x2, R38 ;  /* 0x00000002ff267819 */ /* 0x000fe20000011626 */
[----:B------:R-:W-:Y:S01]  /*1270*/  FADD.FTZ R28, R28, R67 ;  /* 0x000000431c1c7221 */ /* 0x000fe20000010000 */
[----:B------:R-:W-:Y:S01]  /*1280*/  FADD.FTZ R81, R81, R64 ;  /* 0x0000004051517221 */ /* 0x000fe20000010000 */
[----:B------:R-:W-:Y:S02]  /*1290*/  IADD3 R67, PT, PT, R30, 0x68, RZ ;  /* 0x000000681e437810 */ /* 0x000fe40007ffe0ff */
[----:B------:R-:W-:Y:S02]  /*12a0*/  IMAD R38, R38, 0x28, R26 ;  /* 0x0000002826267824 */ /* 0x000fe400078e021a */
[----:B-1----:R-:W-:Y:S01]  /*12b0*/  FADD.FTZ R28, R28, R69 ;  /* 0x000000451c1c7221 */ /* 0x002fe20000010000 */
[----:B------:R-:W-:Y:S01]  /*12c0*/  FADD.FTZ R81, R81, R66 ;  /* 0x0000004251517221 */ /* 0x000fe20000010000 */
[----:B------:R-:W-:Y:S01]  /*12d0*/  IMAD R69, R57, 0x28, R26 ;  /* 0x0000002839457824 */ /* 0x000fe200078e021a */
[----:B------:R-:W-:Y:S01]  /*12e0*/  IADD3 R40, PT, PT, R30, 0x6c, RZ ;  /* 0x0000006c1e287810 */ /* 0x000fe20007ffe0ff */
[----:B0-----:R-:W-:Y:S01]  /*12f0*/  FADD.FTZ R28, R28, R71 ;  /* 0x000000471c1c7221 */ /* 0x001fe20000010000 */
[----:B------:R-:W-:Y:S01]  /*1300*/  SHF.R.U32.HI R71, RZ, 0x2, R34 ;  /* 0x00000002ff477819 */ /* 0x000fe20000011622 */
[----:B------:R-:W-:Y:S01]  /*1310*/  FADD.FTZ R81, R81, R68 ;  /* 0x0000004451517221 */ /* 0x000fe20000010000 */
[----:B------:R-:W-:-:S02]  /*1320*/  LEA R38, R20, R38, 0x3 ;  /* 0x0000002614267211 */ /* 0x000fc400078e18ff */
[----:B------:R-:W-:Y:S01]  /*1330*/  SHF.R.U32.HI R67, RZ, 0x2, R67 ;  /* 0x00000002ff437819 */ /* 0x000fe20000011643 */
[----:B------:R-:W-:Y:S01]  /*1340*/  FADD.FTZ R81, R81, R70 ;  /* 0x0000004651517221 */ /* 0x000fe20000010000 */
[--C-:B------:R-:W-:Y:S01]  /*1350*/  IMAD R71, R71, 0x28, R26.reuse ;  /* 0x0000002847477824 */ /* 0x100fe200078e021a */
[----:B------:R-:W-:Y:S01]  /*1360*/  LEA R70, R20, R69, 0x3 ;  /* 0x0000004514467211 */ /* 0x000fe200078e18ff */
[----:B--2---:R-:W-:Y:S01]  /*1370*/  FADD.FTZ R28, R28, R75 ;  /* 0x0000004b1c1c7221 */ /* 0x004fe20000010000 */
[----:B------:R-:W-:Y:S01]  /*1380*/  IADD3 R75, PT, PT, R30, 0x60, RZ ;  /* 0x000000601e4b7810 */ /* 0x000fe20007ffe0ff */
[----:B------:R-:W-:Y:S01]  /*1390*/  IMAD R69, R36, 0x28, R26 ;  /* 0x0000002824457824 */ /* 0x000fe200078e021a */
[----:B------:R-:W-:Y:S01]  /*13a0*/  LEA R68, R20, R71, 0x3 ;  /* 0x0000004714447211 */ /* 0x000fe200078e18ff */
[----:B---3--:R-:W-:Y:S01]  /*13b0*/  FADD.FTZ R28, R28, R51 ;  /* 0x000000331c1c7221 */ /* 0x008fe20000010000 */
[----:B------:R-:W-:Y:S01]  /*13c0*/  SHF.R.U32.HI R75, RZ, 0x2, R75 ;  /* 0x00000002ff4b7819 */ /* 0x000fe2000001164b */
[----:B------:R-:W0:Y:S01]  /*13d0*/  LDS.64 R70, [R70] ;  /* 0x0000000046467984 */ /* 0x000e220000000a00 */
[----:B------:R-:W-:Y:S01]  /*13e0*/  FADD.FTZ R81, R81, R74 ;  /* 0x0000004a51517221 */ /* 0x000fe20000010000 */
[----:B------:R-:W-:-:S02]  /*13f0*/  IADD3 R51, PT, PT, R30, 0x64, RZ ;  /* 0x000000641e337810 */ /* 0x000fc40007ffe0ff */
[----:B------:R-:W-:Y:S01]  /*1400*/  LEA R74, R20, R69, 0x3 ;  /* 0x00000045144a7211 */ /* 0x000fe200078e18ff */
[----:B------:R-:W-:Y:S01]  /*1410*/  IMAD R34, R75, 0x28, R26 ;  /* 0x000000284b227824 */ /* 0x000fe200078e021a */
[----:B------:R-:W1:Y:S01]  /*1420*/  LDS.64 R68, [R68] ;  /* 0x0000000044447984 */ /* 0x000e620000000a00 */
[----:B------:R-:W-:Y:S01]  /*1430*/  SHF.R.U32.HI R51, RZ, 0x2, R51 ;  /* 0x00000002ff337819 */ /* 0x000fe20000011633 */
[----:B------:R-:W-:Y:S01]  /*1440*/  FADD.FTZ R81, R81, R50 ;  /* 0x0000003251517221 */ /* 0x000fe20000010000 */
[----:B------:R-:W-:Y:S01]  /*1450*/  IADD3 R65, PT, PT, R30, 0x70, RZ ;  /* 0x000000701e417810 */ /* 0x000fe20007ffe0ff */
[----:B------:R-:W2:Y:S01]  /*1460*/  LDS.64 R74, [R74] ;  /* 0x000000004a4a7984 */ /* 0x000ea20000000a00 */
[----:B------:R-:W-:Y:S01]  /*1470*/  LEA R66, R20, R34, 0x3 ;  /* 0x0000002214427211 */ /* 0x000fe200078e18ff */
[----:B------:R-:W-:Y:S01]  /*1480*/  IMAD R36, R51, 0x28, R26 ;  /* 0x0000002833247824 */ /* 0x000fe200078e021a */
[----:B------:R-:W-:Y:S01]  /*1490*/  SHF.R.U32.HI R32, RZ, 0x2, R40 ;  /* 0x00000002ff207819 */ /* 0x000fe20000011628 */
[----:B------:R-:W3:Y:S01]  /*14a0*/  LDS.64 R50, [R38] ;  /* 0x0000000026327984 */ /* 0x000ee20000000a00 */
[----:B------:R-:W-:Y:S01]  /*14b0*/  IMAD R34, R67, 0x28, R26 ;  /* 0x0000002843227824 */ /* 0x000fe200078e021a */
[----:B------:R-:W-:Y:S01]  /*14c0*/  IADD3 R63, PT, PT, R30, 0x7c, RZ ;  /* 0x0000007c1e3f7810 */ /* 0x000fe20007ffe0ff */
[----:B----4-:R-:W-:Y:S01]  /*14d0*/  FADD.FTZ R81, R81, R72 ;  /* 0x0000004851517221 */ /* 0x010fe20000010000 */
[----:B------:R-:W-:Y:S01]  /*14e0*/  SHF.R.U32.HI R65, RZ, 0x2, R65 ;  /* 0x00000002ff417819 */ /* 0x000fe20000011641 */
[----:B------:R-:W4:Y:S01]  /*14f0*/  LDS.64 R66, [R66] ;  /* 0x0000000042427984 */ /* 0x000f220000000a00 */
[----:B------:R-:W-:Y:S01]  /*1500*/  LEA R36, R20, R36, 0x3 ;  /* 0x0000002414247211 */ /* 0x000fe200078e18ff */
[--C-:B------:R-:W-:Y:S01]  /*1510*/  IMAD R32, R32, 0x28, R26.reuse ;  /* 0x0000002820207824 */ /* 0x100fe200078e021a */
[----:B------:R-:W-:Y:S01]  /*1520*/  IADD3 R61, PT, PT, R30, 0x78, RZ ;  /* 0x000000781e3d7810 */ /* 0x000fe20007ffe0ff */
[--C-:B------:R-:W-:Y:S01]  /*1530*/  IMAD R40, R65, 0x28, R26.reuse ;  /* 0x0000002841287824 */ /* 0x100fe200078e021a */
[----:B------:R-:W-:Y:S01]  /*1540*/  SHF.R.U32.HI R63, RZ, 0x2, R63 ;  /* 0x00000002ff3f7819 */ /* 0x000fe2000001163f */
[----:B------:R-:W4:Y:S01]  /*1550*/  LDS.64 R64, [R36] ;  /* 0x0000000024407984 */ /* 0x000f220000000a00 */
[----:B------:R-:W-:Y:S01]  /*1560*/  LEA R62, R20, R34, 0x3 ;  /* 0x00000022143e7211 */ /* 0x000fe200078e18ff */
[----:B------:R-:W-:Y:S01]  /*1570*/  FADD.FTZ R28, R28, R73 ;  /* 0x000000491c1c7221 */ /* 0x000fe20000010000 */
[C---:B------:R-:W-:Y:S01]  /*1580*/  IADD3 R42, PT, PT, R30.reuse, 0x74, RZ ;  /* 0x000000741e2a7810 */ /* 0x040fe20007ffe0ff */
[----:B------:R-:W-:Y:S01]  /*1590*/  IMAD R34, R63, 0x28, R26 ;  /* 0x000000283f227824 */ /* 0x000fe200078e021a */
[----:B------:R-:W-:-:S02]  /*15a0*/  IADD3 R59, PT, PT, R30, 0x80, RZ ;  /* 0x000000801e3b7810 */ /* 0x000fc40007ffe0ff */
[----:B------:R-:W-:Y:S01]  /*15b0*/  IADD3 R44, PT, PT, R30, 0x84, RZ ;  /* 0x000000841e2c7810 */ /* 0x000fe20007ffe0ff */
[----:B------:R-:W4:Y:S01]  /*15c0*/  LDS.64 R62, [R62] ;  /* 0x000000003e3e7984 */ /* 0x000f220000000a00 */
[----:B------:R-:W-:Y:S02]  /*15d0*/  SHF.R.U32.HI R61, RZ, 0x2, R61 ;  /* 0x00000002ff3d7819 */ /* 0x000fe4000001163d */
[----:B------:R-:W-:Y:S02]  /*15e0*/  LEA R60, R20, R32, 0x3 ;  /* 0x00000020143c7211 */ /* 0x000fe400078e18ff */
[C---:B------:R-:W-:Y:S02]  /*15f0*/  IADD3 R85, PT, PT, R30.reuse, 0x98, RZ ;  /* 0x000000981e557810 */ /* 0x040fe40007ffe0ff */
[----:B------:R-:W-:Y:S01]  /*1600*/  IADD3 R83, PT, PT, R30, 0x9c, RZ ;  /* 0x0000009c1e537810 */ /* 0x000fe20007ffe0ff */
[----:B0-----:R-:W-:Y:S01]  /*1610*/  FADD.FTZ R81, R81, R70 ;  /* 0x0000004651517221 */ /* 0x001fe20000010000 */
[----:B------:R-:W-:Y:S01]  /*1620*/  SHF.R.U32.HI R30, RZ, 0x2, R42 ;  /* 0x00000002ff1e7819 */ /* 0x000fe2000001162a */
[----:B------:R-:W-:Y:S01]  /*1630*/  FADD.FTZ R28, R28, R71 ;  /* 0x000000471c1c7221 */ /* 0x000fe20000010000 */
[----:B------:R-:W-:-:S02]  /*1640*/  SHF.R.U32.HI R59, RZ, 0x2, R59 ;  /* 0x00000002ff3b7819 */ /* 0x000fc4000001163b */
[----:B------:R-:W-:Y:S01]  /*1650*/  SHF.R.U32.HI R57, RZ, 0x2, R44 ;  /* 0x00000002ff397819 */ /* 0x000fe2000001162c */
[--C-:B------:R-:W-:Y:S01]  /*1660*/  IMAD R44, R61, 0x28, R26.reuse ;  /* 0x000000283d2c7824 */ /* 0x100fe200078e021a */
[----:B------:R-:W-:Y:S01]  /*1670*/  LEA R40, R20, R40, 0x3 ;  /* 0x0000002814287211 */ /* 0x000fe200078e18ff */
[----:B------:R-:W0:Y:S01]  /*1680*/  LDS.64 R60, [R60] ;  /* 0x000000003c3c7984 */ /* 0x000e220000000a00 */
[--C-:B------:R-:W-:Y:S01]  /*1690*/  IMAD R42, R30, 0x28, R26.reuse ;  /* 0x000000281e2a7824 */ /* 0x100fe200078e021a */
[C---:B------:R-:W-:Y:S01]  /*16a0*/  LEA R34, R20.reuse, R34, 0x3 ;  /* 0x0000002214227211 */ /* 0x040fe200078e18ff */
[--C-:B------:R-:W-:Y:S01]  /*16b0*/  IMAD R32, R59, 0x28, R26.reuse ;  /* 0x000000283b207824 */ /* 0x100fe200078e021a */
[C---:B------:R-:W-:Y:S01]  /*16c0*/  LEA R44, R20.reuse, R44, 0x3 ;  /* 0x0000002c142c7211 */ /* 0x040fe200078e18ff */
[----:B------:R-:W0:Y:S01]  /*16d0*/  LDS.64 R58, [R40] ;  /* 0x00000000283a7984 */ /* 0x000e220000000a00 */
[----:B------:R-:W-:Y:S01]  /*16e0*/  LEA R42, R20, R42, 0x3 ;  /* 0x0000002a142a7211 */ /* 0x000fe200078e18ff */
[----:B------:R-:W-:-:S02]  /*16f0*/  IMAD R30, R57, 0x28, R26 ;  /* 0x00000028391e7824 */ /* 0x000fc400078e021a */
[----:B-1----:R-:W-:Y:S01]  /*1700*/  FADD.FTZ R81, R81, R68 ;  /* 0x0000004451517221 */ /* 0x002fe20000010000 */
[----:B------:R-:W-:Y:S01]  /*1710*/  LDS.64 R72, [R44] ;  /* 0x000000002c487984 */ /* 0x000fe20000000a00 */
[----:B------:R-:W-:Y:S01]  /*1720*/  LEA R32, R20, R32, 0x3 ;  /* 0x0000002014207211 */ /* 0x000fe200078e18ff */
[----:B------:R-:W-:Y:S01]  /*1730*/  FADD.FTZ R28, R28, R69 ;  /* 0x000000451c1c7221 */ /* 0x000fe20000010000 */
[----:B--2---:R-:W-:Y:S01]  /*1740*/  FADD.FTZ R81, R81, R74 ;  /* 0x0000004a51517221 */ /* 0x004fe20000010000 */
[----:B------:R-:W1:Y:S01]  /*1750*/  LDS.64 R56, [R42] ;  /* 0x000000002a387984 */ /* 0x000e620000000a00 */
[----:B------:R-:W-:Y:S01]  /*1760*/  LEA R30, R20, R30, 0x3 ;  /* 0x0000001e141e7211 */ /* 0x000fe200078e18ff */
[----:B------:R-:W-:Y:S01]  /*1770*/  FADD.FTZ R28, R28, R75 ;  /* 0x0000004b1c1c7221 */ /* 0x000fe20000010000 */
[----:B---3--:R-:W-:Y:S01]  /*1780*/  FADD.FTZ R81, R81, R50 ;  /* 0x0000003251517221 */ /* 0x008fe20000010000 */
[----:B------:R-:W2:Y:S01]  /*1790*/  LDS.64 R70, [R34] ;  /* 0x0000000022467984 */ /* 0x000ea20000000a00 */
[----:B------:R-:W-:Y:S01]  /*17a0*/  LEA R50, R20, R93, 0x3 ;  /* 0x0000005d14327211 */ /* 0x000fe200078e18ff */
[----:B------:R-:W-:Y:S01]  /*17b0*/  FADD.FTZ R28, R28, R51 ;  /* 0x000000331c1c7221 */ /* 0x000fe20000010000 */
[----:B----4-:R-:W-:Y:S01]  /*17c0*/  FADD.FTZ R81, R81, R66 ;  /* 0x0000004251517221 */ /* 0x010fe20000010000 */
[----:B------:R-:W3:Y:S01]  /*17d0*/  LDS.64 R68, [R32] ;  /* 0x0000000020447984 */ /* 0x000ee20000000a00 */
[----:B------:R-:W-:Y:S01]  /*17e0*/  LEA R66, R20, R91, 0x3 ;  /* 0x0000005b14427211 */ /* 0x000fe200078e18ff */
[----:B------:R-:W-:Y:S01]  /*17f0*/  FADD.FTZ R28, R28, R67 ;  /* 0x000000431c1c7221 */ /* 0x000fe20000010000 */
[----:B------:R-:W-:Y:S01]  /*1800*/  SHF.R.U32.HI R85, RZ, 0x2, R85 ;  /* 0x00000002ff557819 */ /* 0x000fe20000011655 */
[----:B------:R-:W4:Y:S01]  /*1810*/  LDS.64 R74, [R30] ;  /* 0x000000001e4a7984 */ /* 0x000f220000000a00 */
[----:B------:R-:W-:Y:S01]  /*1820*/  FADD.FTZ R81, R81, R64 ;  /* 0x0000004051517221 */ /* 0x000fe20000010000 */
[----:B------:R-:W-:Y:S01]  /*1830*/  LEA R64, R20, R89, 0x3 ;  /* 0x0000005914407211 */ /* 0x000fe200078e18ff */
[----:B------:R-:W-:Y:S01]  /*1840*/  FADD.FTZ R28, R28, R65 ;  /* 0x000000411c1c7221 */ /* 0x000fe20000010000 */
[----:B------:R-:W4:Y:S01]  /*1850*/  LDS.64 R50, [R50] ;  /* 0x0000000032327984 */ /* 0x000f220000000a00 */
[----:B------:R-:W-:Y:S01]  /*1860*/  SHF.R.U32.HI R83, RZ, 0x2, R83 ;  /* 0x00000002ff537819 */ /* 0x000fe20000011653 */
[----:B------:R-:W-:-:S02]  /*1870*/  IMAD R85, R85, 0x28, R26 ;  /* 0x0000002855557824 */ /* 0x000fc400078e021a */
[----:B------:R-:W-:Y:S01]  /*1880*/  FADD.FTZ R81, R81, R62 ;  /* 0x0000003e51517221 */ /* 0x000fe20000010000 */
[----:B------:R-:W4:Y:S01]  /*1890*/  LDS.64 R66, [R66] ;  /* 0x0000000042427984 */ /* 0x000f220000000a00 */
[----:B------:R-:W-:Y:S01]  /*18a0*/  LEA R62, R20, R87, 0x3 ;  /* 0x00000057143e7211 */ /* 0x000fe200078e18ff */
[----:B------:R-:W-:Y:S01]  /*18b0*/  FADD.FTZ R28, R28, R63 ;  /* 0x0000003f1c1c7221 */ /* 0x000fe20000010000 */
[----:B------:R-:W-:Y:S01]  /*18c0*/  IMAD R83, R83, 0x28, R26 ;  /* 0x0000002853537824 */ /* 0x000fe200078e021a */
[----:B------:R-:W4:Y:S01]  /*18d0*/  LDS.64 R64, [R64] ;  /* 0x0000000040407984 */ /* 0x000f220000000a00 */
[----:B0-----:R-:W-:Y:S01]  /*18e0*/  FADD.FTZ R81, R81, R60 ;  /* 0x0000003c51517221 */ /* 0x001fe20000010000 */
[----:B------:R-:W-:Y:S02]  /*18f0*/  LEA R60, R20, R85, 0x3 ;  /* 0x00000055143c7211 */ /* 0x000fe400078e18ff */
[----:B------:R-:W0:Y:S01]  /*1900*/  LDS.64 R62, [R62] ;  /* 0x000000003e3e7984 */ /* 0x000e220000000a00 */
[----:B------:R-:W-:Y:S01]  /*1910*/  FADD.FTZ R28, R28, R61 ;  /* 0x0000003d1c1c7221 */ /* 0x000fe20000010000 */
[----:B------:R-:W-:Y:S01]  /*1920*/  FADD.FTZ R81, R81, R58 ;  /* 0x0000003a51517221 */ /* 0x000fe20000010000 */
[----:B------:R-:W-:Y:S01]  /*1930*/  LEA R58, R20, R83, 0x3 ;  /* 0x00000053143a7211 */ /* 0x000fe200078e18ff */
[----:B------:R-:W0:Y:S01]  /*1940*/  LDS.64 R60, [R60] ;  /* 0x000000003c3c7984 */ /* 0x000e220000000a00 */
[----:B------:R-:W-:-:S04]  /*1950*/  FADD.FTZ R28, R28, R59 ;  /* 0x0000003b1c1c7221 */ /* 0x000fc80000010000 */
[----:B------:R-:W0:Y:S01]  /*1960*/  LDS.64 R58, [R58] ;  /* 0x000000003a3a7984 */ /* 0x000e220000000a00 */
        /* <DEDUP_REMOVED lines=15> */
[----:B------:R-:W-:-:S03]  /*1a60*/  FADD.FTZ R28, R28, R65 ;  /* 0x000000411c1c7221 */ /* 0x000fc60000010000 */
[----:B0-----:R-:W-:Y:S01]  /*1a70*/  FADD.FTZ R81, R81, R62 ;  /* 0x0000003e51517221 */ /* 0x001fe20000010000 */
[----:B------:R-:W-:-:S03]  /*1a80*/  FADD.FTZ R28, R28, R63 ;  /* 0x0000003f1c1c7221 */ /* 0x000fc60000010000 */
[----:B------:R-:W-:Y:S01]  /*1a90*/  FADD.FTZ R81, R81, R60 ;  /* 0x0000003c51517221 */ /* 0x000fe20000010000 */
[----:B------:R-:W-:-:S03]  /*1aa0*/  FADD.FTZ R28, R28, R61 ;  /* 0x0000003d1c1c7221 */ /* 0x000fc60000010000 */
[----:B------:R-:W-:Y:S01]  /*1ab0*/  FADD.FTZ R58, R81, R58 ;  /* 0x0000003a513a7221 */ /* 0x000fe20000010000 */
[----:B------:R-:W-:-:S07]  /*1ac0*/  FADD.FTZ R59, R28, R59 ;  /* 0x0000003b1c3b7221 */ /* 0x000fce0000010000 */
.L_x_727:
[----:B------:R-:W-:Y:S05]  /*1ad0*/  BSYNC.RECONVERGENT B0 ;  /* 0x0000000000007941 */ /* 0x000fea0003800200 */
.L_x_726:
[----:B-1----:R-:W1:Y:S01]  /*1ae0*/  SHFL.BFLY PT, R51, R58, 0x2, 0x1f ;  /* 0x0c401f003a337f89 */ /* 0x002e6200000e0000 */
[C---:B------:R-:W-:Y:S01]  /*1af0*/  LOP3.LUT P2, RZ, R4.reuse, 0x3fb, RZ, 0xc0, !PT ;  /* 0x000003fb04ff7812 */ /* 0x040fe2000784c0ff */
[----:B------:R-:W-:Y:S01]  /*1b00*/  HFMA2 R30, -RZ, RZ, 0, 0 ;  /* 0x00000000ff1e7431 */ /* 0x000fe200000001ff */
[C---:B------:R-:W-:Y:S01]  /*1b10*/  ISETP.NE.AND P3, PT, R4.reuse, RZ, PT ;  /* 0x000000ff0400720c */ /* 0x040fe20003f65270 */
[----:B------:R-:W2:Y:S01]  /*1b20*/  SHFL.BFLY PT, R28, R59, 0x2, 0x1f ;  /* 0x0c401f003b1c7f89 */ /* 0x000ea200000e0000 */
[----:B------:R-:W-:Y:S02]  /*1b30*/  ISETP.GT.U32.AND P1, PT, R4, 0x1f, PT ;  /* 0x0000001f0400780c */ /* 0x000fe40003f24070 */
[----:B------:R-:W-:-:S07]  /*1b40*/  MOV R32, RZ ;  /* 0x000000ff00207202 */ /* 0x000fce0000000f00 */
[----:B0-----:R-:W-:-:S05]  /*1b50*/  @!P2 IMAD R63, R6, R7, UR6 ;  /* 0x00000006063fae24 */ /* 0x001fca000f8e0207 */
[----:B------:R-:W-:Y:S01]  /*1b60*/  @!P2 LEA R63, R63, R18, 0x6 ;  /* 0x000000123f3fa211 */ /* 0x000fe200078e30ff */
[----:B-1----:R-:W-:Y:S02]  /*1b70*/  FADD.FTZ R26, R51, R58 ;  /* 0x0000003a331a7221 */ /* 0x002fe40000010000 */
[----:B------:R-:W0:Y:S01]  /*1b80*/  @!P2 LDC.64 R50, c[0x0][0x3b8] ;  /* 0x0000ee00ff32ab82 */ /* 0x000e220000000a00 */
[----:B--2---:R-:W-:Y:S02]  /*1b90*/  FADD.FTZ R28, R28, R59 ;  /* 0x0000003b1c1c7221 */ /* 0x004fe40000010000 */
[----:B------:R-:W1:Y:S04]  /*1ba0*/  SHFL.BFLY PT, R57, R26, 0x1, 0x1f ;  /* 0x0c201f001a397f89 */ /* 0x000e6800000e0000 */
[----:B------:R-:W2:Y:S01]  /*1bb0*/  SHFL.BFLY PT, R61, R28, 0x1, 0x1f ;  /* 0x0c201f001c3d7f89 */ /* 0x000ea200000e0000 */
        /* <DEDUP_REMOVED lines=9> */
[----:B------:R1:W5:Y:S02]  /*1c50*/  ATOM.E.ADD.STRONG.GPU PT, R26, desc[UR8][R78.64], R10 ;  /* 0x8000000a4e1a798a */ /* 0x00036400081ef108 */
.L_x_729:
[----:B0-----:R-:W2:Y:S04]  /*1c60*/  LD.E.STRONG.GPU R51, desc[UR8][R78.64] ;  /* 0x000000084e337980 */ /* 0x001ea8000c10f900 */
[----:B--2---:R-:W-:Y:S01]  /*1c70*/  CCTL.IVALL ;  /* 0x00000000ff00798f */ /* 0x004fe20002000000 */
[----:B------:R-:W-:Y:S05]  /*1c80*/  YIELD ;  /* 0x0000000000007946 */ /* 0x000fea0003800000 */
[----:B-----5:R-:W-:-:S04]  /*1c90*/  LOP3.LUT R51, R51, R26, RZ, 0x3c, !PT ;  /* 0x0000001a33337212 */ /* 0x020fc800078e3cff */
[----:B------:R-:W-:-:S13]  /*1ca0*/  ISETP.GT.AND P2, PT, R51, -0x1, PT ;  /* 0xffffffff3300780c */ /* 0x000fda0003f44270 */
[----:B------:R-:W-:Y:S05]  /*1cb0*/  @P2 BRA `(.L_x_729) ;  /* 0xfffffffc00e82947 */ /* 0x000fea000383ffff */
.L_x_728:
        /* <DEDUP_REMOVED lines=11> */
.L_x_731:
[----:B------:R-:W-:Y:S05]  /*1d70*/  BSYNC.RECONVERGENT B0 ;  /* 0x0000000000007941 */ /* 0x000fea0003800200 */
.L_x_730:
[----:B0-----:R-:W0:Y:S01]  /*1d80*/  SHFL.BFLY PT, R51, R32, 0x8, 0x1f ;  /* 0x0d001f0020337f89 */ /* 0x001e2200000e0000 */
[----:B------:R-:W-:Y:S01]  /*1d90*/  LOP3.LUT P1, RZ, R4, 0x3ef, RZ, 0xc0, !PT ;  /* 0x000003ef04ff7812 */ /* 0x000fe2000782c0ff */
[----:B------:R-:W-:Y:S01]  /*1da0*/  BSSY.RECONVERGENT B0, `(.L_x_732) ;  /* 0x0000026000007945 */ /* 0x000fe20003800200 */
[----:B-----5:R-:W-:Y:S01]  /*1db0*/  PRMT R36, R55, 0x7632, R36 ;  /* 0x0000763237247816 */ /* 0x020fe20000000024 */
        /* <DEDUP_REMOVED lines=11> */
[----:B------:R-:W0:Y:S01]  /*1e70*/  SHFL.BFLY PT, R32, R59, 0x1, 0x1f ;  /* 0x0c201f003b207f89 */ /* 0x000e2200000e0000 */
[----:B------:R-:W-:-:S03]  /*1e80*/  PRMT R28, R54, 0x7632, R28 ;  /* 0x00007632361c7816 */ /* 0x000fc6000000001c */
[----:B------:R-:W2:Y:S01]  /*1e90*/  SHFL.BFLY PT, R30, R61, 0x1, 0x1f ;  /* 0x0c201f003d1e7f89 */ /* 0x000ea200000e0000 */
[----:B0-----:R-:W-:-:S04]  /*1ea0*/  FADD.FTZ R32, R59, R32 ;  /* 0x000000203b207221 */ /* 0x001fc80000010000 */
[----:B------:R-:W-:Y:S01]  /*1eb0*/  @!P1 FMUL.FTZ R50, R32, 2.4414062863797880709e-05 ;  /* 0x37cccccd20329820 */ /* 0x000fe20000410000 */
[----:B--2---:R-:W-:Y:S01]  /*1ec0*/  FADD.FTZ R51, R61, R30 ;  /* 0x0000001e3d337221 */ /* 0x004fe20000010000 */
[----:B------:R-:W-:Y:S02]  /*1ed0*/  PRMT R32, R53, 0x7632, R32 ;  /* 0x0000763235207816 */ /* 0x000fe40000000020 */
[----:B------:R-:W-:-:S04]  /*1ee0*/  @!P1 FMUL.FTZ R26, R50, R50 ;  /* 0x00000032321a9220 */ /* 0x000fc80000410000 */
[----:B------:R-:W-:-:S05]  /*1ef0*/  @!P1 FFMA.FTZ R26, R51, 2.4414062863797880709e-05, -R26 ;  /* 0x37cccccd331a9823 */ /* 0x000fca000001081a */
[----:B------:R-:W-:Y:S02]  /*1f00*/  @!P1 FMNMX.FTZ R51, RZ, R26, !PT ;  /* 0x0000001aff339209 */ /* 0x000fe40007810000 */
[----:B------:R-:W-:-:S03]  /*1f10*/  PRMT R26, R52, 0x7632, R26 ;  /* 0x00007632341a7816 */ /* 0x000fc6000000001a */
[----:B------:R0:W-:Y:S01]  /*1f20*/  @!P1 STS.64 [R12], R50 ;  /* 0x000000320c009388 */ /* 0x0001e20000000a00 */
[----:B------:R-:W-:Y:S01]  /*1f30*/  BAR.SYNC.DEFER_BLOCKING 0x0 ;  /* 0x0000000000007b1d */ /* 0x000fe20000010000 */
[----:B------:R-:W-:-:S04]  /*1f40*/  IADD3 R9, P1, PT, R9, 0x9, RZ ;  /* 0x0000000909097810 */ /* 0x000fc80007f3e0ff */
[----:B------:R-:W-:Y:S01]  /*1f50*/  IADD3.X R8, PT, PT, RZ, R8, RZ, P1, !PT ;  /* 0x00000008ff087210 */ /* 0x000fe20000ffe4ff */
[----:B------:R-:W-:Y:S08]  /*1f60*/  @P0 BRA `(.L_x_733) ;  /* 0x0000000000240947 */ /* 0x000ff00003800000 */
[----:B0-----:R-:W0:Y:S01]  /*1f70*/  LDS.64 R50, [R13] ;  /* 0x000000000d327984 */ /* 0x001e220000000a00 */
[----:B------:R-:W2:Y:S01]  /*1f80*/  LDCU.64 UR4, c[0x0][0x3b0] ;  /* 0x00007600ff0477ac */ /* 0x000ea20008000a00 */
[----:B------:R-:W-:-:S04]  /*1f90*/  IADD3 R30, PT, PT, R49, R4, RZ ;  /* 0x00000004311e7210 */ /* 0x000fc80007ffe0ff */
[----:B------:R-:W-:-:S04]  /*1fa0*/  SHF.L.U32 R57, R30, 0x1, RZ ;  /* 0x000000011e397819 */ /* 0x000fc800000006ff */
[----:B------:R-:W-:-:S04]  /*1fb0*/  LEA R57, P1, R14, R57, 0x5 ;  /* 0x000000390e397211 */ /* 0x000fc800078228ff */
[----:B------:R-:W-:Y:S02]  /*1fc0*/  LEA.HI.X R30, R14, RZ, R15, 0x5, P1 ;  /* 0x000000ff0e1e7211 */ /* 0x000fe400008f2c0f */
[----:B--2---:R-:W-:-:S04]  /*1fd0*/  LEA R14, P1, R57, UR4, 0x2 ;  /* 0x00000004390e7c11 */ /* 0x004fc8000f8210ff */
[----:B------:R-:W-:-:S05]  /*1fe0*/  LEA.HI.X R15, R57, UR5, R30, 0x2, P1 ;  /* 0x00000005390f7c11 */ /* 0x000fca00088f141e */
[----:B0-----:R2:W-:Y:S04]  /*1ff0*/  STG.E.64 desc[UR8][R14.64], R50 ;  /* 0x000000320e007986 */ /* 0x0015e8000c101b08 */
.L_x_733:
[----:B------:R-:W-:Y:S05]  /*2000*/  BSYNC.RECONVERGENT B0 ;  /* 0x0000000000007941 */ /* 0x000fea0003800200 */
.L_x_732:
[----:B------:R-:W3:Y:S01]  /*2010*/  S2UR UR5, SR_CgaCtaId ;  /* 0x00000000000579c3 */ /* 0x000ee20000008800 */
        /* <DEDUP_REMOVED lines=8> */
[----:B0-2---:R-:W-:Y:S02]  /*20a0*/  SHF.L.U32 R51, R28, 0x10, RZ ;  /* 0x000000101c337819 */ /* 0x005fe400000006ff */
[----:B------:R-:W-:Y:S02]  /*20b0*/  SHF.L.U32 R32, R32, 0x10, RZ ;  /* 0x0000001020207819 */ /* 0x000fe400000006ff */
[----:B------:R-:W-:Y:S01]  /*20c0*/  LOP3.LUT R7, R7, 0x1, RZ, 0x3c, !PT ;  /* 0x0000000107077812 */ /* 0x000fe200078e3cff */
[----:B---3--:R-:W-:-:S06]  /*20d0*/  ULEA UR4, UR5, UR4, 0x18 ;  /* 0x0000000405047291 */ /* 0x008fcc000f8ec0ff */
        /* <DEDUP_REMOVED lines=18> */
[----:B------:R-:W2:Y:S01]  /*2200*/  LDCU.64 UR4, c[0x0][0x380] ;  /* 0x00007000ff0477ac */ /* 0x000ea20008000a00 */
[C---:B0-----:R-:W-:Y:S01]  /*2210*/  FMUL.FTZ R30, R15.reuse, R30 ;  /* 0x0000001e0f1e7220 */ /* 0x041fe20000410000 */
[C---:B------:R-:W-:Y:S01]  /*2220*/  FMUL.FTZ R21, R15.reuse, R38 ;  /* 0x000000260f157220 */ /* 0x040fe20000410000 */
[----:B------:R-:W-:Y:S01]  /*2230*/  FMUL.FTZ R25, R15, R40 ;  /* 0x000000280f197220 */ /* 0x000fe20000410000 */
[--C-:B------:R-:W-:Y:S01]  /*2240*/  FADD.FTZ R38, R23, -R14.reuse ;  /* 0x8000000e17267221 */ /* 0x100fe20000010000 */
[--C-:B------:R-:W-:Y:S01]  /*2250*/  FADD.FTZ R40, R27, -R14.reuse ;  /* 0x8000000e1b287221 */ /* 0x100fe20000010000 */
[----:B------:R-:W-:Y:S01]  /*2260*/  FFMA.FTZ R3, R30, R52, R49 ;  /* 0x000000341e037223 */ /* 0x000fe20000010031 */
[----:B------:R-:W-:Y:S01]  /*2270*/  SHF.L.U32 R30, R55, 0x10, RZ ;  /* 0x00000010371e7819 */ /* 0x000fe200000006ff */
[C---:B------:R-:W-:Y:S01]  /*2280*/  FMUL.FTZ R29, R15.reuse, R42 ;  /* 0x0000002a0f1d7220 */ /* 0x040fe20000410000 */
[----:B------:R-:W-:Y:S01]  /*2290*/  SHF.L.U32 R55, R36, 0x10, RZ ;  /* 0x0000001024377819 */ /* 0x000fe200000006ff */
[----:B------:R-:W-:Y:S01]  /*22a0*/  FMUL.FTZ R37, R15, R50 ;  /* 0x000000320f257220 */ /* 0x000fe20000410000 */
[----:B------:R-:W-:Y:S01]  /*22b0*/  FADD.FTZ R14, R47, -R14 ;  /* 0x8000000e2f0e7221 */ /* 0x000fe20000010000 */
        /* <DEDUP_REMOVED lines=12> */
[--C-:B------:R-:W-:Y:S01]  /*2380*/  FFMA.FTZ R37, R53, R37, R30.reuse ;  /* 0x0000002535257223 */ /* 0x100fe2000001001e */
[----:B------:R-:W-:Y:S01]  /*2390*/  FMUL.FTZ R15, R15, R14 ;  /* 0x0000000e0f0f7220 */ /* 0x000fe20000410000 */
[----:B------:R-:W-:Y:S01]  /*23a0*/  FFMA.FTZ R19, R34, R26, R51 ;  /* 0x0000001a22137223 */ /* 0x000fe20000010033 */
        /* <DEDUP_REMOVED lines=9> */
[C-C-:B------:R-:W-:Y:S01]  /*2440*/  FFMA.FTZ R39, R32.reuse, R39, R55.reuse ;  /* 0x0000002720277223 */ /* 0x140fe20000010037 */
[----:B------:R-:W-:Y:S01]  /*2450*/  FMUL.FTZ R28, R3, -1.4426950216293334961 ;  /* 0xbfb8aa3b031c7820 */ /* 0x000fe20000410000 */
[----:B------:R-:W-:Y:S01]  /*2460*/  FMUL.FTZ R36, R21, -1.4426950216293334961 ;  /* 0xbfb8aa3b15247820 */ /* 0x000fe20000410000 */
[----:B------:R-:W-:Y:S01]  /*2470*/  FFMA.FTZ R32, R32, R15, R55 ;  /* 0x0000000f20207223 */ /* 0x000fe20000010037 */
[----:B------:R-:W-:Y:S01]  /*2480*/  FMUL.FTZ R34, R19, -1.4426950216293334961 ;  /* 0xbfb8aa3b13227820 */ /* 0x000fe20000410000 */
        /* <DEDUP_REMOVED lines=13> */
[----:B------:R-:W-:Y:S01]  /*2560*/  FMUL.FTZ R56, R39, -1.4426950216293334961 ;  /* 0xbfb8aa3b27387820 */ /* 0x000fe20000410000 */
[----:B--2---:R-:W-:-:S04]  /*2570*/  IADD3 R16, P1, PT, R16, UR4, RZ ;  /* 0x0000000410107c10 */ /* 0x004fc8000ff3e0ff */
[----:B------:R-:W-:Y:S01]  /*2580*/  IADD3.X R17, PT, PT, R17, UR5, RZ, P1, !PT ;  /* 0x0000000511117c10 */ /* 0x000fe20008ffe4ff */
[----:B------:R-:W2:Y:S01]  /*2590*/  MUFU.EX2 R36, R36 ;  /* 0x0000002400247308 */ /* 0x000ea20000000800 */
[----:B------:R-:W-:-:S04]  /*25a0*/  ISETP.GE.U32.AND P1, PT, R9, R0, PT ;  /* 0x000000000900720c */ /* 0x000fc80003f26070 */
[----:B------:R-:W-:-:S03]  /*25b0*/  ISETP.GE.AND.EX P1, PT, R8, R2, PT, P1 ;  /* 0x000000020800720c */ /* 0x000fc60003f26310 */
[----:B------:R-:W3:Y:S01]  /*25c0*/  MUFU.EX2 R34, R34 ;  /* 0x0000002200227308 */ /* 0x000ee20000000800 */
[----:B0-----:R-:W-:-:S07]  /*25d0*/  FADD.FTZ R28, R28, 1 ;  /* 0x3f8000001c1c7421 */ /* 0x001fce0000010000 */
[----:B------:R-:W0:Y:S01]  /*25e0*/  MUFU.EX2 R38, R38 ;  /* 0x0000002600267308 */ /* 0x000e220000000800 */
[----:B--2---:R-:W-:-:S07]  /*25f0*/  FADD.FTZ R36, R36, 1 ;  /* 0x3f80000024247421 */ /* 0x004fce0000010000 */
[----:B------:R-:W2:Y:S01]  /*2600*/  MUFU.EX2 R40, R40 ;  /* 0x0000002800287308 */ /* 0x000ea20000000800 */
[----:B---3--:R-:W-:-:S07]  /*2610*/  FADD.FTZ R34, R34, 1 ;  /* 0x3f80000022227421 */ /* 0x008fce0000010000 */
[----:B------:R-:W3:Y:S01]  /*2620*/  MUFU.EX2 R44, R44 ;  /* 0x0000002c002c7308 */ /* 0x000ee20000000800 */
[----:B0-----:R-:W-:-:S07]  /*2630*/  FADD.FTZ R38, R38, 1 ;  /* 0x3f80000026267421 */ /* 0x001fce0000010000 */
[----:B------:R-:W0:Y:S01]  /*2640*/  MUFU.EX2 R46, R46 ;  /* 0x0000002e002e7308 */ /* 0x000e220000000800 */
[----:B--2---:R-:W-:-:S07]  /*2650*/  FADD.FTZ R40, R40, 1 ;  /* 0x3f80000028287421 */ /* 0x004fce0000010000 */
[----:B------:R-:W-:Y:S01]  /*2660*/  MUFU.EX2 R14, R14 ;  /* 0x0000000e000e7308 */ /* 0x000fe20000000800 */
[----:B---3--:R-:W-:-:S07]  /*2670*/  FADD.FTZ R44, R44, 1 ;  /* 0x3f8000002c2c7421 */ /* 0x008fce0000010000 */
[----:B------:R-:W2:Y:S01]  /*2680*/  MUFU.EX2 R42, R42 ;  /* 0x0000002a002a7308 */ /* 0x000ea20000000800 */
[----:B0-----:R-:W-:-:S07]  /*2690*/  FADD.FTZ R46, R46, 1 ;  /* 0x3f8000002e2e7421 */ /* 0x001fce0000010000 */
[----:B------:R-:W0:Y:S08]  /*26a0*/  MUFU.EX2 R48, R48 ;  /* 0x0000003000307308 */ /* 0x000e300000000800 */
[----:B------:R-:W3:Y:S01]  /*26b0*/  MUFU.EX2 R50, R50 ;  /* 0x0000003200327308 */ /* 0x000ee20000000800 */
[----:B--2---:R-:W-:-:S07]  /*26c0*/  FADD.FTZ R42, R42, 1 ;  /* 0x3f8000002a2a7421 */ /* 0x004fce0000010000 */
[----:B------:R-:W2:Y:S01]  /*26d0*/  MUFU.EX2 R52, R52 ;  /* 0x0000003400347308 */ /* 0x000ea20000000800 */
[----:B0-----:R-:W-:-:S07]  /*26e0*/  FADD.FTZ R48, R48, 1 ;  /* 0x3f80000030307421 */ /* 0x001fce0000010000 */
[----:B------:R-:W0:Y:S01]  /*26f0*/  MUFU.EX2 R45, R45 ;  /* 0x0000002d002d7308 */ /* 0x000e220000000800 */
[----:B---3--:R-:W-:-:S07]  /*2700*/  FADD.FTZ R50, R50, 1 ;  /* 0x3f80000032327421 */ /* 0x008fce0000010000 */
[----:B------:R3:W4:Y:S01]  /*2710*/  MUFU.EX2 R47, R15 ;  /* 0x0000000f002f7308 */ /* 0x0007220000000800 */
[----:B--2---:R-:W-:-:S07]  /*2720*/  FADD.FTZ R52, R52, 1 ;  /* 0x3f80000034347421 */ /* 0x004fce0000010000 */
[----:B------:R-:W2:Y:S01]  /*2730*/  MUFU.EX2 R41, R54 ;  /* 0x0000003600297308 */ /* 0x000ea20000000800 */
[----:B---3--:R-:W-:Y:S01]  /*2740*/  FADD.FTZ R15, R14, 1 ;  /* 0x3f8000000e0f7421 */ /* 0x008fe20000010000 */
[----:B0-----:R-:W-:-:S06]  /*2750*/  FADD.FTZ R45, R45, 1 ;  /* 0x3f8000002d2d7421 */ /* 0x001fcc0000010000 */
[----:B------:R-:W0:Y:S01]  /*2760*/  MUFU.EX2 R43, R56 ;  /* 0x00000038002b7308 */ /* 0x000e220000000800 */
[----:B----4-:R-:W-:-:S07]  /*2770*/  FADD.FTZ R47, R47, 1 ;  /* 0x3f8000002f2f7421 */ /* 0x010fce0000010000 */
[----:B------:R-:W3:Y:S01]  /*2780*/  MUFU.RCP R28, R28 ;  /* 0x0000001c001c7308 */ /* 0x000ee20000001000 */
[----:B--2---:R-:W-:-:S07]  /*2790*/  FADD.FTZ R41, R41, 1 ;  /* 0x3f80000029297421 */ /* 0x004fce0000010000 */
[----:B------:R-:W2:Y:S01]  /*27a0*/  MUFU.RCP R36, R36 ;  /* 0x0000002400247308 */ /* 0x000ea20000001000 */
[----:B0-----:R-:W-:-:S07]  /*27b0*/  FADD.FTZ R43, R43, 1 ;  /* 0x3f8000002b2b7421 */ /* 0x001fce0000010000 */
[----:B------:R-:W0:Y:S01]  /*27c0*/  MUFU.RCP R34, R34 ;  /* 0x0000002200227308 */ /* 0x000e220000001000 */
[----:B---3--:R-:W-:-:S07]  /*27d0*/  FMUL.FTZ R3, R3, R28 ;  /* 0x0000001c03037220 */ /* 0x008fce0000410000 */
[----:B------:R-:W3:Y:S01]  /*27e0*/  MUFU.RCP R38, R38 ;  /* 0x0000002600267308 */ /* 0x000ee20000001000 */
[----:B--2---:R-:W-:-:S07]  /*27f0*/  FMUL.FTZ R21, R21, R36 ;  /* 0x0000002415157220 */ /* 0x004fce0000410000 */
[----:B------:R-:W2:Y:S01]  /*2800*/  MUFU.RCP R40, R40 ;  /* 0x0000002800287308 */ /* 0x000ea20000001000 */
[----:B0-----:R-:W-:-:S07]  /*2810*/  FMUL.FTZ R14, R19, R34 ;  /* 0x00000022130e7220 */ /* 0x001fce0000410000 */
[----:B------:R-:W0:Y:S01]  /*2820*/  MUFU.RCP R44, R44 ;  /* 0x0000002c002c7308 */ /* 0x000e220000001000 */
[----:B---3--:R-:W-:-:S07]  /*2830*/  FMUL.FTZ R28, R23, R38 ;  /* 0x00000026171c7220 */ /* 0x008fce0000410000 */
[----:B------:R-:W3:Y:S01]  /*2840*/  MUFU.RCP R46, R46 ;  /* 0x0000002e002e7308 */ /* 0x000ee20000001000 */
[----:B--2---:R-:W-:-:S07]  /*2850*/  FMUL.FTZ R25, R25, R40 ;  /* 0x0000002819197220 */ /* 0x004fce0000410000 */
[----:B------:R-:W2:Y:S01]  /*2860*/  MUFU.RCP R15, R15 ;  /* 0x0000000f000f7308 */ /* 0x000ea20000001000 */
[----:B0-----:R-:W-:-:S07]  /*2870*/  FMUL.FTZ R29, R29, R44 ;  /* 0x0000002c1d1d7220 */ /* 0x001fce0000410000 */
[----:B------:R-:W0:Y:S01]  /*2880*/  MUFU.RCP R42, R42 ;  /* 0x0000002a002a7308 */ /* 0x000e220000001000 */
[----:B---3--:R-:W-:-:S05]  /*2890*/  FMUL.FTZ R36, R31, R46 ;  /* 0x0000002e1f247220 */ /* 0x008fca0000410000 */
[----:B------:R-:W-:Y:S02]  /*28a0*/  F2FP.BF16.F32.PACK_AB R29, R36, R29 ;  /* 0x0000001d241d723e */ /* 0x000fe400000010ff */
[----:B------:R-:W3:Y:S01]  /*28b0*/  MUFU.RCP R48, R48 ;  /* 0x0000003000307308 */ /* 0x000ee20000001000 */
[----:B--2---:R-:W-:-:S07]  /*28c0*/  FMUL.FTZ R30, R30, R15 ;  /* 0x0000000f1e1e7220 */ /* 0x004fce0000410000 */
[----:B------:R-:W2:Y:S01]  /*28d0*/  MUFU.RCP R50, R50 ;  /* 0x0000003200327308 */ /* 0x000ea20000001000 */
[----:B0-----:R-:W-:Y:S01]  /*28e0*/  FMUL.FTZ R34, R27, R42 ;  /* 0x0000002a1b227220 */ /* 0x001fe20000410000 */
[----:B------:R-:W-:-:S06]  /*28f0*/  F2FP.BF16.F32.PACK_AB R42, R14, R3 ;  /* 0x000000030e2a723e */ /* 0x000fcc00000010ff */
[----:B------:R-:W0:Y:S01]  /*2900*/  MUFU.RCP R54, R41 ;  /* 0x0000002900367308 */ /* 0x000e220000001000 */
[----:B---3--:R-:W-:-:S07]  /*2910*/  FMUL.FTZ R33, R33, R48 ;  /* 0x0000003021217220 */ /* 0x008fce0000410000 */
[----:B------:R3:W4:Y:S01]  /*2920*/  MUFU.RCP R56, R43 ;  /* 0x0000002b00387308 */ /* 0x0007220000001000 */
[----:B--2---:R-:W-:-:S05]  /*2930*/  FMUL.FTZ R38, R35, R50 ;  /* 0x0000003223267220 */ /* 0x004fca0000410000 */
[----:B------:R-:W-:Y:S02]  /*2940*/  F2FP.BF16.F32.PACK_AB R36, R38, R33 ;  /* 0x000000212624723e */ /* 0x000fe400000010ff */
[----:B------:R-:W2:Y:S01]  /*2950*/  MUFU.RCP R52, R52 ;  /* 0x0000003400347308 */ /* 0x000ea20000001000 */
[----:B0-----:R-:W-:Y:S01]  /*2960*/  FMUL.FTZ R37, R37, R54 ;  /* 0x0000003625257220 */ /* 0x001fe20000410000 */
[----:B---3--:R-:W-:Y:S02]  /*2970*/  F2FP.BF16.F32.PACK_AB R43, R28, R21 ;  /* 0x000000151c2b723e */ /* 0x008fe400000010ff */
[----:B------:R-:W-:-:S03]  /*2980*/  F2FP.BF16.F32.PACK_AB R28, R34, R25 ;  /* 0x00000019221c723e */ /* 0x000fc600000010ff */
[----:B------:R3:W-:Y:S01]  /*2990*/  STG.E.64 desc[UR8][R16.64], R42 ;  /* 0x0000002a10007986 */ /* 0x0007e2000c101b08 */
[----:B------:R-:W0:Y:S01]  /*29a0*/  MUFU.RCP R45, R45 ;  /* 0x0000002d002d7308 */ /* 0x000e220000001000 */
[----:B----4-:R-:W-:Y:S02]  /*29b0*/  FMUL.FTZ R40, R39, R56 ;  /* 0x0000003827287220 */ /* 0x010fe40000410000 */
[----:B------:R3:W-:Y:S03]  /*29c0*/  STG.E.64 desc[UR8][R16.64+0x5000], R28 ;  /* 0x0050001c10007986 */ /* 0x0007e6000c101b08 */
[----:B------:R-:W-:Y:S02]  /*29d0*/  F2FP.BF16.F32.PACK_AB R37, R40, R37 ;  /* 0x000000252825723e */ /* 0x000fe400000010ff */
[----:B------:R-:W4:Y:S01]  /*29e0*/  MUFU.RCP R47, R47 ;  /* 0x0000002f002f7308 */ /* 0x000f220000001000 */
[----:B--2---:R-:W-:-:S02]  /*29f0*/  FMUL.FTZ R49, R49, R52 ;  /* 0x0000003431317220 */ /* 0x004fc40000410000 */
[----:B------:R3:W-:Y:S01]  /*2a00*/  STG.E.64 desc[UR8][R16.64+0xa000], R36 ;  /* 0x00a0002410007986 */ /* 0x0007e2000c101b08 */
[----:B0-----:R-:W-:-:S05]  /*2a10*/  FMUL.FTZ R26, R26, R45 ;  /* 0x0000002d1a1a7220 */ /* 0x001fca0000410000 */
[----:B------:R-:W-:Y:S01]  /*2a20*/  F2FP.BF16.F32.PACK_AB R14, R26, R49 ;  /* 0x000000311a0e723e */ /* 0x000fe200000010ff */
[----:B----4-:R-:W-:-:S05]  /*2a30*/  FMUL.FTZ R15, R32, R47 ;  /* 0x0000002f200f7220 */ /* 0x010fca0000410000 */
[----:B------:R-:W-:-:S05]  /*2a40*/  F2FP.BF16.F32.PACK_AB R15, R15, R30 ;  /* 0x0000001e0f0f723e */ /* 0x000fca00000010ff */
[----:B------:R3:W-:Y:S01]  /*2a50*/  STG.E.64 desc[UR8][R16.64+0xf000], R14 ;  /* 0x00f0000e10007986 */ /* 0x0007e2000c101b08 */
[----:B------:R-:W-:Y:S05]  /*2a60*/  @!P1 BRA `(.L_x_734) ;  /* 0xffffffd800409947 */ /* 0x000fea000383ffff */
[----:B------:R-:W-:Y:S05]  /*2a70*/  EXIT ;  /* 0x000000000000794d */ /* 0x000fea0003800000 */
.L_x_735:
        /* <DEDUP_REMOVED lines=16> */
.L_x_1667:


//--------------------- .text._ZN13group_norm_v214gn_cuda_kernelI13__nv_bfloat16Li320ELi3ELi16ELi160ELi256ELb1ELi16ELi320ELi320ELi4ELb1ELi21ELb0ELb0ENS_16CompileConditionILi1000EEEEEvPT_PKS4_S7_S7_flPfS8_Pj --------------------------
	.section	.text._ZN13group_norm_v214gn_cuda_kernelI13__nv_bfloat16Li320ELi3ELi16ELi160ELi256ELb1ELi16ELi320ELi320ELi4ELb1ELi21ELb0ELb0ENS_16CompileConditionILi1000EEEEEvPT_PKS4_S7_S7_flPfS8_Pj,"ax",@progbits
	.align	128
        .global         _ZN13group_norm_v214gn_cuda_kernelI13__nv_bfloat16Li320ELi3ELi16ELi160ELi256ELb1ELi16ELi320ELi320ELi4ELb1ELi21ELb0ELb0ENS_16CompileConditionILi1000EEEEEvPT_PKS4_S7_S7_flPfS8_Pj
        .type           _ZN13group_norm_v214gn_cuda_kernelI13__nv_bfloat16Li320ELi3ELi16ELi160ELi256ELb1ELi16ELi320ELi320ELi4ELb1ELi21ELb0ELb0ENS_16CompileConditionILi1000EEEEEvPT_PKS4_S7_S7_flPfS8_Pj,@function
        .size           _ZN13group_norm_v214gn_cuda_kernelI13__nv_bfloat16Li320ELi3ELi16ELi160ELi256ELb1ELi16ELi320ELi320ELi4ELb1ELi21ELb0ELb0ENS_16CompileConditionILi1000EEEEEvPT_PKS4_S7_S7_flPfS8_Pj,(.L_x_1668 - _ZN13group_norm_v214gn_cuda_kernelI13__nv_bfloat16Li320ELi3ELi16ELi160ELi256ELb1ELi16ELi320ELi320ELi4ELb1ELi21ELb0ELb0ENS_16CompileConditionILi1000EEEEEvPT_PKS4_S7_S7_flPfS8_Pj)
        .other          _ZN13group_norm_v214gn_cuda_kernelI13__nv_bfloat16Li320ELi3ELi16ELi160ELi256ELb1ELi16ELi320ELi320ELi4ELb1ELi21ELb0ELb0ENS_16CompileConditionILi1000EEEEEvPT_PKS4_S7_S7_flPfS8_Pj,@"STO_CUDA_ENTRY STV_DEFAULT"
_ZN13group_norm_v214gn_cuda_kernelI13__nv_bfloat16Li320ELi3ELi16ELi160ELi256ELb1ELi16ELi320ELi320ELi4ELb1ELi21ELb0ELb0ENS_16CompileConditionILi1000EEEEEvPT_PKS4_S7_S7_flPfS8_Pj:
.text._ZN13group_norm_v214gn_cuda_kernelI13__nv_bfloat16Li320ELi3ELi16ELi160ELi256ELb1ELi16ELi320ELi320ELi4ELb1ELi21ELb0ELb0ENS_16CompileConditionILi1000EEEEEvPT_PKS4_S7_S7_flPfS8_Pj:
        /* <DEDUP_REMOVED lines=14> */
[----:B------:R-:W-:Y:S01]  /*00e0*/  MOV R42, UR6 ;  /* 0x00000006002a7c02 */ /* 0x000fe20008000f00 */
[----:B------:R-:W4:Y:S01]  /*00f0*/  LDCU.64 UR8, c[0x0][0x358] ;  /* 0x00006b00ff0877ac */ /* 0x000f220008000a00 */
[----:B------:R-:W5:Y:S01]  /*0100*/  S2R R6, SR_CTAID.X ;  /* 0x0000000000067919 */ /* 0x000f620000002500 */
[----:B------:R-:W3:Y:S01]  /*0110*/  LDC R43, c[0x0][0x374] ;  /* 0x0000dd00ff2b7b82 */ /* 0x000ee20000000800 */
        /* <DEDUP_REMOVED lines=20> */
[----:B------:R-:W-:Y:S02]  /*0260*/  SHF.L.U32 R0, R6, 0x4, RZ ;  /* 0x0000000406007819 */ /* 0x000fe400000006ff */
[----:B------:R-:W-:-:S02]  /*0270*/  LOP3.LUT R45, R45, 0xffff, RZ, 0xc0, !PT ;  /* 0x0000ffff2d2d7812 */ /* 0x000fc400078ec0ff */
[----:B------:R-:W-:-:S03]  /*0280*/  LOP3.LUT R0, R0, 0xf0, RZ, 0xc0, !PT ;  /* 0x000000f000007812 */ /* 0x000fc600078ec0ff */
[----:B------:R-:W-:Y:S01]  /*0290*/  IMAD R4, R45, 0x28, R4 ;  /* 0x000000282d047824 */ /* 0x000fe200078e0204 */
[C---:B------:R-:W-:Y:S02]  /*02a0*/  IADD3 R50, PT, PT, R49.reuse, R0, RZ ;  /* 0x0000000031327210 */ /* 0x040fe40007ffe0ff */
[----:B------:R-:W-:Y:S02]  /*02b0*/  SHF.L.U32 R0, R6, 0x1, RZ ;  /* 0x0000000106007819 */ /* 0x000fe400000006ff */
[----:B------:R-:W-:Y:S02]  /*02c0*/  LEA R49, R49, R4, 0x3 ;  /* 0x0000000431317211 */ /* 0x000fe400078e18ff */
[----:B------:R-:W-:Y:S02]  /*02d0*/  LOP3.LUT R5, R0, 0x1e, RZ, 0xc0, !PT ;  /* 0x0000001e00057812 */ /* 0x000fe400078ec0ff */
[----:B------:R-:W-:Y:S02]  /*02e0*/  MOV R4, RZ ;  /* 0x000000ff00047202 */ /* 0x000fe40000000f00 */
[----:B----4-:R-:W-:-:S07]  /*02f0*/  LEA R48, R44, R5, 0x3 ;  /* 0x000000052c307211 */ /* 0x010fce00078e18ff */
.L_x_742:
[C---:B------:R-:W-:Y:S01]  /*0300*/  LOP3.LUT R56, R42.reuse, 0x7, RZ, 0xc0, !PT ;  /* 0x000000072a387812 */ /* 0x040fe200078ec0ff */
[----:B------:R-:W0:Y:S01]  /*0310*/  LDCU.64 UR4, c[0x0][0x388] ;  /* 0x00007100ff0477ac */ /* 0x000e220008000a00 */
[--C-:B------:R-:W-:Y:S01]  /*0320*/  SHF.R.U64 R52, R42, 0x3, R4.reuse ;  /* 0x000000032a347819 */ /* 0x100fe20000001204 */
[----:B-1----:R-:W-:Y:S01]  /*0330*/  IMAD R9, R50, 0xa00, RZ ;  /* 0x00000a0032097824 */ /* 0x002fe200078e02ff */
        /* <DEDUP_REMOVED lines=10> */
[----:B0-----:R-:W-:-:S04]  /*03e0*/  IADD3 R10, P1, PT, R5, UR4, RZ ;  /* 0x00000004050a7c10 */ /* 0x001fc8000ff3e0ff */
[----:B------:R-:W-:-:S05]  /*03f0*/  IADD3.X R11, PT, PT, R6, UR5, RZ, P1, !PT ;  /* 0x00000005060b7c10 */ /* 0x000fca0008ffe4ff */
[----:B------:R-:W2:Y:S04]  /*0400*/  LDG.E.64.CONSTANT R14, desc[UR8][R10.64] ;  /* 0x000000080a0e7981 */ /* 0x000ea8000c1e9b00 */
[----:B------:R-:W3:Y:S04]  /*0410*/  LDG.E.64.CONSTANT R12, desc[UR8][R10.64+0x5000] ;  /* 0x005000080a0c7981 */ /* 0x000ee8000c1e9b00 */
[----:B------:R-:W4:Y:S04]  /*0420*/  LDG.E.64.CONSTANT R16, desc[UR8][R10.64+0xa000] ;  /* 0x00a000080a107981 */ /* 0x000f28000c1e9b00 */
[----:B------:R3:W5:Y:S01]  /*0430*/  LDG.E.64.CONSTANT R20, desc[UR8][R10.64+0xf000] ;  /* 0x00f000080a147981 */ /* 0x000762000c1e9b00 */
[----:B------:R-:W-:Y:S01]  /*0440*/  ISETP.GT.U32.AND P1, PT, R44, 0x7, PT ;  /* 0x000000072c00780c */ /* 0x000fe20003f24070 */
[----:B------:R-:W-:Y:S01]  /*0450*/  BSSY.RECONVERGENT B0, `(.L_x_736) ;  /* 0x000015d000007945 */ /* 0x000fe20003800200 */
[----:B------:R-:W-:-:S02]  /*0460*/  SHF.L.U32 R53, R42, 0x1, RZ ;  /* 0x000000012a357819 */ /* 0x000fc400000006ff */
[----:B------:R-:W-:Y:S02]  /*0470*/  CS2R R40, SRZ ;  /* 0x0000000000287805 */ /* 0x000fe4000001ff00 */
        /* <DEDUP_REMOVED lines=60> */
[----:B------:R-:W1:Y:S01]  /*0840*/  S2R R25, SR_CgaCtaId ;  /* 0x0000000000197919 */ /* 0x000e620000008800 */
[C---:B0-----:R-:W-:Y:S02]  /*0850*/  LEA.HI R23, R44.reuse, R53, RZ, 0x1e ;  /* 0x000000352c177211 */ /* 0x041fe400078ff0ff */
[----:B------:R-:W-:Y:S02]  /*0860*/  MOV R54, 0x400 ;  /* 0x0000040000367802 */ /* 0x000fe40000000f00 */
[----:B------:R-:W-:Y:S01]  /*0870*/  SHF.L.U32 R55, R44, 0x3, RZ ;  /* 0x000000032c377819 */ /* 0x000fe200000006ff */
[----:B------:R-:W-:-:S03]  /*0880*/  IMAD R56, R23, 0xa0, -R56 ;  /* 0x000000a017387824 */ /* 0x000fc600078e0a38 */
[----:B------:R-:W-:Y:S02]  /*0890*/  LOP3.LUT R55, R55, 0x18, RZ, 0xc0, !PT ;  /* 0x0000001837377812 */ /* 0x000fe400078ec0ff */
[----:B------:R-:W-:Y:S02]  /*08a0*/  SHF.R.U32.HI R23, RZ, 0x2, R56 ;  /* 0x00000002ff177819 */ /* 0x000fe40000011638 */
[C---:B------:R-:W-:Y:S02]  /*08b0*/  IADD3 R22, PT, PT, R56.reuse, 0x4, RZ ;  /* 0x0000000438167810 */ /* 0x040fe40007ffe0ff */
[C---:B------:R-:W-:Y:S02]  /*08c0*/  IADD3 R26, PT, PT, R56.reuse, 0x8, RZ ;  /* 0x00000008381a7810 */ /* 0x040fe40007ffe0ff */
[----:B------:R-:W-:Y:S02]  /*08d0*/  IADD3 R28, PT, PT, R56, 0xc, RZ ;  /* 0x0000000c381c7810 */ /* 0x000fe40007ffe0ff */
[----:B------:R-:W-:-:S02]  /*08e0*/  SHF.R.U32.HI R27, RZ, 0x2, R26 ;  /* 0x00000002ff1b7819 */ /* 0x000fc4000001161a */
[C---:B------:R-:W-:Y:S02]  /*08f0*/  IADD3 R31, PT, PT, R56.reuse, 0x10, RZ ;  /* 0x00000010381f7810 */ /* 0x040fe40007ffe0ff */
[----:B------:R-:W-:Y:S02]  /*0900*/  SHF.R.U32.HI R29, RZ, 0x2, R28 ;  /* 0x00000002ff1d7819 */ /* 0x000fe4000001161c */
[C---:B------:R-:W-:Y:S02]  /*0910*/  IADD3 R32, PT, PT, R56.reuse, 0x14, RZ ;  /* 0x0000001438207810 */ /* 0x040fe40007ffe0ff */
[----:B------:R-:W-:Y:S02]  /*0920*/  SHF.R.U32.HI R31, RZ, 0x2, R31 ;  /* 0x00000002ff1f7819 */ /* 0x000fe4000001161f */
[C---:B------:R-:W-:Y:S02]  /*0930*/  IADD3 R33, PT, PT, R56.reuse, 0x18, RZ ;  /* 0x0000001838217810 */ /* 0x040fe40007ffe0ff */
[----:B------:R-:W-:-:S02]  /*0940*/  IADD3 R30, PT, PT, R56, 0x1c, RZ ;  /* 0x0000001c381e7810 */ /* 0x000fc40007ffe0ff */
[----:B-1----:R-:W-:Y:S02]  /*0950*/  LEA R54, R25, R54, 0x18 ;  /* 0x0000003619367211 */ /* 0x002fe400078ec0ff */
[----:B------:R-:W-:Y:S02]  /*0960*/  SHF.R.U32.HI R25, RZ, 0x2, R22 ;  /* 0x00000002ff197819 */ /* 0x000fe40000011616 */
[----:B------:R-:W-:Y:S01]  /*0970*/  SHF.R.U32.HI R33, RZ, 0x2, R33 ;  /* 0x00000002ff217819 */ /* 0x000fe20000011621 */
[----:B------:R-:W-:Y:S01]  /*0980*/  IMAD R22, R23, 0x28, R54 ;  /* 0x0000002817167824 */ /* 0x000fe200078e0236 */
[----:B------:R-:W-:Y:S01]  /*0990*/  SHF.R.U32.HI R35, RZ, 0x2, R30 ;  /* 0x00000002ff237819 */ /* 0x000fe2000001161e */
[--C-:B------:R-:W-:Y:S02]  /*09a0*/  IMAD R24, R25, 0x28, R54.reuse ;  /* 0x0000002819187824 */ /* 0x100fe400078e0236 */
[--C-:B------:R-:W-:Y:S01]  /*09b0*/  IMAD R26, R27, 0x28, R54.reuse ;  /* 0x000000281b1a7824 */ /* 0x100fe200078e0236 */
[----:B------:R-:W-:Y:S01]  /*09c0*/  IADD3 R22, PT, PT, R22, R55, RZ ;  /* 0x0000003716167210 */ /* 0x000fe20007ffe0ff */
[--C-:B------:R-:W-:Y:S01]  /*09d0*/  IMAD R28, R29, 0x28, R54.reuse ;  /* 0x000000281d1c7824 */ /* 0x100fe200078e0236 */
[----:B------:R-:W-:Y:S01]  /*09e0*/  IADD3 R24, PT, PT, R55, R24, RZ ;  /* 0x0000001837187210 */ /* 0x000fe20007ffe0ff */
[----:B------:R-:W-:Y:S01]  /*09f0*/  IMAD R36, R33, 0x28, R54 ;  /* 0x0000002821247824 */ /* 0x000fe200078e0236 */
[----:B------:R-:W-:-:S02]  /*0a00*/  IADD3 R26, PT, PT, R55, R26, RZ ;  /* 0x0000001a371a7210 */ /* 0x000fc40007ffe0ff */
[----:B------:R-:W0:Y:S01]  /*0a10*/  LDS.64 R22, [R22] ;  /* 0x0000000016167984 */ /* 0x000e220000000a00 */
[----:B------:R-:W-:Y:S01]  /*0a20*/  SHF.R.U32.HI R29, RZ, 0x2, R32 ;  /* 0x00000002ff1d7819 */ /* 0x000fe20000011620 */
[--C-:B------:R-:W-:Y:S01]  /*0a30*/  IMAD R32, R31, 0x28, R54.reuse ;  /* 0x000000281f207824 */ /* 0x100fe200078e0236 */
[----:B------:R-:W-:Y:S01]  /*0a40*/  IADD3 R28, PT, PT, R55, R28, RZ ;  /* 0x0000001c371c7210 */ /* 0x000fe20007ffe0ff */
[----:B------:R-:W1:Y:S02]  /*0a50*/  LDS.64 R24, [R24] ;  /* 0x0000000018187984 */ /* 0x000e640000000a00 */
[----:B------:R-:W-:Y:S01]  /*0a60*/  IMAD R34, R29, 0x28, R54 ;  /* 0x000000281d227824 */ /* 0x000fe200078e0236 */
[C---:B------:R-:W-:Y:S01]  /*0a70*/  IADD3 R31, PT, PT, R55.reuse, R32, RZ ;  /* 0x00000020371f7210 */ /* 0x040fe20007ffe0ff */
[----:B------:R-:W2:Y:S03]  /*0a80*/  LDS.64 R26, [R26] ;  /* 0x000000001a1a7984 */ /* 0x000ea60000000a00 */
[C---:B------:R-:W-:Y:S01]  /*0a90*/  IADD3 R32, PT, PT, R55.reuse, R34, RZ ;  /* 0x0000002237207210 */ /* 0x040fe20007ffe0ff */
[----:B------:R-:W3:Y:S01]  /*0aa0*/  LDS.64 R28, [R28] ;  /* 0x000000001c1c7984 */ /* 0x000ee20000000a00 */
[----:B------:R-:W-:-:S03]  /*0ab0*/  IADD3 R34, PT, PT, R55, R36, RZ ;  /* 0x0000002437227210 */ /* 0x000fc60007ffe0ff */
[----:B------:R-:W4:Y:S04]  /*0ac0*/  LDS.64 R30, [R31] ;  /* 0x000000001f1e7984 */ /* 0x000f280000000a00 */
[----:B------:R-:W5:Y:S01]  /*0ad0*/  LDS.64 R32, [R32] ;  /* 0x0000000020207984 */ /* 0x000f620000000a00 */
[----:B0-----:R-:W-:Y:S01]  /*0ae0*/  FADD.FTZ R57, RZ, R22 ;  /* 0x00000016ff397221 */ /* 0x001fe20000010000 */
[----:B------:R-:W-:-:S03]  /*0af0*/  IADD3 R22, PT, PT, R56, 0x20, RZ ;  /* 0x0000002038167810 */ /* 0x000fc60007ffe0ff */
[----:B-1----:R-:W-:Y:S01]  /*0b00*/  FADD.FTZ R57, R57, R24 ;  /* 0x0000001839397221 */ /* 0x002fe20000010000 */
[----:B------:R-:W-:Y:S01]  /*0b10*/  SHF.R.U32.HI R37, RZ, 0x2, R22 ;  /* 0x00000002ff257819 */ /* 0x000fe20000011616 */
[----:B------:R-:W-:Y:S01]  /*0b20*/  IMAD R22, R35, 0x28, R54 ;  /* 0x0000002823167824 */ /* 0x000fe200078e0236 */
[C---:B------:R-:W-:Y:S01]  /*0b30*/  IADD3 R24, PT, PT, R56.reuse, 0x24, RZ ;  /* 0x0000002438187810 */ /* 0x040fe20007ffe0ff */
[----:B------:R-:W0:Y:S01]  /*0b40*/  LDS.64 R34, [R34] ;  /* 0x0000000022227984 */ /* 0x000e220000000a00 */
[----:B--2---:R-:W-:Y:S01]  /*0b50*/  FADD.FTZ R57, R57, R26 ;  /* 0x0000001a39397221 */ /* 0x004fe20000010000 */
[C---:B------:R-:W-:Y:S02]  /*0b60*/  IADD3 R26, PT, PT, R56.reuse, 0x30, RZ ;  /* 0x00000030381a7810 */ /* 0x040fe40007ffe0ff */
[----:B------:R-:W-:Y:S01]  /*0b70*/  SHF.R.U32.HI R39, RZ, 0x2, R24 ;  /* 0x00000002ff277819 */ /* 0x000fe20000011618 */
[----:B------:R-:W-:Y:S01]  /*0b80*/  IMAD R24, R37, 0x28, R54 ;  /* 0x0000002825187824 */ /* 0x000fe200078e0236 */
[----:B------:R-:W-:Y:S01]  /*0b90*/  IADD3 R36, PT, PT, R55, R22, RZ ;  /* 0x0000001637247210 */ /* 0x000fe20007ffe0ff */
[----:B---3--:R-:W-:Y:S01]  /*0ba0*/  FADD.FTZ R57, R57, R28 ;  /* 0x0000001c39397221 */ /* 0x008fe20000010000 */
[C---:B------:R-:W-:Y:S01]  /*0bb0*/  IADD3 R28, PT, PT, R56.reuse, 0x3c, RZ ;  /* 0x0000003c381c7810 */ /* 0x040fe20007ffe0ff */
[----:B------:R-:W-:Y:S01]  /*0bc0*/  IMAD R22, R39, 0x28, R54 ;  /* 0x0000002827167824 */ /* 0x000fe200078e0236 */
[----:B------:R-:W-:Y:S01]  /*0bd0*/  IADD3 R24, PT, PT, R55, R24, RZ ;  /* 0x0000001837187210 */ /* 0x000fe20007ffe0ff */
[----:B----4-:R-:W-:Y:S01]  /*0be0*/  FADD.FTZ R57, R57, R30 ;  /* 0x0000001e39397221 */ /* 0x010fe20000010000 */
[----:B------:R-:W1:Y:S02]  /*0bf0*/  LDS.64 R36, [R36] ;  /* 0x0000000024247984 */ /* 0x000e640000000a00 */
[----:B------:R-:W-:Y:S01]  /*0c00*/  IADD3 R40, PT, PT, R55, R22, RZ ;  /* 0x0000001637287210 */ /* 0x000fe20007ffe0ff */
[----:B------:R-:W-:Y:S01]  /*0c10*/  FADD.FTZ R22, RZ, R23 ;  /* 0x00000017ff167221 */ /* 0x000fe20000010000 */
[----:B------:R2:W3:Y:S01]  /*0c20*/  LDS.64 R38, [R24] ;  /* 0x0000000018267984 */ /* 0x0004e20000000a00 */
[----:B-----5:R-:W-:Y:S01]  /*0c30*/  FADD.FTZ R57, R57, R32 ;  /* 0x0000002039397221 */ /* 0x020fe20000010000 */
[----:B------:R-:W-:Y:S01]  /*0c40*/  IADD3 R23, PT, PT, R56, 0x28, RZ ;  /* 0x0000002838177810 */ /* 0x000fe20007ffe0ff */
[----:B------:R-:W-:Y:S01]  /*0c50*/  FADD.FTZ R22, R22, R25 ;  /* 0x0000001916167221 */ /* 0x000fe20000010000 */
[----:B------:R-:W4:Y:S02]  /*0c60*/  LDS.64 R40, [R40] ;  /* 0x0000000028287984 */ /* 0x000f240000000a00 */
[----:B------:R-:W-:Y:S01]  /*0c70*/  SHF.R.U32.HI R23, RZ, 0x2, R23 ;  /* 0x00000002ff177819 */ /* 0x000fe20000011617 */
[----:B------:R-:W-:Y:S01]  /*0c80*/  FADD.FTZ R22, R22, R27 ;  /* 0x0000001b16167221 */ /* 0x000fe20000010000 */
[----:B------:R-:W-:-:S03]  /*0c90*/  SHF.R.U32.HI R27, RZ, 0x2, R26 ;  /* 0x00000002ff1b7819 */ /* 0x000fc6000001161a */
[----:B------:R-:W-:Y:S01]  /*0ca0*/  FADD.FTZ R22, R22, R29 ;  /* 0x0000001d16167221 */ /* 0x000fe20000010000 */
[--C-:B--2---:R-:W-:Y:S01]  /*0cb0*/  IMAD R24, R23, 0x28, R54.reuse ;  /* 0x0000002817187824 */ /* 0x104fe200078e0236 */
[----:B------:R-:W-:Y:S01]  /*0cc0*/  IADD3 R29, PT, PT, R56, 0x34, RZ ;  /* 0x00000034381d7810 */ /* 0x000fe20007ffe0ff */
[----:B------:R-:W-:Y:S02]  /*0cd0*/  IMAD R30, R27, 0x28, R54 ;  /* 0x000000281b1e7824 */ /* 0x000fe400078e0236 */
[----:B------:R-:W-:Y:S01]  /*0ce0*/  FADD.FTZ R22, R22, R31 ;  /* 0x0000001f16167221 */ /* 0x000fe20000010000 */
[----:B------:R-:W-:Y:S02]  /*0cf0*/  IADD3 R31, PT, PT, R56, 0x38, RZ ;  /* 0x00000038381f7810 */ /* 0x000fe40007ffe0ff */
[----:B------:R-:W-:Y:S01]  /*0d00*/  IADD3 R24, PT, PT, R55, R24, RZ ;  /* 0x0000001837187210 */ /* 0x000fe20007ffe0ff */
[----:B------:R-:W-:Y:S01]  /*0d10*/  FADD.FTZ R22, R22, R33 ;  /* 0x0000002116167221 */ /* 0x000fe20000010000 */
[----:B------:R-:W-:-:S02]  /*0d20*/  SHF.R.U32.HI R29, RZ, 0x2, R29 ;  /* 0x00000002ff1d7819 */ /* 0x000fc4000001161d */
[----:B------:R-:W-:Y:S01]  /*0d30*/  SHF.R.U32.HI R31, RZ, 0x2, R31 ;  /* 0x00000002ff1f7819 */ /* 0x000fe2000001161f */
[----:B0-----:R-:W-:Y:S01]  /*0d40*/  FADD.FTZ R57, R57, R34 ;  /* 0x0000002239397221 */ /* 0x001fe20000010000 */
[----:B------:R-:W-:Y:S01]  /*0d50*/  FADD.FTZ R22, R22, R35 ;  /* 0x0000002316167221 */ /* 0x000fe20000010000 */
[--C-:B------:R-:W-:Y:S01]  /*0d60*/  IMAD R32, R29, 0x28, R54.reuse ;  /* 0x000000281d207824 */ /* 0x100fe200078e0236 */
[----:B------:R-:W-:Y:S01]  /*0d70*/  IADD3 R29, PT, PT, R55, R30, RZ ;  /* 0x0000001e371d7210 */ /* 0x000fe20007ffe0ff */
[----:B------:R-:W-:Y:S01]  /*0d80*/  IMAD R34, R31, 0x28, R54 ;  /* 0x000000281f227824 */ /* 0x000fe200078e0236 */
[----:B------:R-:W-:Y:S02]  /*0d90*/  SHF.R.U32.HI R33, RZ, 0x2, R28 ;  /* 0x00000002ff217819 */ /* 0x000fe4000001161c */
[C---:B------:R-:W-:Y:S02]  /*0da0*/  IADD3 R30, PT, PT, R55.reuse, R32, RZ ;  /* 0x00000020371e7210 */ /* 0x040fe40007ffe0ff */
[----:B------:R-:W-:Y:S01]  /*0db0*/  IADD3 R23, PT, PT, R56, 0x44, RZ ;  /* 0x0000004438177810 */ /* 0x000fe20007ffe0ff */
[----:B------:R-:W-:Y:S01]  /*0dc0*/  LDS.64 R28, [R29] ;  /* 0x000000001d1c7984 */ /* 0x000fe20000000a00 */
[----:B------:R-:W-:Y:S01]  /*0dd0*/  IADD3 R32, PT, PT, R55, R34, RZ ;  /* 0x0000002237207210 */ /* 0x000fe20007ffe0ff */
[----:B-1----:R-:W-:Y:S01]  /*0de0*/  FADD.FTZ R57, R57, R36 ;  /* 0x0000002439397221 */ /* 0x002fe20000010000 */
[----:B------:R-:W-:Y:S01]  /*0df0*/  FADD.FTZ R22, R22, R37 ;  /* 0x0000002516167221 */ /* 0x000fe20000010000 */
[----:B------:R-:W-:Y:S01]  /*0e00*/  LDS.64 R30, [R30] ;  /* 0x000000001e1e7984 */ /* 0x000fe20000000a00 */
[----:B------:R-:W-:Y:S01]  /*0e10*/  SHF.R.U32.HI R23, RZ, 0x2, R23 ;  /* 0x00000002ff177819 */ /* 0x000fe20000011617 */
[----:B---3--:R-:W-:Y:S01]  /*0e20*/  FADD.FTZ R57, R57, R38 ;  /* 0x0000002639397221 */ /* 0x008fe20000010000 */
[----:B------:R-:W-:Y:S01]  /*0e30*/  FADD.FTZ R38, R22, R39 ;  /* 0x0000002716267221 */ /* 0x000fe20000010000 */
[----:B------:R-:W-:-:S02]  /*0e40*/  IADD3 R22, PT, PT, R56, 0x2c, RZ ;  /* 0x0000002c38167810 */ /* 0x000fc40007ffe0ff */
[----:B----4-:R-:W-:Y:S01]  /*0e50*/  FADD.FTZ R39, R57, R40 ;  /* 0x0000002839277221 */ /* 0x010fe20000010000 */
[----:B------:R-:W-:Y:S01]  /*0e60*/  FADD.FTZ R38, R38, R41 ;  /* 0x0000002926267221 */ /* 0x000fe20000010000 */
[----:B------:R-:W-:Y:S02]  /*0e70*/  SHF.R.U32.HI R25, RZ, 0x2, R22 ;  /* 0x00000002ff197819 */ /* 0x000fe40000011616 */
[C---:B------:R-:W-:Y:S02]  /*0e80*/  IADD3 R22, PT, PT, R56.reuse, 0x40, RZ ;  /* 0x0000004038167810 */ /* 0x040fe40007ffe0ff */
[----:B------:R-:W-:Y:S01]  /*0e90*/  IADD3 R57, PT, PT, R56, 0x78, RZ ;  /* 0x0000007838397810 */ /* 0x000fe20007ffe0ff */
[----:B------:R-:W-:Y:S01]  /*0ea0*/  IMAD R26, R25, 0x28, R54 ;  /* 0x00000028191a7824 */ /* 0x000fe200078e0236 */
[----:B------:R-:W-:Y:S01]  /*0eb0*/  SHF.R.U32.HI R35, RZ, 0x2, R22 ;  /* 0x00000002ff237819 */ /* 0x000fe20000011616 */
[----:B------:R-:W0:Y:S01]  /*0ec0*/  LDS.64 R24, [R24] ;  /* 0x0000000018187984 */ /* 0x000e220000000a00 */
[----:B------:R-:W-:Y:S01]  /*0ed0*/  IMAD R22, R33, 0x28, R54 ;  /* 0x0000002821167824 */ /* 0x000fe200078e0236 */
[----:B------:R-:W-:-:S02]  /*0ee0*/  SHF.R.U32.HI R57, RZ, 0x2, R57 ;  /* 0x00000002ff397819 */ /* 0x000fc40000011639 */
[----:B------:R-:W-:Y:S01]  /*0ef0*/  IADD3 R26, PT, PT, R55, R26, RZ ;  /* 0x0000001a371a7210 */ /* 0x000fe20007ffe0ff */
[--C-:B------:R-:W-:Y:S01]  /*0f00*/  IMAD R36, R35, 0x28, R54.reuse ;  /* 0x0000002823247824 */ /* 0x100fe200078e0236 */
[----:B------:R-:W-:Y:S01]  /*0f10*/  IADD3 R34, PT, PT, R55, R22, RZ ;  /* 0x0000001637227210 */ /* 0x000fe20007ffe0ff */
[----:B------:R-:W-:Y:S01]  /*0f20*/  LDS.64 R32, [R32] ;  /* 0x0000000020207984 */ /* 0x000fe20000000a00 */
[--C-:B------:R-:W-:Y:S02]  /*0f30*/  IMAD R22, R23, 0x28, R54.reuse ;  /* 0x0000002817167824 */ /* 0x100fe400078e0236 */
[----:B------:R-:W-:Y:S01]  /*0f40*/  IADD3 R36, PT, PT, R55, R36, RZ ;  /* 0x0000002437247210 */ /* 0x000fe20007ffe0ff */
[----:B------:R-:W1:Y:S01]  /*0f50*/  LDS.64 R26, [R26] ;  /* 0x000000001a1a7984 */ /* 0x000e620000000a00 */
[----:B------:R-:W-:Y:S01]  /*0f60*/  IMAD R57, R57, 0x28, R54 ;  /* 0x0000002839397824 */ /* 0x000fe200078e0236 */
[C---:B------:R-:W-:Y:S02]  /*0f70*/  IADD3 R22, PT, PT, R55.reuse, R22, RZ ;  /* 0x0000001637167210 */ /* 0x040fe40007ffe0ff */
[----:B------:R-:W2:Y:S02]  /*0f80*/  LDS.64 R34, [R34] ;  /* 0x0000000022227984 */ /* 0x000ea40000000a00 */
[----:B------:R-:W-:-:S02]  /*0f90*/  IADD3 R57, PT, PT, R55, R57, RZ ;  /* 0x0000003937397210 */ /* 0x000fc40007ffe0ff */
[----:B------:R-:W3:Y:S04]  /*0fa0*/  LDS.64 R36, [R36] ;  /* 0x0000000024247984 */ /* 0x000ee80000000a00 */
[----:B------:R-:W4:Y:S01]  /*0fb0*/  LDS.64 R22, [R22] ;  /* 0x0000000016167984 */ /* 0x000f220000000a00 */
[----:B0-----:R-:W-:Y:S01]  /*0fc0*/  FADD.FTZ R39, R39, R24 ;  /* 0x0000001827277221 */ /* 0x001fe20000010000 */
[----:B------:R-:W-:Y:S01]  /*0fd0*/  IADD3 R24, PT, PT, R56, 0x48, RZ ;  /* 0x0000004838187810 */ /* 0x000fe20007ffe0ff */
[----:B------:R-:W-:-:S03]  /*0fe0*/  FADD.FTZ R38, R38, R25 ;  /* 0x0000001926267221 */ /* 0x000fc60000010000 */
[----:B------:R-:W-:-:S05]  /*0ff0*/  SHF.R.U32.HI R25, RZ, 0x2, R24 ;  /* 0x00000002ff197819 */ /* 0x000fca0000011618 */
[----:B------:R-:W-:Y:S02]  /*1000*/  IMAD R24, R25, 0x28, R54 ;  /* 0x0000002819187824 */ /* 0x000fe400078e0236 */
[----:B-1----:R-:W-:Y:S01]  /*1010*/  FADD.FTZ R39, R39, R26 ;  /* 0x0000001a27277221 */ /* 0x002fe20000010000 */
[----:B------:R-:W-:Y:S01]  /*1020*/  FADD.FTZ R38, R38, R27 ;  /* 0x0000001b26267221 */ /* 0x000fe20000010000 */
[----:B------:R-:W-:Y:S02]  /*1030*/  IADD3 R26, PT, PT, R56, 0x50, RZ ;  /* 0x00000050381a7810 */ /* 0x000fe40007ffe0ff */
[----:B------:R-:W-:Y:S01]  /*1040*/  FADD.FTZ R39, R39, R28 ;  /* 0x0000001c27277221 */ /* 0x000fe20000010000 */
[----:B------:R-:W-:Y:S01]  /*1050*/  FADD.FTZ R38, R38, R29 ;  /* 0x0000001d26267221 */ /* 0x000fe20000010000 */
[----:B------:R-:W-:Y:S02]  /*1060*/  IADD3 R29, PT, PT, R56, 0x54, RZ ;  /* 0x00000054381d7810 */ /* 0x000fe40007ffe0ff */
[----:B------:R-:W-:Y:S01]  /*1070*/  FADD.FTZ R39, R39, R30 ;  /* 0x0000001e27277221 */ /* 0x000fe20000010000 */
[----:B------:R-:W-:Y:S01]  /*1080*/  SHF.R.U32.HI R25, RZ, 0x2, R26 ;  /* 0x00000002ff197819 */ /* 0x000fe2000001161a */
[----:B------:R-:W-:Y:S01]  /*1090*/  FADD.FTZ R38, R38, R31 ;  /* 0x0000001f26267221 */ /* 0x000fe20000010000 */
[----:B------:R-:W-:Y:S01]  /*10a0*/  IADD3 R24, PT, PT, R55, R24, RZ ;  /* 0x0000001837187210 */ /* 0x000fe20007ffe0ff */
[----:B------:R-:W-:Y:S01]  /*10b0*/  FADD.FTZ R39, R39, R32 ;  /* 0x0000002027277221 */ /* 0x000fe20000010000 */
[C---:B------:R-:W-:Y:S01]  /*10c0*/  IADD3 R31, PT, PT, R56.reuse, 0x58, RZ ;  /* 0x00000058381f7810 */ /* 0x040fe20007ffe0ff */
[----:B------:R-:W-:Y:S01]  /*10d0*/  IMAD R30, R25, 0x28, R54 ;  /* 0x00000028191e7824 */ /* 0x000fe200078e0236 */
[----:B------:R-:W-:Y:S01]  /*10e0*/  SHF.R.U32.HI R29, RZ, 0x2, R29 ;  /* 0x00000002ff1d7819 */ /* 0x000fe2000001161d */
[----:B--2---:R-:W-:Y:S01]  /*10f0*/  FADD.FTZ R39, R39, R34 ;  /* 0x0000002227277221 */ /* 0x004fe20000010000 */
[----:B------:R-:W-:Y:S01]  /*1100*/  IADD3 R28, PT, PT, R56, 0x5c, RZ ;  /* 0x0000005c381c7810 */ /* 0x000fe20007ffe0ff */
[----:B------:R-:W0:Y:S01]  /*1110*/  LDS.64 R24, [R24] ;  /* 0x0000000018187984 */ /* 0x000e220000000a00 */
[----:B------:R-:W-:Y:S01]  /*1120*/  SHF.R.U32.HI R31, RZ, 0x2, R31 ;  /* 0x00000002ff1f7819 */ /* 0x000fe2000001161f */
[----:B---3--:R-:W-:Y:S01]  /*1130*/  FADD.FTZ R39, R39, R36 ;  /* 0x0000002427277221 */ /* 0x008fe20000010000 */
[----:B------:R-:W-:Y:S01]  /*1140*/  IMAD R34, R29, 0x28, R54 ;  /* 0x000000281d227824 */ /* 0x000fe200078e0236 */
[----:B------:R-:W-:Y:S01]  /*1150*/  IADD3 R29, PT, PT, R55, R30, RZ ;  /* 0x0000001e371d7210 */ /* 0x000fe20007ffe0ff */
[----:B------:R-:W-:Y:S01]  /*1160*/  FADD.FTZ R38, R38, R33 ;  /* 0x0000002126267221 */ /* 0x000fe20000010000 */
[----:B----4-:R-:W-:Y:S01]  /*1170*/  FADD.FTZ R41, R39, R22 ;  /* 0x0000001627297221 */ /* 0x010fe20000010000 */
[----:B------:R-:W-:Y:S01]  /*1180*/  IADD3 R22, PT, PT, R56, 0x4c, RZ ;  /* 0x0000004c38167810 */ /* 0x000fe20007ffe0ff */
[----:B------:R-:W-:Y:S01]  /*1190*/  IMAD R36, R31, 0x28, R54 ;  /* 0x000000281f247824 */ /* 0x000fe200078e0236 */
[----:B------:R-:W-:Y:S01]  /*11a0*/  SHF.R.U32.HI R33, RZ, 0x2, R28 ;  /* 0x00000002ff217819 */ /* 0x000fe2000001161c */
[----:B------:R-:W-:Y:S01]  /*11b0*/  FADD.FTZ R38, R38, R35 ;  /* 0x0000002326267221 */ /* 0x000fe20000010000 */
[----:B------:R-:W-:Y:S01]  /*11c0*/  SHF.R.U32.HI R27, RZ, 0x2, R22 ;  /* 0x00000002ff1b7819 */ /* 0x000fe20000011616 */
[----:B------:R-:W-:Y:S01]  /*11d0*/  LDS.64 R28, [R29] ;  /* 0x000000001d1c7984 */ /* 0x000fe20000000a00 */
[----:B------:R-:W-:Y:S01]  /*11e0*/  IADD3 R22, PT, PT, R56, 0x60, RZ ;  /* 0x0000006038167810 */ /* 0x000fe20007ffe0ff */
[----:B------:R-:W-:Y:S01]  /*11f0*/  FADD.FTZ R40, R38, R37 ;  /* 0x0000002526287221 */ /* 0x000fe20000010000 */
[----:B------:R-:W-:Y:S01]  /*1200*/  IADD3 R30, PT, PT, R55, R34, RZ ;  /* 0x00000022371e7210 */ /* 0x000fe20007ffe0ff */
[----:B------:R-:W-:Y:S01]  /*1210*/  IMAD R26, R27, 0x28, R54 ;  /* 0x000000281b1a7824 */ /* 0x000fe200078e0236 */
[----:B------:R-:W-:Y:S01]  /*1220*/  SHF.R.U32.HI R35, RZ, 0x2, R22 ;  /* 0x00000002ff237819 */ /* 0x000fe20000011616 */
[--C-:B------:R-:W-:Y:S01]  /*1230*/  IMAD R22, R33, 0x28, R54.reuse ;  /* 0x0000002821167824 */ /* 0x100fe200078e0236 */
[----:B------:R-:W-:Y:S01]  /*1240*/  IADD3 R32, PT, PT, R56, 0x64, RZ ;  /* 0x0000006438207810 */ /* 0x000fe20007ffe0ff */
[----:B------:R-:W-:Y:S01]  /*1250*/  FADD.FTZ R40, R40, R23 ;  /* 0x0000001728287221 */ /* 0x000fe20000010000 */
[C---:B------:R-:W-:Y:S01]  /*1260*/  IADD3 R26, PT, PT, R55.reuse, R26, RZ ;  /* 0x0000001a371a7210 */ /* 0x040fe20007ffe0ff */
[----:B------:R-:W-:Y:S01]  /*1270*/  LDS.64 R30, [R30] ;  /* 0x000000001e1e7984 */ /* 0x000fe20000000a00 */
[----:B------:R-:W-:Y:S01]  /*1280*/  IADD3 R33, PT, PT, R55, R36, RZ ;  /* 0x0000002437217210 */ /* 0x000fe20007ffe0ff */
[----:B------:R-:W-:Y:S01]  /*1290*/  IMAD R34, R35, 0x28, R54 ;  /* 0x0000002823227824 */ /* 0x000fe200078e0236 */
[----:B------:R-:W-:-:S02]  /*12a0*/  SHF.R.U32.HI R37, RZ, 0x2, R32 ;  /* 0x00000002ff257819 */ /* 0x000fc40000011620 */
[----:B------:R-:W1:Y:S01]  /*12b0*/  LDS.64 R26, [R26] ;  /* 0x000000001a1a7984 */ /* 0x000e620000000a00 */
[C---:B------:R-:W-:Y:S02]  /*12c0*/  IADD3 R22, PT, PT, R55.reuse, R22, RZ ;  /* 0x0000001637167210 */ /* 0x040fe40007ffe0ff */
[----:B------:R-:W-:Y:S01]  /*12d0*/  IADD3 R36, PT, PT, R55, R34, RZ ;  /* 0x0000002237247210 */ /* 0x000fe20007ffe0ff */
[----:B------:R-:W2:Y:S01]  /*12e0*/  LDS.64 R32, [R33] ;  /* 0x0000000021207984 */ /* 0x000ea20000000a00 */
[----:B------:R-:W-:-:S03]  /*12f0*/  IMAD R38, R37, 0x28, R54 ;  /* 0x0000002825267824 */ /* 0x000fc600078e0236 */
[----:B------:R3:W4:Y:S02]  /*1300*/  LDS.64 R34, [R22] ;  /* 0x0000000016227984 */ /* 0x0007240000000a00 */
[----:B------:R-:W-:Y:S02]  /*1310*/  IADD3 R38, PT, PT, R55, R38, RZ ;  /* 0x0000002637267210 */ /* 0x000fe40007ffe0ff */
[----:B------:R-:W5:Y:S01]  /*1320*/  LDS.64 R36, [R36] ;  /* 0x0000000024247984 */ /* 0x000f620000000a00 */
[----:B0-----:R-:W-:Y:S01]  /*1330*/  FADD.FTZ R41, R41, R24 ;  /* 0x0000001829297221 */ /* 0x001fe20000010000 */
[----:B------:R-:W-:Y:S02]  /*1340*/  FADD.FTZ R40, R40, R25 ;  /* 0x0000001928287221 */ /* 0x000fe40000010000 */
[----:B------:R-:W0:Y:S01]  /*1350*/  LDS.64 R38, [R38] ;  /* 0x0000000026267984 */ /* 0x000e220000000a00 */
[----:B---3--:R-:W-:-:S04]  /*1360*/  IADD3 R22, PT, PT, R56, 0x68, RZ ;  /* 0x0000006838167810 */ /* 0x008fc80007ffe0ff */
[----:B------:R-:W-:-:S05]  /*1370*/  SHF.R.U32.HI R23, RZ, 0x2, R22 ;  /* 0x00000002ff177819 */ /* 0x000fca0000011616 */
[----:B------:R-:W-:-:S05]  /*1380*/  IMAD R22, R23, 0x28, R54 ;  /* 0x0000002817167824 */ /* 0x000fca00078e0236 */
[----:B------:R-:W-:-:S06]  /*1390*/  IADD3 R22, PT, PT, R55, R22, RZ ;  /* 0x0000001637167210 */ /* 0x000fcc0007ffe0ff */
[----:B------:R-:W3:Y:S01]  /*13a0*/  LDS.64 R22, [R22] ;  /* 0x0000000016167984 */ /* 0x000ee20000000a00 */
[----:B-1----:R-:W-:Y:S01]  /*13b0*/  FADD.FTZ R41, R41, R26 ;  /* 0x0000001a29297221 */ /* 0x002fe20000010000 */
[----:B------:R-:W-:Y:S01]  /*13c0*/  FADD.FTZ R40, R40, R27 ;  /* 0x0000001b28287221 */ /* 0x000fe20000010000 */
[----:B------:R-:W-:Y:S02]  /*13d0*/  IADD3 R26, PT, PT, R56, 0x6c, RZ ;  /* 0x0000006c381a7810 */ /* 0x000fe40007ffe0ff */
[----:B------:R-:W-:Y:S01]  /*13e0*/  FADD.FTZ R41, R41, R28 ;  /* 0x0000001c29297221 */ /* 0x000fe20000010000 */
[----:B------:R-:W-:Y:S01]  /*13f0*/  FADD.FTZ R40, R40, R29 ;  /* 0x0000001d28287221 */ /* 0x000fe20000010000 */
[----:B------:R-:W-:Y:S02]  /*1400*/  SHF.R.U32.HI R27, RZ, 0x2, R26 ;  /* 0x00000002ff1b7819 */ /* 0x000fe4000001161a */
[----:B------:R-:W-:Y:S01]  /*1410*/  FADD.FTZ R41, R41, R30 ;  /* 0x0000001e29297221 */ /* 0x000fe20000010000 */
[----:B------:R-:W-:Y:S01]  /*1420*/  FADD.FTZ R40, R40, R31 ;  /* 0x0000001f28287221 */ /* 0x000fe20000010000 */
[----:B------:R-:W-:Y:S01]  /*1430*/  IADD3 R31, PT, PT, R56, 0x74, RZ ;  /* 0x00000074381f7810 */ /* 0x000fe20007ffe0ff */
[----:B------:R-:W-:-:S02]  /*1440*/  IMAD R26, R27, 0x28, R54 ;  /* 0x000000281b1a7824 */ /* 0x000fc400078e0236 */
[----:B--2---:R-:W-:Y:S01]  /*1450*/  FADD.FTZ R41, R41, R32 ;  /* 0x0000002029297221 */ /* 0x004fe20000010000 */
[----:B------:R-:W-:Y:S01]  /*1460*/  FADD.FTZ R40, R40, R33 ;  /* 0x0000002128287221 */ /* 0x000fe20000010000 */
[C---:B------:R-:W-:Y:S02]  /*1470*/  IADD3 R30, PT, PT, R56.reuse, 0x88, RZ ;  /* 0x00000088381e7810 */ /* 0x040fe40007ffe0ff */
[----:B----4-:R-:W-:Y:S01]  /*1480*/  FADD.FTZ R41, R41, R34 ;  /* 0x0000002229297221 */ /* 0x010fe20000010000 */
[----:B------:R-:W-:Y:S01]  /*1490*/  IADD3 R34, PT, PT, R56, 0x70, RZ ;  /* 0x0000007038227810 */ /* 0x000fe20007ffe0ff */
[----:B------:R-:W-:Y:S01]  /*14a0*/  FADD.FTZ R40, R40, R35 ;  /* 0x0000002328287221 */ /* 0x000fe20000010000 */
[----:B------:R-:W-:Y:S01]  /*14b0*/  IADD3 R26, PT, PT, R55, R26, RZ ;  /* 0x0000001a371a7210 */ /* 0x000fe20007ffe0ff */
[----:B-----5:R-:W-:Y:S01]  /*14c0*/  FADD.FTZ R25, R41, R36 ;  /* 0x0000002429197221 */ /* 0x020fe20000010000 */
[----:B------:R-:W-:Y:S01]  /*14d0*/  SHF.R.U32.HI R27, RZ, 0x2, R34 ;  /* 0x00000002ff1b7819 */ /* 0x000fe20000011622 */
[----:B------:R-:W-:Y:S01]  /*14e0*/  FADD.FTZ R24, R40, R37 ;  /* 0x0000002528187221 */ /* 0x000fe20000010000 */
[C---:B------:R-:W-:Y:S01]  /*14f0*/  IADD3 R41, PT, PT, R56.reuse, 0x80, RZ ;  /* 0x0000008038297810 */ /* 0x040fe20007ffe0ff */
[----:B0-----:R-:W-:Y:S01]  /*1500*/  FADD.FTZ R25, R25, R38 ;  /* 0x0000002619197221 */ /* 0x001fe20000010000 */
[----:B------:R-:W-:Y:S01]  /*1510*/  IADD3 R28, PT, PT, R56, 0x84, RZ ;  /* 0x00000084381c7810 */ /* 0x000fe20007ffe0ff */
[----:B------:R-:W-:-:S02]  /*1520*/  IMAD R34, R27, 0x28, R54 ;  /* 0x000000281b227824 */ /* 0x000fc400078e0236 */
[----:B------:R-:W-:Y:S01]  /*1530*/  FADD.FTZ R24, R24, R39 ;  /* 0x0000002718187221 */ /* 0x000fe20000010000 */
[C---:B------:R-:W-:Y:S01]  /*1540*/  IADD3 R39, PT, PT, R56.reuse, 0x7c, RZ ;  /* 0x0000007c38277810 */ /* 0x040fe20007ffe0ff */
[----:B------:R-:W0:Y:S01]  /*1550*/  LDS.64 R26, [R26] ;  /* 0x000000001a1a7984 */ /* 0x000e220000000a00 */
[C---:B------:R-:W-:Y:S02]  /*1560*/  IADD3 R32, PT, PT, R56.reuse, 0x8c, RZ ;  /* 0x0000008c38207810 */ /* 0x040fe40007ffe0ff */
[C---:B------:R-:W-:Y:S02]  /*1570*/  IADD3 R37, PT, PT, R56.reuse, 0x90, RZ ;  /* 0x0000009038257810 */ /* 0x040fe40007ffe0ff */
[C---:B------:R-:W-:Y:S02]  /*1580*/  IADD3 R36, PT, PT, R56.reuse, 0x94, RZ ;  /* 0x0000009438247810 */ /* 0x040fe40007ffe0ff */
[C---:B------:R-:W-:Y:S01]  /*1590*/  IADD3 R33, PT, PT, R56.reuse, 0x98, RZ ;  /* 0x0000009838217810 */ /* 0x040fe20007ffe0ff */
[----:B---3--:R-:W-:Y:S01]  /*15a0*/  FADD.FTZ R25, R25, R22 ;  /* 0x0000001619197221 */ /* 0x008fe20000010000 */
[----:B------:R-:W-:-:S02]  /*15b0*/  IADD3 R29, PT, PT, R56, 0x9c, RZ ;  /* 0x0000009c381d7810 */ /* 0x000fc40007ffe0ff */
[----:B------:R-:W-:Y:S02]  /*15c0*/  SHF.R.U32.HI R31, RZ, 0x2, R31 ;  /* 0x00000002ff1f7819 */ /* 0x000fe4000001161f */
[----:B------:R-:W-:Y:S02]  /*15d0*/  SHF.R.U32.HI R56, RZ, 0x2, R30 ;  /* 0x00000002ff387819 */ /* 0x000fe4000001161e */
[----:B------:R-:W-:Y:S01]  /*15e0*/  IADD3 R30, PT, PT, R55, R34, RZ ;  /* 0x00000022371e7210 */ /* 0x000fe20007ffe0ff */
[--C-:B------:R-:W-:Y:S01]  /*15f0*/  IMAD R34, R31, 0x28, R54.reuse ;  /* 0x000000281f227824 */ /* 0x100fe200078e0236 */
[----:B------:R-:W-:Y:S01]  /*1600*/  SHF.R.U32.HI R39, RZ, 0x2, R39 ;  /* 0x00000002ff277819 */ /* 0x000fe20000011627 */
[--C-:B------:R-:W-:Y:S01]  /*1610*/  IMAD R56, R56, 0x28, R54.reuse ;  /* 0x0000002838387824 */ /* 0x100fe200078e0236 */
[----:B------:R-:W-:Y:S02]  /*1620*/  SHF.R.U32.HI R41, RZ, 0x2, R41 ;  /* 0x00000002ff297819 */ /* 0x000fe40000011629 */
[----:B------:R-:W1:Y:S01]  /*1630*/  LDS.64 R30, [R30] ;  /* 0x000000001e1e7984 */ /* 0x000e620000000a00 */
[----:B------:R-:W-:Y:S01]  /*1640*/  IADD3 R34, PT, PT, R55, R34, RZ ;  /* 0x0000002237227210 */ /* 0x000fe20007ffe0ff */
[----:B------:R-:W-:Y:S01]  /*1650*/  IMAD R39, R39, 0x28, R54 ;  /* 0x0000002827277824 */ /* 0x000fe200078e0236 */
[----:B------:R-:W-:Y:S01]  /*1660*/  SHF.R.U32.HI R28, RZ, 0x2, R28 ;  /* 0x00000002ff1c7819 */ /* 0x000fe2000001161c */
[----:B------:R-:W-:Y:S01]  /*1670*/  IMAD R41, R41, 0x28, R54 ;  /* 0x0000002829297824 */ /* 0x000fe200078e0236 */
[----:B------:R-:W-:-:S02]  /*1680*/  SHF.R.U32.HI R32, RZ, 0x2, R32 ;  /* 0x00000002ff207819 */ /* 0x000fc40000011620 */
[----:B------:R-:W2:Y:S01]  /*1690*/  LDS.64 R34, [R34] ;  /* 0x0000000022227984 */ /* 0x000ea20000000a00 */
[----:B------:R-:W-:Y:S01]  /*16a0*/  SHF.R.U32.HI R37, RZ, 0x2, R37 ;  /* 0x00000002ff257819 */ /* 0x000fe20000011625 */
[----:B------:R-:W-:Y:S01]  /*16b0*/  IMAD R28, R28, 0x28, R54 ;  /* 0x000000281c1c7824 */ /* 0x000fe200078e0236 */
[----:B------:R-:W-:Y:S01]  /*16c0*/  SHF.R.U32.HI R36, RZ, 0x2, R36 ;  /* 0x00000002ff247819 */ /* 0x000fe20000011624 */
[--C-:B------:R-:W-:Y:S01]  /*16d0*/  IMAD R32, R32, 0x28, R54.reuse ;  /* 0x0000002820207824 */ /* 0x100fe200078e0236 */
        /* <DEDUP_REMOVED lines=9> */
[----:B0-----:R-:W-:Y:S01]  /*1770*/  FADD.FTZ R29, R25, R26 ;  /* 0x0000001a191d7221 */ /* 0x001fe20000010000 */
[----:B------:R-:W0:Y:S01]  /*1780*/  LDS.64 R22, [R57] ;  /* 0x0000000039167984 */ /* 0x000e220000000a00 */
[C---:B------:R-:W-:Y:S01]  /*1790*/  IADD3 R28, PT, PT, R55.reuse, R28, RZ ;  /* 0x0000001c371c7210 */ /* 0x040fe20007ffe0ff */
[----:B------:R-:W-:Y:S01]  /*17a0*/  FADD.FTZ R54, R54, R27 ;  /* 0x0000001b36367221 */ /* 0x000fe20000010000 */
[C---:B------:R-:W-:Y:S01]  /*17b0*/  IADD3 R56, PT, PT, R55.reuse, R56, RZ ;  /* 0x0000003837387210 */ /* 0x040fe20007ffe0ff */
[----:B------:R-:W3:Y:S01]  /*17c0*/  LDS.64 R24, [R39] ;  /* 0x0000000027187984 */ /* 0x000ee20000000a00 */
[C---:B------:R-:W-:Y:S02]  /*17d0*/  IADD3 R32, PT, PT, R55.reuse, R32, RZ ;  /* 0x0000002037207210 */ /* 0x040fe40007ffe0ff */
[C---:B------:R-:W-:Y:S01]  /*17e0*/  IADD3 R37, PT, PT, R55.reuse, R37, RZ ;  /* 0x0000002537257210 */ /* 0x040fe20007ffe0ff */
[----:B------:R-:W4:Y:S01]  /*17f0*/  LDS.64 R26, [R41] ;  /* 0x00000000291a7984 */ /* 0x000f220000000a00 */
[----:B------:R-:W-:-:S02]  /*1800*/  IADD3 R36, PT, PT, R55, R36, RZ ;  /* 0x0000002437247210 */ /* 0x000fc40007ffe0ff */
[C---:B------:R-:W-:Y:S02]  /*1810*/  IADD3 R38, PT, PT, R55.reuse, R38, RZ ;  /* 0x0000002637267210 */ /* 0x040fe40007ffe0ff */
[----:B------:R-:W-:-:S04]  /*1820*/  IADD3 R40, PT, PT, R55, R40, RZ ;  /* 0x0000002837287210 */ /* 0x000fc80007ffe0ff */
[----:B------:R-:W-:Y:S01]  /*1830*/  LDS.64 R38, [R38] ;  /* 0x0000000026267984 */ /* 0x000fe20000000a00 */
[----:B-1----:R-:W-:Y:S01]  /*1840*/  FADD.FTZ R33, R29, R30 ;  /* 0x0000001e1d217221 */ /* 0x002fe20000010000 */
[----:B------:R-:W-:Y:S02]  /*1850*/  FADD.FTZ R55, R54, R31 ;  /* 0x0000001f36377221 */ /* 0x000fe40000010000 */
[----:B------:R-:W1:Y:S04]  /*1860*/  LDS.64 R28, [R28] ;  /* 0x000000001c1c7984 */ /* 0x000e680000000a00 */
[----:B------:R-:W5:Y:S01]  /*1870*/  LDS.64 R30, [R56] ;  /* 0x00000000381e7984 */ /* 0x000f620000000a00 */
[----:B--2---:R-:W-:Y:S01]  /*1880*/  FADD.FTZ R54, R33, R34 ;  /* 0x0000002221367221 */ /* 0x004fe20000010000 */
[----:B------:R-:W-:-:S02]  /*1890*/  FADD.FTZ R55, R55, R35 ;  /* 0x0000002337377221 */ /* 0x000fc40000010000 */
[----:B------:R-:W2:Y:S04]  /*18a0*/  LDS.64 R32, [R32] ;  /* 0x0000000020207984 */ /* 0x000ea80000000a00 */
[----:B------:R-:W2:Y:S04]  /*18b0*/  LDS.64 R34, [R37] ;  /* 0x0000000025227984 */ /* 0x000ea80000000a00 */
[----:B------:R-:W2:Y:S01]  /*18c0*/  LDS.64 R36, [R36] ;  /* 0x0000000024247984 */ /* 0x000ea20000000a00 */
[----:B0-----:R-:W-:-:S03]  /*18d0*/  FADD.FTZ R57, R54, R22 ;  /* 0x0000001636397221 */ /* 0x001fc60000010000 */
[----:B------:R-:W0:Y:S01]  /*18e0*/  LDS.64 R40, [R40] ;  /* 0x0000000028287984 */ /* 0x000e220000000a00 */
[----:B------:R-:W-:Y:S01]  /*18f0*/  FADD.FTZ R22, R55, R23 ;  /* 0x0000001737167221 */ /* 0x000fe20000010000 */
[----:B---3--:R-:W-:-:S03]  /*1900*/  FADD.FTZ R57, R57, R24 ;  /* 0x0000001839397221 */ /* 0x008fc60000010000 */
[----:B------:R-:W-:Y:S01]  /*1910*/  FADD.FTZ R22, R22, R25 ;  /* 0x0000001916167221 */ /* 0x000fe20000010000 */
[----:B----4-:R-:W-:-:S03]  /*1920*/  FADD.FTZ R57, R57, R26 ;  /* 0x0000001a39397221 */ /* 0x010fc60000010000 */
[----:B------:R-:W-:Y:S01]  /*1930*/  FADD.FTZ R22, R22, R27 ;  /* 0x0000001b16167221 */ /* 0x000fe20000010000 */
[----:B-1----:R-:W-:-:S03]  /*1940*/  FADD.FTZ R57, R57, R28 ;  /* 0x0000001c39397221 */ /* 0x002fc60000010000 */
[----:B------:R-:W-:Y:S01]  /*1950*/  FADD.FTZ R22, R22, R29 ;  /* 0x0000001d16167221 */ /* 0x000fe20000010000 */
[----:B-----5:R-:W-:-:S03]  /*1960*/  FADD.FTZ R57, R57, R30 ;  /* 0x0000001e39397221 */ /* 0x020fc60000010000 */
[----:B------:R-:W-:Y:S01]  /*1970*/  FADD.FTZ R22, R22, R31 ;  /* 0x0000001f16167221 */ /* 0x000fe20000010000 */
[----:B--2---:R-:W-:-:S03]  /*1980*/  FADD.FTZ R57, R57, R32 ;  /* 0x0000002039397221 */ /* 0x004fc60000010000 */
[----:B------:R-:W-:Y:S01]  /*1990*/  FADD.FTZ R22, R22, R33 ;  /* 0x0000002116167221 */ /* 0x000fe20000010000 */
[----:B------:R-:W-:-:S03]  /*19a0*/  FADD.FTZ R57, R57, R34 ;  /* 0x0000002239397221 */ /* 0x000fc60000010000 */
[----:B------:R-:W-:Y:S01]  /*19b0*/  FADD.FTZ R22, R22, R35 ;  /* 0x0000002316167221 */ /* 0x000fe20000010000 */
[----:B------:R-:W-:-:S03]  /*19c0*/  FADD.FTZ R57, R57, R36 ;  /* 0x0000002439397221 */ /* 0x000fc60000010000 */
[----:B------:R-:W-:Y:S01]  /*19d0*/  FADD.FTZ R22, R22, R37 ;  /* 0x0000002516167221 */ /* 0x000fe20000010000 */
[----:B------:R-:W-:-:S03]  /*19e0*/  FADD.FTZ R57, R57, R38 ;  /* 0x0000002639397221 */ /* 0x000fc60000010000 */
[----:B------:R-:W-:Y:S01]  /*19f0*/  FADD.FTZ R22, R22, R39 ;  /* 0x0000002716167221 */ /* 0x000fe20000010000 */
[----:B0-----:R-:W-:-:S03]  /*1a00*/  FADD.FTZ R40, R57, R40 ;  /* 0x0000002839287221 */ /* 0x001fc60000010000 */
[----:B------:R-:W-:-:S07]  /*1a10*/  FADD.FTZ R41, R22, R41 ;  /* 0x0000002916297221 */ /* 0x000fce0000010000 */
.L_x_737:
[----:B------:R-:W-:Y:S05]  /*1a20*/  BSYNC.RECONVERGENT B0 ;  /* 0x0000000000007941 */ /* 0x000fea0003800200 */
.L_x_736:
[----:B0-----:R-:W0:Y:S01]  /*1a30*/  SHFL.BFLY PT, R23, R40, 0x2, 0x1f ;  /* 0x0c401f0028177f89 */ /* 0x001e2200000e0000 */
[C---:B------:R-:W-:Y:S02]  /*1a40*/  LOP3.LUT P2, RZ, R44.reuse, 0x3fb, RZ, 0xc0, !PT ;  /* 0x000003fb2cff7812 */ /* 0x040fe4000784c0ff */
[C---:B------:R-:W-:Y:S01]  /*1a50*/  ISETP.GT.U32.AND P1, PT, R44.reuse, 0x1f, PT ;  /* 0x0000001f2c00780c */ /* 0x040fe20003f24070 */
[----:B------:R-:W1:Y:S01]  /*1a60*/  SHFL.BFLY PT, R22, R41, 0x2, 0x1f ;  /* 0x0c401f0029167f89 */ /* 0x000e6200000e0000 */
[----:B------:R-:W-:-:S09]  /*1a70*/  ISETP.NE.AND P3, PT, R44, RZ, PT ;  /* 0x000000ff2c00720c */ /* 0x000fd20003f65270 */
[----:B------:R-:W2:Y:S01]  /*1a80*/  @!P2 LDC.64 R26, c[0x0][0x3b8] ;  /* 0x0000ee00ff1aab82 */ /* 0x000ea20000000a00 */
[CC--:B------:R-:W-:Y:S01]  /*1a90*/  @!P2 IMAD R31, R43.reuse, R46.reuse, UR6 ;  /* 0x000000062b1fae24 */ /* 0x0c0fe2000f8e022e */
[----:B------:R-:W-:Y:S01]  /*1aa0*/  @!P1 SHF.L.U32 R30, R44, 0x1, RZ ;  /* 0x000000012c1e9819 */ /* 0x000fe200000006ff */
[----:B------:R-:W-:-:S03]  /*1ab0*/  @!P1 IMAD R33, R43, R46, UR6 ;  /* 0x000000062b219e24 */ /* 0x000fc6000f8e022e */
[----:B------:R-:W-:Y:S02]  /*1ac0*/  @!P2 LEA R31, R31, R48, 0x6 ;  /* 0x000000301f1fa211 */ /* 0x000fe400078e30ff */
[----:B------:R-:W3:Y:S01]  /*1ad0*/  @!P1 LDC.64 R24, c[0x0][0x3b8] ;  /* 0x0000ee00ff189b82 */ /* 0x000ee20000000a00 */
[----:B------:R-:W-:Y:S01]  /*1ae0*/  @!P1 LOP3.LUT R30, R30, 0x3e, RZ, 0xc0, !PT ;  /* 0x0000003e1e1e9812 */ /* 0x000fe200078ec0ff */
[----:B0-----:R-:W-:-:S03]  /*1af0*/  FADD.FTZ R23, R23, R40 ;  /* 0x0000002817177221 */ /* 0x001fc60000010000 */
[----:B------:R-:W-:Y:S01]  /*1b00*/  @!P1 LEA R33, R33, R30, 0x6 ;  /* 0x0000001e21219211 */ /* 0x000fe200078e30ff */
[----:B-1----:R-:W-:Y:S02]  /*1b10*/  FADD.FTZ R28, R22, R41 ;  /* 0x00000029161c7221 */ /* 0x002fe40000010000 */
[----:B------:R-:W0:Y:S04]  /*1b20*/  SHFL.BFLY PT, R22, R23, 0x1, 0x1f ;  /* 0x0c201f0017167f89 */ /* 0x000e2800000e0000 */
[----:B------:R-:W1:Y:S01]  /*1b30*/  SHFL.BFLY PT, R29, R28, 0x1, 0x1f ;  /* 0x0c201f001c1d7f89 */ /* 0x000e6200000e0000 */
[----:B--2---:R-:W-:-:S04]  /*1b40*/  @!P2 IMAD.WIDE.U32 R26, R31, 0x4, R26 ;  /* 0x000000041f1aa825 */ /* 0x004fc800078e001a */
        /* <DEDUP_REMOVED lines=10> */
.L_x_739:
[----:B------:R-:W2:Y:S04]  /*1bf0*/  LD.E.STRONG.GPU R23, desc[UR8][R58.64] ;  /* 0x000000083a177980 */ /* 0x000ea8000c10f900 */
[----:B--2---:R-:W-:Y:S01]  /*1c00*/  CCTL.IVALL ;  /* 0x00000000ff00798f */ /* 0x004fe20002000000 */
[----:B------:R-:W-:Y:S05]  /*1c10*/  YIELD ;  /* 0x0000000000007946 */ /* 0x000fea0003800000 */
[----:B-----5:R-:W-:-:S04]  /*1c20*/  LOP3.LUT R23, R23, R22, RZ, 0x3c, !PT ;  /* 0x0000001617177212 */ /* 0x020fc800078e3cff */
[----:B------:R-:W-:-:S13]  /*1c30*/  ISETP.GT.AND P2, PT, R23, -0x1, PT ;  /* 0xffffffff1700780c */ /* 0x000fda0003f44270 */
[----:B------:R-:W-:Y:S05]  /*1c40*/  @P2 BRA `(.L_x_739) ;  /* 0xfffffffc00e82947 */ /* 0x000fea000383ffff */
.L_x_738:
        /* <DEDUP_REMOVED lines=32> */
[----:B------:R-:W-:Y:S01]  /*1e50*/  @!P1 FMUL.FTZ R26, R26, 2.4414062863797880709e-05 ;  /* 0x37cccccd1a1a9820 */ /* 0x000fe20000410000 */
[----:B--2---:R-:W-:Y:S01]  /*1e60*/  FADD.FTZ R30, R33, R28 ;  /* 0x0000001c211e7221 */ /* 0x004fe20000010000 */
[----:B------:R-:W-:Y:S02]  /*1e70*/  @!P1 IADD3 R28, PT, PT, R27, 0xc80, RZ ;  /* 0x00000c801b1c9810 */ /* 0x000fe40007ffe0ff */
[----:B------:R-:W-:Y:S02]  /*1e80*/  @!P1 FMUL.FTZ R27, R26, R26 ;  /* 0x0000001a1a1b9220 */ /* 0x000fe40000410000 */
[----:B-1----:R-:W-:Y:S02]  /*1e90*/  @!P1 LEA R29, R29, R28, 0x18 ;  /* 0x0000001c1d1d9211 */ /* 0x002fe400078ec0ff */
[----:B------:R-:W-:Y:S02]  /*1ea0*/  @!P1 FFMA.FTZ R27, R30, 2.4414062863797880709e-05, -R27 ;  /* 0x37cccccd1e1b9823 */ /* 0x000fe4000001081b */
[----:B------:R-:W-:-:S03]  /*1eb0*/  @!P1 LEA.HI R29, R44, R29, RZ, 0x1f ;  /* 0x0000001d2c1d9211 */ /* 0x000fc600078ff8ff */
        /* <DEDUP_REMOVED lines=24> */
.L_x_741:
[----:B------:R-:W-:Y:S05]  /*2040*/  BSYNC.RECONVERGENT B0 ;  /* 0x0000000000007941 */ /* 0x000fea0003800200 */
.L_x_740:
[----:B------:R-:W1:Y:S01]  /*2050*/  S2UR UR5, SR_CgaCtaId ;  /* 0x00000000000579c3 */ /* 0x000e620000008800 */
[----:B------:R-:W-:Y:S01]  /*2060*/  UMOV UR4, 0x400 ;  /* 0x0000040000047882 */ /* 0x000fe20000000000 */
[----:B------:R-:W-:Y:S01]  /*2070*/  IMAD.HI.U32 R60, R60, -0x33333333, RZ ;  /* 0xcccccccd3c3c7827 */ /* 0x000fe200078e00ff */
[----:B------:R-:W-:Y:S01]  /*2080*/  UIADD3 UR4, UPT, UPT, UR4, 0xc80, URZ ;  /* 0x00000c8004047890 */ /* 0x000fe2000fffe0ff */
[----:B------:R-:W-:Y:S02]  /*2090*/  SHF.L.U32 R22, R22, 0x10, RZ ;  /* 0x0000001016167819 */ /* 0x000fe400000006ff */
[----:B0-----:R-:W-:Y:S02]  /*20a0*/  SHF.L.U32 R29, R24, 0x10, RZ ;  /* 0x00000010181d7819 */ /* 0x001fe400000006ff */
[----:B------:R-:W-:Y:S02]  /*20b0*/  LEA.HI R60, R60, -R53, RZ, 0x19 ;  /* 0x800000353c3c7211 */ /* 0x000fe400078fc8ff */
[----:B------:R-:W-:-:S02]  /*20c0*/  SHF.L.U32 R23, R23, 0x10, RZ ;  /* 0x0000001017177819 */ /* 0x000fc400000006ff */
[----:B------:R-:W-:Y:S02]  /*20d0*/  SHF.L.U32 R24, R33, 0x10, RZ ;  /* 0x0000001021187819 */ /* 0x000fe400000006ff */
[----:B------:R-:W-:Y:S02]  /*20e0*/  SHF.L.U32 R32, R32, 0x10, RZ ;  /* 0x0000001020207819 */ /* 0x000fe400000006ff */
[----:B------:R-:W-:Y:S01]  /*20f0*/  LOP3.LUT R46, R46, 0x1, RZ, 0x3c, !PT ;  /* 0x000000012e2e7812 */ /* 0x000fe200078e3cff */
[----:B-1----:R-:W-:-:S06]  /*2100*/  ULEA UR4, UR5, UR4, 0x18 ;  /* 0x0000000405047291 */ /* 0x002fcc000f8ec0ff */
[----:B------:R-:W-:-:S05]  /*2110*/  LEA R26, R60, UR4, 0x3 ;  /* 0x000000043c1a7c11 */ /* 0x000fca000f8e18ff */
[----:B------:R-:W0:Y:S01]  /*2120*/  LDCU UR4, c[0x0][0x3a0] ;  /* 0x00007400ff0477ac */ /* 0x000e220008000800 */
[----:B------:R-:W0:Y:S02]  /*2130*/  LDS.64 R26, [R26] ;  /* 0x000000001a1a7984 */ /* 0x000e240000000a00 */
[----:B0-----:R-:W-:Y:S01]  /*2140*/  FADD.FTZ R27, R27, UR4 ;  /* 0x000000041b1b7e21 */ /* 0x001fe20008010000 */
[--C-:B------:R-:W-:Y:S01]  /*2150*/  FADD.FTZ R0, R0, -R26.reuse ;  /* 0x8000001a00007221 */ /* 0x100fe20000010000 */
[--C-:B------:R-:W-:Y:S01]  /*2160*/  FADD.FTZ R34, R8, -R26.reuse ;  /* 0x8000001a08227221 */ /* 0x100fe20000010000 */
[--C-:B------:R-:W-:Y:S01]  /*2170*/  FADD.FTZ R28, R7, -R26.reuse ;  /* 0x8000001a071c7221 */ /* 0x100fe20000010000 */
[----:B------:R-:W-:Y:S01]  /*2180*/  SHF.L.U32 R7, R30, 0x10, RZ ;  /* 0x000000101e077819 */ /* 0x000fe200000006ff */
[--C-:B------:R-:W-:Y:S01]  /*2190*/  FADD.FTZ R38, R11, -R26.reuse ;  /* 0x8000001a0b267221 */ /* 0x100fe20000010000 */
[----:B------:R-:W0:Y:S01]  /*21a0*/  MUFU.RSQ R27, R27 ;  /* 0x0000001b001b7308 */ /* 0x000e220000001400 */
[----:B------:R-:W-:Y:S01]  /*21b0*/  SHF.L.U32 R30, R25, 0x10, RZ ;  /* 0x00000010191e7819 */ /* 0x000fe200000006ff */
[--C-:B------:R-:W-:Y:S01]  /*21c0*/  FADD.FTZ R40, R12, -R26.reuse ;  /* 0x8000001a0c287221 */ /* 0x100fe20000010000 */
[----:B------:R-:W-:Y:S01]  /*21d0*/  SHF.L.U32 R25, R31, 0x10, RZ ;  /* 0x000000101f197819 */ /* 0x000fe200000006ff */
[--C-:B------:R-:W-:Y:S01]  /*21e0*/  FADD.FTZ R52, R14, -R26.reuse ;  /* 0x8000001a0e347221 */ /* 0x100fe20000010000 */
[--C-:B------:R-:W-:Y:S01]  /*21f0*/  FADD.FTZ R54, R17, -R26.reuse ;  /* 0x8000001a11367221 */ /* 0x100fe20000010000 */
[--C-:B------:R-:W-:Y:S01]  /*2200*/  FADD.FTZ R56, R19, -R26.reuse ;  /* 0x8000001a13387221 */ /* 0x100fe20000010000 */
[--C-:B------:R-:W-:Y:S01]  /*2210*/  FADD.FTZ R20, R20, -R26.reuse ;  /* 0x8000001a14147221 */ /* 0x100fe20000010000 */
[----:B------:R-:W1:Y:S01]  /*2220*/  LDCU.64 UR4, c[0x0][0x380] ;  /* 0x00007000ff0477ac */ /* 0x000e620008000a00 */
[C---:B0-----:R-:W-:Y:S01]  /*2230*/  FMUL.FTZ R0, R27.reuse, R0 ;  /* 0x000000001b007220 */ /* 0x041fe20000410000 */
[----:B------:R-:W-:Y:S01]  /*2240*/  FMUL.FTZ R37, R27, R34 ;  /* 0x000000221b257220 */ /* 0x000fe20000410000 */
[----:B------:R-:W-:Y:S01]  /*2250*/  FADD.FTZ R34, R9, -R26 ;  /* 0x8000001a09227221 */ /* 0x000fe20000010000 */
[----:B------:R-:W-:Y:S01]  /*2260*/  FMUL.FTZ R28, R27, R28 ;  /* 0x0000001c1b1c7220 */ /* 0x000fe20000410000 */
[----:B------:R-:W-:Y:S01]  /*2270*/  FFMA.FTZ R0, R0, R22, R29 ;  /* 0x0000001600007223 */ /* 0x000fe2000001001d */
[----:B------:R-:W-:Y:S01]  /*2280*/  FFMA.FTZ R31, R37, R23, R30 ;  /* 0x00000017251f7223 */ /* 0x000fe2000001001e */
[----:B------:R-:W-:Y:S01]  /*2290*/  FMUL.FTZ R37, R27, R34 ;  /* 0x000000221b257220 */ /* 0x000fe20000410000 */
[----:B------:R-:W-:Y:S01]  /*22a0*/  FFMA.FTZ R28, R28, R24, R7 ;  /* 0x000000181c1c7223 */ /* 0x000fe20000010007 */
[----:B------:R-:W-:Y:S01]  /*22b0*/  FADD.FTZ R34, R10, -R26 ;  /* 0x8000001a0a227221 */ /* 0x000fe20000010000 */
[----:B------:R-:W-:Y:S01]  /*22c0*/  FMUL.FTZ R33, R0, -1.4426950216293334961 ;  /* 0xbfb8aa3b00217820 */ /* 0x000fe20000410000 */
[----:B------:R-:W-:Y:S01]  /*22d0*/  FMUL.FTZ R36, R31, -1.4426950216293334961 ;  /* 0xbfb8aa3b1f247820 */ /* 0x000fe20000410000 */
[----:B------:R-:W-:Y:S01]  /*22e0*/  FMUL.FTZ R35, R28, -1.4426950216293334961 ;  /* 0xbfb8aa3b1c237820 */ /* 0x000fe20000410000 */
[C---:B------:R-:W-:Y:S01]  /*22f0*/  FMUL.FTZ R34, R27.reuse, R34 ;  /* 0x000000221b227220 */ /* 0x040fe20000410000 */
[----:B------:R0:W-:Y:S01]  /*2300*/  MUFU.EX2 R8, R33 ;  /* 0x0000002100087308 */ /* 0x0001e20000000800 */
[----:B------:R-:W-:-:S02]  /*2310*/  FMUL.FTZ R56, R27, R56 ;  /* 0x000000381b387220 */ /* 0x000fc40000410000 */
[----:B------:R-:W-:-:S05]  /*2320*/  FFMA.FTZ R34, R22, R34, R29 ;  /* 0x0000002216227223 */ /* 0x000fca000001001d */
[----:B------:R2:W3:Y:S01]  /*2330*/  MUFU.EX2 R9, R35 ;  /* 0x0000002300097308 */ /* 0x0004e20000000800 */
[----:B0-----:R-:W-:-:S04]  /*2340*/  FFMA.FTZ R33, R37, R25, R32 ;  /* 0x0000001925217223 */ /* 0x001fc80000010020 */
[----:B------:R-:W-:-:S03]  /*2350*/  FMUL.FTZ R37, R33, -1.4426950216293334961 ;  /* 0xbfb8aa3b21257820 */ /* 0x000fc60000410000 */
[----:B------:R0:W4:Y:S01]  /*2360*/  MUFU.EX2 R10, R36 ;  /* 0x00000024000a7308 */ /* 0x0001220000000800 */
[----:B--2---:R-:W-:Y:S01]  /*2370*/  FMUL.FTZ R35, R27, R38 ;  /* 0x000000261b237220 */ /* 0x004fe20000410000 */
[----:B------:R-:W-:-:S03]  /*2380*/  FMUL.FTZ R38, R34, -1.4426950216293334961 ;  /* 0xbfb8aa3b22267820 */ /* 0x000fc60000410000 */
[----:B------:R-:W-:-:S03]  /*2390*/  FFMA.FTZ R35, R24, R35, R7 ;  /* 0x0000002318237223 */ /* 0x000fc60000010007 */
[----:B------:R2:W5:Y:S01]  /*23a0*/  MUFU.EX2 R11, R37 ;  /* 0x00000025000b7308 */ /* 0x0005620000000800 */
[----:B0-----:R-:W-:Y:S01]  /*23b0*/  FMUL.FTZ R36, R27, R40 ;  /* 0x000000281b247220 */ /* 0x001fe20000410000 */
[----:B------:R-:W-:Y:S01]  /*23c0*/  FADD.FTZ R40, R13, -R26 ;  /* 0x8000001a0d287221 */ /* 0x000fe20000010000 */
[----:B------:R-:W-:Y:S01]  /*23d0*/  FMUL.FTZ R39, R35, -1.4426950216293334961 ;  /* 0xbfb8aa3b23277820 */ /* 0x000fe20000410000 */
[----:B---3--:R-:W-:Y:S01]  /*23e0*/  FADD.FTZ R9, R9, 1 ;  /* 0x3f80000009097421 */ /* 0x008fe20000010000 */
[----:B------:R-:W-:-:S03]  /*23f0*/  FFMA.FTZ R36, R23, R36, R30 ;  /* 0x0000002417247223 */ /* 0x000fc6000001001e */
[----:B------:R0:W3:Y:S01]  /*2400*/  MUFU.EX2 R12, R38 ;  /* 0x00000026000c7308 */ /* 0x0000e20000000800 */
[----:B--2---:R-:W-:Y:S01]  /*2410*/  FMUL.FTZ R37, R27, R40 ;  /* 0x000000281b257220 */ /* 0x004fe20000410000 */
[----:B------:R-:W-:-:S03]  /*2420*/  FMUL.FTZ R40, R36, -1.4426950216293334961 ;  /* 0xbfb8aa3b24287820 */ /* 0x000fc60000410000 */
[----:B------:R-:W-:-:S03]  /*2430*/  FFMA.FTZ R37, R25, R37, R32 ;  /* 0x0000002519257223 */ /* 0x000fc60000010020 */
[----:B------:R2:W1:Y:S01]  /*2440*/  MUFU.EX2 R13, R39 ;  /* 0x00000027000d7308 */ /* 0x0004620000000800 */
[----:B0-----:R-:W-:Y:S01]  /*2450*/  FMUL.FTZ R38, R27, R52 ;  /* 0x000000341b267220 */ /* 0x001fe20000410000 */
[----:B------:R-:W-:Y:S01]  /*2460*/  FADD.FTZ R52, R15, -R26 ;  /* 0x8000001a0f347221 */ /* 0x000fe20000010000 */
[----:B------:R-:W-:Y:S02]  /*2470*/  FMUL.FTZ R41, R37, -1.4426950216293334961 ;  /* 0xbfb8aa3b25297820 */ /* 0x000fe40000410000 */
[----:B------:R-:W-:-:S03]  /*2480*/  FFMA.FTZ R38, R22, R38, R29 ;  /* 0x0000002616267223 */ /* 0x000fc6000001001d */
[----:B------:R0:W1:Y:S01]  /*2490*/  MUFU.EX2 R14, R40 ;  /* 0x00000028000e7308 */ /* 0x0000620000000800 */
[C---:B--2---:R-:W-:Y:S01]  /*24a0*/  FMUL.FTZ R39, R27.reuse, R52 ;  /* 0x000000341b277220 */ /* 0x044fe20000410000 */
[----:B------:R-:W-:Y:S01]  /*24b0*/  FADD.FTZ R52, R16, -R26 ;  /* 0x8000001a10347221 */ /* 0x000fe20000010000 */
[----:B------:R-:W-:Y:S02]  /*24c0*/  FMUL.FTZ R51, R38, -1.4426950216293334961 ;  /* 0xbfb8aa3b26337820 */ /* 0x000fe40000410000 */
[C-C-:B------:R-:W-:Y:S01]  /*24d0*/  FFMA.FTZ R39, R24.reuse, R39, R7.reuse ;  /* 0x0000002718277223 */ /* 0x140fe20000010007 */
[----:B------:R-:W-:Y:S02]  /*24e0*/  FFMA.FTZ R24, R24, R56, R7 ;  /* 0x0000003818187223 */ /* 0x000fe40000010007 */
[----:B------:R2:W1:Y:S01]  /*24f0*/  MUFU.EX2 R15, R41 ;  /* 0x00000029000f7308 */ /* 0x0004620000000800 */
[----:B0-----:R-:W-:Y:S01]  /*2500*/  FMUL.FTZ R40, R27, R52 ;  /* 0x000000341b287220 */ /* 0x001fe20000410000 */
[----:B------:R-:W-:-:S03]  /*2510*/  FMUL.FTZ R52, R39, -1.4426950216293334961 ;  /* 0xbfb8aa3b27347820 */ /* 0x000fc60000410000 */
[----:B------:R-:W-:-:S03]  /*2520*/  FFMA.FTZ R40, R23, R40, R30 ;  /* 0x0000002817287223 */ /* 0x000fc6000001001e */
[----:B------:R0:W-:Y:S01]  /*2530*/  MUFU.EX2 R17, R52 ;  /* 0x0000003400117308 */ /* 0x0001e20000000800 */
[----:B--2---:R-:W-:Y:S01]  /*2540*/  FMUL.FTZ R41, R27, R54 ;  /* 0x000000361b297220 */ /* 0x004fe20000410000 */
[--C-:B------:R-:W-:Y:S01]  /*2550*/  FADD.FTZ R54, R18, -R26.reuse ;  /* 0x8000001a12367221 */ /* 0x100fe20000010000 */
[----:B------:R-:W-:Y:S01]  /*2560*/  FADD.FTZ R26, R21, -R26 ;  /* 0x8000001a151a7221 */ /* 0x000fe20000010000 */
[----:B------:R-:W-:Y:S01]  /*2570*/  FMUL.FTZ R53, R40, -1.4426950216293334961 ;  /* 0xbfb8aa3b28357820 */ /* 0x000fe20000410000 */
[--C-:B------:R-:W-:Y:S01]  /*2580*/  FFMA.FTZ R41, R25, R41, R32.reuse ;  /* 0x0000002919297223 */ /* 0x100fe20000010020 */
[C---:B------:R-:W-:Y:S01]  /*2590*/  FMUL.FTZ R54, R27.reuse, R54 ;  /* 0x000000361b367220 */ /* 0x040fe20000410000 */
[C---:B------:R-:W-:Y:S01]  /*25a0*/  FMUL.FTZ R26, R27.reuse, R26 ;  /* 0x0000001a1b1a7220 */ /* 0x040fe20000410000 */
[----:B------:R2:W1:Y:S01]  /*25b0*/  MUFU.EX2 R16, R51 ;  /* 0x0000003300107308 */ /* 0x0004620000000800 */
[----:B0-----:R-:W-:Y:S01]  /*25c0*/  FMUL.FTZ R52, R27, R20 ;  /* 0x000000141b347220 */ /* 0x001fe20000410000 */
[----:B------:R-:W-:Y:S01]  /*25d0*/  FFMA.FTZ R22, R22, R54, R29 ;  /* 0x0000003616167223 */ /* 0x000fe2000001001d */
[----:B------:R-:W-:Y:S01]  /*25e0*/  FFMA.FTZ R25, R25, R26, R32 ;  /* 0x0000001a19197223 */ /* 0x000fe20000010020 */
[----:B------:R-:W-:Y:S01]  /*25f0*/  FMUL.FTZ R20, R24, -1.4426950216293334961 ;  /* 0xbfb8aa3b18147820 */ /* 0x000fe20000410000 */
[----:B------:R-:W-:Y:S01]  /*2600*/  FFMA.FTZ R23, R23, R52, R30 ;  /* 0x0000003417177223 */ /* 0x000fe2000001001e */
[----:B------:R-:W-:Y:S01]  /*2610*/  FMUL.FTZ R29, R22, -1.4426950216293334961 ;  /* 0xbfb8aa3b161d7820 */ /* 0x000fe20000410000 */
[----:B------:R-:W-:Y:S01]  /*2620*/  FMUL.FTZ R26, R25, -1.4426950216293334961 ;  /* 0xbfb8aa3b191a7820 */ /* 0x000fe20000410000 */
[----:B------:R-:W0:Y:S01]  /*2630*/  MUFU.EX2 R18, R53 ;  /* 0x0000003500127308 */ /* 0x000e220000000800 */
[----:B--2---:R-:W-:Y:S01]  /*2640*/  FMUL.FTZ R51, R41, -1.4426950216293334961 ;  /* 0xbfb8aa3b29337820 */ /* 0x004fe20000410000 */
[----:B------:R-:W-:Y:S01]  /*2650*/  FMUL.FTZ R21, R23, -1.4426950216293334961 ;  /* 0xbfb8aa3b17157820 */ /* 0x000fe20000410000 */
[----:B------:R-:W-:Y:S01]  /*2660*/  FADD.FTZ R27, R8, 1 ;  /* 0x3f800000081b7421 */ /* 0x000fe20000010000 */
[----:B----4-:R-:W-:Y:S01]  /*2670*/  FADD.FTZ R8, R10, 1 ;  /* 0x3f8000000a087421 */ /* 0x010fe20000010000 */
[----:B-----5:R-:W-:Y:S01]  /*2680*/  FADD.FTZ R10, R11, 1 ;  /* 0x3f8000000b0a7421 */ /* 0x020fe20000010000 */
[----:B---3--:R-:W-:Y:S01]  /*2690*/  FADD.FTZ R11, R12, 1 ;  /* 0x3f8000000c0b7421 */ /* 0x008fe20000010000 */
[----:B-1----:R-:W-:Y:S01]  /*26a0*/  FADD.FTZ R12, R13, 1 ;  /* 0x3f8000000d0c7421 */ /* 0x002fe20000010000 */
[----:B------:R-:W1:Y:S01]  /*26b0*/  MUFU.EX2 R19, R51 ;  /* 0x0000003300137308 */ /* 0x000e620000000800 */
[----:B------:R-:W-:Y:S01]  /*26c0*/  FADD.FTZ R13, R14, 1 ;  /* 0x3f8000000e0d7421 */ /* 0x000fe20000010000 */
[----:B------:R-:W-:Y:S01]  /*26d0*/  FADD.FTZ R14, R15, 1 ;  /* 0x3f8000000f0e7421 */ /* 0x000fe20000010000 */
[----:B------:R-:W-:Y:S01]  /*26e0*/  FADD.FTZ R15, R16, 1 ;  /* 0x3f800000100f7421 */ /* 0x000fe20000010000 */
[----:B------:R-:W-:-:S04]  /*26f0*/  FADD.FTZ R16, R17, 1 ;  /* 0x3f80000011107421 */ /* 0x000fc80000010000 */
        /* <DEDUP_REMOVED lines=8> */
[----:B------:R-:W0:Y:S01]  /*2780*/  MUFU.RCP R27, R27 ;  /* 0x0000001b001b7308 */ /* 0x000e220000001000 */
[----:B-1----:R-:W-:-:S07]  /*2790*/  FADD.FTZ R20, R21, 1 ;  /* 0x3f80000015147421 */ /* 0x002fce0000010000 */
[----:B------:R-:W1:Y:S01]  /*27a0*/  MUFU.RCP R9, R9 ;  /* 0x0000000900097308 */ /* 0x000e620000001000 */
[----:B--2---:R-:W-:-:S07]  /*27b0*/  FADD.FTZ R26, R26, 1 ;  /* 0x3f8000001a1a7421 */ /* 0x004fce0000010000 */
[----:B------:R-:W2:Y:S01]  /*27c0*/  MUFU.RCP R8, R8 ;  /* 0x0000000800087308 */ /* 0x000ea20000001000 */
[----:B0-----:R-:W-:-:S07]  /*27d0*/  FMUL.FTZ R27, R0, R27 ;  /* 0x0000001b001b7220 */ /* 0x001fce0000410000 */
[----:B------:R-:W0:Y:S01]  /*27e0*/  MUFU.RCP R10, R10 ;  /* 0x0000000a000a7308 */ /* 0x000e220000001000 */
[----:B-1----:R-:W-:-:S05]  /*27f0*/  FMUL.FTZ R28, R28, R9 ;  /* 0x000000091c1c7220 */ /* 0x002fca0000410000 */
[----:B------:R-:W-:Y:S02]  /*2800*/  F2FP.BF16.F32.PACK_AB R28, R28, R27 ;  /* 0x0000001b1c1c723e */ /* 0x000fe400000010ff */
[----:B------:R-:W1:Y:S01]  /*2810*/  MUFU.RCP R11, R11 ;  /* 0x0000000b000b7308 */ /* 0x000e620000001000 */
[----:B--2---:R-:W-:Y:S01]  /*2820*/  FMUL.FTZ R29, R31, R8 ;  /* 0x000000081f1d7220 */ /* 0x004fe20000410000 */
[----:B------:R-:W-:-:S04]  /*2830*/  IADD3 R8, P1, PT, R5, UR4, RZ ;  /* 0x0000000405087c10 */ /* 0x000fc8000ff3e0ff */
[----:B------:R-:W-:Y:S02]  /*2840*/  IADD3.X R9, PT, PT, R6, UR5, RZ, P1, !PT ;  /* 0x0000000506097c10 */ /* 0x000fe40008ffe4ff */
[----:B------:R-:W2:Y:S01]  /*2850*/  MUFU.RCP R12, R12 ;  /* 0x0000000c000c7308 */ /* 0x000ea20000001000 */
[----:B0-----:R-:W-:Y:S01]  /*2860*/  FMUL.FTZ R10, R33, R10 ;  /* 0x0000000a210a7220 */ /* 0x001fe20000410000 */
[----:B------:R-:W-:-:S04]  /*2870*/  ISETP.GE.U32.AND P1, PT, R42, R2, PT ;  /* 0x000000022a00720c */ /* 0x000fc80003f26070 */
[----:B------:R-:W-:Y:S02]  /*2880*/  F2FP.BF16.F32.PACK_AB R29, R10, R29 ;  /* 0x0000001d0a1d723e */ /* 0x000fe400000010ff */
[----:B------:R-:W0:Y:S01]  /*2890*/  MUFU.RCP R13, R13 ;  /* 0x0000000d000d7308 */ /* 0x000e220000001000 */
[----:B-1----:R-:W-:Y:S01]  /*28a0*/  FMUL.FTZ R11, R34, R11 ;  /* 0x0000000b220b7220 */ /* 0x002fe20000410000 */
[----:B------:R-:W-:Y:S01]  /*28b0*/  ISETP.GE.AND.EX P1, PT, R4, R3, PT, P1 ;  /* 0x000000030400720c */ /* 0x000fe20003f26310 */
[----:B------:R1:W-:Y:S05]  /*28c0*/  STG.E.64 desc[UR8][R8.64], R28 ;  /* 0x0000001c08007986 */ /* 0x0003ea000c101b08 */
[----:B------:R-:W3:Y:S01]  /*28d0*/  MUFU.RCP R14, R14 ;  /* 0x0000000e000e7308 */ /* 0x000ee20000001000 */
[----:B--2---:R-:W-:-:S05]  /*28e0*/  FMUL.FTZ R12, R35, R12 ;  /* 0x0000000c230c7220 */ /* 0x004fca0000410000 */
[----:B------:R-:W-:Y:S02]  /*28f0*/  F2FP.BF16.F32.PACK_AB R12, R12, R11 ;  /* 0x0000000b0c0c723e */ /* 0x000fe400000010ff */
[----:B------:R-:W2:Y:S01]  /*2900*/  MUFU.RCP R15, R15 ;  /* 0x0000000f000f7308 */ /* 0x000ea20000001000 */
[----:B0-----:R-:W-:-:S07]  /*2910*/  FMUL.FTZ R13, R36, R13 ;  /* 0x0000000d240d7220 */ /* 0x001fce0000410000 */
[----:B------:R-:W0:Y:S01]  /*2920*/  MUFU.RCP R16, R16 ;  /* 0x0000001000107308 */ /* 0x000e220000001000 */
[----:B---3--:R-:W-:-:S05]  /*2930*/  FMUL.FTZ R14, R37, R14 ;  /* 0x0000000e250e7220 */ /* 0x008fca0000410000 */
[----:B------:R-:W-:Y:S02]  /*2940*/  F2FP.BF16.F32.PACK_AB R13, R14, R13 ;  /* 0x0000000d0e0d723e */ /* 0x000fe400000010ff */
[----:B------:R-:W3:Y:S01]  /*2950*/  MUFU.RCP R17, R17 ;  /* 0x0000001100117308 */ /* 0x000ee20000001000 */
[----:B--2---:R-:W-:Y:S02]  /*2960*/  FMUL.FTZ R15, R38, R15 ;  /* 0x0000000f260f7220 */ /* 0x004fe40000410000 */
[----:B------:R1:W-:Y:S05]  /*2970*/  STG.E.64 desc[UR8][R8.64+0x5000], R12 ;  /* 0x0050000c08007986 */ /* 0x0003ea000c101b08 */
[----:B------:R-:W2:Y:S01]  /*2980*/  MUFU.RCP R18, R18 ;  /* 0x0000001200127308 */ /* 0x000ea20000001000 */
[----:B0-----:R-:W-:-:S05]  /*2990*/  FMUL.FTZ R16, R39, R16 ;  /* 0x0000001027107220 */ /* 0x001fca0000410000 */
[----:B------:R-:W-:Y:S02]  /*29a0*/  F2FP.BF16.F32.PACK_AB R16, R16, R15 ;  /* 0x0000000f1010723e */ /* 0x000fe400000010ff */
[----:B------:R-:W0:Y:S01]  /*29b0*/  MUFU.RCP R19, R19 ;  /* 0x0000001300137308 */ /* 0x000e220000001000 */
[----:B---3--:R-:W-:-:S07]  /*29c0*/  FMUL.FTZ R17, R40, R17 ;  /* 0x0000001128117220 */ /* 0x008fce0000410000 */
[----:B------:R-:W3:Y:S01]  /*29d0*/  MUFU.RCP R7, R7 ;  /* 0x0000000700077308 */ /* 0x000ee20000001000 */
[----:B--2---:R-:W-:-:S05]  /*29e0*/  FMUL.FTZ R18, R41, R18 ;  /* 0x0000001229127220 */ /* 0x004fca0000410000 */
[----:B------:R-:W-:Y:S02]  /*29f0*/  F2FP.BF16.F32.PACK_AB R17, R18, R17 ;  /* 0x000000111211723e */ /* 0x000fe400000010ff */
[----:B------:R-:W2:Y:S01]  /*2a00*/  MUFU.RCP R20, R20 ;  /* 0x0000001400147308 */ /* 0x000ea20000001000 */
[----:B0-----:R-:W-:Y:S02]  /*2a10*/  FMUL.FTZ R19, R22, R19 ;  /* 0x0000001316137220 */ /* 0x001fe40000410000 */
[----:B------:R1:W-:Y:S05]  /*2a20*/  STG.E.64 desc[UR8][R8.64+0xa000], R16 ;  /* 0x00a0001008007986 */ /* 0x0003ea000c101b08 */
[----:B------:R-:W0:Y:S01]  /*2a30*/  MUFU.RCP R26, R26 ;  /* 0x0000001a001a7308 */ /* 0x000e220000001000 */
[----:B---3--:R-:W-:-:S05]  /*2a40*/  FMUL.FTZ R24, R24, R7 ;  /* 0x0000000718187220 */ /* 0x008fca0000410000 */
[----:B------:R-:W-:Y:S01]  /*2a50*/  F2FP.BF16.F32.PACK_AB R24, R24, R19 ;  /* 0x000000131818723e */ /* 0x000fe200000010ff */
[----:B--2---:R-:W-:Y:S01]  /*2a60*/  FMUL.FTZ R20, R23, R20 ;  /* 0x0000001417147220 */ /* 0x004fe20000410000 */
[----:B0-----:R-:W-:-:S05]  /*2a70*/  FMUL.FTZ R25, R25, R26 ;  /* 0x0000001a19197220 */ /* 0x001fca0000410000 */
[----:B------:R-:W-:-:S05]  /*2a80*/  F2FP.BF16.F32.PACK_AB R25, R25, R20 ;  /* 0x000000141919723e */ /* 0x000fca00000010ff */
[----:B------:R1:W-:Y:S01]  /*2a90*/  STG.E.64 desc[UR8][R8.64+0xf000], R24 ;  /* 0x00f0001808007986 */ /* 0x0003e2000c101b08 */
[----:B------:R-:W-:Y:S05]  /*2aa0*/  @!P1 BRA `(.L_x_742) ;  /* 0xffffffd800149947 */ /* 0x000fea000383ffff */
[----:B------:R-:W-:Y:S05]  /*2ab0*/  EXIT ;  /* 0x000000000000794d */ /* 0x000fea0003800000 */
.L_x_743:
        /* <DEDUP_REMOVED lines=12> */
.L_x_1668:


//--------------------- .text._ZN13group_norm_v214gn_cuda_kernelI13__nv_bfloat16Li320ELi1ELi16ELi160ELi256ELb1ELi32ELi320ELi320ELi4ELb1ELi18ELb0ELb0ENS_16CompileConditionILi1000EEEEEvPT_PKS4_S7_S7_flPfS8_Pj --------------------------
	.section	.text._ZN13group_norm_v214gn_cuda_kernelI13__nv_bfloat16Li320ELi1ELi16ELi160ELi256ELb1ELi32ELi320ELi320ELi4ELb1ELi18ELb0ELb0ENS_16CompileConditionILi1000EEEEEvPT_PKS4_S7_S7_flPfS8_Pj,"ax",@progbits
	.align	128
        .global         _ZN13group_norm_v214gn_cuda_kernelI13__nv_bfloat16Li320ELi1ELi16ELi160ELi256ELb1ELi32ELi320ELi320ELi4ELb1ELi18ELb0ELb0ENS_16CompileConditionILi1000EEEEEvPT_PKS4_S7_S7_flPfS8_Pj
        .type           _ZN13group_norm_v214gn_cuda_kernelI13__nv_bfloat16Li320ELi1ELi16ELi160ELi256ELb1ELi32ELi320ELi320ELi4ELb1ELi18ELb0ELb0ENS_16CompileConditionILi1000EEEEEvPT_PKS4_S7_S7_flPfS8_Pj,@function
        .size           _ZN13group_norm_v214gn_cuda_kernelI13__nv_bfloat16Li320ELi1ELi16ELi160ELi256ELb1ELi32ELi320ELi320ELi4ELb1ELi18ELb0ELb0ENS_16CompileConditionILi1000EEEEEvPT_PKS4_S7_S7_flPfS8_Pj,(.L_x_1669 - _ZN13group_norm_v214gn_cuda_kernelI13__nv_bfloat16Li320ELi1ELi16ELi160ELi256ELb1ELi32ELi320ELi320ELi4ELb1ELi18ELb0ELb0ENS_16CompileConditionILi1000EEEEEvPT_PKS4_S7_S7_flPfS8_Pj)
        .other          _ZN13group_norm_v214gn_cuda_kernelI13__nv_bfloat16Li320ELi1ELi16ELi160ELi256ELb1ELi32ELi320ELi320ELi4ELb1ELi18ELb0ELb0ENS_16CompileConditionILi1000EEEEEvPT_PKS4_S7_S7_flPfS8_Pj,@"STO_CUDA_ENTRY STV_DEFAULT"
_ZN13group_norm_v214gn_cuda_kernelI13__nv_bfloat16Li320ELi1ELi16ELi160ELi256ELb1ELi32ELi320ELi320ELi4ELb1ELi18ELb0ELb0ENS_16CompileConditionILi1000EEEEEvPT_PKS4_S7_S7_flPfS8_Pj:
.text._ZN13group_norm_v214gn_cuda_kernelI13__nv_bfloat16Li320ELi1ELi16ELi160ELi256ELb1ELi32ELi320ELi320ELi4ELb1ELi18ELb0ELb0ENS_16CompileConditionILi1000EEEEEvPT_PKS4_S7_S7_flPfS8_Pj:
        /* <DEDUP_REMOVED lines=10> */
[----:B------:R-:W2:Y:S01]  /*00a0*/  LDCU.64 UR6, c[0x0][0x3c0] ;  /* 0x00007800ff0677ac */ /* 0x000ea20008000a00 */
[----:B------:R-:W-:Y:S01]  /*00b0*/  MOV R41, 0x7ffffff9 ;  /* 0x7ffffff900297802 */ /* 0x000fe20000000f00 */
[----:B------:R-:W3:Y:S01]  /*00c0*/  S2R R5, SR_CTAID.X ;  /* 0x0000000000057919 */ /* 0x000ee20000002500 */
[----:B------:R-:W-:Y:S01]  /*00d0*/  HFMA2 R37, -RZ, RZ, 0, 0 ;  /* 0x00000000ff257431 */ /* 0x000fe200000001ff */
[----:B------:R-:W-:Y:S01]  /*00e0*/  UMOV UR4, 0x400 ;  /* 0x0000040000047882 */ /* 0x000fe20000000000 */
[----:B------:R-:W-:Y:S01]  /*00f0*/  MOV R39, UR9 ;  /* 0x0000000900277c02 */ /* 0x000fe20008000f00 */
[----:B------:R-:W4:Y:S01]  /*0100*/  LDCU.64 UR10, c[0x0][0x358] ;  /* 0x00006b00ff0a77ac */ /* 0x000f220008000a00 */
[----:B------:R-:W5:Y:S01]  /*0110*/  LDC.64 R6, c[0x0][0x3b0] ;  /* 0x0000ec00ff067b82 */ /* 0x000f620000000a00 */
[----:B------:R-:W-:-:S07]  /*0120*/  MOV R38, RZ ;  /* 0x000000ff00267202 */ /* 0x000fce0000000f00 */
[----:B------:R-:W4:Y:S01]  /*0130*/  LDC R36, c[0x0][0x374] ;  /* 0x0000dd00ff247b82 */ /* 0x000f220000000800 */
[----:B--2---:R-:W-:-:S04]  /*0140*/  ULEA UR6, UP0, UR9, UR6, 0x2 ;  /* 0x0000000609067291 */ /* 0x004fc8000f8010ff */
[----:B------:R-:W-:Y:S02]  /*0150*/  ULEA.HI.X UR7, UR9, UR7, URZ, 0x2, UP0 ;  /* 0x0000000709077291 */ /* 0x000fe400080f14ff */
[----:B-1----:R-:W-:Y:S01]  /*0160*/  ULEA UR8, UR5, UR4, 0x18 ;  /* 0x0000000405087291 */ /* 0x002fe2000f8ec0ff */
[----:B------:R-:W-:Y:S01]  /*0170*/  MOV R112, UR6 ;  /* 0x0000000600707c02 */ /* 0x000fe20008000f00 */
[----:B------:R-:W-:Y:S02]  /*0180*/  UIADD3 UR4, UPT, UPT, UR4, 0xc80, URZ ;  /* 0x00000c8004047890 */ /* 0x000fe4000fffe0ff */
[----:B------:R-:W-:Y:S02]  /*0190*/  MOV R113, UR7 ;  /* 0x0000000700717c02 */ /* 0x000fe40008000f00 */
[----:B0-----:R-:W-:Y:S01]  /*01a0*/  LOP3.LUT R3, R32, 0xffff, RZ, 0xc0, !PT ;  /* 0x0000ffff20037812 */ /* 0x001fe200078ec0ff */
[----:B------:R-:W-:Y:S01]  /*01b0*/  ULEA UR4, UR5, UR4, 0x18 ;  /* 0x0000000405047291 */ /* 0x000fe2000f8ec0ff */
[----:B-----5:R-:W-:-:S02]  /*01c0*/  ISETP.EQ.U32.AND P1, PT, R6, RZ, PT ;  /* 0x000000ff0600720c */ /* 0x020fc40003f22070 */
[----:B---3--:R-:W-:Y:S01]  /*01d0*/  LOP3.LUT P0, RZ, R5, 0x7, RZ, 0xc0, !PT ;  /* 0x0000000705ff7812 */ /* 0x008fe2000780c0ff */
[----:B------:R-:W-:Y:S01]  /*01e0*/  IMAD R3, R3, 0xcccd, RZ ;  /* 0x0000cccd03037824 */ /* 0x000fe200078e02ff */
[----:B------:R-:W-:Y:S02]  /*01f0*/  MOV R4, UR8 ;  /* 0x0000000800047c02 */ /* 0x000fe40008000f00 */
[----:B------:R-:W-:Y:S02]  /*0200*/  ISETP.EQ.OR.EX P0, PT, R7, RZ, P0, P1 ;  /* 0x000000ff0700720c */ /* 0x000fe40000702710 */
[----:B------:R-:W-:Y:S02]  /*0210*/  SHF.R.U32.HI R35, RZ, 0x16, R3 ;  /* 0x00000016ff237819 */ /* 0x000fe40000011603 */
[----:B------:R-:W-:Y:S02]  /*0220*/  ISETP.NE.AND P1, PT, R5, RZ, PT ;  /* 0x000000ff0500720c */ /* 0x000fe40003f25270 */
[----:B------:R-:W-:-:S02]  /*0230*/  PRMT R3, R35, 0x9910, RZ ;  /* 0x0000991023037816 */ /* 0x000fc400000000ff */
[C---:B------:R-:W-:Y:S02]  /*0240*/  SHF.L.U32 R42, R32.reuse, 0x1, RZ ;  /* 0x00000001202a7819 */ /* 0x040fe400000006ff */
[C---:B------:R-:W-:Y:S01]  /*0250*/  LOP3.LUT R40, R32.reuse, 0x3, RZ, 0xc0, !PT ;  /* 0x0000000320287812 */ /* 0x040fe200078ec0ff */
[----:B------:R-:W-:Y:S01]  /*0260*/  IMAD R3, R3, 0x50, RZ ;  /* 0x0000005003037824 */ /* 0x000fe200078e02ff */
[----:B------:R-:W-:Y:S02]  /*0270*/  SEL R41, R41, 0x1, !P1 ;  /* 0x0000000129297807 */ /* 0x000fe40004800000 */
[----:B------:R-:W-:Y:S02]  /*0280*/  ISETP.GT.U32.OR P0, PT, R32, 0x1, P0 ;  /* 0x000000012000780c */ /* 0x000fe40000704470 */
[----:B------:R-:W-:Y:S02]  /*0290*/  IADD3 R3, PT, PT, RZ, -R3, RZ ;  /* 0x80000003ff037210 */ /* 0x000fe40007ffe0ff */
[----:B------:R-:W-:-:S02]  /*02a0*/  LOP3.LUT R42, R42, 0x1e, RZ, 0xc0, !PT ;  /* 0x0000001e2a2a7812 */ /* 0x000fc400078ec0ff */
[----:B------:R-:W-:Y:S02]  /*02b0*/  PRMT R33, R3, 0x7710, RZ ;  /* 0x0000771003217816 */ /* 0x000fe400000000ff */
[----:B------:R-:W-:Y:S02]  /*02c0*/  SHF.L.U32 R3, R5, 0x5, RZ ;  /* 0x0000000505037819 */ /* 0x000fe400000006ff */
[----:B------:R-:W-:Y:S02]  /*02d0*/  IADD3 R33, PT, PT, R33, R32, RZ ;  /* 0x0000002021217210 */ /* 0x000fe40007ffe0ff */
[----:B------:R-:W-:Y:S02]  /*02e0*/  LOP3.LUT R34, R3, 0xe0, RZ, 0xc0, !PT ;  /* 0x000000e003227812 */ /* 0x000fe400078ec0ff */
[----:B------:R-:W-:Y:S02]  /*02f0*/  LOP3.LUT R33, R33, 0xffff, RZ, 0xc0, !PT ;  /* 0x0000ffff21217812 */ /* 0x000fe400078ec0ff */
[----:B------:R-:W-:-:S02]  /*0300*/  SHF.L.U32 R3, R5, 0x1, RZ ;  /* 0x0000000105037819 */ /* 0x000fc400000006ff */
[C---:B------:R-:W-:Y:S01]  /*0310*/  IADD3 R5, PT, PT, R32.reuse, UR4, RZ ;  /* 0x0000000420057c10 */ /* 0x040fe2000fffe0ff */
[----:B------:R-:W-:Y:S01]  /*0320*/  IMAD R4, R33, 0x28, R4 ;  /* 0x0000002821047824 */ /* 0x000fe200078e0204 */
[----:B------:R-:W-:Y:S02]  /*0330*/  LOP3.LUT R3, R3, 0xe, RZ, 0xc0, !PT ;  /* 0x0000000e03037812 */ /* 0x000fe400078ec0ff */
[C---:B------:R-:W-:Y:S01]  /*0340*/  IADD3 R34, PT, PT, R35.reuse, R34, RZ ;  /* 0x0000002223227210 */ /* 0x040fe20007ffe0ff */
[C---:B------:R-:W-:Y:S01]  /*0350*/  IMAD R44, R32.reuse, 0x7, R5 ;  /* 0x00000007202c7824 */ /* 0x040fe200078e0205 */
[----:B------:R-:W-:Y:S02]  /*0360*/  LEA R35, R35, R4, 0x3 ;  /* 0x0000000423237211 */ /* 0x000fe400078e18ff */
[----:B----4-:R-:W-:-:S07]  /*0370*/  LEA R43, R32, R3, 0x2 ;  /* 0x00000003202b7211 */ /* 0x010fce00078e10ff */
.L_x_752:
[C---:B------:R-:W-:Y:S01]  /*0380*/  LOP3.LUT R10, R39.reuse, 0x7, RZ, 0xc0, !PT ;  /* 0x00000007270a7812 */ /* 0x040fe200078ec0ff */
[----:B------:R-:W0:Y:S01]  /*0390*/  LDCU.64 UR6, c[0x0][0x388] ;  /* 0x00007100ff0677ac */ /* 0x000e220008000a00 */
[--C-:B------:R-:W-:Y:S01]  /*03a0*/  SHF.R.U64 R45, R39, 0x3, R38.reuse ;  /* 0x00000003272d7819 */ /* 0x100fe20000001226 */
[----:B------:R-:W-:Y:S01]  /*03b0*/  IMAD R7, R34, 0xa00, RZ ;  /* 0x00000a0022077824 */ /* 0x000fe200078e02ff */
[----:B--2---:R-:W-:Y:S01]  /*03c0*/  MOV R9, RZ ;  /* 0x000000ff00097202 */ /* 0x004fe20000000f00 */
[----:B------:R-:W-:Y:S01]  /*03d0*/  IMAD R10, R10, 0x140, RZ ;  /* 0x000001400a0a7824 */ /* 0x000fe200078e02ff */
[----:B------:R-:W-:-:S04]  /*03e0*/  SHF.R.U32.HI R46, RZ, 0x3, R38 ;  /* 0x00000003ff2e7819 */ /* 0x000fc80000011626 */
[----:B------:R-:W-:Y:S01]  /*03f0*/  LEA R8, R33, R10, 0x2 ;  /* 0x0000000a21087211 */ /* 0x000fe200078e10ff */
[----:B------:R-:W-:-:S04]  /*0400*/  IMAD R3, R46, 0xa0000, RZ ;  /* 0x000a00002e037824 */ /* 0x000fc800078e02ff */
[----:B------:R-:W-:-:S03]  /*0410*/  IMAD.WIDE.U32 R4, R45, 0xa0000, R8 ;  /* 0x000a00002d047825 */ /* 0x000fc600078e0008 */
[----:B------:R-:W-:Y:S02]  /*0420*/  IADD3 R48, P1, PT, R7, R4, RZ ;  /* 0x0000000407307210 */ /* 0x000fe40007f3e0ff */
[----:B------:R-:W1:Y:S02]  /*0430*/  LDC.64 R6, c[0x0][0x390] ;  /* 0x0000e400ff067b82 */ /* 0x000e640000000a00 */
[----:B------:R-:W-:Y:S02]  /*0440*/  IADD3.X R5, PT, PT, R5, R3, RZ, P1, !PT ;  /* 0x0000000305057210 */ /* 0x000fe40000ffe4ff */
[C---:B------:R-:W-:Y:S02]  /*0450*/  SHF.L.U32 R47, R48.reuse, 0x1, RZ ;  /* 0x00000001302f7819 */ /* 0x040fe400000006ff */
[----:B------:R-:W-:Y:S02]  /*0460*/  SHF.L.U64.HI R48, R48, 0x1, R5 ;  /* 0x0000000130307819 */ /* 0x000fe40000010205 */
[----:B0-----:R-:W-:Y:S01]  /*0470*/  IADD3 R12, P1, PT, R47, UR6, RZ ;  /* 0x000000062f0c7c10 */ /* 0x001fe2000ff3e0ff */
[----:B------:R-:W0:Y:S03]  /*0480*/  LDC.64 R4, c[0x0][0x398] ;  /* 0x0000e600ff047b82 */ /* 0x000e260000000a00 */
        /* <DEDUP_REMOVED lines=8> */
[----:B------:R2:W4:Y:S01]  /*0510*/  LDG.E.64.CONSTANT R106, desc[UR10][R12.64+0x23000] ;  /* 0x0230000a0c6a7981 */ /* 0x000522000c1e9b00 */
[----:B-1----:R-:W-:-:S04]  /*0520*/  IMAD.WIDE.U32 R6, R8, 0x2, R6 ;  /* 0x0000000208067825 */ /* 0x002fc800078e0006 */
[----:B0-----:R-:W-:Y:S02]  /*0530*/  IMAD.WIDE.U32 R4, R8, 0x2, R4 ;  /* 0x0000000208047825 */ /* 0x001fe400078e0004 */
[----:B------:R-:W5:Y:S04]  /*0540*/  LDG.E.64.CONSTANT R6, desc[UR10][R6.64] ;  /* 0x0000000a06067981 */ /* 0x000f68000c1e9b00 */
[----:B------:R-:W5:Y:S01]  /*0550*/  LDG.E.64.CONSTANT R4, desc[UR10][R4.64] ;  /* 0x0000000a04047981 */ /* 0x000f62000c1e9b00 */
[----:B------:R-:W-:Y:S01]  /*0560*/  ISETP.GT.U32.AND P1, PT, R32, 0x7, PT ;  /* 0x000000072000780c */ /* 0x000fe20003f24070 */
[----:B------:R-:W-:Y:S01]  /*0570*/  BSSY.RECONVERGENT B0, `(.L_x_744) ;  /* 0x0000193000007945 */ /* 0x000fe20003800200 */
[----:B------:R-:W-:-:S04]  /*0580*/  SHF.L.U32 R111, R39, 0x1, RZ ;  /* 0x00000001276f7819 */ /* 0x000fc800000006ff */
[----:B------:R-:W-:Y:S02]  /*0590*/  LOP3.LUT R111, R111, 0xe, RZ, 0xc0, !PT ;  /* 0x0000000e6f6f7812 */ /* 0x000fe400078ec0ff */
[C---:B--2---:R-:W-:Y:S02]  /*05a0*/  PRMT R49, R50.reuse, 0x7632, R49 ;  /* 0x0000763232317816 */ /* 0x044fe40000000031 */
[----:B------:R-:W-:Y:S02]  /*05b0*/  SHF.L.U32 R3, R50, 0x10, RZ ;  /* 0x0000001032037819 */ /* 0x000fe400000006ff */
[----:B------:R-:W-:Y:S02]  /*05c0*/  SHF.L.U32 R49, R49, 0x10, RZ ;  /* 0x0000001031317819 */ /* 0x000fe400000006ff */
[----:B------:R-:W-:Y:S01]  /*05d0*/  PRMT R53, R51, 0x7632, R53 ;  /* 0x0000763233357816 */ /* 0x000fe20000000035 */
        /* <DEDUP_REMOVED lines=105> */
[----:B------:R-:W-:-:S03]  /*0c70*/  FFMA.FTZ R12, R107, R107, R12 ;  /* 0x0000006b6b0c7223 */ /* 0x000fc6000001000c */
[----:B------:R-:W-:Y:S01]  /*0c80*/  FADD.FTZ R14, R14, R109 ;  /* 0x0000006d0e0e7221 */ /* 0x000fe20000010000 */
[----:B------:R-:W-:Y:S01]  /*0c90*/  FFMA.FTZ R15, R109, R109, R12 ;  /* 0x0000006d6d0f7223 */ /* 0x000fe2000001000c */
[----:B------:R-:W-:-:S04]  /*0ca0*/  CS2R R12, SRZ ;  /* 0x00000000000c7805 */ /* 0x000fc8000001ff00 */
[----:B------:R0:W-:Y:S01]  /*0cb0*/  STS.64 [R35], R14 ;  /* 0x0000000e23007388 */ /* 0x0001e20000000a00 */
[----:B------:R-:W-:Y:S06]  /*0cc0*/  BAR.SYNC.DEFER_BLOCKING 0x0 ;  /* 0x0000000000007b1d */ /* 0x000fec0000010000 */
[----:B------:R-:W-:Y:S05]  /*0cd0*/  @P1 BRA `(.L_x_745) ;  /* 0x0000001000701947 */ /* 0x000fea0003800000 */
[----:B------:R-:W1:Y:S01]  /*0ce0*/  S2R R13, SR_CgaCtaId ;  /* 0x00000000000d7919 */ /* 0x000e620000008800 */
[----:B------:R-:W-:Y:S02]  /*0cf0*/  LEA.HI R11, R32, R111, RZ, 0x1e ;  /* 0x0000006f200b7211 */ /* 0x000fe400078ff0ff */
[----:B------:R-:W-:-:S03]  /*0d00*/  MOV R50, 0x400 ;  /* 0x0000040000327802 */ /* 0x000fc60000000f00 */
[----:B------:R-:W-:-:S05]  /*0d10*/  IMAD R52, R11, 0xa0, -R10 ;  /* 0x000000a00b347824 */ /* 0x000fca00078e0a0a */
[----:B------:R-:W-:Y:S02]  /*0d20*/  SHF.R.U32.HI R11, RZ, 0x2, R52 ;  /* 0x00000002ff0b7819 */ /* 0x000fe40000011634 */
[C---:B------:R-:W-:Y:S02]  /*0d30*/  IADD3 R10, PT, PT, R52.reuse, 0x4, RZ ;  /* 0x00000004340a7810 */ /* 0x040fe40007ffe0ff */
[C---:B------:R-:W-:Y:S02]  /*0d40*/  IADD3 R12, PT, PT, R52.reuse, 0x8, RZ ;  /* 0x00000008340c7810 */ /* 0x040fe40007ffe0ff */
[C---:B0-----:R-:W-:Y:S02]  /*0d50*/  IADD3 R14, PT, PT, R52.reuse, 0xc, RZ ;  /* 0x0000000c340e7810 */ /* 0x041fe40007ffe0ff */
[----:B------:R-:W-:Y:S02]  /*0d60*/  SHF.R.U32.HI R15, RZ, 0x2, R12 ;  /* 0x00000002ff0f7819 */ /* 0x000fe4000001160c */
[----:B------:R-:W-:-:S02]  /*0d70*/  IADD3 R16, PT, PT, R52, 0x10, RZ ;  /* 0x0000001034107810 */ /* 0x000fc40007ffe0ff */
[----:B------:R-:W-:Y:S02]  /*0d80*/  SHF.R.U32.HI R17, RZ, 0x2, R14 ;  /* 0x00000002ff117819 */ /* 0x000fe4000001160e */
[C---:B------:R-:W-:Y:S02]  /*0d90*/  IADD3 R18, PT, PT, R52.reuse, 0x14, RZ ;  /* 0x0000001434127810 */ /* 0x040fe40007ffe0ff */
[----:B------:R-:W-:Y:S02]  /*0da0*/  SHF.R.U32.HI R19, RZ, 0x2, R16 ;  /* 0x00000002ff137819 */ /* 0x000fe40000011610 */
[----:B------:R-:W-:Y:S02]  /*0db0*/  IADD3 R20, PT, PT, R52, 0x18, RZ ;  /* 0x0000001834147810 */ /* 0x000fe40007ffe0ff */
[----:B------:R-:W-:Y:S02]  /*0dc0*/  SHF.R.U32.HI R21, RZ, 0x2, R18 ;  /* 0x00000002ff157819 */ /* 0x000fe40000011612 */
[----:B-1----:R-:W-:-:S02]  /*0dd0*/  LEA R50, R13, R50, 0x18 ;  /* 0x000000320d327211 */ /* 0x002fc400078ec0ff */
[----:B------:R-:W-:Y:S02]  /*0de0*/  SHF.R.U32.HI R13, RZ, 0x2, R10 ;  /* 0x00000002ff0d7819 */ /* 0x000fe4000001160a */
[----:B------:R-:W-:Y:S01]  /*0df0*/  SHF.R.U32.HI R23, RZ, 0x2, R20 ;  /* 0x00000002ff177819 */ /* 0x000fe20000011614 */
[--C-:B------:R-:W-:Y:S01]  /*0e00*/  IMAD R11, R11, 0x28, R50.reuse ;  /* 0x000000280b0b7824 */ /* 0x100fe200078e0232 */
[C---:B------:R-:W-:Y:S01]  /*0e10*/  IADD3 R24, PT, PT, R52.reuse, 0x40, RZ ;  /* 0x0000004034187810 */ /* 0x040fe20007ffe0ff */
[--C-:B------:R-:W-:Y:S01]  /*0e20*/  IMAD R13, R13, 0x28, R50.reuse ;  /* 0x000000280d0d7824 */ /* 0x100fe200078e0232 */
[----:B------:R-:W-:Y:S01]  /*0e30*/  IADD3 R26, PT, PT, R52, 0x44, RZ ;  /* 0x00000044341a7810 */ /* 0x000fe20007ffe0ff */
[--C-:B------:R-:W-:Y:S01]  /*0e40*/  IMAD R15, R15, 0x28, R50.reuse ;  /* 0x000000280f0f7824 */ /* 0x100fe200078e0232 */
[C---:B------:R-:W-:Y:S01]  /*0e50*/  LEA R11, R40.reuse, R11, 0x3 ;  /* 0x0000000b280b7211 */ /* 0x040fe200078e18ff */
[--C-:B------:R-:W-:Y:S01]  /*0e60*/  IMAD R17, R17, 0x28, R50.reuse ;  /* 0x0000002811117824 */ /* 0x100fe200078e0232 */
[C---:B------:R-:W-:Y:S01]  /*0e70*/  LEA R13, R40.reuse, R13, 0x3 ;  /* 0x0000000d280d7211 */ /* 0x040fe200078e18ff */
[--C-:B------:R-:W-:Y:S01]  /*0e80*/  IMAD R19, R19, 0x28, R50.reuse ;  /* 0x0000002813137824 */ /* 0x100fe200078e0232 */
[C---:B------:R-:W-:Y:S01]  /*0e90*/  LEA R15, R40.reuse, R15, 0x3 ;  /* 0x0000000f280f7211 */ /* 0x040fe200078e18ff */
[--C-:B------:R-:W-:Y:S01]  /*0ea0*/  IMAD R21, R21, 0x28, R50.reuse ;  /* 0x0000002815157824 */ /* 0x100fe200078e0232 */
[----:B------:R-:W0:Y:S01]  /*0eb0*/  LDS.64 R10, [R11] ;  /* 0x000000000b0a7984 */ /* 0x000e220000000a00 */
[C---:B------:R-:W-:Y:S01]  /*0ec0*/  LEA R17, R40.reuse, R17, 0x3 ;  /* 0x0000001128117211 */ /* 0x040fe200078e18ff */
[----:B------:R-:W-:Y:S01]  /*0ed0*/  IMAD R23, R23, 0x28, R50 ;  /* 0x0000002817177824 */ /* 0x000fe200078e0232 */
[C---:B------:R-:W-:Y:S01]  /*0ee0*/  LEA R19, R40.reuse, R19, 0x3 ;  /* 0x0000001328137211 */ /* 0x040fe200078e18ff */
[----:B------:R-:W1:Y:S01]  /*0ef0*/  LDS.64 R12, [R13] ;  /* 0x000000000d0c7984 */ /* 0x000e620000000a00 */
[----:B------:R-:W-:-:S02]  /*0f00*/  LEA R21, R40, R21, 0x3 ;  /* 0x0000001528157211 */ /* 0x000fc400078e18ff */
[----:B------:R-:W-:Y:S01]  /*0f10*/  LEA R23, R40, R23, 0x3 ;  /* 0x0000001728177211 */ /* 0x000fe200078e18ff */
[----:B------:R-:W2:Y:S01]  /*0f20*/  LDS.64 R14, [R15] ;  /* 0x000000000f0e7984 */ /* 0x000ea20000000a00 */
[----:B------:R-:W-:Y:S02]  /*0f30*/  SHF.R.U32.HI R27, RZ, 0x2, R24 ;  /* 0x00000002ff1b7819 */ /* 0x000fe40000011618 */
[C---:B------:R-:W-:Y:S01]  /*0f40*/  IADD3 R28, PT, PT, R52.reuse, 0x48, RZ ;  /* 0x00000048341c7810 */ /* 0x040fe20007ffe0ff */
[----:B------:R-:W3:Y:S01]  /*0f50*/  LDS.64 R16, [R17] ;  /* 0x0000000011107984 */ /* 0x000ee20000000a00 */
[----:B------:R-:W-:Y:S01]  /*0f60*/  SHF.R.U32.HI R115, RZ, 0x2, R26 ;  /* 0x00000002ff737819 */ /* 0x000fe2000001161a */
[----:B------:R-:W-:Y:S01]  /*0f70*/  IMAD R27, R27, 0x28, R50 ;  /* 0x000000281b1b7824 */ /* 0x000fe200078e0232 */
        /* <DEDUP_REMOVED lines=9> */
[----:B------:R-:W4:Y:S01]  /*1010*/  LDS.64 R22, [R23] ;  /* 0x0000000017167984 */ /* 0x000f220000000a00 */
[C---:B------:R-:W-:Y:S01]  /*1020*/  IADD3 R58, PT, PT, R52.reuse, 0x90, RZ ;  /* 0x00000090343a7810 */ /* 0x040fe20007ffe0ff */
[----:B------:R-:W-:Y:S01]  /*1030*/  IMAD R119, R119, 0x28, R50 ;  /* 0x0000002877777824 */ /* 0x000fe200078e0232 */
[C---:B------:R-:W-:Y:S01]  /*1040*/  IADD3 R60, PT, PT, R52.reuse, 0x94, RZ ;  /* 0x00000094343c7810 */ /* 0x040fe20007ffe0ff */
[----:B------:R-:W-:Y:S01]  /*1050*/  LDS.64 R26, [R27] ;  /* 0x000000001b1a7984 */ /* 0x000fe20000000a00 */
[----:B------:R-:W-:-:S02]  /*1060*/  IADD3 R56, PT, PT, R52, 0x8c, RZ ;  /* 0x0000008c34387810 */ /* 0x000fc40007ffe0ff */
[C---:B------:R-:W-:Y:S02]  /*1070*/  IADD3 R66, PT, PT, R52.reuse, 0x98, RZ ;  /* 0x0000009834427810 */ /* 0x040fe40007ffe0ff */
[----:B------:R-:W-:Y:S02]  /*1080*/  SHF.R.U32.HI R64, RZ, 0x2, R60 ;  /* 0x00000002ff407819 */ /* 0x000fe4000001163c */
[----:B------:R-:W-:Y:S02]  /*1090*/  SHF.R.U32.HI R62, RZ, 0x2, R56 ;  /* 0x00000002ff3e7819 */ /* 0x000fe40000011638 */
[----:B------:R-:W-:Y:S01]  /*10a0*/  SHF.R.U32.HI R66, RZ, 0x2, R66 ;  /* 0x00000002ff427819 */ /* 0x000fe20000011642 */
[----:B0-----:R-:W-:Y:S01]  /*10b0*/  FADD.FTZ R25, RZ, R10 ;  /* 0x0000000aff197221 */ /* 0x001fe20000010000 */
[----:B------:R-:W-:Y:S01]  /*10c0*/  FADD.FTZ R10, RZ, R11 ;  /* 0x0000000bff0a7221 */ /* 0x000fe20000010000 */
[----:B------:R-:W-:Y:S01]  /*10d0*/  IADD3 R11, PT, PT, R52, 0x1c, RZ ;  /* 0x0000001c340b7810 */ /* 0x000fe20007ffe0ff */
[----:B------:R-:W-:-:S02]  /*10e0*/  IMAD R62, R62, 0x28, R50 ;  /* 0x000000283e3e7824 */ /* 0x000fc400078e0232 */
[----:B-1----:R-:W-:Y:S01]  /*10f0*/  FADD.FTZ R25, R25, R12 ;  /* 0x0000000c19197221 */ /* 0x002fe20000010000 */
[----:B------:R-:W-:Y:S01]  /*1100*/  FADD.FTZ R10, R10, R13 ;  /* 0x0000000d0a0a7221 */ /* 0x000fe20000010000 */
[----:B------:R-:W-:Y:S02]  /*1110*/  SHF.R.U32.HI R11, RZ, 0x2, R11 ;  /* 0x00000002ff0b7819 */ /* 0x000fe4000001160b */
[----:B------:R-:W-:Y:S01]  /*1120*/  IADD3 R12, PT, PT, R52, 0x24, RZ ;  /* 0x00000024340c7810 */ /* 0x000fe20007ffe0ff */
[----:B--2---:R-:W-:Y:S01]  /*1130*/  FADD.FTZ R10, R10, R15 ;  /* 0x0000000f0a0a7221 */ /* 0x004fe20000010000 */
[----:B------:R-:W-:Y:S01]  /*1140*/  FADD.FTZ R25, R25, R14 ;  /* 0x0000000e19197221 */ /* 0x000fe20000010000 */
[----:B------:R-:W-:Y:S01]  /*1150*/  IMAD R11, R11, 0x28, R50 ;  /* 0x000000280b0b7824 */ /* 0x000fe200078e0232 */
[----:B------:R-:W-:Y:S01]  /*1160*/  IADD3 R14, PT, PT, R52, 0x28, RZ ;  /* 0x00000028340e7810 */ /* 0x000fe20007ffe0ff */
[----:B---3--:R-:W-:Y:S01]  /*1170*/  FADD.FTZ R10, R10, R17 ;  /* 0x000000110a0a7221 */ /* 0x008fe20000010000 */
[----:B------:R-:W-:Y:S01]  /*1180*/  SHF.R.U32.HI R15, RZ, 0x2, R12 ;  /* 0x00000002ff0f7819 */ /* 0x000fe2000001160c */
[----:B------:R-:W-:Y:S01]  /*1190*/  FADD.FTZ R25, R25, R16 ;  /* 0x0000001019197221 */ /* 0x000fe20000010000 */
[----:B------:R-:W-:Y:S01]  /*11a0*/  LEA R30, R40, R11, 0x3 ;  /* 0x0000000b281e7211 */ /* 0x000fe200078e18ff */
[----:B----4-:R-:W-:Y:S01]  /*11b0*/  FADD.FTZ R10, R10, R19 ;  /* 0x000000130a0a7221 */ /* 0x010fe20000010000 */
[----:B------:R-:W-:Y:S01]  /*11c0*/  SHF.R.U32.HI R11, RZ, 0x2, R14 ;  /* 0x00000002ff0b7819 */ /* 0x000fe2000001160e */
[----:B------:R-:W-:Y:S01]  /*11d0*/  IMAD R15, R15, 0x28, R50 ;  /* 0x000000280f0f7824 */ /* 0x000fe200078e0232 */
[----:B------:R-:W-:Y:S01]  /*11e0*/  IADD3 R16, PT, PT, R52, 0x2c, RZ ;  /* 0x0000002c34107810 */ /* 0x000fe20007ffe0ff */
[----:B------:R-:W-:Y:S01]  /*11f0*/  FADD.FTZ R10, R10, R21 ;  /* 0x000000150a0a7221 */ /* 0x000fe20000010000 */
[----:B------:R-:W0:Y:S01]  /*1200*/  LDS.64 R30, [R30] ;  /* 0x000000001e1e7984 */ /* 0x000e220000000a00 */
[----:B------:R-:W-:Y:S01]  /*1210*/  FADD.FTZ R25, R25, R18 ;  /* 0x0000001219197221 */ /* 0x000fe20000010000 */
[----:B------:R-:W-:Y:S01]  /*1220*/  IADD3 R18, PT, PT, R52, 0x30, RZ ;  /* 0x0000003034127810 */ /* 0x000fe20007ffe0ff */
[----:B------:R-:W-:Y:S01]  /*1230*/  FADD.FTZ R54, R10, R23 ;  /* 0x000000170a367221 */ /* 0x000fe20000010000 */
[----:B------:R-:W-:Y:S01]  /*1240*/  IADD3 R10, PT, PT, R52, 0x20, RZ ;  /* 0x00000020340a7810 */ /* 0x000fe20007ffe0ff */
[----:B------:R-:W-:Y:S01]  /*1250*/  FADD.FTZ R25, R25, R20 ;  /* 0x0000001419197221 */ /* 0x000fe20000010000 */
[----:B------:R-:W-:-:S02]  /*1260*/  SHF.R.U32.HI R17, RZ, 0x2, R16 ;  /* 0x00000002ff117819 */ /* 0x000fc40000011610 */
[----:B------:R-:W-:Y:S01]  /*1270*/  SHF.R.U32.HI R13, RZ, 0x2, R10 ;  /* 0x00000002ff0d7819 */ /* 0x000fe2000001160a */
[----:B------:R-:W-:Y:S01]  /*1280*/  FADD.FTZ R29, R25, R22 ;  /* 0x00000016191d7221 */ /* 0x000fe20000010000 */
[----:B------:R-:W-:Y:S01]  /*1290*/  LEA R12, R40, R15, 0x3 ;  /* 0x0000000f280c7211 */ /* 0x000fe200078e18ff */
[--C-:B------:R-:W-:Y:S01]  /*12a0*/  IMAD R17, R17, 0x28, R50.reuse ;  /* 0x0000002811117824 */ /* 0x100fe200078e0232 */
[C---:B------:R-:W-:Y:S01]  /*12b0*/  IADD3 R19, PT, PT, R52.reuse, 0x34, RZ ;  /* 0x0000003434137810 */ /* 0x040fe20007ffe0ff */
[----:B------:R-:W-:Y:S01]  /*12c0*/  IMAD R13, R13, 0x28, R50 ;  /* 0x000000280d0d7824 */ /* 0x000fe200078e0232 */
[----:B------:R-:W-:Y:S02]  /*12d0*/  SHF.R.U32.HI R15, RZ, 0x2, R18 ;  /* 0x00000002ff0f7819 */ /* 0x000fe40000011612 */
[----:B------:R-:W-:Y:S02]  /*12e0*/  IADD3 R20, PT, PT, R52, 0x38, RZ ;  /* 0x0000003834147810 */ /* 0x000fe40007ffe0ff */
[C---:B------:R-:W-:Y:S01]  /*12f0*/  LEA R10, R40.reuse, R13, 0x3 ;  /* 0x0000000d280a7211 */ /* 0x040fe200078e18ff */
[--C-:B------:R-:W-:Y:S01]  /*1300*/  IMAD R13, R11, 0x28, R50.reuse ;  /* 0x000000280b0d7824 */ /* 0x100fe200078e0232 */
[----:B------:R-:W-:Y:S01]  /*1310*/  SHF.R.U32.HI R21, RZ, 0x2, R19 ;  /* 0x00000002ff157819 */ /* 0x000fe20000011613 */
[----:B------:R-:W-:Y:S01]  /*1320*/  IMAD R19, R15, 0x28, R50 ;  /* 0x000000280f137824 */ /* 0x000fe200078e0232 */
[----:B------:R-:W-:-:S02]  /*1330*/  LEA R17, R40, R17, 0x3 ;  /* 0x0000001128117211 */ /* 0x000fc400078e18ff */
[----:B------:R-:W1:Y:S01]  /*1340*/  LDS.64 R10, [R10] ;  /* 0x000000000a0a7984 */ /* 0x000e620000000a00 */
[----:B------:R-:W-:Y:S01]  /*1350*/  LEA R14, R40, R13, 0x3 ;  /* 0x0000000d280e7211 */ /* 0x000fe200078e18ff */
[----:B------:R-:W-:Y:S01]  /*1360*/  IMAD R21, R21, 0x28, R50 ;  /* 0x0000002815157824 */ /* 0x000fe200078e0232 */
[----:B------:R-:W-:Y:S01]  /*1370*/  IADD3 R22, PT, PT, R52, 0x3c, RZ ;  /* 0x0000003c34167810 */ /* 0x000fe20007ffe0ff */
[----:B------:R-:W2:Y:S01]  /*1380*/  LDS.64 R12, [R12] ;  /* 0x000000000c0c7984 */ /* 0x000ea20000000a00 */
[----:B------:R-:W-:Y:S02]  /*1390*/  SHF.R.U32.HI R23, RZ, 0x2, R20 ;  /* 0x00000002ff177819 */ /* 0x000fe40000011614 */
[C---:B------:R-:W-:Y:S01]  /*13a0*/  LEA R19, R40.reuse, R19, 0x3 ;  /* 0x0000001328137211 */ /* 0x040fe200078e18ff */
[----:B------:R-:W3:Y:S01]  /*13b0*/  LDS.64 R14, [R14] ;  /* 0x000000000e0e7984 */ /* 0x000ee20000000a00 */
[----:B------:R-:W-:Y:S01]  /*13c0*/  SHF.R.U32.HI R25, RZ, 0x2, R22 ;  /* 0x00000002ff197819 */ /* 0x000fe20000011616 */
[--C-:B------:R-:W-:Y:S01]  /*13d0*/  IMAD R23, R23, 0x28, R50.reuse ;  /* 0x0000002817177824 */ /* 0x100fe200078e0232 */
[C---:B------:R-:W-:Y:S01]  /*13e0*/  LEA R21, R40.reuse, R21, 0x3 ;  /* 0x0000001528157211 */ /* 0x040fe200078e18ff */
[----:B------:R-:W4:Y:S02]  /*13f0*/  LDS.64 R16, [R17] ;  /* 0x0000000011107984 */ /* 0x000f240000000a00 */
[----:B------:R-:W-:Y:S01]  /*1400*/  IMAD R25, R25, 0x28, R50 ;  /* 0x0000002819197824 */ /* 0x000fe200078e0232 */
[C---:B------:R-:W-:Y:S01]  /*1410*/  LEA R23, R40.reuse, R23, 0x3 ;  /* 0x0000001728177211 */ /* 0x040fe200078e18ff */
[----:B------:R-:W4:Y:S01]  /*1420*/  LDS.64 R18, [R19] ;  /* 0x0000000013127984 */ /* 0x000f220000000a00 */
[----:B0-----:R-:W-:Y:S01]  /*1430*/  FADD.FTZ R115, R29, R30 ;  /* 0x0000001e1d737221 */ /* 0x001fe20000010000 */
[----:B------:R-:W-:Y:S01]  /*1440*/  LEA R30, R40, R117, 0x3 ;  /* 0x00000075281e7211 */ /* 0x000fe200078e18ff */
[----:B------:R-:W-:Y:S01]  /*1450*/  FADD.FTZ R54, R54, R31 ;  /* 0x0000001f36367221 */ /* 0x000fe20000010000 */
[----:B------:R-:W0:Y:S01]  /*1460*/  LDS.64 R20, [R21] ;  /* 0x0000000015147984 */ /* 0x000e220000000a00 */
[----:B------:R-:W-:-:S03]  /*1470*/  LEA R25, R40, R25, 0x3 ;  /* 0x0000001928197211 */ /* 0x000fc600078e18ff */
[----:B------:R-:W0:Y:S04]  /*1480*/  LDS.64 R22, [R23] ;  /* 0x0000000017167984 */ /* 0x000e280000000a00 */
[----:B------:R-:W0:Y:S04]  /*1490*/  LDS.64 R24, [R25] ;  /* 0x0000000019187984 */ /* 0x000e280000000a00 */
[----:B------:R-:W0:Y:S04]  /*14a0*/  LDS.64 R28, [R28] ;  /* 0x000000001c1c7984 */ /* 0x000e280000000a00 */
[----:B------:R-:W0:Y:S01]  /*14b0*/  LDS.64 R30, [R30] ;  /* 0x000000001e1e7984 */ /* 0x000e220000000a00 */
[----:B-1----:R-:W-:Y:S01]  /*14c0*/  FADD.FTZ R115, R115, R10 ;  /* 0x0000000a73737221 */ /* 0x002fe20000010000 */
[----:B------:R-:W-:Y:S01]  /*14d0*/  LEA R10, R40, R119, 0x3 ;  /* 0x00000077280a7211 */ /* 0x000fe200078e18ff */
[----:B------:R-:W-:-:S02]  /*14e0*/  FADD.FTZ R54, R54, R11 ;  /* 0x0000000b36367221 */ /* 0x000fc40000010000 */
[----:B--2---:R-:W-:Y:S01]  /*14f0*/  FADD.FTZ R115, R115, R12 ;  /* 0x0000000c73737221 */ /* 0x004fe20000010000 */
[----:B------:R-:W-:Y:S01]  /*1500*/  IADD3 R12, PT, PT, R52, 0x50, RZ ;  /* 0x00000050340c7810 */ /* 0x000fe20007ffe0ff */
[----:B------:R-:W-:Y:S01]  /*1510*/  FADD.FTZ R54, R54, R13 ;  /* 0x0000000d36367221 */ /* 0x000fe20000010000 */
[----:B------:R-:W1:Y:S01]  /*1520*/  LDS.64 R10, [R10] ;  /* 0x000000000a0a7984 */ /* 0x000e620000000a00 */
[----:B---3--:R-:W-:Y:S01]  /*1530*/  FADD.FTZ R115, R115, R14 ;  /* 0x0000000e73737221 */ /* 0x008fe20000010000 */
[----:B------:R-:W-:Y:S01]  /*1540*/  SHF.R.U32.HI R13, RZ, 0x2, R12 ;  /* 0x00000002ff0d7819 */ /* 0x000fe2000001160c */
[----:B------:R-:W-:Y:S01]  /*1550*/  FADD.FTZ R54, R54, R15 ;  /* 0x0000000f36367221 */ /* 0x000fe20000010000 */
[C---:B------:R-:W-:Y:S01]  /*1560*/  IADD3 R14, PT, PT, R52.reuse, 0x58, RZ ;  /* 0x00000058340e7810 */ /* 0x040fe20007ffe0ff */
[----:B----4-:R-:W-:Y:S01]  /*1570*/  FADD.FTZ R115, R115, R16 ;  /* 0x0000001073737221 */ /* 0x010fe20000010000 */
[----:B------:R-:W-:Y:S01]  /*1580*/  IADD3 R15, PT, PT, R52, 0x5c, RZ ;  /* 0x0000005c340f7810 */ /* 0x000fe20007ffe0ff */
[----:B------:R-:W-:Y:S01]  /*1590*/  FADD.FTZ R54, R54, R17 ;  /* 0x0000001136367221 */ /* 0x000fe20000010000 */
[----:B------:R-:W-:-:S02]  /*15a0*/  IMAD R13, R13, 0x28, R50 ;  /* 0x000000280d0d7824 */ /* 0x000fc400078e0232 */
[----:B------:R-:W-:Y:S01]  /*15b0*/  FADD.FTZ R115, R115, R18 ;  /* 0x0000001273737221 */ /* 0x000fe20000010000 */
[----:B------:R-:W-:Y:S01]  /*15c0*/  IADD3 R18, PT, PT, R52, 0x64, RZ ;  /* 0x0000006434127810 */ /* 0x000fe20007ffe0ff */
[----:B------:R-:W-:Y:S01]  /*15d0*/  FADD.FTZ R54, R54, R19 ;  /* 0x0000001336367221 */ /* 0x000fe20000010000 */
[----:B------:R-:W-:Y:S01]  /*15e0*/  SHF.R.U32.HI R19, RZ, 0x2, R14 ;  /* 0x00000002ff137819 */ /* 0x000fe2000001160e */
[----:B0-----:R-:W-:Y:S01]  /*15f0*/  FADD.FTZ R115, R115, R20 ;  /* 0x0000001473737221 */ /* 0x001fe20000010000 */
[----:B------:R-:W-:Y:S01]  /*1600*/  IADD3 R16, PT, PT, R52, 0x60, RZ ;  /* 0x0000006034107810 */ /* 0x000fe20007ffe0ff */
[----:B------:R-:W-:Y:S01]  /*1610*/  FADD.FTZ R54, R54, R21 ;  /* 0x0000001536367221 */ /* 0x000fe20000010000 */
[C---:B------:R-:W-:Y:S01]  /*1620*/  IADD3 R21, PT, PT, R52.reuse, 0x6c, RZ ;  /* 0x0000006c34157810 */ /* 0x040fe20007ffe0ff */
[----:B------:R-:W-:Y:S01]  /*1630*/  FADD.FTZ R115, R115, R22 ;  /* 0x0000001673737221 */ /* 0x000fe20000010000 */
[----:B------:R-:W-:Y:S01]  /*1640*/  IADD3 R22, PT, PT, R52, 0x70, RZ ;  /* 0x0000007034167810 */ /* 0x000fe20007ffe0ff */
[----:B------:R-:W-:Y:S01]  /*1650*/  FADD.FTZ R54, R54, R23 ;  /* 0x0000001736367221 */ /* 0x000fe20000010000 */
[----:B------:R-:W-:Y:S01]  /*1660*/  SHF.R.U32.HI R23, RZ, 0x2, R15 ;  /* 0x00000002ff177819 */ /* 0x000fe2000001160f */
[----:B------:R-:W-:Y:S01]  /*1670*/  FADD.FTZ R115, R115, R24 ;  /* 0x0000001873737221 */ /* 0x000fe20000010000 */
[----:B------:R-:W-:Y:S01]  /*1680*/  SHF.R.U32.HI R119, RZ, 0x2, R21 ;  /* 0x00000002ff777819 */ /* 0x000fe20000011615 */
[----:B------:R-:W-:Y:S01]  /*1690*/  FADD.FTZ R54, R54, R25 ;  /* 0x0000001936367221 */ /* 0x000fe20000010000 */
[----:B------:R-:W-:Y:S01]  /*16a0*/  IADD3 R25, PT, PT, R52, 0x78, RZ ;  /* 0x0000007834197810 */ /* 0x000fe20007ffe0ff */
[----:B------:R-:W-:Y:S01]  /*16b0*/  FADD.FTZ R115, R115, R26 ;  /* 0x0000001a73737221 */ /* 0x000fe20000010000 */
[----:B------:R-:W-:-:S02]  /*16c0*/  IMAD R21, R19, 0x28, R50 ;  /* 0x0000002813157824 */ /* 0x000fc400078e0232 */
[----:B------:R-:W-:Y:S01]  /*16d0*/  FADD.FTZ R54, R54, R27 ;  /* 0x0000001b36367221 */ /* 0x000fe20000010000 */
[----:B------:R-:W-:Y:S01]  /*16e0*/  SHF.R.U32.HI R27, RZ, 0x2, R16 ;  /* 0x00000002ff1b7819 */ /* 0x000fe20000011610 */
[----:B------:R-:W-:Y:S01]  /*16f0*/  FADD.FTZ R115, R115, R28 ;  /* 0x0000001c73737221 */ /* 0x000fe20000010000 */
[----:B------:R-:W-:Y:S01]  /*1700*/  SHF.R.U32.HI R125, RZ, 0x2, R25 ;  /* 0x00000002ff7d7819 */ /* 0x000fe20000011619 */
[----:B------:R-:W-:Y:S01]  /*1710*/  FADD.FTZ R54, R54, R29 ;  /* 0x0000001d36367221 */ /* 0x000fe20000010000 */
[C---:B------:R-:W-:Y:S01]  /*1720*/  IADD3 R29, PT, PT, R52.reuse, 0x84, RZ ;  /* 0x00000084341d7810 */ /* 0x040fe20007ffe0ff */
[----:B------:R-:W-:Y:S01]  /*1730*/  FADD.FTZ R115, R115, R30 ;  /* 0x0000001e73737221 */ /* 0x000fe20000010000 */
[----:B------:R-:W-:Y:S01]  /*1740*/  IADD3 R30, PT, PT, R52, 0x88, RZ ;  /* 0x00000088341e7810 */ /* 0x000fe20007ffe0ff */
[----:B------:R-:W-:Y:S01]  /*1750*/  FADD.FTZ R54, R54, R31 ;  /* 0x0000001f36367221 */ /* 0x000fe20000010000 */
[----:B------:R-:W-:Y:S01]  /*1760*/  SHF.R.U32.HI R31, RZ, 0x2, R18 ;  /* 0x00000002ff1f7819 */ /* 0x000fe20000011612 */
[--C-:B------:R-:W-:Y:S01]  /*1770*/  IMAD R25, R23, 0x28, R50.reuse ;  /* 0x0000002817197824 */ /* 0x100fe200078e0232 */
[----:B------:R-:W-:Y:S01]  /*1780*/  LEA R18, R40, R13, 0x3 ;  /* 0x0000000d28127211 */ /* 0x000fe200078e18ff */
[----:B------:R-:W-:-:S02]  /*1790*/  IMAD R119, R119, 0x28, R50 ;  /* 0x0000002877777824 */ /* 0x000fc400078e0232 */
[----:B-1----:R-:W-:Y:S01]  /*17a0*/  FADD.FTZ R115, R115, R10 ;  /* 0x0000000a73737221 */ /* 0x002fe20000010000 */
[C---:B------:R-:W-:Y:S01]  /*17b0*/  IADD3 R10, PT, PT, R52.reuse, 0x54, RZ ;  /* 0x00000054340a7810 */ /* 0x040fe20007ffe0ff */
[----:B------:R-:W-:Y:S01]  /*17c0*/  IMAD R125, R125, 0x28, R50 ;  /* 0x000000287d7d7824 */ /* 0x000fe200078e0232 */
[----:B------:R-:W-:Y:S01]  /*17d0*/  IADD3 R26, PT, PT, R52, 0x7c, RZ ;  /* 0x0000007c341a7810 */ /* 0x000fe20007ffe0ff */
[----:B------:R-:W0:Y:S01]  /*17e0*/  LDS.64 R18, [R18] ;  /* 0x0000000012127984 */ /* 0x000e220000000a00 */
[----:B------:R-:W-:Y:S01]  /*17f0*/  SHF.R.U32.HI R17, RZ, 0x2, R10 ;  /* 0x00000002ff117819 */ /* 0x000fe2000001160a */
[----:B------:R-:W-:Y:S01]  /*1800*/  FADD.FTZ R54, R54, R11 ;  /* 0x0000000b36367221 */ /* 0x000fe20000010000 */
[----:B------:R-:W-:Y:S02]  /*1810*/  SHF.R.U32.HI R121, RZ, 0x2, R22 ;  /* 0x00000002ff797819 */ /* 0x000fe40000011616 */
[----:B------:R-:W-:Y:S01]  /*1820*/  LEA R21, R40, R21, 0x3 ;  /* 0x0000001528157211 */ /* 0x000fe200078e18ff */
[--C-:B------:R-:W-:Y:S01]  /*1830*/  IMAD R17, R17, 0x28, R50.reuse ;  /* 0x0000002811117824 */ /* 0x100fe200078e0232 */
[----:B------:R-:W-:Y:S01]  /*1840*/  IADD3 R20, PT, PT, R52, 0x68, RZ ;  /* 0x0000006834147810 */ /* 0x000fe20007ffe0ff */
[--C-:B------:R-:W-:Y:S01]  /*1850*/  IMAD R121, R121, 0x28, R50.reuse ;  /* 0x0000002879797824 */ /* 0x100fe200078e0232 */
[----:B------:R-:W-:Y:S01]  /*1860*/  SHF.R.U32.HI R14, RZ, 0x2, R29 ;  /* 0x00000002ff0e7819 */ /* 0x000fe2000001161d */
[----:B------:R-:W-:Y:S01]  /*1870*/  IMAD R29, R27, 0x28, R50 ;  /* 0x000000281b1d7824 */ /* 0x000fe200078e0232 */
[----:B------:R-:W-:-:S02]  /*1880*/  LEA R17, R40, R17, 0x3 ;  /* 0x0000001128117211 */ /* 0x000fc400078e18ff */
[----:B------:R-:W-:Y:S02]  /*1890*/  SHF.R.U32.HI R15, RZ, 0x2, R30 ;  /* 0x00000002ff0f7819 */ /* 0x000fe4000001161e */
[----:B------:R-:W-:Y:S01]  /*18a0*/  LEA R30, R40, R25, 0x3 ;  /* 0x00000019281e7211 */ /* 0x000fe200078e18ff */
[----:B------:R-:W1:Y:S01]  /*18b0*/  LDS.64 R22, [R17] ;  /* 0x0000000011167984 */ /* 0x000e620000000a00 */
[----:B------:R-:W-:Y:S01]  /*18c0*/  SHF.R.U32.HI R10, RZ, 0x2, R26 ;  /* 0x00000002ff0a7819 */ /* 0x000fe2000001161a */
[----:B------:R-:W-:Y:S01]  /*18d0*/  IMAD R25, R31, 0x28, R50 ;  /* 0x000000281f197824 */ /* 0x000fe200078e0232 */
[----:B------:R-:W-:Y:S01]  /*18e0*/  SHF.R.U32.HI R117, RZ, 0x2, R20 ;  /* 0x00000002ff757819 */ /* 0x000fe20000011614 */
[----:B------:R-:W2:Y:S01]  /*18f0*/  LDS.64 R26, [R21] ;  /* 0x00000000151a7984 */ /* 0x000ea20000000a00 */
[----:B------:R-:W-:Y:S01]  /*1900*/  IADD3 R28, PT, PT, R52, 0x80, RZ ;  /* 0x00000080341c7810 */ /* 0x000fe20007ffe0ff */
[--C-:B------:R-:W-:Y:S01]  /*1910*/  IMAD R60, R15, 0x28, R50.reuse ;  /* 0x000000280f3c7824 */ /* 0x100fe200078e0232 */
[----:B------:R-:W-:Y:S01]  /*1920*/  LEA R29, R40, R29, 0x3 ;  /* 0x0000001d281d7211 */ /* 0x000fe200078e18ff */
[----:B------:R-:W3:Y:S01]  /*1930*/  LDS.64 R30, [R30] ;  /* 0x000000001e1e7984 */ /* 0x000ee20000000a00 */
[----:B------:R-:W-:Y:S01]  /*1940*/  IMAD R117, R117, 0x28, R50 ;  /* 0x0000002875757824 */ /* 0x000fe200078e0232 */
[----:B------:R-:W-:-:S02]  /*1950*/  IADD3 R24, PT, PT, R52, 0x74, RZ ;  /* 0x0000007434187810 */ /* 0x000fc40007ffe0ff */
[C---:B------:R-:W-:Y:S02]  /*1960*/  LEA R25, R40.reuse, R25, 0x3 ;  /* 0x0000001928197211 */ /* 0x040fe400078e18ff */
[----:B------:R-:W-:Y:S02]  /*1970*/  SHF.R.U32.HI R12, RZ, 0x2, R28 ;  /* 0x00000002ff0c7819 */ /* 0x000fe4000001161c */
[----:B------:R-:W4:Y:S01]  /*1980*/  LDS.64 R28, [R29] ;  /* 0x000000001d1c7984 */ /* 0x000f220000000a00 */
[----:B------:R-:W-:Y:S02]  /*1990*/  LEA R20, R40, R117, 0x3 ;  /* 0x0000007528147211 */ /* 0x000fe400078e18ff */
[----:B------:R-:W-:Y:S01]  /*19a0*/  SHF.R.U32.HI R123, RZ, 0x2, R24 ;  /* 0x00000002ff7b7819 */ /* 0x000fe20000011618 */
[--C-:B------:R-:W-:Y:S01]  /*19b0*/  IMAD R56, R12, 0x28, R50.reuse ;  /* 0x000000280c387824 */ /* 0x100fe200078e0232 */
[----:B------:R-:W4:Y:S01]  /*19c0*/  LDS.64 R24, [R25] ;  /* 0x0000000019187984 */ /* 0x000f220000000a00 */
[----:B------:R-:W-:Y:S01]  /*19d0*/  LEA R16, R40, R119, 0x3 ;  /* 0x0000007728107211 */ /* 0x000fe200078e18ff */
[----:B------:R-:W-:Y:S01]  /*19e0*/  IMAD R119, R66, 0x28, R50 ;  /* 0x0000002842777824 */ /* 0x000fe200078e0232 */
[----:B------:R-:W-:Y:S01]  /*19f0*/  SHF.R.U32.HI R13, RZ, 0x2, R58 ;  /* 0x00000002ff0d7819 */ /* 0x000fe2000001163a */
[----:B------:R-:W4:Y:S01]  /*1a00*/  LDS.64 R20, [R20] ;  /* 0x0000000014147984 */ /* 0x000f220000000a00 */
[--C-:B------:R-:W-:Y:S01]  /*1a10*/  IMAD R58, R14, 0x28, R50.reuse ;  /* 0x000000280e3a7824 */ /* 0x100fe200078e0232 */
[----:B------:R-:W-:Y:S01]  /*1a20*/  LEA R14, R40, R121, 0x3 ;  /* 0x00000079280e7211 */ /* 0x000fe200078e18ff */
[----:B------:R-:W-:Y:S01]  /*1a30*/  IMAD R123, R123, 0x28, R50 ;  /* 0x000000287b7b7824 */ /* 0x000fe200078e0232 */
[----:B------:R-:W4:Y:S01]  /*1a40*/  LDS.64 R16, [R16] ;  /* 0x0000000010107984 */ /* 0x000f220000000a00 */
[----:B------:R-:W-:Y:S01]  /*1a50*/  IADD3 R52, PT, PT, R52, 0x9c, RZ ;  /* 0x0000009c34347810 */ /* 0x000fe20007ffe0ff */
[----:B0-----:R-:W-:Y:S01]  /*1a60*/  FADD.FTZ R115, R115, R18 ;  /* 0x0000001273737221 */ /* 0x001fe20000010000 */
[----:B------:R-:W-:Y:S01]  /*1a70*/  FADD.FTZ R54, R54, R19 ;  /* 0x0000001336367221 */ /* 0x000fe20000010000 */
[----:B------:R-:W0:Y:S01]  /*1a80*/  LDS.64 R14, [R14] ;  /* 0x000000000e0e7984 */ /* 0x000e220000000a00 */
[----:B------:R-:W-:Y:S01]  /*1a90*/  LEA R12, R40, R123, 0x3 ;  /* 0x0000007b280c7211 */ /* 0x000fe200078e18ff */
[----:B------:R-:W-:Y:S01]  /*1aa0*/  IMAD R123, R13, 0x28, R50 ;  /* 0x000000280d7b7824 */ /* 0x000fe200078e0232 */
[----:B------:R-:W-:Y:S01]  /*1ab0*/  SHF.R.U32.HI R68, RZ, 0x2, R52 ;  /* 0x00000002ff447819 */ /* 0x000fe20000011634 */
[--C-:B------:R-:W-:Y:S01]  /*1ac0*/  IMAD R52, R10, 0x28, R50.reuse ;  /* 0x000000280a347824 */ /* 0x100fe200078e0232 */
[----:B------:R-:W-:Y:S01]  /*1ad0*/  LEA R10, R40, R125, 0x3 ;  /* 0x0000007d280a7211 */ /* 0x000fe200078e18ff */
[----:B------:R-:W-:Y:S01]  /*1ae0*/  IMAD R121, R64, 0x28, R50 ;  /* 0x0000002840797824 */ /* 0x000fe200078e0232 */
[----:B------:R-:W0:Y:S01]  /*1af0*/  LDS.64 R12, [R12] ;  /* 0x000000000c0c7984 */ /* 0x000e220000000a00 */
[----:B-1----:R-:W-:Y:S01]  /*1b00*/  FADD.FTZ R115, R115, R22 ;  /* 0x0000001673737221 */ /* 0x002fe20000010000 */
[----:B------:R-:W-:Y:S01]  /*1b10*/  LEA R18, R40, R52, 0x3 ;  /* 0x0000003428127211 */ /* 0x000fe200078e18ff */
[----:B------:R-:W-:Y:S01]  /*1b20*/  FADD.FTZ R54, R54, R23 ;  /* 0x0000001736367221 */ /* 0x000fe20000010000 */
[----:B------:R-:W1:Y:S01]  /*1b30*/  LDS.64 R10, [R10] ;  /* 0x000000000a0a7984 */ /* 0x000e620000000a00 */
[C---:B------:R-:W-:Y:S01]  /*1b40*/  LEA R22, R40.reuse, R56, 0x3 ;  /* 0x0000003828167211 */ /* 0x040fe200078e18ff */
        /* <DEDUP_REMOVED lines=8> */
[----:B------:R-:W-:-:S02]  /*1bd0*/  IMAD R117, R68, 0x28, R50 ;  /* 0x0000002844757824 */ /* 0x000fc400078e0232 */
        /* <DEDUP_REMOVED lines=17> */
[----:B0-----:R-:W-:Y:S01]  /*1cf0*/  FADD.FTZ R115, R115, R14 ;  /* 0x0000000e73737221 */ /* 0x001fe20000010000 */
[----:B------:R-:W-:Y:S01]  /*1d00*/  LEA R14, R40, R117, 0x3 ;  /* 0x00000075280e7211 */ /* 0x000fe200078e18ff */
[----:B------:R-:W-:Y:S01]  /*1d10*/  FADD.FTZ R54, R54, R15 ;  /* 0x0000000f36367221 */ /* 0x000fe20000010000 */
[----:B------:R-:W0:Y:S01]  /*1d20*/  LDS.64 R16, [R16] ;  /* 0x0000000010107984 */ /* 0x000e220000000a00 */
[----:B------:R-:W-:-:S03]  /*1d30*/  FADD.FTZ R115, R115, R12 ;  /* 0x0000000c73737221 */ /* 0x000fc60000010000 */
        /* <DEDUP_REMOVED lines=8> */
[----:B------:R-:W-:-:S03]  /*1dc0*/  FADD.FTZ R115, R115, R26 ;  /* 0x0000001a73737221 */ /* 0x000fc60000010000 */
[----:B------:R-:W-:Y:S01]  /*1dd0*/  FADD.FTZ R54, R54, R27 ;  /* 0x0000001b36367221 */ /* 0x000fe20000010000 */
[----:B----4-:R-:W-:-:S03]  /*1de0*/  FADD.FTZ R115, R115, R30 ;  /* 0x0000001e73737221 */ /* 0x010fc60000010000 */
        /* <DEDUP_REMOVED lines=10> */
[----:B------:R-:W-:-:S07]  /*1e90*/  FADD.FTZ R12, R54, R15 ;  /* 0x0000000f360c7221 */ /* 0x000fce0000010000 */
.L_x_745:
[----:B------:R-:W-:Y:S05]  /*1ea0*/  BSYNC.RECONVERGENT B0 ;  /* 0x0000000000007941 */ /* 0x000fea0003800200 */
.L_x_744:
[----:B------:R-:W0:Y:S01]  /*1eb0*/  SHFL.BFLY PT, R10, R13, 0x2, 0x1f ;  /* 0x0c401f000d0a7f89 */ /* 0x000e2200000e0000 */
[C---:B------:R-:W-:Y:S02]  /*1ec0*/  LOP3.LUT P2, RZ, R32.reuse, 0x3fb, RZ, 0xc0, !PT ;  /* 0x000003fb20ff7812 */ /* 0x040fe4000784c0ff */
[C---:B------:R-:W-:Y:S01]  /*1ed0*/  ISETP.NE.AND P3, PT, R32.reuse, RZ, PT ;  /* 0x000000ff2000720c */ /* 0x040fe20003f65270 */
[----:B------:R-:W1:Y:S01]  /*1ee0*/  SHFL.BFLY PT, R11, R12, 0x2, 0x1f ;  /* 0x0c401f000c0b7f89 */ /* 0x000e6200000e0000 */
[----:B------:R-:W-:-:S09]  /*1ef0*/  ISETP.GT.U32.AND P1, PT, R32, 0xf, PT ;  /* 0x0000000f2000780c */ /* 0x000fd20003f24070 */
[----:B------:R-:W-:-:S05]  /*1f00*/  @!P2 IMAD R18, R36, R37, UR9 ;  /* 0x000000092412ae24 */ /* 0x000fca000f8e0225 */
[----:B------:R-:W-:Y:S01]  /*1f10*/  @!P2 LEA R19, R18, R43, 0x5 ;  /* 0x0000002b1213a211 */ /* 0x000fe200078e28ff */
[----:B0-----:R-:W-:Y:S01]  /*1f20*/  FADD.FTZ R14, R10, R13 ;  /* 0x0000000d0a0e7221 */ /* 0x001fe20000010000 */
[----:B-1----:R-:W-:-:S04]  /*1f30*/  FADD.FTZ R15, R11, R12 ;  /* 0x0000000c0b0f7221 */ /* 0x002fc80000010000 */
[----:B------:R-:W0:Y:S01]  /*1f40*/  SHFL.BFLY PT, R17, R14, 0x1, 0x1f ;  /* 0x0c201f000e117f89 */ /* 0x000e2200000e0000 */
[----:B------:R-:W1:Y:S01]  /*1f50*/  @!P2 LDC.64 R10, c[0x0][0x3b8] ;  /* 0x0000ee00ff0aab82 */ /* 0x000e620000000a00 */
[----:B------:R-:W-:Y:S02]  /*1f60*/  CS2R R12, SRZ ;  /* 0x00000000000c7805 */ /* 0x000fe4000001ff00 */
[----:B------:R-:W2:Y:S01]  /*1f70*/  SHFL.BFLY PT, R16, R15, 0x1, 0x1f ;  /* 0x0c201f000f107f89 */ /* 0x000ea200000e0000 */
[----:B0-----:R-:W-:Y:S01]  /*1f80*/  FADD.FTZ R18, R14, R17 ;  /* 0x000000110e127221 */ /* 0x001fe20000010000 */
[----:B-1----:R-:W-:-:S04]  /*1f90*/  @!P2 IMAD.WIDE.U32 R10, R19, 0x4, R10 ;  /* 0x00000004130aa825 */ /* 0x002fc800078e000a */
        /* <DEDUP_REMOVED lines=8> */
.L_x_747:
[----:B------:R-:W2:Y:S04]  /*2020*/  LD.E.STRONG.GPU R11, desc[UR10][R112.64] ;  /* 0x0000000a700b7980 */ /* 0x000ea8000c10f900 */
[----:B--2---:R-:W-:Y:S01]  /*2030*/  CCTL.IVALL ;  /* 0x00000000ff00798f */ /* 0x004fe20002000000 */
[----:B------:R-:W-:Y:S05]  /*2040*/  YIELD ;  /* 0x0000000000007946 */ /* 0x000fea0003800000 */
[----:B-----5:R-:W-:-:S04]  /*2050*/  LOP3.LUT R11, R11, R10, RZ, 0x3c, !PT ;  /* 0x0000000a0b0b7212 */ /* 0x020fc800078e3cff */
[----:B------:R-:W-:-:S13]  /*2060*/  ISETP.GT.AND P2, PT, R11, -0x1, PT ;  /* 0xffffffff0b00780c */ /* 0x000fda0003f44270 */
[----:B------:R-:W-:Y:S05]  /*2070*/  @P2 BRA `(.L_x_747) ;  /* 0xfffffffc00e82947 */ /* 0x000fea000383ffff */
.L_x_746:
        /* <DEDUP_REMOVED lines=11> */
.L_x_749:
[----:B------:R-:W-:Y:S05]  /*2130*/  BSYNC.RECONVERGENT B0 ;  /* 0x0000000000007941 */ /* 0x000fea0003800200 */
.L_x_748:
[----:B0-----:R-:W0:Y:S01]  /*2140*/  SHFL.BFLY PT, R10, R13, 0x4, 0x1f ;  /* 0x0c801f000d0a7f89 */ /* 0x001e2200000e0000 */
[----:B------:R-:W-:Y:S01]  /*2150*/  LOP3.LUT P1, RZ, R32, 0x3f7, RZ, 0xc0, !PT ;  /* 0x000003f720ff7812 */ /* 0x000fe2000782c0ff */
[----:B------:R-:W-:Y:S01]  /*2160*/  BSSY.RECONVERGENT B0, `(.L_x_750) ;  /* 0x0000022000007945 */ /* 0x000fe20003800200 */
[----:B-----5:R-:W-:Y:S01]  /*2170*/  PRMT R28, R6, 0x7632, R28 ;  /* 0x00007632061c7816 */ /* 0x020fe2000000001c */
[----:B------:R-:W1:Y:S01]  /*2180*/  SHFL.BFLY PT, R11, R12, 0x4, 0x1f ;  /* 0x0c801f000c0b7f89 */ /* 0x000e6200000e0000 */
[----:B------:R-:W-:Y:S02]  /*2190*/  PRMT R29, R4, 0x7632, R29 ;  /* 0x00007632041d7816 */ /* 0x000fe4000000001d */
[----:B------:R-:W-:Y:S01]  /*21a0*/  PRMT R74, R5, 0x7632, R74 ;  /* 0x00007632054a7816 */ /* 0x000fe2000000004a */
        /* <DEDUP_REMOVED lines=9> */
[----:B------:R-:W-:Y:S01]  /*2240*/  @!P1 FMUL.FTZ R12, R16, 2.4414062863797880709e-05 ;  /* 0x37cccccd100c9820 */ /* 0x000fe20000410000 */
[----:B-1----:R-:W-:Y:S01]  /*2250*/  FADD.FTZ R17, R14, R17 ;  /* 0x000000110e117221 */ /* 0x002fe20000010000 */
[----:B------:R-:W-:Y:S02]  /*2260*/  PRMT R14, R7, 0x7632, R14 ;  /* 0x00007632070e7816 */ /* 0x000fe4000000000e */
[----:B------:R-:W-:-:S04]  /*2270*/  @!P1 FMUL.FTZ R10, R12, R12 ;  /* 0x0000000c0c0a9220 */ /* 0x000fc80000410000 */
[----:B------:R-:W-:-:S05]  /*2280*/  @!P1 FFMA.FTZ R10, R17, 2.4414062863797880709e-05, -R10 ;  /* 0x37cccccd110a9823 */ /* 0x000fca000001080a */
[----:B------:R-:W-:-:S05]  /*2290*/  @!P1 FMNMX.FTZ R13, RZ, R10, !PT ;  /* 0x0000000aff0d9209 */ /* 0x000fca0007810000 */
[----:B------:R0:W-:Y:S01]  /*22a0*/  @!P1 STS.64 [R32+UR4], R12 ;  /* 0x0000000c20009988 */ /* 0x0001e20008000a04 */
[----:B------:R-:W-:Y:S01]  /*22b0*/  BAR.SYNC.DEFER_BLOCKING 0x0 ;  /* 0x0000000000007b1d */ /* 0x000fe20000010000 */
[----:B------:R-:W-:-:S04]  /*22c0*/  IADD3 R39, P1, PT, R39, 0x12, RZ ;  /* 0x0000001227277810 */ /* 0x000fc80007f3e0ff */
[----:B------:R-:W-:Y:S01]  /*22d0*/  IADD3.X R38, PT, PT, RZ, R38, RZ, P1, !PT ;  /* 0x00000026ff267210 */ /* 0x000fe20000ffe4ff */
[----:B------:R-:W-:Y:S08]  /*22e0*/  @P0 BRA `(.L_x_751) ;  /* 0x0000000000240947 */ /* 0x000ff00003800000 */
[----:B------:R-:W1:Y:S01]  /*22f0*/  LDS.64 R10, [R44] ;  /* 0x000000002c0a7984 */ /* 0x000e620000000a00 */
[----:B------:R-:W2:Y:S01]  /*2300*/  LDCU.64 UR6, c[0x0][0x3b0] ;  /* 0x00007600ff0677ac */ /* 0x000ea20008000a00 */
[----:B0-----:R-:W-:-:S04]  /*2310*/  IADD3 R12, PT, PT, R111, R32, RZ ;  /* 0x000000206f0c7210 */ /* 0x001fc80007ffe0ff */
[----:B------:R-:W-:-:S04]  /*2320*/  SHF.L.U32 R12, R12, 0x1, RZ ;  /* 0x000000010c0c7819 */ /* 0x000fc800000006ff */
[----:B------:R-:W-:-:S04]  /*2330*/  LEA R13, P1, R45, R12, 0x5 ;  /* 0x0000000c2d0d7211 */ /* 0x000fc800078228ff */
[----:B------:R-:W-:Y:S02]  /*2340*/  LEA.HI.X R46, R45, RZ, R46, 0x5, P1 ;  /* 0x000000ff2d2e7211 */ /* 0x000fe400008f2c2e */
[----:B--2---:R-:W-:-:S04]  /*2350*/  LEA R12, P1, R13, UR6, 0x2 ;  /* 0x000000060d0c7c11 */ /* 0x004fc8000f8210ff */
[----:B------:R-:W-:-:S05]  /*2360*/  LEA.HI.X R13, R13, UR7, R46, 0x2, P1 ;  /* 0x000000070d0d7c11 */ /* 0x000fca00088f142e */
[----:B-1----:R1:W-:Y:S04]  /*2370*/  STG.E.64 desc[UR10][R12.64], R10 ;  /* 0x0000000a0c007986 */ /* 0x0023e8000c101b0a */
.L_x_751:
[----:B------:R-:W-:Y:S05]  /*2380*/  BSYNC.RECONVERGENT B0 ;  /* 0x0000000000007941 */ /* 0x000fea0003800200 */
.L_x_750:
        /* <DEDUP_REMOVED lines=10> */
[----:B------:R-:W-:Y:S02]  /*2430*/  SHF.L.U32 R29, R29, 0x10, RZ ;  /* 0x000000101d1d7819 */ /* 0x000fe400000006ff */
[----:B------:R-:W-:Y:S01]  /*2440*/  LOP3.LUT R37, R37, 0x1, RZ, 0x3c, !PT ;  /* 0x0000000125257812 */ /* 0x000fe200078e3cff */
[----:B--2---:R-:W-:Y:S01]  /*2450*/  ULEA UR5, UR6, UR5, 0x18 ;  /* 0x0000000506057291 */ /* 0x004fe2000f8ec0ff */
[----:B------:R-:W2:Y:S05]  /*2460*/  LDCU.64 UR6, c[0x0][0x380] ;  /* 0x00007000ff0677ac */ /* 0x000eaa0008000a00 */
[----:B------:R-:W-:-:S05]  /*2470*/  LEA R8, R8, UR5, 0x3 ;  /* 0x0000000508087c11 */ /* 0x000fca000f8e18ff */
[----:B------:R-:W3:Y:S01]  /*2480*/  LDCU UR5, c[0x0][0x3a0] ;  /* 0x00007400ff0577ac */ /* 0x000ee20008000800 */
[----:B------:R-:W3:Y:S02]  /*2490*/  LDS.64 R8, [R8] ;  /* 0x0000000008087984 */ /* 0x000ee40000000a00 */
[----:B---3--:R-:W-:Y:S01]  /*24a0*/  FADD.FTZ R9, R9, UR5 ;  /* 0x0000000509097e21 */ /* 0x008fe20008010000 */
[--C-:B-1----:R-:W-:Y:S01]  /*24b0*/  FADD.FTZ R10, R3, -R8.reuse ;  /* 0x80000008030a7221 */ /* 0x102fe20000010000 */
[--C-:B------:R-:W-:Y:S01]  /*24c0*/  FADD.FTZ R6, R51, -R8.reuse ;  /* 0x8000000833067221 */ /* 0x100fe20000010000 */
[--C-:B------:R-:W-:Y:S01]  /*24d0*/  FADD.FTZ R4, R49, -R8.reuse ;  /* 0x8000000831047221 */ /* 0x100fe20000010000 */
[----:B------:R-:W-:Y:S01]  /*24e0*/  SHF.L.U32 R51, R5, 0x10, RZ ;  /* 0x0000001005337819 */ /* 0x000fe200000006ff */
[--C-:B------:R-:W-:Y:S01]  /*24f0*/  FADD.FTZ R72, R89, -R8.reuse ;  /* 0x8000000859487221 */ /* 0x100fe20000010000 */
[----:B------:R-:W1:Y:S01]  /*2500*/  MUFU.RSQ R9, R9 ;  /* 0x0000000900097308 */ /* 0x000e620000001400 */
[----:B------:R-:W-:Y:S01]  /*2510*/  SHF.L.U32 R49, R14, 0x10, RZ ;  /* 0x000000100e317819 */ /* 0x000fe200000006ff */
[--C-:B------:R-:W-:Y:S01]  /*2520*/  FADD.FTZ R14, R63, -R8.reuse ;  /* 0x800000083f0e7221 */ /* 0x100fe20000010000 */
[--C-:B------:R-:W-:Y:S01]  /*2530*/  FADD.FTZ R16, R67, -R8.reuse ;  /* 0x8000000843107221 */ /* 0x100fe20000010000 */
        /* <DEDUP_REMOVED lines=10> */
[C---:B-1----:R-:W-:Y:S01]  /*25e0*/  FMUL.FTZ R10, R9.reuse, R10 ;  /* 0x0000000a090a7220 */ /* 0x042fe20000410000 */
[C---:B------:R-:W-:Y:S01]  /*25f0*/  FMUL.FTZ R6, R9.reuse, R6 ;  /* 0x0000000609067220 */ /* 0x040fe20000410000 */
[----:B------:R-:W-:Y:S01]  /*2600*/  FMUL.FTZ R31, R9, R72 ;  /* 0x00000048091f7220 */ /* 0x000fe20000410000 */
[--C-:B------:R-:W-:Y:S01]  /*2610*/  FADD.FTZ R72, R91, -R8.reuse ;  /* 0x800000085b487221 */ /* 0x100fe20000010000 */
[----:B------:R-:W-:Y:S01]  /*2620*/  FFMA.FTZ R3, R10, R24, R25 ;  /* 0x000000180a037223 */ /* 0x000fe20000010019 */
[--C-:B------:R-:W-:Y:S01]  /*2630*/  FADD.FTZ R10, R53, -R8.reuse ;  /* 0x80000008350a7221 */ /* 0x100fe20000010000 */
[----:B------:R-:W-:Y:S01]  /*2640*/  FFMA.FTZ R5, R6, R46, R51 ;  /* 0x0000002e06057223 */ /* 0x000fe20000010033 */
[----:B------:R-:W-:Y:S01]  /*2650*/  FMUL.FTZ R13, R9, R14 ;  /* 0x0000000e090d7220 */ /* 0x000fe20000410000 */
[--C-:B------:R-:W-:Y:S01]  /*2660*/  FADD.FTZ R14, R65, -R8.reuse ;  /* 0x80000008410e7221 */ /* 0x100fe20000010000 */
[----:B------:R-:W-:Y:S01]  /*2670*/  FMUL.FTZ R7, R9, R10 ;  /* 0x0000000a09077220 */ /* 0x000fe20000410000 */
[--C-:B------:R-:W-:Y:S01]  /*2680*/  FADD.FTZ R10, R55, -R8.reuse ;  /* 0x80000008370a7221 */ /* 0x100fe20000010000 */
[----:B------:R-:W-:Y:S01]  /*2690*/  FMUL.FTZ R65, R9, R72 ;  /* 0x0000004809417220 */ /* 0x000fe20000410000 */
[----:B------:R-:W-:Y:S01]  /*26a0*/  FADD.FTZ R72, R93, -R8 ;  /* 0x800000085d487221 */ /* 0x000fe20000010000 */
[----:B------:R-:W-:Y:S01]  /*26b0*/  FFMA.FTZ R6, R7, R49, R74 ;  /* 0x0000003107067223 */ /* 0x000fe2000001004a */
[----:B------:R-:W-:Y:S01]  /*26c0*/  FMUL.FTZ R7, R9, R10 ;  /* 0x0000000a09077220 */ /* 0x000fe20000410000 */
[--C-:B------:R-:W-:Y:S01]  /*26d0*/  FADD.FTZ R10, R57, -R8.reuse ;  /* 0x80000008390a7221 */ /* 0x100fe20000010000 */
[----:B------:R-:W-:Y:S01]  /*26e0*/  FMUL.FTZ R21, R3, -1.4426950216293334961 ;  /* 0xbfb8aa3b03157820 */ /* 0x000fe20000410000 */
[----:B------:R-:W-:Y:S01]  /*26f0*/  FMUL.FTZ R67, R9, R72 ;  /* 0x0000004809437220 */ /* 0x000fe20000410000 */
[--C-:B------:R-:W-:Y:S01]  /*2700*/  FADD.FTZ R72, R95, -R8.reuse ;  /* 0x800000085f487221 */ /* 0x100fe20000010000 */
[C---:B------:R-:W-:Y:S01]  /*2710*/  FMUL.FTZ R10, R9.reuse, R10 ;  /* 0x0000000a090a7220 */ /* 0x040fe20000410000 */
[C---:B------:R-:W-:Y:S01]  /*2720*/  FMUL.FTZ R15, R9.reuse, R16 ;  /* 0x00000010090f7220 */ /* 0x040fe20000410000 */
[----:B------:R-:W-:Y:S01]  /*2730*/  FMUL.FTZ R11, R9, R12 ;  /* 0x0000000c090b7220 */ /* 0x000fe20000410000 */
[--C-:B------:R-:W-:Y:S01]  /*2740*/  FADD.FTZ R16, R69, -R8.reuse ;  /* 0x8000000845107221 */ /* 0x100fe20000010000 */
[--C-:B------:R-:W-:Y:S01]  /*2750*/  FFMA.FTZ R10, R28, R10, R29.reuse ;  /* 0x0000000a1c0a7223 */ /* 0x100fe2000001001d */
[C---:B------:R-:W-:Y:S01]  /*2760*/  FMUL.FTZ R17, R9.reuse, R18 ;  /* 0x0000001209117220 */ /* 0x040fe20000410000 */
[C---:B------:R-:W-:Y:S01]  /*2770*/  FMUL.FTZ R19, R9.reuse, R20 ;  /* 0x0000001409137220 */ /* 0x040fe20000410000 */
[C---:B------:R-:W-:Y:S01]  /*2780*/  FMUL.FTZ R23, R9.reuse, R26 ;  /* 0x0000001a09177220 */ /* 0x040fe20000410000 */
[----:B------:R-:W-:Y:S01]  /*2790*/  FMUL.FTZ R62, R10, -1.4426950216293334961 ;  /* 0xbfb8aa3b0a3e7820 */ /* 0x000fe20000410000 */
[----:B------:R-:W-:Y:S01]  /*27a0*/  FMUL.FTZ R27, R9, R30 ;  /* 0x0000001e091b7220 */ /* 0x000fe20000410000 */
[--C-:B------:R-:W-:Y:S01]  /*27b0*/  FADD.FTZ R12, R61, -R8.reuse ;  /* 0x800000083d0c7221 */ /* 0x100fe20000010000 */
[--C-:B------:R-:W-:Y:S01]  /*27c0*/  FADD.FTZ R18, R73, -R8.reuse ;  /* 0x8000000849127221 */ /* 0x100fe20000010000 */
[--C-:B------:R-:W-:Y:S01]  /*27d0*/  FADD.FTZ R20, R77, -R8.reuse ;  /* 0x800000084d147221 */ /* 0x100fe20000010000 */
[--C-:B------:R-:W-:Y:S01]  /*27e0*/  FADD.FTZ R26, R83, -R8.reuse ;  /* 0x80000008531a7221 */ /* 0x100fe20000010000 */
[--C-:B------:R-:W-:Y:S01]  /*27f0*/  FADD.FTZ R30, R87, -R8.reuse ;  /* 0x80000008571e7221 */ /* 0x100fe20000010000 */
[C---:B------:R-:W-:Y:S01]  /*2800*/  FMUL.FTZ R71, R9.reuse, R72 ;  /* 0x0000004809477220 */ /* 0x040fe20000410000 */
[C---:B------:R-:W-:Y:S01]  /*2810*/  FMUL.FTZ R75, R9.reuse, R76 ;  /* 0x0000004c094b7220 */ /* 0x040fe20000410000 */
[----:B------:R-:W0:Y:S01]  /*2820*/  MUFU.EX2 R21, R21 ;  /* 0x0000001500157308 */ /* 0x000e220000000800 */
[----:B------:R-:W-:Y:S01]  /*2830*/  FMUL.FTZ R14, R9, R14 ;  /* 0x0000000e090e7220 */ /* 0x000fe20000410000 */
[--C-:B------:R-:W-:Y:S01]  /*2840*/  FADD.FTZ R72, R97, -R8.reuse ;  /* 0x8000000861487221 */ /* 0x100fe20000010000 */
[--C-:B------:R-:W-:Y:S01]  /*2850*/  FADD.FTZ R76, R101, -R8.reuse ;  /* 0x80000008654c7221 */ /* 0x100fe20000010000 */
[C---:B------:R-:W-:Y:S01]  /*2860*/  FMUL.FTZ R4, R9.reuse, R4 ;  /* 0x0000000409047220 */ /* 0x040fe20000410000 */
[----:B------:R-:W-:Y:S01]  /*2870*/  FMUL.FTZ R16, R9, R16 ;  /* 0x0000001009107220 */ /* 0x000fe20000410000 */
[----:B------:R-:W-:Y:S01]  /*2880*/  FADD.FTZ R8, R109, -R8 ;  /* 0x800000086d087221 */ /* 0x000fe20000010000 */
[C---:B------:R-:W-:Y:S01]  /*2890*/  FMUL.FTZ R12, R9.reuse, R12 ;  /* 0x0000000c090c7220 */ /* 0x040fe20000410000 */
[----:B------:R-:W1:Y:S01]  /*28a0*/  MUFU.EX2 R62, R62 ;  /* 0x0000003e003e7308 */ /* 0x000e620000000800 */
[C---:B------:R-:W-:Y:S01]  /*28b0*/  FMUL.FTZ R18, R9.reuse, R18 ;  /* 0x0000001209127220 */ /* 0x040fe20000410000 */
[C---:B------:R-:W-:Y:S01]  /*28c0*/  FMUL.FTZ R20, R9.reuse, R20 ;  /* 0x0000001409147220 */ /* 0x040fe20000410000 */
[C---:B------:R-:W-:Y:S01]  /*28d0*/  FMUL.FTZ R26, R9.reuse, R26 ;  /* 0x0000001a091a7220 */ /* 0x040fe20000410000 */
[C---:B------:R-:W-:Y:S01]  /*28e0*/  FMUL.FTZ R30, R9.reuse, R30 ;  /* 0x0000001e091e7220 */ /* 0x040fe20000410000 */
[----:B------:R-:W-:Y:S01]  /*28f0*/  FFMA.FTZ R14, R28, R14, R29 ;  /* 0x0000000e1c0e7223 */ /* 0x000fe2000001001d */
[C---:B------:R-:W-:Y:S01]  /*2900*/  FMUL.FTZ R22, R9.reuse, R22 ;  /* 0x0000001609167220 */ /* 0x040fe20000410000 */
[C---:B------:R-:W-:Y:S01]  /*2910*/  FMUL.FTZ R72, R9.reuse, R72 ;  /* 0x0000004809487220 */ /* 0x040fe20000410000 */
[C---:B------:R-:W-:Y:S01]  /*2920*/  FMUL.FTZ R76, R9.reuse, R76 ;  /* 0x0000004c094c7220 */ /* 0x040fe20000410000 */
[----:B------:R-:W-:Y:S01]  /*2930*/  FMUL.FTZ R88, R9, R88 ;  /* 0x0000005809587220 */ /* 0x000fe20000410000 */
[----:B------:R-:W-:Y:S01]  /*2940*/  FFMA.FTZ R15, R46, R15, R51 ;  /* 0x0000000f2e0f7223 */ /* 0x000fe20000010033 */
[----:B------:R-:W-:Y:S01]  /*2950*/  FFMA.FTZ R4, R4, R28, R29 ;  /* 0x0000001c04047223 */ /* 0x000fe2000001001d */
[--C-:B------:R-:W-:Y:S01]  /*2960*/  FFMA.FTZ R16, R49, R16, R74.reuse ;  /* 0x0000001031107223 */ /* 0x100fe2000001004a */
[C---:B------:R-:W-:Y:S01]  /*2970*/  FMUL.FTZ R84, R9.reuse, R84 ;  /* 0x0000005409547220 */ /* 0x040fe20000410000 */
[C---:B------:R-:W-:Y:S01]  /*2980*/  FMUL.FTZ R86, R9.reuse, R86 ;  /* 0x0000005609567220 */ /* 0x040fe20000410000 */
[----:B------:R-:W-:Y:S01]  /*2990*/  FMUL.FTZ R8, R9, R8 ;  /* 0x0000000809087220 */ /* 0x000fe20000410000 */
[----:B------:R-:W-:Y:S01]  /*29a0*/  FFMA.FTZ R7, R24, R7, R25 ;  /* 0x0000000718077223 */ /* 0x000fe20000010019 */
[----:B------:R-:W-:Y:S01]  /*29b0*/  FFMA.FTZ R11, R46, R11, R51 ;  /* 0x0000000b2e0b7223 */ /* 0x000fe20000010033 */
[C-C-:B------:R-:W-:Y:S01]  /*29c0*/  FFMA.FTZ R12, R49.reuse, R12, R74.reuse ;  /* 0x0000000c310c7223 */ /* 0x140fe2000001004a */
[----:B------:R-:W-:Y:S01]  /*29d0*/  FFMA.FTZ R18, R28, R18, R29 ;  /* 0x000000121c127223 */ /* 0x000fe2000001001d */
[C-C-:B------:R-:W-:Y:S01]  /*29e0*/  FFMA.FTZ R19, R46.reuse, R19, R51.reuse ;  /* 0x000000132e137223 */ /* 0x140fe20000010033 */
[C-C-:B------:R-:W-:Y:S01]  /*29f0*/  FFMA.FTZ R20, R49.reuse, R20, R74.reuse ;  /* 0x0000001431147223 */ /* 0x140fe2000001004a */
[----:B------:R-:W-:Y:S01]  /*2a00*/  FFMA.FTZ R26, R46, R26, R51 ;  /* 0x0000001a2e1a7223 */ /* 0x000fe20000010033 */
[----:B------:R-:W-:Y:S01]  /*2a10*/  FFMA.FTZ R30, R24, R30, R25 ;  /* 0x0000001e181e7223 */ /* 0x000fe20000010019 */
[C-C-:B------:R-:W-:Y:S01]  /*2a20*/  FFMA.FTZ R65, R46.reuse, R65, R51.reuse ;  /* 0x000000412e417223 */ /* 0x140fe20000010033 */
[----:B------:R-:W-:Y:S01]  /*2a30*/  FFMA.FTZ R75, R46, R75, R51 ;  /* 0x0000004b2e4b7223 */ /* 0x000fe20000010033 */
[--C-:B------:R-:W-:Y:S01]  /*2a40*/  FFMA.FTZ R13, R24, R13, R25.reuse ;  /* 0x0000000d180d7223 */ /* 0x100fe20000010019 */
[----:B------:R-:W-:Y:S01]  /*2a50*/  FMUL.FTZ R60, R14, -1.4426950216293334961 ;  /* 0xbfb8aa3b0e3c7820 */ /* 0x000fe20000410000 */
[----:B------:R-:W-:Y:S01]  /*2a60*/  FFMA.FTZ R22, R24, R22, R25 ;  /* 0x0000001618167223 */ /* 0x000fe20000010019 */
[----:B------:R-:W-:Y:S01]  /*2a70*/  FFMA.FTZ R23, R28, R23, R29 ;  /* 0x000000171c177223 */ /* 0x000fe2000001001d */
[----:B------:R-:W-:Y:S01]  /*2a80*/  FFMA.FTZ R71, R24, R71, R25 ;  /* 0x0000004718477223 */ /* 0x000fe20000010019 */
[----:B------:R-:W-:Y:S01]  /*2a90*/  FFMA.FTZ R72, R28, R72, R29 ;  /* 0x000000481c487223 */ /* 0x000fe2000001001d */
[--C-:B------:R-:W-:Y:S01]  /*2aa0*/  FFMA.FTZ R76, R49, R76, R74.reuse ;  /* 0x0000004c314c7223 */ /* 0x100fe2000001004a */
[----:B------:R-:W-:Y:S01]  /*2ab0*/  FFMA.FTZ R46, R46, R88, R51 ;  /* 0x000000582e2e7223 */ /* 0x000fe20000010033 */
[----:B------:R-:W-:Y:S01]  /*2ac0*/  FMUL.FTZ R59, R15, -1.4426950216293334961 ;  /* 0xbfb8aa3b0f3b7820 */ /* 0x000fe20000410000 */
[----:B------:R-:W-:Y:S01]  /*2ad0*/  FFMA.FTZ R17, R24, R17, R25 ;  /* 0x0000001118117223 */ /* 0x000fe20000010019 */
[C-C-:B------:R-:W-:Y:S01]  /*2ae0*/  FFMA.FTZ R27, R49.reuse, R27, R74.reuse ;  /* 0x0000001b311b7223 */ /* 0x140fe2000001004a */
[----:B------:R-:W-:Y:S01]  /*2af0*/  FFMA.FTZ R31, R28, R31, R29 ;  /* 0x0000001f1c1f7223 */ /* 0x000fe2000001001d */
[C-C-:B------:R-:W-:Y:S01]  /*2b00*/  FFMA.FTZ R67, R49.reuse, R67, R74.reuse ;  /* 0x0000004331437223 */ /* 0x140fe2000001004a */
[----:B------:R-:W-:Y:S01]  /*2b10*/  FMUL.FTZ R45, R4, -1.4426950216293334961 ;  /* 0xbfb8aa3b042d7820 */ /* 0x000fe20000410000 */
[----:B------:R-:W-:Y:S01]  /*2b20*/  FMUL.FTZ R61, R16, -1.4426950216293334961 ;  /* 0xbfb8aa3b103d7820 */ /* 0x000fe20000410000 */
[----:B------:R-:W-:Y:S01]  /*2b30*/  FFMA.FTZ R24, R24, R84, R25 ;  /* 0x0000005418187223 */ /* 0x000fe20000010019 */
        /* <DEDUP_REMOVED lines=23> */
[----:B------:R-:W3:Y:S01]  /*2cb0*/  MUFU.EX2 R60, R60 ;  /* 0x0000003c003c7308 */ /* 0x000ee20000000800 */
[----:B------:R-:W-:Y:S01]  /*2cc0*/  FMUL.FTZ R69, R27, -1.4426950216293334961 ;  /* 0xbfb8aa3b1b457820 */ /* 0x000fe20000410000 */
[----:B------:R-:W-:Y:S01]  /*2cd0*/  FMUL.FTZ R79, R67, -1.4426950216293334961 ;  /* 0xbfb8aa3b434f7820 */ /* 0x000fe20000410000 */
[----:B------:R-:W-:Y:S01]  /*2ce0*/  FMUL.FTZ R84, R24, -1.4426950216293334961 ;  /* 0xbfb8aa3b18547820 */ /* 0x000fe20000410000 */
[----:B------:R-:W-:Y:S01]  /*2cf0*/  FMUL.FTZ R25, R28, -1.4426950216293334961 ;  /* 0xbfb8aa3b1c197820 */ /* 0x000fe20000410000 */
[----:B------:R-:W-:Y:S01]  /*2d00*/  FMUL.FTZ R8, R49, -1.4426950216293334961 ;  /* 0xbfb8aa3b31087820 */ /* 0x000fe20000410000 */
[----:B0-----:R-:W-:Y:S01]  /*2d10*/  FADD.FTZ R74, R21, 1 ;  /* 0x3f800000154a7421 */ /* 0x001fe20000010000 */
[----:B-1----:R-:W-:Y:S01]  /*2d20*/  FADD.FTZ R51, R62, 1 ;  /* 0x3f8000003e337421 */ /* 0x002fe20000010000 */
[----:B------:R-:W0:Y:S08]  /*2d30*/  MUFU.EX2 R59, R59 ;  /* 0x0000003b003b7308 */ /* 0x000e300000000800 */
[----:B------:R-:W1:Y:S01]  /*2d40*/  MUFU.EX2 R45, R45 ;  /* 0x0000002d002d7308 */ /* 0x000e620000000800 */
[----:B---3--:R-:W-:-:S07]  /*2d50*/  FADD.FTZ R87, R60, 1 ;  /* 0x3f8000003c577421 */ /* 0x008fce0000010000 */
[----:B------:R-:W3:Y:S01]  /*2d60*/  MUFU.EX2 R61, R61 ;  /* 0x0000003d003d7308 */ /* 0x000ee20000000800 */
[----:B0-----:R-:W-:-:S07]  /*2d70*/  FADD.FTZ R60, R59, 1 ;  /* 0x3f8000003b3c7421 */ /* 0x001fce0000010000 */
[----:B------:R-:W0:Y:S01]  /*2d80*/  MUFU.EX2 R70, R70 ;  /* 0x0000004600467308 */ /* 0x000e220000000800 */
[----:B-1----:R-:W-:-:S07]  /*2d90*/  FADD.FTZ R21, R45, 1 ;  /* 0x3f8000002d157421 */ /* 0x002fce0000010000 */
        /* <DEDUP_REMOVED lines=50> */
[----:B------:R-:W3:Y:S01]  /*30c0*/  MUFU.RCP R74, R74 ;  /* 0x0000004a004a7308 */ /* 0x000ee20000001000 */
[----:B0-----:R-:W-:-:S07]  /*30d0*/  FADD.FTZ R25, R25, 1 ;  /* 0x3f80000019197421 */ /* 0x001fce0000010000 */
[----:B------:R-:W0:Y:S01]  /*30e0*/  MUFU.RCP R51, R51 ;  /* 0x0000003300337308 */ /* 0x000e220000001000 */
[----:B-1----:R-:W-:-:S07]  /*30f0*/  FADD.FTZ R8, R8, 1 ;  /* 0x3f80000008087421 */ /* 0x002fce0000010000 */
[----:B------:R-:W1:Y:S01]  /*3100*/  MUFU.RCP R60, R60 ;  /* 0x0000003c003c7308 */ /* 0x000e620000001000 */
[----:B---3--:R-:W-:-:S07]  /*3110*/  FMUL.FTZ R74, R3, R74 ;  /* 0x0000004a034a7220 */ /* 0x008fce0000410000 */
[----:B------:R-:W3:Y:S01]  /*3120*/  MUFU.RCP R59, R59 ;  /* 0x0000003b003b7308 */ /* 0x000ee20000001000 */
[----:B0-----:R-:W-:-:S07]  /*3130*/  FMUL.FTZ R51, R10, R51 ;  /* 0x000000330a337220 */ /* 0x001fce0000410000 */
[----:B------:R-:W0:Y:S01]  /*3140*/  MUFU.RCP R61, R56 ;  /* 0x00000038003d7308 */ /* 0x000e220000001000 */
[----:B-1----:R-:W-:-:S07]  /*3150*/  FMUL.FTZ R60, R15, R60 ;  /* 0x0000003c0f3c7220 */ /* 0x002fce0000410000 */
[----:B------:R-:W1:Y:S01]  /*3160*/  MUFU.RCP R45, R45 ;  /* 0x0000002d002d7308 */ /* 0x000e620000001000 */
[----:B---3--:R-:W-:-:S07]  /*3170*/  FMUL.FTZ R59, R16, R59 ;  /* 0x0000003b103b7220 */ /* 0x008fce0000410000 */
[----:B------:R-:W3:Y:S01]  /*3180*/  MUFU.RCP R50, R50 ;  /* 0x0000003200327308 */ /* 0x000ee20000001000 */
[----:B0-----:R-:W-:-:S07]  /*3190*/  FMUL.FTZ R61, R20, R61 ;  /* 0x0000003d143d7220 */ /* 0x001fce0000410000 */
[----:B------:R-:W0:Y:S01]  /*31a0*/  MUFU.RCP R64, R63 ;  /* 0x0000003f00407308 */ /* 0x000e220000001000 */
[----:B-1----:R-:W-:-:S07]  /*31b0*/  FMUL.FTZ R45, R6, R45 ;  /* 0x0000002d062d7220 */ /* 0x002fce0000410000 */
[----:B------:R-:W1:Y:S01]  /*31c0*/  MUFU.RCP R55, R55 ;  /* 0x0000003700377308 */ /* 0x000e620000001000 */
[----:B---3--:R-:W-:-:S05]  /*31d0*/  FMUL.FTZ R50, R7, R50 ;  /* 0x0000003207327220 */ /* 0x008fca0000410000 */
[----:B------:R-:W-:Y:S02]  /*31e0*/  F2FP.BF16.F32.PACK_AB R50, R51, R50 ;  /* 0x000000323332723e */ /* 0x000fe400000010ff */
[----:B------:R-:W3:Y:S01]  /*31f0*/  MUFU.RCP R73, R73 ;  /* 0x0000004900497308 */ /* 0x000ee20000001000 */
[----:B0-----:R-:W-:-:S07]  /*3200*/  FMUL.FTZ R64, R17, R64 ;  /* 0x0000004011407220 */ /* 0x001fce0000410000 */
[----:B------:R-:W0:Y:S01]  /*3210*/  MUFU.RCP R56, R77 ;  /* 0x0000004d00387308 */ /* 0x000e220000001000 */
[----:B-1----:R-:W-:-:S07]  /*3220*/  FMUL.FTZ R55, R18, R55 ;  /* 0x0000003712377220 */ /* 0x002fce0000410000 */
[----:B------:R-:W1:Y:S01]  /*3230*/  MUFU.RCP R21, R21 ;  /* 0x0000001500157308 */ /* 0x000e620000001000 */
[----:B---3--:R-:W-:-:S07]  /*3240*/  FMUL.FTZ R30, R30, R73 ;  /* 0x000000491e1e7220 */ /* 0x008fce0000410000 */
[----:B------:R-:W3:Y:S01]  /*3250*/  MUFU.RCP R68, R68 ;  /* 0x0000004400447308 */ /* 0x000ee20000001000 */
[----:B0-----:R-:W-:-:S05]  /*3260*/  FMUL.FTZ R31, R31, R56 ;  /* 0x000000381f1f7220 */ /* 0x001fca0000410000 */
[----:B------:R-:W-:Y:S02]  /*3270*/  F2FP.BF16.F32.PACK_AB R30, R31, R30 ;  /* 0x0000001e1f1e723e */ /* 0x000fe400000010ff */
[----:B------:R-:W0:Y:S01]  /*3280*/  MUFU.RCP R62, R62 ;  /* 0x0000003e003e7308 */ /* 0x000e220000001000 */
[----:B-1----:R-:W-:Y:S01]  /*3290*/  FMUL.FTZ R21, R4, R21 ;  /* 0x0000001504157220 */ /* 0x002fe20000410000 */
[----:B--2---:R-:W-:-:S06]  /*32a0*/  IADD3 R4, P1, PT, R47, UR6, RZ ;  /* 0x000000062f047c10 */ /* 0x004fcc000ff3e0ff */
[----:B------:R-:W1:Y:S01]  /*32b0*/  MUFU.RCP R85, R85 ;  /* 0x0000005500557308 */ /* 0x000e620000001000 */
[----:B---3--:R-:W-:Y:S01]  /*32c0*/  FMUL.FTZ R68, R5, R68 ;  /* 0x0000004405447220 */ /* 0x008fe20000410000 */
[----:B------:R-:W-:Y:S02]  /*32d0*/  IADD3.X R5, PT, PT, R48, UR7, RZ, P1, !PT ;  /* 0x0000000730057c10 */ /* 0x000fe40008ffe4ff */
[----:B------:R-:W-:-:S04]  /*32e0*/  ISETP.GE.U32.AND P1, PT, R39, R0, PT ;  /* 0x000000002700720c */ /* 0x000fc80003f26070 */
[----:B------:R-:W2:Y:S01]  /*32f0*/  MUFU.RCP R52, R52 ;  /* 0x0000003400347308 */ /* 0x000ea20000001000 */
[----:B0-----:R-:W-:Y:S01]  /*3300*/  FMUL.FTZ R62, R11, R62 ;  /* 0x0000003e0b3e7220 */ /* 0x001fe20000410000 */
[----:B------:R-:W-:-:S06]  /*3310*/  ISETP.GE.AND.EX P1, PT, R38, R2, PT, P1 ;  /* 0x000000022600720c */ /* 0x000fcc0003f26310 */
[----:B------:R-:W0:Y:S01]  /*3320*/  MUFU.RCP R87, R87 ;  /* 0x0000005700577308 */ /* 0x000e220000001000 */
[----:B-1----:R-:W-:-:S05]  /*3330*/  FMUL.FTZ R85, R12, R85 ;  /* 0x000000550c557220 */ /* 0x002fca0000410000 */
[----:B------:R-:W-:Y:S02]  /*3340*/  F2FP.BF16.F32.PACK_AB R51, R85, R62 ;  /* 0x0000003e5533723e */ /* 0x000fe400000010ff */
[----:B------:R-:W1:Y:S01]  /*3350*/  MUFU.RCP R58, R58 ;  /* 0x0000003a003a7308 */ /* 0x000e620000001000 */
[----:B--2---:R-:W-:Y:S02]  /*3360*/  FMUL.FTZ R52, R13, R52 ;  /* 0x000000340d347220 */ /* 0x004fe40000410000 */
[----:B------:R2:W-:Y:S05]  /*3370*/  STG.E.64 desc[UR10][R4.64+0x5000], R50 ;  /* 0x0050003204007986 */ /* 0x0005ea000c101b0a */
[----:B------:R-:W3:Y:S01]  /*3380*/  MUFU.RCP R57, R57 ;  /* 0x0000003900397308 */ /* 0x000ee20000001000 */
[----:B0-----:R-:W-:-:S05]  /*3390*/  FMUL.FTZ R87, R14, R87 ;  /* 0x000000570e577220 */ /* 0x001fca0000410000 */
[----:B------:R-:W-:Y:S02]  /*33a0*/  F2FP.BF16.F32.PACK_AB R52, R87, R52 ;  /* 0x000000345734723e */ /* 0x000fe400000010ff */
[----:B------:R-:W0:Y:S01]  /*33b0*/  MUFU.RCP R54, R54 ;  /* 0x0000003600367308 */ /* 0x000e220000001000 */
[----:B-1----:R-:W-:-:S05]  /*33c0*/  FMUL.FTZ R58, R19, R58 ;  /* 0x0000003a133a7220 */ /* 0x002fca0000410000 */
[----:B------:R-:W-:Y:S02]  /*33d0*/  F2FP.BF16.F32.PACK_AB R61, R61, R58 ;  /* 0x0000003a3d3d723e */ /* 0x000fe400000010ff */
[----:B------:R-:W1:Y:S01]  /*33e0*/  MUFU.RCP R53, R53 ;  /* 0x0000003500357308 */ /* 0x000e620000001000 */
[----:B---3--:R-:W-:-:S07]  /*33f0*/  FMUL.FTZ R57, R22, R57 ;  /* 0x0000003916397220 */ /* 0x008fce0000410000 */
[----:B------:R-:W3:Y:S01]  /*3400*/  MUFU.RCP R66, R69 ;  /* 0x0000004500427308 */ /* 0x000ee20000001000 */
[----:B0-----:R-:W-:-:S05]  /*3410*/  FMUL.FTZ R54, R23, R54 ;  /* 0x0000003617367220 */ /* 0x001fca0000410000 */
[----:B------:R-:W-:Y:S02]  /*3420*/  F2FP.BF16.F32.PACK_AB R54, R54, R57 ;  /* 0x000000393636723e */ /* 0x000fe400000010ff */
[----:B------:R-:W0:Y:S01]  /*3430*/  MUFU.RCP R78, R78 ;  /* 0x0000004e004e7308 */ /* 0x000e220000001000 */
[----:B-1----:R-:W-:Y:S01]  /*3440*/  FMUL.FTZ R26, R26, R53 ;  /* 0x000000351a1a7220 */ /* 0x002fe20000410000 */
[----:B------:R-:W-:Y:S02]  /*3450*/  F2FP.BF16.F32.PACK_AB R53, R59, R60 ;  /* 0x0000003c3b35723e */ /* 0x000fe400000010ff */
[----:B------:R-:W-:-:S03]  /*3460*/  F2FP.BF16.F32.PACK_AB R60, R55, R64 ;  /* 0x00000040373c723e */ /* 0x000fc600000010ff */
[----:B------:R2:W-:Y:S01]  /*3470*/  STG.E.64 desc[UR10][R4.64+0xa000], R52 ;  /* 0x00a0003404007986 */ /* 0x0005e2000c101b0a */
[----:B------:R-:W1:Y:S01]  /*3480*/  MUFU.RCP R70, R79 ;  /* 0x0000004f00467308 */ /* 0x000e620000001000 */
[----:B---3--:R-:W-:Y:S02]  /*3490*/  FMUL.FTZ R27, R27, R66 ;  /* 0x000000421b1b7220 */ /* 0x008fe40000410000 */
[----:B------:R2:W-:Y:S03]  /*34a0*/  STG.E.64 desc[UR10][R4.64+0xf000], R60 ;  /* 0x00f0003c04007986 */ /* 0x0005e6000c101b0a */
[----:B------:R-:W-:Y:S02]  /*34b0*/  F2FP.BF16.F32.PACK_AB R55, R27, R26 ;  /* 0x0000001a1b37723e */ /* 0x000fe400000010ff */
[----:B------:R-:W3:Y:S01]  /*34c0*/  MUFU.RCP R80, R80 ;  /* 0x0000005000507308 */ /* 0x000ee20000001000 */
[----:B0-----:R-:W-:-:S02]  /*34d0*/  FMUL.FTZ R65, R65, R78 ;  /* 0x0000004e41417220 */ /* 0x001fc40000410000 */
[----:B------:R2:W-:Y:S05]  /*34e0*/  STG.E.64 desc[UR10][R4.64+0x14000], R54 ;  /* 0x0140003604007986 */ /* 0x0005ea000c101b0a */
[----:B------:R-:W0:Y:S01]  /*34f0*/  MUFU.RCP R81, R81 ;  /* 0x0000005100517308 */ /* 0x000e220000001000 */
[----:B-1----:R-:W-:-:S05]  /*3500*/  FMUL.FTZ R6, R67, R70 ;  /* 0x0000004643067220 */ /* 0x002fca0000410000 */
[----:B------:R-:W-:Y:S02]  /*3510*/  F2FP.BF16.F32.PACK_AB R31, R6, R65 ;  /* 0x00000041061f723e */ /* 0x000fe400000010ff */
[----:B------:R-:W1:Y:S01]  /*3520*/  MUFU.RCP R82, R82 ;  /* 0x0000005200527308 */ /* 0x000e620000001000 */
[----:B---3--:R-:W-:Y:S02]  /*3530*/  FMUL.FTZ R71, R71, R80 ;  /* 0x0000005047477220 */ /* 0x008fe40000410000 */
[----:B------:R2:W-:Y:S05]  /*3540*/  STG.E.64 desc[UR10][R4.64+0x19000], R30 ;  /* 0x0190001e04007986 */ /* 0x0005ea000c101b0a */
[----:B------:R-:W3:Y:S01]  /*3550*/  MUFU.RCP R83, R83 ;  /* 0x0000005300537308 */ /* 0x000ee20000001000 */
[----:B0-----:R-:W-:-:S05]  /*3560*/  FMUL.FTZ R72, R72, R81 ;  /* 0x0000005148487220 */ /* 0x001fca0000410000 */
[----:B------:R-:W-:Y:S02]  /*3570*/  F2FP.BF16.F32.PACK_AB R72, R72, R71 ;  /* 0x000000474848723e */ /* 0x000fe400000010ff */
[----:B------:R-:W0:Y:S01]  /*3580*/  MUFU.RCP R29, R29 ;  /* 0x0000001d001d7308 */ /* 0x000e220000001000 */
[----:B-1----:R-:W-:-:S07]  /*3590*/  FMUL.FTZ R75, R75, R82 ;  /* 0x000000524b4b7220 */ /* 0x002fce0000410000 */
[----:B------:R-:W1:Y:S01]  /*35a0*/  MUFU.RCP R3, R25 ;  /* 0x0000001900037308 */ /* 0x000e620000001000 */
[----:B---3--:R-:W-:-:S05]  /*35b0*/  FMUL.FTZ R76, R76, R83 ;  /* 0x000000534c4c7220 */ /* 0x008fca0000410000 */
[----:B------:R-:W-:Y:S02]  /*35c0*/  F2FP.BF16.F32.PACK_AB R73, R76, R75 ;  /* 0x0000004b4c49723e */ /* 0x000fe400000010ff */
[----:B------:R-:W3:Y:S01]  /*35d0*/  MUFU.RCP R9, R9 ;  /* 0x0000000900097308 */ /* 0x000ee20000001000 */
[----:B0-----:R-:W-:Y:S02]  /*35e0*/  FMUL.FTZ R24, R24, R29 ;  /* 0x0000001d18187220 */ /* 0x001fe40000410000 */
[----:B------:R2:W-:Y:S05]  /*35f0*/  STG.E.64 desc[UR10][R4.64+0x1e000], R72 ;  /* 0x01e0004804007986 */ /* 0x0005ea000c101b0a */
[----:B------:R0:W4:Y:S01]  /*3600*/  MUFU.RCP R10, R8 ;  /* 0x00000008000a7308 */ /* 0x0001220000001000 */
[----:B-1----:R-:W-:-:S05]  /*3610*/  FMUL.FTZ R3, R28, R3 ;  /* 0x000000031c037220 */ /* 0x002fca0000410000 */
[----:B------:R-:W-:Y:S01]  /*3620*/  F2FP.BF16.F32.PACK_AB R24, R3, R24 ;  /* 0x000000180318723e */ /* 0x000fe200000010ff */
[----:B---3--:R-:W-:Y:S01]  /*3630*/  FMUL.FTZ R46, R46, R9 ;  /* 0x000000092e2e7220 */ /* 0x008fe20000410000 */
[----:B0-----:R-:W-:Y:S02]  /*3640*/  F2FP.BF16.F32.PACK_AB R8, R21, R74 ;  /* 0x0000004a1508723e */ /* 0x001fe400000010ff */
[----:B------:R-:W-:Y:S01]  /*3650*/  F2FP.BF16.F32.PACK_AB R9, R45, R68 ;  /* 0x000000442d09723e */ /* 0x000fe200000010ff */
[----:B----4-:R-:W-:-:S04]  /*3660*/  FMUL.FTZ R49, R49, R10 ;  /* 0x0000000a31317220 */ /* 0x010fc80000410000 */
[----:B------:R2:W-:Y:S01]  /*3670*/  STG.E.64 desc[UR10][R4.64], R8 ;  /* 0x0000000804007986 */ /* 0x0005e2000c101b0a */
[----:B------:R-:W-:-:S05]  /*3680*/  F2FP.BF16.F32.PACK_AB R25, R49, R46 ;  /* 0x0000002e3119723e */ /* 0x000fca00000010ff */
[----:B------:R2:W-:Y:S01]  /*3690*/  STG.E.64 desc[UR10][R4.64+0x23000], R24 ;  /* 0x0230001804007986 */ /* 0x0005e2000c101b0a */
[----:B------:R-:W-:Y:S05]  /*36a0*/  @!P1 BRA `(.L_x_752) ;  /* 0xffffffcc00349947 */ /* 0x000fea000383ffff */
[----:B------:R-:W-:Y:S05]  /*36b0*/  EXIT ;  /* 0x000000000000794d */ /* 0x000fea0003800000 */
.L_x_753:
        /* <DEDUP_REMOVED lines=12> */
.L_x_1669:


//--------------------- .text._ZN13group_norm_v214gn_cuda_kernelI13__nv_bfloat16Li320ELi3ELi16ELi160ELi256ELb1ELi32ELi320ELi320ELi4ELb1ELi43ELb0ELb0ENS_16CompileConditionILi1000EEEEEvPT_PKS4_S7_S7_flPfS8_Pj --------------------------
	.section	.text._ZN13group_norm_v214gn_cuda_kernelI13__nv_bfloat16Li320ELi3ELi16ELi160ELi256ELb1ELi32ELi320ELi320ELi4ELb1ELi43ELb0ELb0ENS_16CompileConditionILi1000EEEEEvPT_PKS4_S7_S7_flPfS8_Pj,"ax",@progbits
	.align	128
        .global         _ZN13group_norm_v214gn_cuda_kernelI13__nv_bfloat16Li320ELi3ELi16ELi160ELi256ELb1ELi32ELi320ELi320ELi4ELb1ELi43ELb0ELb0ENS_16CompileConditionILi1000EEEEEvPT_PKS4_S7_S7_flPfS8_Pj
        .type           _ZN13group_norm_v214gn_cuda_kernelI13__nv_bfloat16Li320ELi3ELi16ELi160ELi256ELb1ELi32ELi320ELi320ELi4ELb1ELi43ELb0ELb0ENS_16CompileConditionILi1000EEEEEvPT_PKS4_S7_S7_flPfS8_Pj,@function
        .size           _ZN13group_norm_v214gn_cuda_kernelI13__nv_bfloat16Li320ELi3ELi16ELi160ELi256ELb1ELi32ELi320ELi320ELi4ELb1ELi43ELb0ELb0ENS_16CompileConditionILi1000EEEEEvPT_PKS4_S7_S7_flPfS8_Pj,(.L_x_1670 - _ZN13group_norm_v214gn_cuda_kernelI13__nv_bfloat16Li320ELi3ELi16ELi160ELi256ELb1ELi32ELi320ELi320ELi4ELb1ELi43ELb0ELb0ENS_16CompileConditionILi1000EEEEEvPT_PKS4_S7_S7_flPfS8_Pj)
        .other          _ZN13group_norm_v214gn_cuda_kernelI13__nv_bfloat16Li320ELi3ELi16ELi160ELi256ELb1ELi32ELi320ELi320ELi4ELb1ELi43ELb0ELb0ENS_16CompileConditionILi1000EEEEEvPT_PKS4_S7_S7_flPfS8_Pj,@"STO_CUDA_ENTRY STV_DEFAULT"
_ZN13group_norm_v214gn_cuda_kernelI13__nv_bfloat16Li320ELi3ELi16ELi160ELi256ELb1ELi32ELi320ELi320ELi4ELb1ELi43ELb0ELb0ENS_16CompileConditionILi1000EEEEEvPT_PKS4_S7_S7_flPfS8_Pj:
.text._ZN13group_norm_v214gn_cuda_kernelI13__nv_bfloat16Li320ELi3ELi16ELi160ELi256ELb1ELi32ELi320ELi320ELi4ELb1ELi43ELb0ELb0ENS_16CompileConditionILi1000EEEEEvPT_PKS4_S7_S7_flPfS8_Pj:
        /* <DEDUP_REMOVED lines=18> */
[----:B------:R-:W-:Y:S01]  /*0120*/  MOV R7, UR5 ;  /* 0x0000000500077c02 */ /* 0x000fe20008000f00 */
[----:B------:R-:W-:Y:S01]  /*0130*/  ULEA UR6, UR6, UR4, 0x18 ;  /* 0x0000000406067291 */ /* 0x000fe2000f8ec0ff */
[----:B0-----:R-:W-:Y:S01]  /*0140*/  LOP3.LUT R0, R2, 0xffff, RZ, 0xc0, !PT ;  /* 0x0000ffff02007812 */ /* 0x001fe200078ec0ff */
[----:B------:R-:W-:Y:S01]  /*0150*/  UMOV UR5, URZ ;  /* 0x000000ff00057c82 */ /* 0x000fe20008000000 */
[----:B----4-:R-:W-:Y:S01]  /*0160*/  ISETP.EQ.U32.AND P1, PT, R8, RZ, PT ;  /* 0x000000ff0800720c */ /* 0x010fe20003f22070 */
[----:B------:R-:W-:Y:S01]  /*0170*/  UMOV UR4, URZ ;  /* 0x000000ff00047c82 */ /* 0x000fe20008000000 */
[----:B---3--:R-:W-:Y:S01]  /*0180*/  LOP3.LUT P0, RZ, R6, 0x7, RZ, 0xc0, !PT ;  /* 0x0000000706ff7812 */ /* 0x008fe2000780c0ff */
[----:B------:R-:W-:-:S03]  /*0190*/  IMAD R0, R0, 0xcccd, RZ ;  /* 0x0000cccd00007824 */ /* 0x000fc600078e02ff */
[----:B------:R-:W-:Y:S02]  /*01a0*/  ISETP.EQ.OR.EX P0, PT, R9, RZ, P0, P1 ;  /* 0x000000ff0900720c */ /* 0x000fe40000702710 */
[----:B------:R-:W-:Y:S02]  /*01b0*/  SHF.R.U32.HI R3, RZ, 0x16, R0 ;  /* 0x00000016ff037819 */ /* 0x000fe40000011600 */
[----:B------:R-:W-:Y:S02]  /*01c0*/  ISETP.GT.U32.OR P0, PT, R2, 0x1, P0 ;  /* 0x000000010200780c */ /* 0x000fe40000704470 */
[----:B------:R-:W-:-:S05]  /*01d0*/  PRMT R0, R3, 0x9910, RZ ;  /* 0x0000991003007816 */ /* 0x000fca00000000ff */
[----:B------:R-:W-:-:S05]  /*01e0*/  IMAD R0, R0, 0x50, RZ ;  /* 0x0000005000007824 */ /* 0x000fca00078e02ff */
[----:B------:R-:W-:-:S04]  /*01f0*/  IADD3 R0, PT, PT, RZ, -R0, RZ ;  /* 0x80000000ff007210 */ /* 0x000fc80007ffe0ff */
[----:B------:R-:W-:-:S04]  /*0200*/  PRMT R5, R0, 0x7710, RZ ;  /* 0x0000771000057816 */ /* 0x000fc800000000ff */
[----:B------:R-:W-:Y:S02]  /*0210*/  IADD3 R4, PT, PT, R5, R2, RZ ;  /* 0x0000000205047210 */ /* 0x000fe40007ffe0ff */
[----:B------:R-:W-:Y:S02]  /*0220*/  SHF.L.U32 R5, R6, 0x5, RZ ;  /* 0x0000000506057819 */ /* 0x000fe400000006ff */
[----:B------:R-:W-:Y:S02]  /*0230*/  LOP3.LUT R4, R4, 0xffff, RZ, 0xc0, !PT ;  /* 0x0000ffff04047812 */ /* 0x000fe400078ec0ff */
[----:B------:R-:W-:Y:S02]  /*0240*/  LOP3.LUT R5, R5, 0xe0, RZ, 0xc0, !PT ;  /* 0x000000e005057812 */ /* 0x000fe400078ec0ff */
[----:B------:R-:W-:Y:S01]  /*0250*/  IADD3 R6, PT, PT, R2, UR6, RZ ;  /* 0x0000000602067c10 */ /* 0x000fe2000fffe0ff */
[----:B------:R-:W-:-:S05]  /*0260*/  IMAD R0, R4, 0x28, R7 ;  /* 0x0000002804007824 */ /* 0x000fca00078e0207 */
[----:B--2---:R-:W-:-:S07]  /*0270*/  LEA R7, R3, R0, 0x3 ;  /* 0x0000000003077211 */ /* 0x004fce00078e18ff */
.L_x_764:
[----:B------:R-:W-:Y:S01]  /*0280*/  ULOP3.LUT UR7, UR10, 0x7, URZ, 0xc0, !UPT ;  /* 0x000000070a077892 */ /* 0x000fe2000f8ec0ff */
[----:B------:R-:W-:Y:S01]  /*0290*/  HFMA2 R59, -RZ, RZ, 0, 0 ;  /* 0x00000000ff3b7431 */ /* 0x000fe200000001ff */
[----:B------:R-:W-:Y:S01]  /*02a0*/  USHF.R.U64 UR20, UR10, 0x3, UR5 ;  /* 0x000000030a147899 */ /* 0x000fe20008001205 */
[----:B------:R-:W-:Y:S01]  /*02b0*/  IADD3 R0, PT, PT, R3, R5, RZ ;  /* 0x0000000503007210 */ /* 0x000fe20007ffe0ff */
[----:B------:R-:W-:Y:S01]  /*02c0*/  UIMAD UR12, UR7, 0x140, URZ ;  /* 0x00000140070c78a4 */ /* 0x000fe2000f8e02ff */
[----:B------:R-:W0:Y:S01]  /*02d0*/  LDC.64 R26, c[0x0][0x390] ;  /* 0x0000e400ff1a7b82 */ /* 0x000e220000000a00 */
[----:B------:R-:W1:Y:S02]  /*02e0*/  LDCU.64 UR18, c[0x0][0x388] ;  /* 0x00007100ff1277ac */ /* 0x000e640008000a00 */
[----:B--2---:R-:W-:Y:S01]  /*02f0*/  MOV R9, UR20 ;  /* 0x0000001400097c02 */ /* 0x004fe20008000f00 */
        /* <DEDUP_REMOVED lines=158> */
[C---:B------:R-:W-:Y:S02]  /*0ce0*/  IADD3 R39, PT, PT, R38.reuse, 0x10, RZ ;  /* 0x0000001026277810 */ /* 0x040fe40007ffe0ff */
[----:B------:R-:W-:-:S02]  /*0cf0*/  IADD3 R57, PT, PT, R38, 0x14, RZ ;  /* 0x0000001426397810 */ /* 0x000fc40007ffe0ff */
[----:B------:R-:W-:Y:S02]  /*0d00*/  SHF.R.U32.HI R39, RZ, 0x2, R39 ;  /* 0x00000002ff277819 */ /* 0x000fe40000011627 */
[----:B0-----:R-:W-:Y:S02]  /*0d10*/  LEA R36, R29, R36, 0x18 ;  /* 0x000000241d247211 */ /* 0x001fe400078ec0ff */
[----:B------:R-:W-:-:S03]  /*0d20*/  SHF.R.U32.HI R29, RZ, 0x2, R38 ;  /* 0x00000002ff1d7819 */ /* 0x000fc60000011626 */
[--C-:B------:R-:W-:Y:S01]  /*0d30*/  IMAD R30, R31, 0x28, R36.reuse ;  /* 0x000000281f1e7824 */ /* 0x100fe200078e0224 */
[----:B------:R-:W-:Y:S01]  /*0d40*/  IADD3 R31, PT, PT, R38, 0x8, RZ ;  /* 0x00000008261f7810 */ /* 0x000fe20007ffe0ff */
[--C-:B------:R-:W-:Y:S02]  /*0d50*/  IMAD R28, R29, 0x28, R36.reuse ;  /* 0x000000281d1c7824 */ /* 0x100fe400078e0224 */
[----:B------:R-:W-:Y:S01]  /*0d60*/  IMAD R60, R39, 0x28, R36 ;  /* 0x00000028273c7824 */ /* 0x000fe200078e0224 */
[C---:B------:R-:W-:Y:S02]  /*0d70*/  IADD3 R34, PT, PT, R37.reuse, R30, RZ ;  /* 0x0000001e25227210 */ /* 0x040fe40007ffe0ff */
[----:B------:R-:W-:Y:S02]  /*0d80*/  IADD3 R28, PT, PT, R28, R37, RZ ;  /* 0x000000251c1c7210 */ /* 0x000fe40007ffe0ff */
[----:B------:R-:W-:Y:S02]  /*0d90*/  SHF.R.U32.HI R31, RZ, 0x2, R31 ;  /* 0x00000002ff1f7819 */ /* 0x000fe4000001161f */
[----:B------:R-:W-:Y:S01]  /*0da0*/  LDS.64 R34, [R34] ;  /* 0x0000000022227984 */ /* 0x000fe20000000a00 */
[----:B------:R-:W-:-:S02]  /*0db0*/  IADD3 R60, PT, PT, R37, R60, RZ ;  /* 0x0000003c253c7210 */ /* 0x000fc40007ffe0ff */
[----:B------:R-:W-:Y:S01]  /*0dc0*/  IMAD R30, R31, 0x28, R36 ;  /* 0x000000281f1e7824 */ /* 0x000fe200078e0224 */
[----:B------:R-:W0:Y:S01]  /*0dd0*/  LDS.64 R28, [R28] ;  /* 0x000000001c1c7984 */ /* 0x000e220000000a00 */
[----:B------:R-:W-:-:S03]  /*0de0*/  SHF.R.U32.HI R31, RZ, 0x2, R32 ;  /* 0x00000002ff1f7819 */ /* 0x000fc60000011620 */
[----:B------:R-:W-:Y:S02]  /*0df0*/  IADD3 R32, PT, PT, R37, R30, RZ ;  /* 0x0000001e25207210 */ /* 0x000fe40007ffe0ff */
[----:B------:R-:W-:-:S04]  /*0e00*/  IMAD R30, R31, 0x28, R36 ;  /* 0x000000281f1e7824 */ /* 0x000fc800078e0224 */
[----:B------:R-:W1:Y:S01]  /*0e10*/  LDS.64 R32, [R32] ;  /* 0x0000000020207984 */ /* 0x000e620000000a00 */
[----:B------:R-:W-:-:S06]  /*0e20*/  IADD3 R30, PT, PT, R37, R30, RZ ;  /* 0x0000001e251e7210 */ /* 0x000fcc0007ffe0ff */
[----:B------:R-:W2:Y:S01]  /*0e30*/  LDS.64 R30, [R30] ;  /* 0x000000001e1e7984 */ /* 0x000ea20000000a00 */
[----:B0-----:R-:W-:Y:S01]  /*0e40*/  FADD.FTZ R39, RZ, R28 ;  /* 0x0000001cff277221 */ /* 0x001fe20000010000 */
[----:B------:R-:W-:Y:S01]  /*0e50*/  FADD.FTZ R28, RZ, R29 ;  /* 0x0000001dff1c7221 */ /* 0x000fe20000010000 */
[----:B------:R-:W-:Y:S02]  /*0e60*/  SHF.R.U32.HI R29, RZ, 0x2, R57 ;  /* 0x00000002ff1d7819 */ /* 0x000fe40000011639 */
[----:B------:R-:W-:Y:S01]  /*0e70*/  FADD.FTZ R39, R39, R34 ;  /* 0x0000002227277221 */ /* 0x000fe20000010000 */
[----:B------:R-:W-:Y:S02]  /*0e80*/  FADD.FTZ R34, R28, R35 ;  /* 0x000000231c227221 */ /* 0x000fe40000010000 */
[----:B------:R-:W-:Y:S02]  /*0e90*/  IMAD R35, R29, 0x28, R36 ;  /* 0x000000281d237824 */ /* 0x000fe400078e0224 */
[----:B------:R0:W3:Y:S01]  /*0ea0*/  LDS.64 R28, [R60] ;  /* 0x000000003c1c7984 */ /* 0x0000e20000000a00 */
[----:B-1----:R-:W-:Y:S01]  /*0eb0*/  FADD.FTZ R39, R39, R32 ;  /* 0x0000002027277221 */ /* 0x002fe20000010000 */
[----:B------:R-:W-:Y:S01]  /*0ec0*/  FADD.FTZ R34, R34, R33 ;  /* 0x0000002122227221 */ /* 0x000fe20000010000 */
[----:B------:R-:W-:-:S02]  /*0ed0*/  IADD3 R57, PT, PT, R37, R35, RZ ;  /* 0x0000002325397210 */ /* 0x000fc40007ffe0ff */
[----:B------:R-:W-:-:S03]  /*0ee0*/  IADD3 R35, PT, PT, R38, 0x18, RZ ;  /* 0x0000001826237810 */ /* 0x000fc60007ffe0ff */
[----:B------:R3:W1:Y:S01]  /*0ef0*/  LDS.64 R32, [R57] ;  /* 0x0000000039207984 */ /* 0x0006620000000a00 */
[----:B------:R-:W-:Y:S01]  /*0f00*/  SHF.R.U32.HI R61, RZ, 0x2, R35 ;  /* 0x00000002ff3d7819 */ /* 0x000fe20000011623 */
[----:B--2---:R-:W-:Y:S01]  /*0f10*/  FADD.FTZ R35, R39, R30 ;  /* 0x0000001e27237221 */ /* 0x004fe20000010000 */
[----:B------:R-:W-:Y:S01]  /*0f20*/  FADD.FTZ R39, R34, R31 ;  /* 0x0000001f22277221 */ /* 0x000fe20000010000 */
[C---:B------:R-:W-:Y:S02]  /*0f30*/  IADD3 R31, PT, PT, R38.reuse, 0x1c, RZ ;  /* 0x0000001c261f7810 */ /* 0x040fe40007ffe0ff */
[----:B------:R-:W-:Y:S01]  /*0f40*/  IMAD R30, R61, 0x28, R36 ;  /* 0x000000283d1e7824 */ /* 0x000fe200078e0224 */
[----:B0-----:R-:W-:Y:S02]  /*0f50*/  IADD3 R60, PT, PT, R38, 0x20, RZ ;  /* 0x00000020263c7810 */ /* 0x001fe40007ffe0ff */
[----:B------:R-:W-:Y:S02]  /*0f60*/  SHF.R.U32.HI R31, RZ, 0x2, R31 ;  /* 0x00000002ff1f7819 */ /* 0x000fe4000001161f */
[----:B------:R-:W-:-:S02]  /*0f70*/  IADD3 R30, PT, PT, R37, R30, RZ ;  /* 0x0000001e251e7210 */ /* 0x000fc40007ffe0ff */
[----:B------:R-:W-:Y:S01]  /*0f80*/  SHF.R.U32.HI R61, RZ, 0x2, R60 ;  /* 0x00000002ff3d7819 */ /* 0x000fe2000001163c */
[----:B------:R-:W-:-:S03]  /*0f90*/  IMAD R34, R31, 0x28, R36 ;  /* 0x000000281f227824 */ /* 0x000fc600078e0224 */
[----:B------:R-:W0:Y:S02]  /*0fa0*/  LDS.64 R30, [R30] ;  /* 0x000000001e1e7984 */ /* 0x000e240000000a00 */
[----:B------:R-:W-:Y:S01]  /*0fb0*/  IADD3 R34, PT, PT, R37, R34, RZ ;  /* 0x0000002225227210 */ /* 0x000fe20007ffe0ff */
[----:B---3--:R-:W-:Y:S01]  /*0fc0*/  FADD.FTZ R57, R35, R28 ;  /* 0x0000001c23397221 */ /* 0x008fe20000010000 */
[----:B------:R-:W-:-:S04]  /*0fd0*/  IMAD R28, R61, 0x28, R36 ;  /* 0x000000283d1c7824 */ /* 0x000fc800078e0224 */
[----:B------:R-:W2:Y:S01]  /*0fe0*/  LDS.64 R34, [R34] ;  /* 0x0000000022227984 */ /* 0x000ea20000000a00 */
[----:B------:R-:W-:Y:S01]  /*0ff0*/  FADD.FTZ R60, R39, R29 ;  /* 0x0000001d273c7221 */ /* 0x000fe20000010000 */
[----:B------:R-:W-:Y:S01]  /*1000*/  IADD3 R28, PT, PT, R37, R28, RZ ;  /* 0x0000001c251c7210 */ /* 0x000fe20007ffe0ff */
[----:B-1----:R-:W-:Y:S01]  /*1010*/  FADD.FTZ R57, R57, R32 ;  /* 0x0000002039397221 */ /* 0x002fe20000010000 */
[----:B------:R-:W-:Y:S01]  /*1020*/  IADD3 R32, PT, PT, R38, 0x24, RZ ;  /* 0x0000002426207810 */ /* 0x000fe20007ffe0ff */
[----:B------:R-:W-:-:S03]  /*1030*/  FADD.FTZ R60, R60, R33 ;  /* 0x000000213c3c7221 */ /* 0x000fc60000010000 */
[----:B------:R-:W1:Y:S01]  /*1040*/  LDS.64 R28, [R28] ;  /* 0x000000001c1c7984 */ /* 0x000e620000000a00 */
[----:B------:R-:W-:-:S05]  /*1050*/  SHF.R.U32.HI R39, RZ, 0x2, R32 ;  /* 0x00000002ff277819 */ /* 0x000fca0000011620 */
[----:B------:R-:W-:Y:S01]  /*1060*/  IMAD R32, R39, 0x28, R36 ;  /* 0x0000002827207824 */ /* 0x000fe200078e0224 */
[----:B------:R-:W-:-:S04]  /*1070*/  IADD3 R39, PT, PT, R38, 0x28, RZ ;  /* 0x0000002826277810 */ /* 0x000fc80007ffe0ff */
[----:B------:R-:W-:Y:S02]  /*1080*/  IADD3 R32, PT, PT, R37, R32, RZ ;  /* 0x0000002025207210 */ /* 0x000fe40007ffe0ff */
[----:B------:R-:W-:Y:S01]  /*1090*/  SHF.R.U32.HI R39, RZ, 0x2, R39 ;  /* 0x00000002ff277819 */ /* 0x000fe20000011627 */
[----:B0-----:R-:W-:Y:S01]  /*10a0*/  FADD.FTZ R57, R57, R30 ;  /* 0x0000001e39397221 */ /* 0x001fe20000010000 */
[----:B------:R-:W-:Y:S02]  /*10b0*/  FADD.FTZ R60, R60, R31 ;  /* 0x0000001f3c3c7221 */ /* 0x000fe40000010000 */
[----:B------:R-:W0:Y:S01]  /*10c0*/  LDS.64 R32, [R32] ;  /* 0x0000000020207984 */ /* 0x000e220000000a00 */
[----:B------:R-:W-:-:S05]  /*10d0*/  IMAD R30, R39, 0x28, R36 ;  /* 0x00000028271e7824 */ /* 0x000fca00078e0224 */
[----:B------:R-:W-:-:S06]  /*10e0*/  IADD3 R30, PT, PT, R37, R30, RZ ;  /* 0x0000001e251e7210 */ /* 0x000fcc0007ffe0ff */
[----:B------:R-:W3:Y:S01]  /*10f0*/  LDS.64 R30, [R30] ;  /* 0x000000001e1e7984 */ /* 0x000ee20000000a00 */
[----:B--2---:R-:W-:Y:S01]  /*1100*/  FADD.FTZ R57, R57, R34 ;  /* 0x0000002239397221 */ /* 0x004fe20000010000 */
[----:B------:R-:W-:Y:S01]  /*1110*/  IADD3 R34, PT, PT, R38, 0x2c, RZ ;  /* 0x0000002c26227810 */ /* 0x000fe20007ffe0ff */
[----:B------:R-:W-:-:S03]  /*1120*/  FADD.FTZ R60, R60, R35 ;  /* 0x000000233c3c7221 */ /* 0x000fc60000010000 */
[----:B------:R-:W-:Y:S01]  /*1130*/  SHF.R.U32.HI R35, RZ, 0x2, R34 ;  /* 0x00000002ff237819 */ /* 0x000fe20000011622 */
[----:B-1----:R-:W-:Y:S01]  /*1140*/  FADD.FTZ R60, R60, R29 ;  /* 0x0000001d3c3c7221 */ /* 0x002fe20000010000 */
[----:B------:R-:W-:Y:S01]  /*1150*/  IADD3 R29, PT, PT, R38, 0x30, RZ ;  /* 0x00000030261d7810 */ /* 0x000fe20007ffe0ff */
[----:B------:R-:W-:Y:S02]  /*1160*/  FADD.FTZ R57, R57, R28 ;  /* 0x0000001c39397221 */ /* 0x000fe40000010000 */
[----:B------:R-:W-:Y:S01]  /*1170*/  IMAD R28, R35, 0x28, R36 ;  /* 0x00000028231c7824 */ /* 0x000fe200078e0224 */
[----:B------:R-:W-:-:S04]  /*1180*/  SHF.R.U32.HI R29, RZ, 0x2, R29 ;  /* 0x00000002ff1d7819 */ /* 0x000fc8000001161d */
[----:B------:R-:W-:Y:S01]  /*1190*/  IADD3 R34, PT, PT, R37, R28, RZ ;  /* 0x0000001c25227210 */ /* 0x000fe20007ffe0ff */
[----:B------:R-:W-:Y:S01]  /*11a0*/  IMAD R28, R29, 0x28, R36 ;  /* 0x000000281d1c7824 */ /* 0x000fe200078e0224 */
[----:B------:R-:W-:-:S04]  /*11b0*/  IADD3 R29, PT, PT, R38, 0x34, RZ ;  /* 0x00000034261d7810 */ /* 0x000fc80007ffe0ff */
[----:B------:R-:W1:Y:S01]  /*11c0*/  LDS.64 R34, [R34] ;  /* 0x0000000022227984 */ /* 0x000e620000000a00 */
[----:B------:R-:W-:Y:S02]  /*11d0*/  SHF.R.U32.HI R29, RZ, 0x2, R29 ;  /* 0x00000002ff1d7819 */ /* 0x000fe4000001161d */
[----:B------:R-:W-:Y:S01]  /*11e0*/  IADD3 R28, PT, PT, R37, R28, RZ ;  /* 0x0000001c251c7210 */ /* 0x000fe20007ffe0ff */
[----:B0-----:R-:W-:Y:S01]  /*11f0*/  FADD.FTZ R57, R57, R32 ;  /* 0x0000002039397221 */ /* 0x001fe20000010000 */
[----:B------:R-:W-:Y:S01]  /*1200*/  FADD.FTZ R60, R60, R33 ;  /* 0x000000213c3c7221 */ /* 0x000fe20000010000 */
[----:B------:R-:W-:-:S03]  /*1210*/  IMAD R32, R29, 0x28, R36 ;  /* 0x000000281d207824 */ /* 0x000fc600078e0224 */
[----:B------:R-:W0:Y:S02]  /*1220*/  LDS.64 R28, [R28] ;  /* 0x000000001c1c7984 */ /* 0x000e240000000a00 */
[----:B------:R-:W-:Y:S01]  /*1230*/  IADD3 R32, PT, PT, R37, R32, RZ ;  /* 0x0000002025207210 */ /* 0x000fe20007ffe0ff */
[----:B---3--:R-:W-:Y:S01]  /*1240*/  FADD.FTZ R57, R57, R30 ;  /* 0x0000001e39397221 */ /* 0x008fe20000010000 */
[----:B------:R-:W-:-:S04]  /*1250*/  IADD3 R30, PT, PT, R38, 0x38, RZ ;  /* 0x00000038261e7810 */ /* 0x000fc80007ffe0ff */
[----:B------:R-:W2:Y:S01]  /*1260*/  LDS.64 R32, [R32] ;  /* 0x0000000020207984 */ /* 0x000ea20000000a00 */
[----:B------:R-:W-:Y:S01]  /*1270*/  FADD.FTZ R60, R60, R31 ;  /* 0x0000001f3c3c7221 */ /* 0x000fe20000010000 */
[----:B------:R-:W-:-:S05]  /*1280*/  SHF.R.U32.HI R39, RZ, 0x2, R30 ;  /* 0x00000002ff277819 */ /* 0x000fca000001161e */
[----:B------:R-:W-:-:S05]  /*1290*/  IMAD R30, R39, 0x28, R36 ;  /* 0x00000028271e7824 */ /* 0x000fca00078e0224 */
[----:B------:R-:W-:Y:S02]  /*12a0*/  IADD3 R39, PT, PT, R37, R30, RZ ;  /* 0x0000001e25277210 */ /* 0x000fe40007ffe0ff */
[----:B------:R-:W-:-:S04]  /*12b0*/  IADD3 R30, PT, PT, R38, 0x3c, RZ ;  /* 0x0000003c261e7810 */ /* 0x000fc80007ffe0ff */
[----:B------:R-:W-:Y:S01]  /*12c0*/  SHF.R.U32.HI R31, RZ, 0x2, R30 ;  /* 0x00000002ff1f7819 */ /* 0x000fe2000001161e */
[----:B-1----:R-:W-:Y:S01]  /*12d0*/  FADD.FTZ R60, R60, R35 ;  /* 0x000000233c3c7221 */ /* 0x002fe20000010000 */
[----:B------:R-:W-:Y:S02]  /*12e0*/  FADD.FTZ R57, R57, R34 ;  /* 0x0000002239397221 */ /* 0x000fe40000010000 */
[----:B------:R1:W3:Y:S01]  /*12f0*/  LDS.64 R34, [R39] ;  /* 0x0000000027227984 */ /* 0x0002e20000000a00 */
[----:B0-----:R-:W-:Y:S01]  /*1300*/  FADD.FTZ R60, R60, R29 ;  /* 0x0000001d3c3c7221 */ /* 0x001fe20000010000 */
[----:B------:R-:W-:Y:S01]  /*1310*/  FADD.FTZ R57, R57, R28 ;  /* 0x0000001c39397221 */ /* 0x000fe20000010000 */
[----:B------:R-:W-:Y:S01]  /*1320*/  IADD3 R29, PT, PT, R38, 0x40, RZ ;  /* 0x00000040261d7810 */ /* 0x000fe20007ffe0ff */
[----:B------:R-:W-:-:S03]  /*1330*/  IMAD R28, R31, 0x28, R36 ;  /* 0x000000281f1c7824 */ /* 0x000fc600078e0224 */
[----:B------:R-:W-:Y:S02]  /*1340*/  SHF.R.U32.HI R29, RZ, 0x2, R29 ;  /* 0x00000002ff1d7819 */ /* 0x000fe4000001161d */
[----:B------:R-:W-:Y:S01]  /*1350*/  IADD3 R30, PT, PT, R37, R28, RZ ;  /* 0x0000001c251e7210 */ /* 0x000fe20007ffe0ff */
[----:B--2---:R-:W-:Y:S01]  /*1360*/  FADD.FTZ R57, R57, R32 ;  /* 0x0000002039397221 */ /* 0x004fe20000010000 */
[----:B------:R-:W-:Y:S01]  /*1370*/  FADD.FTZ R60, R60, R33 ;  /* 0x000000213c3c7221 */ /* 0x000fe20000010000 */
[----:B------:R-:W-:Y:S01]  /*1380*/  IMAD R28, R29, 0x28, R36 ;  /* 0x000000281d1c7824 */ /* 0x000fe200078e0224 */
[C---:B------:R-:W-:Y:S02]  /*1390*/  IADD3 R29, PT, PT, R38.reuse, 0x44, RZ ;  /* 0x00000044261d7810 */ /* 0x040fe40007ffe0ff */
[----:B------:R-:W0:Y:S01]  /*13a0*/  LDS.64 R30, [R30] ;  /* 0x000000001e1e7984 */ /* 0x000e220000000a00 */
[----:B------:R-:W-:Y:S02]  /*13b0*/  IADD3 R33, PT, PT, R38, 0x48, RZ ;  /* 0x0000004826217810 */ /* 0x000fe40007ffe0ff */
[----:B------:R-:W-:-:S02]  /*13c0*/  IADD3 R28, PT, PT, R37, R28, RZ ;  /* 0x0000001c251c7210 */ /* 0x000fc40007ffe0ff */
[----:B-1----:R-:W-:-:S04]  /*13d0*/  SHF.R.U32.HI R39, RZ, 0x2, R29 ;  /* 0x00000002ff277819 */ /* 0x002fc8000001161d */
[----:B------:R-:W1:Y:S01]  /*13e0*/  LDS.64 R28, [R28] ;  /* 0x000000001c1c7984 */ /* 0x000e620000000a00 */
[----:B------:R-:W-:Y:S01]  /*13f0*/  IMAD R32, R39, 0x28, R36 ;  /* 0x0000002827207824 */ /* 0x000fe200078e0224 */
[----:B------:R-:W-:-:S04]  /*1400*/  SHF.R.U32.HI R39, RZ, 0x2, R33 ;  /* 0x00000002ff277819 */ /* 0x000fc80000011621 */
[----:B------:R-:W-:Y:S01]  /*1410*/  IADD3 R32, PT, PT, R37, R32, RZ ;  /* 0x0000002025207210 */ /* 0x000fe20007ffe0ff */
[----:B---3--:R-:W-:-:S05]  /*1420*/  FADD.FTZ R57, R57, R34 ;  /* 0x0000002239397221 */ /* 0x008fca0000010000 */
[----:B------:R-:W2:Y:S01]  /*1430*/  LDS.64 R32, [R32] ;  /* 0x0000000020207984 */ /* 0x000ea20000000a00 */
[----:B------:R-:W-:Y:S02]  /*1440*/  IMAD R34, R39, 0x28, R36 ;  /* 0x0000002827227824 */ /* 0x000fe400078e0224 */
[----:B------:R-:W-:Y:S01]  /*1450*/  FADD.FTZ R60, R60, R35 ;  /* 0x000000233c3c7221 */ /* 0x000fe20000010000 */
[----:B------:R-:W-:Y:S02]  /*1460*/  IADD3 R39, PT, PT, R38, 0x4c, RZ ;  /* 0x0000004c26277810 */ /* 0x000fe40007ffe0ff */
[----:B------:R-:W-:Y:S02]  /*1470*/  IADD3 R35, PT, PT, R37, R34, RZ ;  /* 0x0000002225237210 */ /* 0x000fe40007ffe0ff */
[----:B------:R-:W-:Y:S01]  /*1480*/  SHF.R.U32.HI R39, RZ, 0x2, R39 ;  /* 0x00000002ff277819 */ /* 0x000fe20000011627 */
[----:B0-----:R-:W-:Y:S01]  /*1490*/  FADD.FTZ R57, R57, R30 ;  /* 0x0000001e39397221 */ /* 0x001fe20000010000 */
[----:B------:R-:W-:-:S02]  /*14a0*/  FADD.FTZ R34, R60, R31 ;  /* 0x0000001f3c227221 */ /* 0x000fc40000010000 */
[----:B------:R0:W3:Y:S01]  /*14b0*/  LDS.64 R30, [R35] ;  /* 0x00000000231e7984 */ /* 0x0000e20000000a00 */
        /* <DEDUP_REMOVED lines=8> */
[----:B--2---:R-:W-:Y:S01]  /*1540*/  FADD.FTZ R57, R57, R32 ;  /* 0x0000002039397221 */ /* 0x004fe20000010000 */
[----:B------:R-:W-:Y:S01]  /*1550*/  FADD.FTZ R34, R34, R33 ;  /* 0x0000002122227221 */ /* 0x000fe20000010000 */
[----:B------:R-:W-:Y:S02]  /*1560*/  IADD3 R33, PT, PT, R38, 0x54, RZ ;  /* 0x0000005426217810 */ /* 0x000fe40007ffe0ff */
[----:B------:R-:W-:Y:S02]  /*1570*/  IADD3 R32, PT, PT, R37, R60, RZ ;  /* 0x0000003c25207210 */ /* 0x000fe40007ffe0ff */
[----:B0-----:R-:W-:-:S04]  /*1580*/  SHF.R.U32.HI R35, RZ, 0x2, R33 ;  /* 0x00000002ff237819 */ /* 0x001fc80000011621 */
[----:B------:R-:W0:Y:S01]  /*1590*/  LDS.64 R32, [R32] ;  /* 0x0000000020207984 */ /* 0x000e220000000a00 */
[----:B------:R-:W-:-:S05]  /*15a0*/  IMAD R35, R35, 0x28, R36 ;  /* 0x0000002823237824 */ /* 0x000fca00078e0224 */
[----:B------:R-:W-:Y:S01]  /*15b0*/  IADD3 R35, PT, PT, R37, R35, RZ ;  /* 0x0000002325237210 */ /* 0x000fe20007ffe0ff */
[----:B---3--:R-:W-:Y:S01]  /*15c0*/  FADD.FTZ R39, R57, R30 ;  /* 0x0000001e39277221 */ /* 0x008fe20000010000 */
[----:B------:R-:W-:Y:S01]  /*15d0*/  IADD3 R30, PT, PT, R38, 0x58, RZ ;  /* 0x00000058261e7810 */ /* 0x000fe20007ffe0ff */
[----:B------:R-:W-:Y:S01]  /*15e0*/  FADD.FTZ R60, R34, R31 ;  /* 0x0000001f223c7221 */ /* 0x000fe20000010000 */
[----:B------:R-:W-:Y:S02]  /*15f0*/  IADD3 R34, PT, PT, R38, 0x5c, RZ ;  /* 0x0000005c26227810 */ /* 0x000fe40007ffe0ff */
[----:B------:R-:W-:Y:S02]  /*1600*/  SHF.R.U32.HI R31, RZ, 0x2, R30 ;  /* 0x00000002ff1f7819 */ /* 0x000fe4000001161e */
[----:B------:R-:W-:Y:S02]  /*1610*/  SHF.R.U32.HI R57, RZ, 0x2, R34 ;  /* 0x00000002ff397819 */ /* 0x000fe40000011622 */
[----:B------:R-:W2:Y:S01]  /*1620*/  LDS.64 R34, [R35] ;  /* 0x0000000023227984 */ /* 0x000ea20000000a00 */
[----:B------:R-:W-:-:S02]  /*1630*/  IMAD R31, R31, 0x28, R36 ;  /* 0x000000281f1f7824 */ /* 0x000fc400078e0224 */
[----:B------:R-:W-:-:S03]  /*1640*/  IMAD R30, R57, 0x28, R36 ;  /* 0x00000028391e7824 */ /* 0x000fc600078e0224 */
[C---:B------:R-:W-:Y:S02]  /*1650*/  IADD3 R57, PT, PT, R37.reuse, R31, RZ ;  /* 0x0000001f25397210 */ /* 0x040fe40007ffe0ff */
[----:B------:R-:W-:Y:S01]  /*1660*/  IADD3 R30, PT, PT, R37, R30, RZ ;  /* 0x0000001e251e7210 */ /* 0x000fe20007ffe0ff */
[----:B-1----:R-:W-:Y:S01]  /*1670*/  FADD.FTZ R39, R39, R28 ;  /* 0x0000001c27277221 */ /* 0x002fe20000010000 */
[----:B------:R-:W-:Y:S02]  /*1680*/  FADD.FTZ R60, R60, R29 ;  /* 0x0000001d3c3c7221 */ /* 0x000fe40000010000 */
[----:B------:R1:W3:Y:S04]  /*1690*/  LDS.64 R28, [R57] ;  /* 0x00000000391c7984 */ /* 0x0002e80000000a00 */
[----:B------:R-:W4:Y:S01]  /*16a0*/  LDS.64 R30, [R30] ;  /* 0x000000001e1e7984 */ /* 0x000f220000000a00 */
[----:B0-----:R-:W-:Y:S01]  /*16b0*/  FADD.FTZ R39, R39, R32 ;  /* 0x0000002027277221 */ /* 0x001fe20000010000 */
[----:B------:R-:W-:Y:S01]  /*16c0*/  IADD3 R32, PT, PT, R38, 0x60, RZ ;  /* 0x0000006026207810 */ /* 0x000fe20007ffe0ff */
[----:B------:R-:W-:-:S03]  /*16d0*/  FADD.FTZ R60, R60, R33 ;  /* 0x000000213c3c7221 */ /* 0x000fc60000010000 */
[----:B------:R-:W-:-:S05]  /*16e0*/  SHF.R.U32.HI R61, RZ, 0x2, R32 ;  /* 0x00000002ff3d7819 */ /* 0x000fca0000011620 */
[----:B------:R-:W-:Y:S01]  /*16f0*/  IMAD R32, R61, 0x28, R36 ;  /* 0x000000283d207824 */ /* 0x000fe200078e0224 */
[----:B------:R-:W-:-:S04]  /*1700*/  IADD3 R61, PT, PT, R38, 0x8c, RZ ;  /* 0x0000008c263d7810 */ /* 0x000fc80007ffe0ff */
[----:B------:R-:W-:Y:S02]  /*1710*/  IADD3 R32, PT, PT, R37, R32, RZ ;  /* 0x0000002025207210 */ /* 0x000fe40007ffe0ff */
[----:B------:R-:W-:Y:S01]  /*1720*/  SHF.R.U32.HI R61, RZ, 0x2, R61 ;  /* 0x00000002ff3d7819 */ /* 0x000fe2000001163d */
[----:B--2---:R-:W-:Y:S01]  /*1730*/  FADD.FTZ R39, R39, R34 ;  /* 0x0000002227277221 */ /* 0x004fe20000010000 */
[----:B------:R-:W-:Y:S01]  /*1740*/  IADD3 R34, PT, PT, R38, 0x64, RZ ;  /* 0x0000006426227810 */ /* 0x000fe20007ffe0ff */
[----:B------:R-:W-:Y:S01]  /*1750*/  FADD.FTZ R60, R60, R35 ;  /* 0x000000233c3c7221 */ /* 0x000fe20000010000 */
[----:B------:R-:W0:Y:S01]  /*1760*/  LDS.64 R32, [R32] ;  /* 0x0000000020207984 */ /* 0x000e220000000a00 */
[----:B------:R-:W-:Y:S01]  /*1770*/  IMAD R61, R61, 0x28, R36 ;  /* 0x000000283d3d7824 */ /* 0x000fe200078e0224 */
[----:B-1----:R-:W-:-:S04]  /*1780*/  SHF.R.U32.HI R57, RZ, 0x2, R34 ;  /* 0x00000002ff397819 */ /* 0x002fc80000011622 */
[----:B------:R-:W-:Y:S01]  /*1790*/  IADD3 R61, PT, PT, R37, R61, RZ ;  /* 0x0000003d253d7210 */ /* 0x000fe20007ffe0ff */
[----:B---3--:R-:W-:Y:S01]  /*17a0*/  FADD.FTZ R34, R60, R29 ;  /* 0x0000001d3c227221 */ /* 0x008fe20000010000 */
[----:B------:R-:W-:Y:S01]  /*17b0*/  IADD3 R29, PT, PT, R38, 0x68, RZ ;  /* 0x00000068261d7810 */ /* 0x000fe20007ffe0ff */
[----:B------:R-:W-:Y:S01]  /*17c0*/  FADD.FTZ R35, R39, R28 ;  /* 0x0000001c27237221 */ /* 0x000fe20000010000 */
[----:B------:R-:W-:Y:S02]  /*17d0*/  IMAD R28, R57, 0x28, R36 ;  /* 0x00000028391c7824 */ /* 0x000fe400078e0224 */
[----:B----4-:R-:W-:Y:S01]  /*17e0*/  FADD.FTZ R34, R34, R31 ;  /* 0x0000001f22227221 */ /* 0x010fe20000010000 */
        /* <DEDUP_REMOVED lines=21> */
[----:B-1----:R-:W-:-:S03]  /*1940*/  FADD.FTZ R39, R39, R30 ;  /* 0x0000001e27277221 */ /* 0x002fc60000010000 */
[----:B------:R-:W-:Y:S02]  /*1950*/  IADD3 R30, PT, PT, R37, R57, RZ ;  /* 0x00000039251e7210 */ /* 0x000fe40007ffe0ff */
[----:B------:R-:W1:Y:S01]  /*1960*/  LDS.64 R32, [R32] ;  /* 0x0000000020207984 */ /* 0x000e620000000a00 */
[----:B------:R-:W-:Y:S01]  /*1970*/  FADD.FTZ R60, R60, R31 ;  /* 0x0000001f3c3c7221 */ /* 0x000fe20000010000 */
[----:B--2---:R-:W-:Y:S01]  /*1980*/  FADD.FTZ R39, R39, R28 ;  /* 0x0000001c27277221 */ /* 0x004fe20000010000 */
[----:B------:R-:W-:Y:S01]  /*1990*/  IADD3 R28, PT, PT, R38, 0x78, RZ ;  /* 0x00000078261c7810 */ /* 0x000fe20007ffe0ff */
[----:B------:R-:W2:Y:S01]  /*19a0*/  LDS.64 R30, [R30] ;  /* 0x000000001e1e7984 */ /* 0x000ea20000000a00 */
[----:B------:R-:W-:Y:S01]  /*19b0*/  FADD.FTZ R60, R60, R29 ;  /* 0x0000001d3c3c7221 */ /* 0x000fe20000010000 */
[----:B------:R-:W-:Y:S02]  /*19c0*/  IADD3 R29, PT, PT, R38, 0x7c, RZ ;  /* 0x0000007c261d7810 */ /* 0x000fe40007ffe0ff */
[----:B------:R-:W-:-:S05]  /*19d0*/  SHF.R.U32.HI R57, RZ, 0x2, R28 ;  /* 0x00000002ff397819 */ /* 0x000fca000001161c */
[----:B------:R-:W-:Y:S01]  /*19e0*/  IMAD R28, R57, 0x28, R36 ;  /* 0x00000028391c7824 */ /* 0x000fe200078e0224 */
[----:B------:R-:W-:-:S04]  /*19f0*/  SHF.R.U32.HI R57, RZ, 0x2, R29 ;  /* 0x00000002ff397819 */ /* 0x000fc8000001161d */
[----:B------:R-:W-:Y:S01]  /*1a00*/  IADD3 R28, PT, PT, R37, R28, RZ ;  /* 0x0000001c251c7210 */ /* 0x000fe20007ffe0ff */
[----:B0-----:R-:W-:Y:S01]  /*1a10*/  FADD.FTZ R39, R39, R34 ;  /* 0x0000002227277221 */ /* 0x001fe20000010000 */
[----:B------:R-:W-:Y:S01]  /*1a20*/  FADD.FTZ R60, R60, R35 ;  /* 0x000000233c3c7221 */ /* 0x000fe20000010000 */
[----:B------:R-:W-:-:S03]  /*1a30*/  IADD3 R35, PT, PT, R38, 0x80, RZ ;  /* 0x0000008026237810 */ /* 0x000fc60007ffe0ff */
[----:B------:R-:W0:Y:S01]  /*1a40*/  LDS.64 R28, [R28] ;  /* 0x000000001c1c7984 */ /* 0x000e220000000a00 */
[----:B------:R-:W-:Y:S01]  /*1a50*/  IMAD R34, R57, 0x28, R36 ;  /* 0x0000002839227824 */ /* 0x000fe200078e0224 */
        /* <DEDUP_REMOVED lines=8> */
[----:B------:R-:W1:Y:S01]  /*1ae0*/  LDS.64 R32, [R32] ;  /* 0x0000000020207984 */ /* 0x000e620000000a00 */
[----:B------:R-:W-:Y:S01]  /*1af0*/  FADD.FTZ R60, R60, R31 ;  /* 0x0000001f3c3c7221 */ /* 0x000fe20000010000 */
[----:B------:R-:W-:-:S02]  /*1b00*/  IADD3 R31, PT, PT, R38, 0x88, RZ ;  /* 0x00000088261f7810 */ /* 0x000fc40007ffe0ff */
[----:B------:R-:W-:Y:S01]  /*1b10*/  SHF.R.U32.HI R57, RZ, 0x2, R30 ;  /* 0x00000002ff397819 */ /* 0x000fe2000001161e */
[----:B------:R-:W2:Y:S01]  /*1b20*/  LDS.64 R34, [R35] ;  /* 0x0000000023227984 */ /* 0x000ea20000000a00 */
[----:B------:R-:W-:-:S03]  /*1b30*/  SHF.R.U32.HI R31, RZ, 0x2, R31 ;  /* 0x00000002ff1f7819 */ /* 0x000fc6000001161f */
[----:B------:R-:W-:Y:S01]  /*1b40*/  IMAD R30, R57, 0x28, R36 ;  /* 0x00000028391e7824 */ /* 0x000fe200078e0224 */
[----:B------:R-:W-:-:S04]  /*1b50*/  IADD3 R57, PT, PT, R38, 0x94, RZ ;  /* 0x0000009426397810 */ /* 0x000fc80007ffe0ff */
[----:B------:R-:W-:Y:S02]  /*1b60*/  IADD3 R30, PT, PT, R37, R30, RZ ;  /* 0x0000001e251e7210 */ /* 0x000fe40007ffe0ff */
[----:B------:R-:W-:Y:S01]  /*1b70*/  SHF.R.U32.HI R57, RZ, 0x2, R57 ;  /* 0x00000002ff397819 */ /* 0x000fe20000011639 */
[----:B0-----:R-:W-:Y:S01]  /*1b80*/  FADD.FTZ R39, R39, R28 ;  /* 0x0000001c27277221 */ /* 0x001fe20000010000 */
[----:B------:R-:W-:Y:S02]  /*1b90*/  IMAD R28, R31, 0x28, R36 ;  /* 0x000000281f1c7824 */ /* 0x000fe400078e0224 */
[----:B------:R-:W-:Y:S01]  /*1ba0*/  FADD.FTZ R60, R60, R29 ;  /* 0x0000001d3c3c7221 */ /* 0x000fe20000010000 */
[----:B------:R-:W0:Y:S02]  /*1bb0*/  LDS.64 R30, [R30] ;  /* 0x000000001e1e7984 */ /* 0x000e240000000a00 */
[----:B------:R-:W-:-:S06]  /*1bc0*/  IADD3 R28, PT, PT, R37, R28, RZ ;  /* 0x0000001c251c7210 */ /* 0x000fcc0007ffe0ff */
[----:B------:R-:W3:Y:S01]  /*1bd0*/  LDS.64 R28, [R28] ;  /* 0x000000001c1c7984 */ /* 0x000ee20000000a00 */
[----:B-1----:R-:W-:Y:S01]  /*1be0*/  FADD.FTZ R39, R39, R32 ;  /* 0x0000002027277221 */ /* 0x002fe20000010000 */
[----:B------:R-:W-:Y:S01]  /*1bf0*/  IADD3 R32, PT, PT, R38, 0x90, RZ ;  /* 0x0000009026207810 */ /* 0x000fe20007ffe0ff */
[----:B------:R-:W-:-:S03]  /*1c00*/  FADD.FTZ R60, R60, R33 ;  /* 0x000000213c3c7221 */ /* 0x000fc60000010000 */
[----:B------:R-:W-:Y:S01]  /*1c10*/  SHF.R.U32.HI R32, RZ, 0x2, R32 ;  /* 0x00000002ff207819 */ /* 0x000fe20000011620 */
[----:B--2---:R-:W-:Y:S01]  /*1c20*/  FADD.FTZ R33, R39, R34 ;  /* 0x0000002227217221 */ /* 0x004fe20000010000 */
        /* <DEDUP_REMOVED lines=11> */
[----:B0-----:R-:W-:Y:S01]  /*1ce0*/  FADD.FTZ R57, R33, R30 ;  /* 0x0000001e21397221 */ /* 0x001fe20000010000 */
        /* <DEDUP_REMOVED lines=20> */
.L_x_755:
[----:B------:R-:W-:Y:S05]  /*1e30*/  BSYNC.RECONVERGENT B0 ;  /* 0x0000000000007941 */ /* 0x000fea0003800200 */
.L_x_754:
        /* <DEDUP_REMOVED lines=24> */
.L_x_757:
[----:B------:R-:W-:Y:S05]  /*1fc0*/  BSYNC.RECONVERGENT B0 ;  /* 0x0000000000007941 */ /* 0x000fea0003800200 */
.L_x_756:
        /* <DEDUP_REMOVED lines=16> */
.L_x_759:
[----:B------:R-:W2:Y:S04]  /*20d0*/  LD.E.STRONG.GPU R30, desc[UR16][R28.64] ;  /* 0x000000101c1e7980 */ /* 0x000ea8000c10f900 */
[----:B--2---:R-:W-:Y:S01]  /*20e0*/  CCTL.IVALL ;  /* 0x00000000ff00798f */ /* 0x004fe20002000000 */
[----:B------:R-:W-:Y:S05]  /*20f0*/  YIELD ;  /* 0x0000000000007946 */ /* 0x000fea0003800000 */
[----:B-----5:R-:W-:-:S04]  /*2100*/  LOP3.LUT R30, R30, R31, RZ, 0x3c, !PT ;  /* 0x0000001f1e1e7212 */ /* 0x020fc800078e3cff */
[----:B------:R-:W-:-:S13]  /*2110*/  ISETP.GT.AND P2, PT, R30, -0x1, PT ;  /* 0xffffffff1e00780c */ /* 0x000fda0003f44270 */
[----:B------:R-:W-:Y:S05]  /*2120*/  @P2 BRA `(.L_x_759) ;  /* 0xfffffffc00e82947 */ /* 0x000fea000383ffff */
.L_x_758:
        /* <DEDUP_REMOVED lines=15> */
.L_x_761:
[----:B------:R-:W-:Y:S05]  /*2220*/  BSYNC.RECONVERGENT B0 ;  /* 0x0000000000007941 */ /* 0x000fea0003800200 */
.L_x_760:
        /* <DEDUP_REMOVED lines=14> */
[----:B-1----:R-:W-:-:S03]  /*2310*/  FADD.FTZ R32, R34, R37 ;  /* 0x0000002522207221 */ /* 0x002fc60000010000 */
[----:B------:R-:W-:-:S04]  /*2320*/  @!P1 FMUL.FTZ R29, R28, R28 ;  /* 0x0000001c1c1d9220 */ /* 0x000fc80000410000 */
[----:B------:R-:W-:Y:S01]  /*2330*/  @!P1 FFMA.FTZ R29, R32, 2.4414062863797880709e-05, -R29 ;  /* 0x37cccccd201d9823 */ /* 0x000fe2000001081d */
        /* <DEDUP_REMOVED lines=18> */
.L_x_763:
[----:B------:R-:W-:Y:S05]  /*2460*/  BSYNC.RECONVERGENT B0 ;  /* 0x0000000000007941 */ /* 0x000fea0003800200 */
.L_x_762:
[----:B------:R-:W2:Y:S01]  /*2470*/  S2UR UR8, SR_CgaCtaId ;  /* 0x00000000000879c3 */ /* 0x000ea20000008800 */
[----:B------:R-:W-:Y:S01]  /*2480*/  UMOV UR7, 0x400 ;  /* 0x0000040000077882 */ /* 0x000fe20000000000 */
[----:B------:R-:W-:Y:S01]  /*2490*/  IMAD.HI.U32 R58, R58, -0x33333333, RZ ;  /* 0xcccccccd3a3a7827 */ /* 0x000fe200078e00ff */
[----:B------:R-:W-:Y:S01]  /*24a0*/  UIADD3 UR7, UPT, UPT, UR7, 0xc80, URZ ;  /* 0x00000c8007077890 */ /* 0x000fe2000fffe0ff */
[----:B------:R-:W-:Y:S01]  /*24b0*/  SHF.L.U32 R36, R26, 0x10, RZ ;  /* 0x000000101a247819 */ /* 0x000fe200000006ff */
[----:B------:R-:W3:Y:S01]  /*24c0*/  LDCU.64 UR12, c[0x0][0x380] ;  /* 0x00007000ff0c77ac */ /* 0x000ee20008000a00 */
[----:B------:R-:W-:Y:S02]  /*24d0*/  SHF.L.U32 R35, R24, 0x10, RZ ;  /* 0x0000001018237819 */ /* 0x000fe400000006ff */
[----:B------:R-:W-:Y:S01]  /*24e0*/  LEA.HI R58, R58, -UR14, RZ, 0x19 ;  /* 0x8000000e3a3a7c11 */ /* 0x000fe2000f8fc8ff */
[----:B------:R-:W-:Y:S01]  /*24f0*/  UISETP.GE.U32.AND UP0, UPT, UR10, UR15, UPT ;  /* 0x0000000f0a00728c */ /* 0x000fe2000bf06070 */
[----:B------:R-:W-:Y:S01]  /*2500*/  PRMT R24, R26, 0x7632, R24 ;  /* 0x000076321a187816 */ /* 0x000fe20000000018 */
[----:B------:R-:W-:Y:S01]  /*2510*/  ULOP3.LUT UR4, UR4, 0x1, URZ, 0x3c, !UPT ;  /* 0x0000000104047892 */ /* 0x000fe2000f8e3cff */
[----:B------:R-:W-:Y:S01]  /*2520*/  SHF.L.U32 R26, R25, 0x10, RZ ;  /* 0x00000010191a7819 */ /* 0x000fe200000006ff */
[----:B------:R-:W-:Y:S01]  /*2530*/  UISETP.GE.AND.EX UP0, UPT, UR5, UR11, UPT, UP0 ;  /* 0x0000000b0500728c */ /* 0x000fe2000bf06300 */
[----:B------:R-:W-:-:S02]  /*2540*/  SHF.L.U32 R32, R32, 0x10, RZ ;  /* 0x0000001020207819 */ /* 0x000fc400000006ff */
[----:B---3--:R-:W-:Y:S01]  /*2550*/  IADD3 R8, P1, PT, R8, UR12, RZ ;  /* 0x0000000c08087c10 */ /* 0x008fe2000ff3e0ff */
[----:B--2---:R-:W-:-:S03]  /*2560*/  ULEA UR7, UR8, UR7, 0x18 ;  /* 0x0000000708077291 */ /* 0x004fc6000f8ec0ff */
[----:B------:R-:W-:-:S03]  /*2570*/  IADD3.X R9, PT, PT, R9, UR13, RZ, P1, !PT ;  /* 0x0000000d09097c10 */ /* 0x000fc60008ffe4ff */
[----:B01----:R-:W-:-:S05]  /*2580*/  LEA R28, R58, UR7, 0x3 ;  /* 0x000000073a1c7c11 */ /* 0x003fca000f8e18ff */
        /* <DEDUP_REMOVED lines=27> */
[--C-:B------:R-:W-:Y:S01]  /*2740*/  FFMA.FTZ R0, R0, R36, R35.reuse ;  /* 0x0000002400007223 */ /* 0x100fe20000010023 */
[C-C-:B------:R-:W-:Y:S01]  /*2750*/  FFMA.FTZ R33, R36.reuse, R38, R35.reuse ;  /* 0x0000002624217223 */ /* 0x140fe20000010023 */
[C-C-:B------:R-:W-:Y:S01]  /*2760*/  FFMA.FTZ R31, R36.reuse, R58, R35.reuse ;  /* 0x0000003a241f7223 */ /* 0x140fe20000010023 */
[C-C-:B------:R-:W-:Y:S01]  /*2770*/  FFMA.FTZ R30, R36.reuse, R42, R35.reuse ;  /* 0x0000002a241e7223 */ /* 0x140fe20000010023 */
[C-C-:B------:R-:W-:Y:S01]  /*2780*/  FFMA.FTZ R21, R36.reuse, R46, R35.reuse ;  /* 0x0000002e24157223 */ /* 0x140fe20000010023 */
[C-C-:B------:R-:W-:Y:S01]  /*2790*/  FFMA.FTZ R17, R36.reuse, R50, R35.reuse ;  /* 0x0000003224117223 */ /* 0x140fe20000010023 */
[--C-:B------:R-:W-:Y:S01]  /*27a0*/  FFMA.FTZ R13, R36, R54, R35.reuse ;  /* 0x00000036240d7223 */ /* 0x100fe20000010023 */
[----:B------:R-:W-:Y:S01]  /*27b0*/  PRMT R35, R27, 0x7632, R35 ;  /* 0x000076321b237816 */ /* 0x000fe20000000023 */
[--C-:B------:R-:W-:Y:S01]  /*27c0*/  FADD.FTZ R38, R11, -R28.reuse ;  /* 0x8000001c0b267221 */ /* 0x100fe20000010000 */
[--C-:B------:R-:W-:Y:S01]  /*27d0*/  FADD.FTZ R58, R15, -R28.reuse ;  /* 0x8000001c0f3a7221 */ /* 0x100fe20000010000 */
[----:B------:R-:W-:Y:S01]  /*27e0*/  FMUL.FTZ R15, R29, R12 ;  /* 0x0000000c1d0f7220 */ /* 0x000fe20000410000 */
[----:B------:R-:W-:Y:S01]  /*27f0*/  SHF.L.U32 R25, R35, 0x10, RZ ;  /* 0x0000001023197819 */ /* 0x000fe200000006ff */
[----:B------:R-:W-:Y:S01]  /*2800*/  FMUL.FTZ R35, R29, R38 ;  /* 0x000000261d237220 */ /* 0x000fe20000410000 */
[--C-:B------:R-:W-:Y:S01]  /*2810*/  FADD.FTZ R38, R14, -R28.reuse ;  /* 0x8000001c0e267221 */ /* 0x100fe20000010000 */
[----:B------:R-:W-:Y:S01]  /*2820*/  FADD.FTZ R46, R16, -R28 ;  /* 0x8000001c102e7221 */ /* 0x000fe20000010000 */
[----:B------:R-:W-:Y:S01]  /*2830*/  PRMT R36, R24, 0x7632, R36 ;  /* 0x0000763218247816 */ /* 0x000fe20000000024 */
[----:B------:R-:W-:Y:S01]  /*2840*/  FFMA.FTZ R14, R15, R25, R32 ;  /* 0x000000190f0e7223 */ /* 0x000fe20000010020 */
[--C-:B------:R-:W-:Y:S01]  /*2850*/  FADD.FTZ R54, R23, -R28.reuse ;  /* 0x8000001c17367221 */ /* 0x100fe20000010000 */
[C---:B------:R-:W-:Y:S01]  /*2860*/  FMUL.FTZ R23, R29.reuse, R46 ;  /* 0x0000002e1d177220 */ /* 0x040fe20000410000 */
[----:B------:R-:W-:Y:S01]  /*2870*/  SHF.L.U32 R11, R36, 0x10, RZ ;  /* 0x00000010240b7819 */ /* 0x000fe200000006ff */
[--C-:B------:R-:W-:Y:S01]  /*2880*/  FADD.FTZ R50, R40, -R28.reuse ;  /* 0x8000001c28327221 */ /* 0x100fe20000010000 */
[----:B------:R-:W-:Y:S01]  /*2890*/  FMUL.FTZ R16, R29, R58 ;  /* 0x0000003a1d107220 */ /* 0x000fe20000410000 */
[----:B------:R-:W-:Y:S01]  /*28a0*/  FMUL.FTZ R15, R14, -1.4426950216293334961 ;  /* 0xbfb8aa3b0e0f7820 */ /* 0x000fe20000410000 */
[--C-:B------:R-:W-:Y:S01]  /*28b0*/  FADD.FTZ R36, R10, -R28.reuse ;  /* 0x8000001c0a247221 */ /* 0x100fe20000010000 */
[--C-:B------:R-:W-:Y:S01]  /*28c0*/  FADD.FTZ R42, R18, -R28.reuse ;  /* 0x8000001c122a7221 */ /* 0x100fe20000010000 */
[--C-:B------:R-:W-:Y:S01]  /*28d0*/  FADD.FTZ R40, R41, -R28.reuse ;  /* 0x8000001c29287221 */ /* 0x100fe20000010000 */
[----:B------:R-:W-:Y:S01]  /*28e0*/  FADD.FTZ R58, R45, -R28 ;  /* 0x8000001c2d3a7221 */ /* 0x000fe20000010000 */
[----:B------:R-:W-:Y:S01]  /*28f0*/  FMUL.FTZ R45, R29, R38 ;  /* 0x000000261d2d7220 */ /* 0x000fe20000410000 */
[----:B------:R-:W-:Y:S01]  /*2900*/  SHF.L.U32 R24, R24, 0x10, RZ ;  /* 0x0000001018187819 */ /* 0x000fe200000006ff */
        /* <DEDUP_REMOVED lines=8> */
[----:B------:R-:W0:Y:S01]  /*2990*/  MUFU.EX2 R15, R15 ;  /* 0x0000000f000f7308 */ /* 0x000e220000000800 */
[----:B------:R-:W-:Y:S01]  /*29a0*/  FMUL.FTZ R60, R29, R60 ;  /* 0x0000003c1d3c7220 */ /* 0x000fe20000410000 */
[----:B------:R-:W-:Y:S01]  /*29b0*/  SHF.L.U32 R27, R27, 0x10, RZ ;  /* 0x000000101b1b7819 */ /* 0x000fe200000006ff */
[----:B------:R-:W-:Y:S01]  /*29c0*/  FMUL.FTZ R20, R29, R20 ;  /* 0x000000141d147220 */ /* 0x000fe20000410000 */
[--C-:B------:R-:W-:Y:S01]  /*29d0*/  FFMA.FTZ R41, R24, R22, R11.reuse ;  /* 0x0000001618297223 */ /* 0x100fe2000001000b */
[----:B------:R-:W-:Y:S01]  /*29e0*/  FADD.FTZ R18, R19, -R28 ;  /* 0x8000001c13127221 */ /* 0x000fe20000010000 */
[--C-:B------:R-:W-:Y:S01]  /*29f0*/  FFMA.FTZ R46, R46, R24, R11.reuse ;  /* 0x000000182e2e7223 */ /* 0x100fe2000001000b */
[C-C-:B------:R-:W-:Y:S01]  /*2a00*/  FFMA.FTZ R45, R24.reuse, R45, R11.reuse ;  /* 0x0000002d182d7223 */ /* 0x140fe2000001000b */
[C-C-:B------:R-:W-:Y:S01]  /*2a10*/  FFMA.FTZ R42, R24.reuse, R42, R11.reuse ;  /* 0x0000002a182a7223 */ /* 0x140fe2000001000b */
[C-C-:B------:R-:W-:Y:S01]  /*2a20*/  FFMA.FTZ R40, R24.reuse, R40, R11.reuse ;  /* 0x0000002818287223 */ /* 0x140fe2000001000b */
[C-C-:B------:R-:W-:Y:S01]  /*2a30*/  FFMA.FTZ R39, R24.reuse, R58, R11.reuse ;  /* 0x0000003a18277223 */ /* 0x140fe2000001000b */
[C-C-:B------:R-:W-:Y:S01]  /*2a40*/  FFMA.FTZ R22, R24.reuse, R54, R11.reuse ;  /* 0x0000003618167223 */ /* 0x140fe2000001000b */
[----:B------:R-:W-:Y:S01]  /*2a50*/  FFMA.FTZ R11, R24, R60, R11 ;  /* 0x0000003c180b7223 */ /* 0x000fe2000001000b */
[----:B------:R-:W-:Y:S01]  /*2a60*/  FFMA.FTZ R37, R25, R20, R32 ;  /* 0x0000001419257223 */ /* 0x000fe20000010020 */
[----:B------:R-:W-:Y:S01]  /*2a70*/  FMUL.FTZ R24, R29, R50 ;  /* 0x000000321d187220 */ /* 0x000fe20000410000 */
[----:B------:R-:W-:Y:S01]  /*2a80*/  FFMA.FTZ R20, R27, R23, R26 ;  /* 0x000000171b147223 */ /* 0x000fe2000001001a */
[--C-:B------:R-:W-:Y:S01]  /*2a90*/  FADD.FTZ R50, R44, -R28.reuse ;  /* 0x8000001c2c327221 */ /* 0x100fe20000010000 */
[C---:B------:R-:W-:Y:S01]  /*2aa0*/  FMUL.FTZ R18, R29.reuse, R18 ;  /* 0x000000121d127220 */ /* 0x040fe20000410000 */
[--C-:B------:R-:W-:Y:S01]  /*2ab0*/  FADD.FTZ R58, R48, -R28.reuse ;  /* 0x8000001c303a7221 */ /* 0x100fe20000010000 */
[----:B------:R-:W-:Y:S01]  /*2ac0*/  FADD.FTZ R60, R52, -R28 ;  /* 0x8000001c343c7221 */ /* 0x000fe20000010000 */
[----:B------:R-:W-:Y:S01]  /*2ad0*/  FMUL.FTZ R49, R20, -1.4426950216293334961 ;  /* 0xbfb8aa3b14317820 */ /* 0x000fe20000410000 */
[----:B------:R-:W-:Y:S01]  /*2ae0*/  FMUL.FTZ R50, R29, R50 ;  /* 0x000000321d327220 */ /* 0x000fe20000410000 */
[--C-:B------:R-:W-:Y:S01]  /*2af0*/  FFMA.FTZ R18, R27, R18, R26.reuse ;  /* 0x000000121b127223 */ /* 0x100fe2000001001a */
[C---:B------:R-:W-:Y:S01]  /*2b00*/  FMUL.FTZ R58, R29.reuse, R58 ;  /* 0x0000003a1d3a7220 */ /* 0x040fe20000410000 */
[C---:B------:R-:W-:Y:S01]  /*2b10*/  FMUL.FTZ R57, R29.reuse, R60 ;  /* 0x0000003c1d397220 */ /* 0x040fe20000410000 */
[----:B------:R-:W-:Y:S01]  /*2b20*/  FMUL.FTZ R59, R29, R56 ;  /* 0x000000381d3b7220 */ /* 0x000fe20000410000 */
[----:B------:R1:W-:Y:S01]  /*2b30*/  MUFU.EX2 R44, R49 ;  /* 0x00000031002c7308 */ /* 0x0003e20000000800 */
[--C-:B------:R-:W-:Y:S01]  /*2b40*/  FFMA.FTZ R48, R27, R50, R26.reuse ;  /* 0x000000321b307223 */ /* 0x100fe2000001001a */
[--C-:B------:R-:W-:Y:S01]  /*2b50*/  FFMA.FTZ R10, R35, R27, R26.reuse ;  /* 0x0000001b230a7223 */ /* 0x100fe2000001001a */
[C-C-:B------:R-:W-:Y:S01]  /*2b60*/  FFMA.FTZ R16, R27.reuse, R16, R26.reuse ;  /* 0x000000101b107223 */ /* 0x140fe2000001001a */
[----:B------:R-:W-:Y:S01]  /*2b70*/  FMUL.FTZ R36, R18, -1.4426950216293334961 ;  /* 0xbfb8aa3b12247820 */ /* 0x000fe20000410000 */
[----:B------:R-:W-:Y:S01]  /*2b80*/  FFMA.FTZ R50, R27, R57, R26 ;  /* 0x000000391b327223 */ /* 0x000fe2000001001a */
[----:B------:R-:W-:Y:S01]  /*2b90*/  FMUL.FTZ R35, R38, -1.4426950216293334961 ;  /* 0xbfb8aa3b26237820 */ /* 0x000fe20000410000 */
[----:B------:R-:W-:Y:S01]  /*2ba0*/  FMUL.FTZ R53, R48, -1.4426950216293334961 ;  /* 0xbfb8aa3b30357820 */ /* 0x000fe20000410000 */
[----:B------:R-:W-:Y:S01]  /*2bb0*/  FADD.FTZ R54, R43, -R28 ;  /* 0x8000001c2b367221 */ /* 0x000fe20000010000 */
[C-C-:B-1----:R-:W-:Y:S01]  /*2bc0*/  FFMA.FTZ R49, R27.reuse, R58, R26.reuse ;  /* 0x0000003a1b317223 */ /* 0x142fe2000001001a */
[----:B------:R-:W-:Y:S01]  /*2bd0*/  FFMA.FTZ R26, R27, R59, R26 ;  /* 0x0000003b1b1a7223 */ /* 0x000fe2000001001a */
[----:B0-----:R-:W-:Y:S01]  /*2be0*/  FADD.FTZ R59, R15, 1 ;  /* 0x3f8000000f3b7421 */ /* 0x001fe20000010000 */
[----:B------:R-:W0:Y:S01]  /*2bf0*/  MUFU.EX2 R36, R36 ;  /* 0x0000002400247308 */ /* 0x000e220000000800 */
[--C-:B------:R-:W-:Y:S01]  /*2c00*/  FADD.FTZ R56, R47, -R28.reuse ;  /* 0x8000001c2f387221 */ /* 0x100fe20000010000 */
[----:B------:R-:W-:Y:S01]  /*2c10*/  FMUL.FTZ R12, R10, -1.4426950216293334961 ;  /* 0xbfb8aa3b0a0c7820 */ /* 0x000fe20000410000 */
[----:B------:R-:W-:Y:S01]  /*2c20*/  FMUL.FTZ R52, R29, R54 ;  /* 0x000000361d347220 */ /* 0x000fe20000410000 */
[--C-:B------:R-:W-:Y:S01]  /*2c30*/  FADD.FTZ R58, R55, -R28.reuse ;  /* 0x8000001c373a7221 */ /* 0x100fe20000010000 */
[----:B------:R-:W-:Y:S01]  /*2c40*/  FMUL.FTZ R47, R29, R56 ;  /* 0x000000381d2f7220 */ /* 0x000fe20000410000 */
[----:B------:R-:W-:Y:S01]  /*2c50*/  FADD.FTZ R56, R51, -R28 ;  /* 0x8000001c33387221 */ /* 0x000fe20000010000 */
[----:B------:R-:W-:Y:S01]  /*2c60*/  FMUL.FTZ R19, R16, -1.4426950216293334961 ;  /* 0xbfb8aa3b10137820 */ /* 0x000fe20000410000 */
[----:B------:R-:W1:Y:S01]  /*2c70*/  MUFU.RCP R59, R59 ;  /* 0x0000003b003b7308 */ /* 0x000e620000001000 */
[C-C-:B------:R-:W-:Y:S01]  /*2c80*/  FFMA.FTZ R52, R25.reuse, R52, R32.reuse ;  /* 0x0000003419347223 */ /* 0x140fe20000010020 */
[--C-:B------:R-:W-:Y:S01]  /*2c90*/  FFMA.FTZ R24, R25, R24, R32.reuse ;  /* 0x0000001819187223 */ /* 0x100fe20000010020 */
[C---:B------:R-:W-:Y:S01]  /*2ca0*/  FMUL.FTZ R51, R29.reuse, R56 ;  /* 0x000000381d337220 */ /* 0x040fe20000410000 */
[----:B------:R-:W-:Y:S01]  /*2cb0*/  FMUL.FTZ R55, R29, R58 ;  /* 0x0000003a1d377220 */ /* 0x000fe20000410000 */
[--C-:B------:R-:W-:Y:S01]  /*2cc0*/  FFMA.FTZ R47, R25, R47, R32.reuse ;  /* 0x0000002f192f7223 */ /* 0x100fe20000010020 */
[----:B------:R-:W-:Y:S01]  /*2cd0*/  FMUL.FTZ R23, R37, -1.4426950216293334961 ;  /* 0xbfb8aa3b25177820 */ /* 0x000fe20000410000 */
[----:B------:R-:W-:Y:S01]  /*2ce0*/  FMUL.FTZ R54, R52, -1.4426950216293334961 ;  /* 0xbfb8aa3b34367820 */ /* 0x000fe20000410000 */
[----:B------:R-:W2:Y:S01]  /*2cf0*/  MUFU.EX2 R35, R35 ;  /* 0x0000002300237308 */ /* 0x000ea20000000800 */
[----:B0-----:R-:W-:Y:S01]  /*2d00*/  FADD.FTZ R61, R36, 1 ;  /* 0x3f800000243d7421 */ /* 0x001fe20000010000 */
[----:B------:R-:W-:Y:S01]  /*2d10*/  FMUL.FTZ R43, R24, -1.4426950216293334961 ;  /* 0xbfb8aa3b182b7820 */ /* 0x000fe20000410000 */
[--C-:B------:R-:W-:Y:S01]  /*2d20*/  FFMA.FTZ R51, R25, R51, R32.reuse ;  /* 0x0000003319337223 */ /* 0x100fe20000010020 */
[----:B------:R-:W-:Y:S01]  /*2d30*/  FMUL.FTZ R28, R47, -1.4426950216293334961 ;  /* 0xbfb8aa3b2f1c7820 */ /* 0x000fe20000410000 */
[----:B------:R-:W-:Y:S01]  /*2d40*/  FMUL.FTZ R29, R50, -1.4426950216293334961 ;  /* 0xbfb8aa3b321d7820 */ /* 0x000fe20000410000 */
[----:B------:R-:W-:Y:S01]  /*2d50*/  FFMA.FTZ R56, R25, R55, R32 ;  /* 0x0000003719387223 */ /* 0x000fe20000010020 */
[----:B------:R-:W-:Y:S01]  /*2d60*/  FMUL.FTZ R25, R51, -1.4426950216293334961 ;  /* 0xbfb8aa3b33197820 */ /* 0x000fe20000410000 */
[----:B------:R-:W-:Y:S01]  /*2d70*/  MUFU.EX2 R53, R53 ;  /* 0x0000003500357308 */ /* 0x000fe20000000800 */
[----:B-1----:R-:W-:Y:S01]  /*2d80*/  FMUL.FTZ R58, R14, R59 ;  /* 0x0000003b0e3a7220 */ /* 0x002fe20000410000 */
[----:B------:R-:W-:Y:S01]  /*2d90*/  FMUL.FTZ R27, R49, -1.4426950216293334961 ;  /* 0xbfb8aa3b311b7820 */ /* 0x000fe20000410000 */
[----:B------:R-:W-:Y:S01]  /*2da0*/  FMUL.FTZ R15, R56, -1.4426950216293334961 ;  /* 0xbfb8aa3b380f7820 */ /* 0x000fe20000410000 */
[----:B------:R-:W-:Y:S01]  /*2db0*/  FMUL.FTZ R55, R13, -1.4426950216293334961 ;  /* 0xbfb8aa3b0d377820 */ /* 0x000fe20000410000 */
[----:B------:R-:W-:Y:S01]  /*2dc0*/  FMUL.FTZ R32, R11, -1.4426950216293334961 ;  /* 0xbfb8aa3b0b207820 */ /* 0x000fe20000410000 */
[----:B------:R-:W-:-:S02]  /*2dd0*/  FMUL.FTZ R14, R46, -1.4426950216293334961 ;  /* 0xbfb8aa3b2e0e7820 */ /* 0x000fc40000410000 */
[----:B------:R-:W0:Y:S01]  /*2de0*/  MUFU.EX2 R12, R12 ;  /* 0x0000000c000c7308 */ /* 0x000e220000000800 */
[----:B--2---:R-:W-:-:S07]  /*2df0*/  FADD.FTZ R59, R35, 1 ;  /* 0x3f800000233b7421 */ /* 0x004fce0000010000 */
[----:B------:R-:W-:Y:S08]  /*2e00*/  MUFU.EX2 R19, R19 ;  /* 0x0000001300137308 */ /* 0x000ff00000000800 */
[----:B------:R1:W2:Y:S01]  /*2e10*/  MUFU.RCP R35, R61 ;  /* 0x0000003d00237308 */ /* 0x0002a20000001000 */
[----:B0-----:R-:W-:Y:S01]  /*2e20*/  FADD.FTZ R60, R12, 1 ;  /* 0x3f8000000c3c7421 */ /* 0x001fe20000010000 */
[----:B------:R-:W-:-:S06]  /*2e30*/  FMUL.FTZ R12, R26, -1.4426950216293334961 ;  /* 0xbfb8aa3b1a0c7820 */ /* 0x000fcc0000410000 */
[----:B------:R-:W0:Y:S01]  /*2e40*/  MUFU.EX2 R23, R23 ;  /* 0x0000001700177308 */ /* 0x000e220000000800 */
[----:B-1----:R-:W-:-:S07]  /*2e50*/  FADD.FTZ R61, R53, 1 ;  /* 0x3f800000353d7421 */ /* 0x002fce0000010000 */
[----:B------:R-:W1:Y:S01]  /*2e60*/  MUFU.EX2 R54, R54 ;  /* 0x0000003600367308 */ /* 0x000e620000000800 */
[----:B--2---:R-:W-:Y:S01]  /*2e70*/  FMUL.FTZ R35, R18, R35 ;  /* 0x0000002312237220 */ /* 0x004fe20000410000 */
[----:B------:R-:W-:-:S06]  /*2e80*/  FMUL.FTZ R18, R33, -1.4426950216293334961 ;  /* 0xbfb8aa3b21127820 */ /* 0x000fcc0000410000 */
[----:B------:R-:W-:Y:S01]  /*2e90*/  MUFU.EX2 R43, R43 ;  /* 0x0000002b002b7308 */ /* 0x000fe20000000800 */
[----:B0-----:R-:W-:Y:S01]  /*2ea0*/  FADD.FTZ R36, R23, 1 ;  /* 0x3f80000017247421 */ /* 0x001fe20000010000 */
[----:B------:R-:W-:-:S06]  /*2eb0*/  FMUL.FTZ R23, R45, -1.4426950216293334961 ;  /* 0xbfb8aa3b2d177820 */ /* 0x000fcc0000410000 */
[----:B------:R-:W0:Y:S01]  /*2ec0*/  MUFU.RCP R61, R61 ;  /* 0x0000003d003d7308 */ /* 0x000e220000001000 */
[----:B-1----:R-:W-:-:S07]  /*2ed0*/  FADD.FTZ R54, R54, 1 ;  /* 0x3f80000036367421 */ /* 0x002fce0000010000 */
[----:B------:R-:W1:Y:S08]  /*2ee0*/  MUFU.EX2 R28, R28 ;  /* 0x0000001c001c7308 */ /* 0x000e700000000800 */
[----:B------:R-:W2:Y:S01]  /*2ef0*/  MUFU.EX2 R29, R29 ;  /* 0x0000001d001d7308 */ /* 0x000ea20000000800 */
[----:B0-----:R-:W-:-:S07]  /*2f00*/  FMUL.FTZ R48, R48, R61 ;  /* 0x0000003d30307220 */ /* 0x001fce0000410000 */
[----:B------:R-:W0:Y:S01]  /*2f10*/  MUFU.RCP R59, R59 ;  /* 0x0000003b003b7308 */ /* 0x000e220000001000 */
[----:B-1----:R-:W-:-:S07]  /*2f20*/  FADD.FTZ R61, R28, 1 ;  /* 0x3f8000001c3d7421 */ /* 0x002fce0000010000 */
[----:B------:R-:W1:Y:S01]  /*2f30*/  MUFU.EX2 R25, R25 ;  /* 0x0000001900197308 */ /* 0x000e620000000800 */
[----:B--2---:R-:W-:-:S07]  /*2f40*/  FADD.FTZ R29, R29, 1 ;  /* 0x3f8000001d1d7421 */ /* 0x004fce0000010000 */
[----:B------:R2:W3:Y:S01]  /*2f50*/  MUFU.RCP R57, R60 ;  /* 0x0000003c00397308 */ /* 0x0004e20000001000 */
[----:B0-----:R-:W-:-:S07]  /*2f60*/  FMUL.FTZ R38, R38, R59 ;  /* 0x0000003b26267220 */ /* 0x001fce0000410000 */
[----:B------:R1:W0:Y:S01]  /*2f70*/  MUFU.RCP R59, R54 ;  /* 0x00000036003b7308 */ /* 0x0002220000001000 */
[----:B--2---:R-:W-:-:S07]  /*2f80*/  FADD.FTZ R60, R19, 1 ;  /* 0x3f800000133c7421 */ /* 0x004fce0000010000 */
[----:B------:R2:W4:Y:S01]  /*2f90*/  MUFU.RCP R19, R60 ;  /* 0x0000003c00137308 */ /* 0x0005220000001000 */
[----:B-1----:R-:W-:Y:S01]  /*2fa0*/  FADD.FTZ R54, R25, 1 ;  /* 0x3f80000019367421 */ /* 0x002fe20000010000 */
[----:B---3--:R-:W-:Y:S01]  /*2fb0*/  FMUL.FTZ R57, R10, R57 ;  /* 0x000000390a397220 */ /* 0x008fe20000410000 */
[----:B------:R-:W-:Y:S01]  /*2fc0*/  FMUL.FTZ R10, R0, -1.4426950216293334961 ;  /* 0xbfb8aa3b000a7820 */ /* 0x000fe20000410000 */
[----:B------:R-:W-:-:S04]  /*2fd0*/  FMUL.FTZ R25, R21, -1.4426950216293334961 ;  /* 0xbfb8aa3b15197820 */ /* 0x000fc80000410000 */
[----:B------:R-:W1:Y:S01]  /*2fe0*/  MUFU.EX2 R27, R27 ;  /* 0x0000001b001b7308 */ /* 0x000e620000000800 */
[----:B--2---:R-:W-:Y:S01]  /*2ff0*/  FADD.FTZ R60, R44, 1 ;  /* 0x3f8000002c3c7421 */ /* 0x004fe20000010000 */
[----:B------:R-:W-:Y:S01]  /*3000*/  FADD.FTZ R44, R43, 1 ;  /* 0x3f8000002b2c7421 */ /* 0x000fe20000010000 */
[----:B------:R-:W-:Y:S01]  /*3010*/  FMUL.FTZ R43, R31, -1.4426950216293334961 ;  /* 0xbfb8aa3b1f2b7820 */ /* 0x000fe20000410000 */
[----:B0-----:R-:W-:Y:S01]  /*3020*/  FMUL.FTZ R59, R52, R59 ;  /* 0x0000003b343b7220 */ /* 0x001fe20000410000 */
[----:B------:R-:W-:-:S03]  /*3030*/  FMUL.FTZ R52, R40, -1.4426950216293334961 ;  /* 0xbfb8aa3b28347820 */ /* 0x000fc60000410000 */
[----:B------:R-:W0:Y:S01]  /*3040*/  MUFU.RCP R36, R36 ;  /* 0x0000002400247308 */ /* 0x000e220000001000 */
[----:B----4-:R-:W-:Y:S01]  /*3050*/  FMUL.FTZ R19, R16, R19 ;  /* 0x0000001310137220 */ /* 0x010fe20000410000 */
[----:B------:R-:W-:-:S04]  /*3060*/  FMUL.FTZ R16, R34, -1.4426950216293334961 ;  /* 0xbfb8aa3b22107820 */ /* 0x000fc80000410000 */
[----:B------:R-:W-:Y:S02]  /*3070*/  F2FP.BF16.F32.PACK_AB R19, R38, R19 ;  /* 0x000000132613723e */ /* 0x000fe400000010ff */
[----:B------:R-:W2:Y:S01]  /*3080*/  MUFU.EX2 R15, R15 ;  /* 0x0000000f000f7308 */ /* 0x000ea20000000800 */
[----:B-1----:R-:W-:-:S07]  /*3090*/  FADD.FTZ R27, R27, 1 ;  /* 0x3f8000001b1b7421 */ /* 0x002fce0000010000 */
[----:B------:R-:W1:Y:S01]  /*30a0*/  MUFU.RCP R44, R44 ;  /* 0x0000002c002c7308 */ /* 0x000e620000001000 */
[----:B0-----:R-:W-:Y:S01]  /*30b0*/  FMUL.FTZ R36, R37, R36 ;  /* 0x0000002425247220 */ /* 0x001fe20000410000 */
[----:B------:R-:W-:-:S04]  /*30c0*/  FMUL.FTZ R37, R42, -1.4426950216293334961 ;  /* 0xbfb8aa3b2a257820 */ /* 0x000fc80000410000 */
[----:B------:R-:W-:Y:S02]  /*30d0*/  F2FP.BF16.F32.PACK_AB R35, R36, R35 ;  /* 0x000000232423723e */ /* 0x000fe400000010ff */
[----:B------:R-:W0:Y:S01]  /*30e0*/  MUFU.RCP R28, R61 ;  /* 0x0000003d001c7308 */ /* 0x000e220000001000 */
[----:B--2---:R-:W-:-:S07]  /*30f0*/  FADD.FTZ R15, R15, 1 ;  /* 0x3f8000000f0f7421 */ /* 0x004fce0000010000 */
[----:B------:R-:W2:Y:S01]  /*3100*/  MUFU.RCP R60, R60 ;  /* 0x0000003c003c7308 */ /* 0x000ea20000001000 */
[----:B-1----:R-:W-:Y:S01]  /*3110*/  FMUL.FTZ R53, R24, R44 ;  /* 0x0000002c18357220 */ /* 0x002fe20000410000 */
[----:B------:R-:W-:Y:S01]  /*3120*/  FMUL.FTZ R24, R41, -1.4426950216293334961 ;  /* 0xbfb8aa3b29187820 */ /* 0x000fe20000410000 */
[----:B------:R-:W-:-:S05]  /*3130*/  FMUL.FTZ R44, R30, -1.4426950216293334961 ;  /* 0xbfb8aa3b1e2c7820 */ /* 0x000fca0000410000 */
[----:B------:R-:W1:Y:S01]  /*3140*/  MUFU.RCP R29, R29 ;  /* 0x0000001d001d7308 */ /* 0x000e620000001000 */
[----:B0-----:R-:W-:Y:S01]  /*3150*/  FMUL.FTZ R28, R47, R28 ;  /* 0x0000001c2f1c7220 */ /* 0x001fe20000410000 */
[----:B------:R-:W-:-:S06]  /*3160*/  FMUL.FTZ R47, R22, -1.4426950216293334961 ;  /* 0xbfb8aa3b162f7820 */ /* 0x000fcc0000410000 */
[----:B------:R-:W0:Y:S01]  /*3170*/  MUFU.RCP R54, R54 ;  /* 0x0000003600367308 */ /* 0x000e220000001000 */
[----:B--2---:R-:W-:-:S07]  /*3180*/  FMUL.FTZ R20, R20, R60 ;  /* 0x0000003c14147220 */ /* 0x004fce0000410000 */
[----:B------:R-:W2:Y:S01]  /*3190*/  MUFU.EX2 R55, R55 ;  /* 0x0000003700377308 */ /* 0x000ea20000000800 */
[----:B-1----:R-:W-:Y:S01]  /*31a0*/  FMUL.FTZ R50, R50, R29 ;  /* 0x0000001d32327220 */ /* 0x002fe20000410000 */
[----:B------:R-:W-:-:S06]  /*31b0*/  FMUL.FTZ R29, R17, -1.4426950216293334961 ;  /* 0xbfb8aa3b111d7820 */ /* 0x000fcc0000410000 */
[----:B------:R-:W1:Y:S01]  /*31c0*/  MUFU.EX2 R32, R32 ;  /* 0x0000002000207308 */ /* 0x000e620000000800 */
[----:B0-----:R-:W-:-:S07]  /*31d0*/  FMUL.FTZ R51, R51, R54 ;  /* 0x0000003633337220 */ /* 0x001fce0000410000 */
[----:B------:R-:W0:Y:S01]  /*31e0*/  MUFU.EX2 R12, R12 ;  /* 0x0000000c000c7308 */ /* 0x000e220000000800 */
[----:B--2---:R-:W-:-:S07]  /*31f0*/  FADD.FTZ R54, R55, 1 ;  /* 0x3f80000037367421 */ /* 0x004fce0000010000 */
[----:B------:R2:W3:Y:S01]  /*3200*/  MUFU.RCP R60, R27 ;  /* 0x0000001b003c7308 */ /* 0x0004e20000001000 */
[----:B-1----:R-:W-:-:S07]  /*3210*/  FADD.FTZ R32, R32, 1 ;  /* 0x3f80000020207421 */ /* 0x002fce0000010000 */
[----:B------:R-:W1:Y:S01]  /*3220*/  MUFU.EX2 R10, R10 ;  /* 0x0000000a000a7308 */ /* 0x000e620000000800 */
[----:B--2---:R-:W-:Y:S01]  /*3230*/  FMUL.FTZ R27, R39, -1.4426950216293334961 ;  /* 0xbfb8aa3b271b7820 */ /* 0x004fe20000410000 */
[----:B0-----:R-:W-:-:S06]  /*3240*/  FADD.FTZ R55, R12, 1 ;  /* 0x3f8000000c377421 */ /* 0x001fcc0000010000 */
[----:B------:R-:W0:Y:S01]  /*3250*/  MUFU.EX2 R14, R14 ;  /* 0x0000000e000e7308 */ /* 0x000e220000000800 */
[----:B---3--:R-:W-:-:S07]  /*3260*/  FMUL.FTZ R49, R49, R60 ;  /* 0x0000003c31317220 */ /* 0x008fce0000410000 */
[----:B------:R-:W2:Y:S01]  /*3270*/  MUFU.EX2 R16, R16 ;  /* 0x0000001000107308 */ /* 0x000ea20000000800 */
[----:B-1----:R-:W-:-:S07]  /*3280*/  FADD.FTZ R61, R10, 1 ;  /* 0x3f8000000a3d7421 */ /* 0x002fce0000010000 */
[----:B------:R-:W1:Y:S01]  /*3290*/  MUFU.EX2 R23, R23 ;  /* 0x0000001700177308 */ /* 0x000e620000000800 */
[----:B0-----:R-:W-:-:S07]  /*32a0*/  FADD.FTZ R10, R14, 1 ;  /* 0x3f8000000e0a7421 */ /* 0x001fce0000010000 */
[----:B------:R-:W0:Y:S01]  /*32b0*/  MUFU.EX2 R18, R18 ;  /* 0x0000001200127308 */ /* 0x000e220000000800 */
[----:B--2---:R-:W-:-:S07]  /*32c0*/  FADD.FTZ R12, R16, 1 ;  /* 0x3f800000100c7421 */ /* 0x004fce0000010000 */
[----:B------:R-:W2:Y:S01]  /*32d0*/  MUFU.EX2 R37, R37 ;  /* 0x0000002500257308 */ /* 0x000ea20000000800 */
[----:B-1----:R-:W-:-:S07]  /*32e0*/  FADD.FTZ R14, R23, 1 ;  /* 0x3f800000170e7421 */ /* 0x002fce0000010000 */
[----:B------:R-:W1:Y:S01]  /*32f0*/  MUFU.EX2 R43, R43 ;  /* 0x0000002b002b7308 */ /* 0x000e620000000800 */
[----:B0-----:R-:W-:-:S07]  /*3300*/  FADD.FTZ R16, R18, 1 ;  /* 0x3f80000012107421 */ /* 0x001fce0000010000 */
[----:B------:R-:W0:Y:S01]  /*3310*/  MUFU.RCP R15, R15 ;  /* 0x0000000f000f7308 */ /* 0x000e220000001000 */
[----:B--2---:R-:W-:-:S07]  /*3320*/  FADD.FTZ R23, R37, 1 ;  /* 0x3f80000025177421 */ /* 0x004fce0000010000 */
[----:B------:R-:W2:Y:S01]  /*3330*/  MUFU.EX2 R24, R24 ;  /* 0x0000001800187308 */ /* 0x000ea20000000800 */
[----:B-1----:R-:W-:-:S07]  /*3340*/  FADD.FTZ R18, R43, 1 ;  /* 0x3f8000002b127421 */ /* 0x002fce0000010000 */
[----:B------:R-:W1:Y:S01]  /*3350*/  MUFU.EX2 R44, R44 ;  /* 0x0000002c002c7308 */ /* 0x000e620000000800 */
[----:B0-----:R-:W-:-:S07]  /*3360*/  FMUL.FTZ R56, R56, R15 ;  /* 0x0000000f38387220 */ /* 0x001fce0000410000 */
[----:B------:R-:W0:Y:S01]  /*3370*/  MUFU.EX2 R52, R52 ;  /* 0x0000003400347308 */ /* 0x000e220000000800 */
[----:B--2---:R-:W-:-:S07]  /*3380*/  FADD.FTZ R24, R24, 1 ;  /* 0x3f80000018187421 */ /* 0x004fce0000010000 */
        /* <DEDUP_REMOVED lines=8> */
[----:B------:R-:W1:Y:S01]  /*3410*/  MUFU.RCP R32, R32 ;  /* 0x0000002000207308 */ /* 0x000e620000001000 */
[----:B0-----:R-:W-:-:S07]  /*3420*/  FADD.FTZ R27, R27, 1 ;  /* 0x3f8000001b1b7421 */ /* 0x001fce0000010000 */
[----:B------:R-:W0:Y:S01]  /*3430*/  MUFU.RCP R55, R55 ;  /* 0x0000003700377308 */ /* 0x000e220000001000 */
[----:B--2---:R-:W-:-:S07]  /*3440*/  FADD.FTZ R29, R29, 1 ;  /* 0x3f8000001d1d7421 */ /* 0x004fce0000010000 */
[----:B------:R-:W2:Y:S01]  /*3450*/  MUFU.RCP R12, R12 ;  /* 0x0000000c000c7308 */ /* 0x000ea20000001000 */
[----:B-1----:R-:W-:-:S07]  /*3460*/  FMUL.FTZ R11, R11, R32 ;  /* 0x000000200b0b7220 */ /* 0x002fce0000410000 */
[----:B------:R-:W1:Y:S01]  /*3470*/  MUFU.RCP R14, R14 ;  /* 0x0000000e000e7308 */ /* 0x000e620000001000 */
[----:B0-----:R-:W-:-:S05]  /*3480*/  FMUL.FTZ R55, R26, R55 ;  /* 0x000000371a377220 */ /* 0x001fca0000410000 */
[----:B------:R-:W-:Y:S02]  /*3490*/  F2FP.BF16.F32.PACK_AB R55, R56, R55 ;  /* 0x000000373837723e */ /* 0x000fe400000010ff */
[----:B------:R-:W0:Y:S01]  /*34a0*/  MUFU.RCP R54, R54 ;  /* 0x0000003600367308 */ /* 0x000e220000001000 */
[----:B--2---:R-:W-:-:S07]  /*34b0*/  FMUL.FTZ R34, R34, R12 ;  /* 0x0000000c22227220 */ /* 0x004fce0000410000 */
[----:B------:R-:W2:Y:S01]  /*34c0*/  MUFU.RCP R61, R61 ;  /* 0x0000003d003d7308 */ /* 0x000ea20000001000 */
[----:B-1----:R-:W-:-:S07]  /*34d0*/  FMUL.FTZ R45, R45, R14 ;  /* 0x0000000e2d2d7220 */ /* 0x002fce0000410000 */
[----:B------:R-:W1:Y:S01]  /*34e0*/  MUFU.RCP R10, R10 ;  /* 0x0000000a000a7308 */ /* 0x000e620000001000 */
[----:B0-----:R-:W-:Y:S01]  /*34f0*/  FMUL.FTZ R54, R13, R54 ;  /* 0x000000360d367220 */ /* 0x001fe20000410000 */
[----:B------:R-:W-:-:S04]  /*3500*/  F2FP.BF16.F32.PACK_AB R13, R58, R57 ;  /* 0x000000393a0d723e */ /* 0x000fc800000010ff */
[----:B------:R-:W-:Y:S02]  /*3510*/  F2FP.BF16.F32.PACK_AB R54, R11, R54 ;  /* 0x000000360b36723e */ /* 0x000fe400000010ff */
[----:B------:R-:W0:Y:S01]  /*3520*/  MUFU.RCP R16, R16 ;  /* 0x0000001000107308 */ /* 0x000e220000001000 */
[----:B--2---:R-:W-:Y:S02]  /*3530*/  FMUL.FTZ R61, R0, R61 ;  /* 0x0000003d003d7220 */ /* 0x004fe40000410000 */
[----:B------:R2:W-:Y:S05]  /*3540*/  STG.E.64 desc[UR16][R8.64+0x23000], R54 ;  /* 0x0230003608007986 */ /* 0x0005ea000c101b10 */
[----:B------:R-:W3:Y:S01]  /*3550*/  MUFU.RCP R23, R23 ;  /* 0x0000001700177308 */ /* 0x000ee20000001000 */
[----:B-1----:R-:W-:-:S05]  /*3560*/  FMUL.FTZ R10, R46, R10 ;  /* 0x0000000a2e0a7220 */ /* 0x002fca0000410000 */
[----:B------:R-:W-:Y:S02]  /*3570*/  F2FP.BF16.F32.PACK_AB R12, R10, R61 ;  /* 0x0000003d0a0c723e */ /* 0x000fe400000010ff */
[----:B------:R-:W1:Y:S01]  /*3580*/  MUFU.RCP R18, R18 ;  /* 0x0000001200127308 */ /* 0x000e620000001000 */
[----:B0-----:R-:W-:Y:S01]  /*3590*/  FMUL.FTZ R16, R33, R16 ;  /* 0x0000001021107220 */ /* 0x001fe20000410000 */
[----:B------:R-:W-:Y:S01]  /*35a0*/  F2FP.BF16.F32.PACK_AB R33, R51, R50 ;  /* 0x000000323321723e */ /* 0x000fe200000010ff */
[----:B------:R2:W-:Y:S05]  /*35b0*/  STG.E.64 desc[UR16][R8.64], R12 ;  /* 0x0000000c08007986 */ /* 0x0005ea000c101b10 */
[----:B------:R-:W0:Y:S01]  /*35c0*/  MUFU.RCP R24, R24 ;  /* 0x0000001800187308 */ /* 0x000e220000001000 */
[----:B---3--:R-:W-:-:S07]  /*35d0*/  FMUL.FTZ R23, R42, R23 ;  /* 0x000000172a177220 */ /* 0x008fce0000410000 */
[----:B------:R-:W3:Y:S01]  /*35e0*/  MUFU.RCP R37, R37 ;  /* 0x0000002500257308 */ /* 0x000ee20000001000 */
[----:B-1----:R-:W-:Y:S01]  /*35f0*/  FMUL.FTZ R31, R31, R18 ;  /* 0x000000121f1f7220 */ /* 0x002fe20000410000 */
[----:B------:R-:W-:Y:S02]  /*3600*/  F2FP.BF16.F32.PACK_AB R18, R45, R34 ;  /* 0x000000222d12723e */ /* 0x000fe400000010ff */
[----:B------:R-:W-:Y:S02]  /*3610*/  F2FP.BF16.F32.PACK_AB R34, R23, R16 ;  /* 0x000000101722723e */ /* 0x000fe400000010ff */
[----:B------:R-:W-:Y:S01]  /*3620*/  F2FP.BF16.F32.PACK_AB R45, R28, R49 ;  /* 0x000000311c2d723e */ /* 0x000fe200000010ff */
[----:B------:R2:W-:Y:S01]  /*3630*/  STG.E.64 desc[UR16][R8.64+0x5000], R18 ;  /* 0x0050001208007986 */ /* 0x0005e2000c101b10 */
[----:B------:R-:W1:Y:S01]  /*3640*/  MUFU.RCP R43, R43 ;  /* 0x0000002b002b7308 */ /* 0x000e620000001000 */
[----:B0-----:R-:W-:Y:S01]  /*3650*/  FMUL.FTZ R24, R41, R24 ;  /* 0x0000001829187220 */ /* 0x001fe20000410000 */
[----:B------:R-:W-:Y:S01]  /*3660*/  F2FP.BF16.F32.PACK_AB R41, R59, R48 ;  /* 0x000000303b29723e */ /* 0x000fe200000010ff */
[----:B------:R2:W-:Y:S03]  /*3670*/  STG.E.64 desc[UR16][R8.64+0xa000], R34 ;  /* 0x00a0002208007986 */ /* 0x0005e6000c101b10 */
[----:B------:R-:W-:-:S02]  /*3680*/  F2FP.BF16.F32.PACK_AB R24, R24, R31 ;  /* 0x0000001f1818723e */ /* 0x000fc400000010ff */
[----:B------:R0:W4:Y:S01]  /*3690*/  MUFU.RCP R44, R25 ;  /* 0x00000019002c7308 */ /* 0x0001220000001000 */
[----:B---3--:R-:W-:-:S07]  /*36a0*/  FMUL.FTZ R37, R30, R37 ;  /* 0x000000251e257220 */ /* 0x008fce0000410000 */
[----:B------:R-:W3:Y:S01]  /*36b0*/  MUFU.RCP R26, R27 ;  /* 0x0000001b001a7308 */ /* 0x000ee20000001000 */
[----:B-1----:R-:W-:Y:S01]  /*36c0*/  FMUL.FTZ R40, R40, R43 ;  /* 0x0000002b28287220 */ /* 0x002fe20000410000 */
[----:B0-----:R-:W-:-:S04]  /*36d0*/  F2FP.BF16.F32.PACK_AB R25, R53, R20 ;  /* 0x000000143519723e */ /* 0x001fc800000010ff */
[----:B------:R-:W-:Y:S01]  /*36e0*/  F2FP.BF16.F32.PACK_AB R40, R40, R37 ;  /* 0x000000252828723e */ /* 0x000fe200000010ff */
[----:B------:R2:W-:Y:S01]  /*36f0*/  STG.E.64 desc[UR16][R8.64+0xf000], R24 ;  /* 0x00f0001808007986 */ /* 0x0005e2000c101b10 */
[----:B------:R-:W0:Y:S01]  /*3700*/  MUFU.RCP R32, R29 ;  /* 0x0000001d00207308 */ /* 0x000e220000001000 */
[----:B----4-:R-:W-:Y:S02]  /*3710*/  FMUL.FTZ R44, R21, R44 ;  /* 0x0000002c152c7220 */ /* 0x010fe40000410000 */
[----:B------:R2:W-:Y:S05]  /*3720*/  STG.E.64 desc[UR16][R8.64+0x14000], R40 ;  /* 0x0140002808007986 */ /* 0x0005ea000c101b10 */
[----:B------:R-:W1:Y:S01]  /*3730*/  MUFU.RCP R15, R15 ;  /* 0x0000000f000f7308 */ /* 0x000e620000001000 */
[----:B---3--:R-:W-:-:S05]  /*3740*/  FMUL.FTZ R39, R39, R26 ;  /* 0x0000001a27277220 */ /* 0x008fca0000410000 */
[----:B------:R-:W-:Y:S01]  /*3750*/  F2FP.BF16.F32.PACK_AB R44, R39, R44 ;  /* 0x0000002c272c723e */ /* 0x000fe200000010ff */
[----:B0-----:R-:W-:-:S04]  /*3760*/  FMUL.FTZ R32, R17, R32 ;  /* 0x0000002011207220 */ /* 0x001fc80000410000 */
[----:B------:R2:W-:Y:S01]  /*3770*/  STG.E.64 desc[UR16][R8.64+0x19000], R44 ;  /* 0x0190002c08007986 */ /* 0x0005e2000c101b10 */
[----:B-1----:R-:W-:-:S05]  /*3780*/  FMUL.FTZ R15, R22, R15 ;  /* 0x0000000f160f7220 */ /* 0x002fca0000410000 */
[----:B------:R-:W-:-:S05]  /*3790*/  F2FP.BF16.F32.PACK_AB R32, R15, R32 ;  /* 0x000000200f20723e */ /* 0x000fca00000010ff */
[----:B------:R2:W-:Y:S01]  /*37a0*/  STG.E.64 desc[UR16][R8.64+0x1e000], R32 ;  /* 0x01e0002008007986 */ /* 0x0005e2000c101b10 */
[----:B------:R-:W-:Y:S05]  /*37b0*/  BRA.U !UP0, `(.L_x_764) ;  /* 0xffffffc908b07547 */ /* 0x000fea000b83ffff */
[----:B------:R-:W-:Y:S05]  /*37c0*/  EXIT ;  /* 0x000000000000794d */ /* 0x000fea0003800000 */
.L_x_765:
        /* <DEDUP_REMOVED lines=11> */
.L_x_1670:


//--------------------- .text._ZN13group_norm_v214gn_cuda_kernelI13__nv_bfloat16Li320ELi1ELi16ELi160ELi256ELb1ELi64ELi320ELi320ELi4ELb1ELi37ELb0ELb0ENS_16CompileConditionILi1000EEEEEvPT_PKS4_S7_S7_flPfS8_Pj --------------------------
	.section	.text._ZN13group_norm_v214gn_cuda_kernelI13__nv_bfloat16Li320ELi1ELi16ELi160ELi256ELb1ELi64ELi320ELi320ELi4ELb1ELi37ELb0ELb0ENS_16CompileConditionILi1000EEEEEvPT_PKS4_S7_S7_flPfS8_Pj,"ax",@progbits
	.align	128
        .global         _ZN13group_norm_v214gn_cuda_kernelI13__nv_bfloat16Li320ELi1ELi16ELi160ELi256ELb1ELi64ELi320ELi320ELi4ELb1ELi37ELb0ELb0ENS_16CompileConditionILi1000EEEEEvPT_PKS4_S7_S7_flPfS8_Pj
        .type           _ZN13group_norm_v214gn_cuda_kernelI13__nv_bfloat16Li320ELi1ELi16ELi160ELi256ELb1ELi64ELi320ELi320ELi4ELb1ELi37ELb0ELb0ENS_16CompileConditionILi1000EEEEEvPT_PKS4_S7_S7_flPfS8_Pj,@function
        .size           _ZN13group_norm_v214gn_cuda_kernelI13__nv_bfloat16Li320ELi1ELi16ELi160ELi256ELb1ELi64ELi320ELi320ELi4ELb1ELi37ELb0ELb0ENS_16CompileConditionILi1000EEEEEvPT_PKS4_S7_S7_flPfS8_Pj,(.L_x_1671 - _ZN13group_norm_v214gn_cuda_kernelI13__nv_bfloat16Li320ELi1ELi16ELi160ELi256ELb1ELi64ELi320ELi320ELi4ELb1ELi37ELb0ELb0ENS_16CompileConditionILi1000EEEEEvPT_PKS4_S7_S7_flPfS8_Pj)
        .other          _ZN13group_norm_v214gn_cuda_kernelI13__nv_bfloat16Li320ELi1ELi16ELi160ELi256ELb1ELi64ELi320ELi320ELi4ELb1ELi37ELb0ELb0ENS_16CompileConditionILi1000EEEEEvPT_PKS4_S7_S7_flPfS8_Pj,@"STO_CUDA_ENTRY STV_DEFAULT"
_ZN13group_norm_v214gn_cuda_kernelI13__nv_bfloat16Li320ELi1ELi16ELi160ELi256ELb1ELi64ELi320ELi320ELi4ELb1ELi37ELb0ELb0ENS_16CompileConditionILi1000EEEEEvPT_PKS4_S7_S7_flPfS8_Pj:
.text._ZN13group_norm_v214gn_cuda_kernelI13__nv_bfloat16Li320ELi1ELi16ELi160ELi256ELb1ELi64ELi320ELi320ELi4ELb1ELi37ELb0ELb0ENS_16CompileConditionILi1000EEEEEvPT_PKS4_S7_S7_flPfS8_Pj:
        /* <DEDUP_REMOVED lines=18> */
[----:B------:R-:W-:Y:S01]  /*0120*/  MOV R64, RZ ;  /* 0x000000ff00407202 */ /* 0x000fe20000000f00 */
[----:B--2---:R-:W-:-:S04]  /*0130*/  ULEA UR4, UP0, UR6, UR4, 0x2 ;  /* 0x0000000406047291 */ /* 0x004fc8000f8010ff */
[----:B------:R-:W-:Y:S01]  /*0140*/  ULEA.HI.X UR5, UR6, UR5, URZ, 0x2, UP0 ;  /* 0x0000000506057291 */ /* 0x000fe200080f14ff */
[----:B-1----:R-:W-:Y:S02]  /*0150*/  ISETP.EQ.U32.AND P1, PT, R4, RZ, PT ;  /* 0x000000ff0400720c */ /* 0x002fe40003f22070 */
[----:B------:R-:W-:-:S03]  /*0160*/  MOV R116, UR4 ;  /* 0x0000000400747c02 */ /* 0x000fc60008000f00 */
[----:B------:R-:W-:Y:S02]  /*0170*/  MOV R117, UR5 ;  /* 0x0000000500757c02 */ /* 0x000fe40008000f00 */
[C---:B0-----:R-:W-:Y:S02]  /*0180*/  LOP3.LUT R0, R55.reuse, 0xffff, RZ, 0xc0, !PT ;  /* 0x0000ffff37007812 */ /* 0x041fe400078ec0ff */
[C---:B------:R-:W-:Y:S02]  /*0190*/  SHF.L.U32 R96, R55.reuse, 0x1, RZ ;  /* 0x0000000137607819 */ /* 0x040fe400000006ff */
[----:B------:R-:W-:Y:S01]  /*01a0*/  SHF.R.U32.HI R65, RZ, 0x2, R55 ;  /* 0x00000002ff417819 */ /* 0x000fe20000011637 */
[----:B------:R-:W-:Y:S01]  /*01b0*/  IMAD R0, R0, 0xcccd, RZ ;  /* 0x0000cccd00007824 */ /* 0x000fe200078e02ff */
[----:B------:R-:W-:Y:S02]  /*01c0*/  LOP3.LUT R66, R55, 0x3, RZ, 0xc0, !PT ;  /* 0x0000000337427812 */ /* 0x000fe400078ec0ff */
[----:B-----5:R-:W-:-:S02]  /*01d0*/  LOP3.LUT P0, RZ, R68, 0x3, RZ, 0xc0, !PT ;  /* 0x0000000344ff7812 */ /* 0x020fc4000780c0ff */
[----:B------:R-:W-:Y:S02]  /*01e0*/  SHF.R.U32.HI R60, RZ, 0x16, R0 ;  /* 0x00000016ff3c7819 */ /* 0x000fe40000011600 */
[----:B------:R-:W-:Y:S02]  /*01f0*/  ISETP.EQ.OR.EX P0, PT, R5, RZ, P0, P1 ;  /* 0x000000ff0500720c */ /* 0x000fe40000702710 */
[----:B------:R-:W-:Y:S02]  /*0200*/  PRMT R0, R60, 0x9910, RZ ;  /* 0x000099103c007816 */ /* 0x000fe400000000ff */
[----:B------:R-:W-:Y:S02]  /*0210*/  ISETP.NE.AND P1, PT, R68, RZ, PT ;  /* 0x000000ff4400720c */ /* 0x000fe40003f25270 */
[C---:B------:R-:W-:Y:S01]  /*0220*/  LOP3.LUT R67, R55.reuse, 0x3fb, RZ, 0xc0, !PT ;  /* 0x000003fb37437812 */ /* 0x040fe200078ec0ff */
[----:B------:R-:W-:Y:S01]  /*0230*/  IMAD R0, R0, 0x50, RZ ;  /* 0x0000005000007824 */ /* 0x000fe200078e02ff */
[----:B------:R-:W-:-:S02]  /*0240*/  ISETP.GT.U32.OR P0, PT, R55, 0x1, P0 ;  /* 0x000000013700780c */ /* 0x000fc40000704470 */
[----:B------:R-:W-:Y:S02]  /*0250*/  SEL R69, R69, 0x1, !P1 ;  /* 0x0000000145457807 */ /* 0x000fe40004800000 */
[----:B------:R-:W-:Y:S02]  /*0260*/  IADD3 R0, PT, PT, RZ, -R0, RZ ;  /* 0x80000000ff007210 */ /* 0x000fe40007ffe0ff */
[----:B------:R-:W-:Y:S02]  /*0270*/  LOP3.LUT R96, R96, 0xe, RZ, 0xc0, !PT ;  /* 0x0000000e60607812 */ /* 0x000fe400078ec0ff */
[----:B------:R-:W-:Y:S02]  /*0280*/  PRMT R2, R0, 0x7710, RZ ;  /* 0x0000771000027816 */ /* 0x000fe400000000ff */
[----:B------:R-:W-:Y:S02]  /*0290*/  MOV R0, 0x400 ;  /* 0x0000040000007802 */ /* 0x000fe40000000f00 */
[----:B------:R-:W-:-:S02]  /*02a0*/  IADD3 R57, PT, PT, R2, R55, RZ ;  /* 0x0000003702397210 */ /* 0x000fc40007ffe0ff */
[----:B---3--:R-:W-:Y:S02]  /*02b0*/  LEA R56, R3, R0, 0x18 ;  /* 0x0000000003387211 */ /* 0x008fe400078ec0ff */
[----:B------:R-:W-:Y:S02]  /*02c0*/  IADD3 R58, PT, PT, R0, 0xc80, RZ ;  /* 0x00000c80003a7810 */ /* 0x000fe40007ffe0ff */
[----:B------:R-:W-:Y:S02]  /*02d0*/  LOP3.LUT R57, R57, 0xffff, RZ, 0xc0, !PT ;  /* 0x0000ffff39397812 */ /* 0x000fe400078ec0ff */
[----:B------:R-:W-:Y:S02]  /*02e0*/  SHF.L.U32 R0, R68, 0x6, RZ ;  /* 0x0000000644007819 */ /* 0x000fe400000006ff */
[----:B------:R-:W-:Y:S01]  /*02f0*/  LEA R58, R3, R58, 0x18 ;  /* 0x0000003a033a7211 */ /* 0x000fe200078ec0ff */
[----:B------:R-:W-:Y:S01]  /*0300*/  IMAD R3, R57, 0x28, R56 ;  /* 0x0000002839037824 */ /* 0x000fe200078e0238 */
[----:B------:R-:W-:-:S02]  /*0310*/  LOP3.LUT R59, R0, 0xc0, RZ, 0xc0, !PT ;  /* 0x000000c0003b7812 */ /* 0x000fc400078ec0ff */
[----:B------:R-:W-:Y:S02]  /*0320*/  LOP3.LUT R68, R68, 0x3, RZ, 0xc0, !PT ;  /* 0x0000000344447812 */ /* 0x000fe400078ec0ff */
[C---:B------:R-:W-:Y:S02]  /*0330*/  IADD3 R59, PT, PT, R60.reuse, R59, RZ ;  /* 0x0000003b3c3b7210 */ /* 0x040fe40007ffe0ff */
[----:B------:R-:W-:Y:S02]  /*0340*/  LEA R60, R60, R3, 0x3 ;  /* 0x000000033c3c7211 */ /* 0x000fe400078e18ff */
[----:B------:R-:W-:Y:S02]  /*0350*/  IADD3 R68, PT, PT, R68, R55, RZ ;  /* 0x0000003744447210 */ /* 0x000fe40007ffe0ff */
[-C--:B------:R-:W-:Y:S02]  /*0360*/  LEA R97, R65, R58.reuse, 0x3 ;  /* 0x0000003a41617211 */ /* 0x080fe400078e18ff */
[----:B----4-:R-:W-:-:S07]  /*0370*/  LEA R98, R55, R58, 0x3 ;  /* 0x0000003a37627211 */ /* 0x010fce00078e18ff */
.L_x_774:
[C---:B------:R-:W-:Y:S01]  /*0380*/  LOP3.LUT R80, R63.reuse, 0x7, RZ, 0xc0, !PT ;  /* 0x000000073f507812 */ /* 0x040fe200078ec0ff */
[----:B------:R-:W0:Y:S01]  /*0390*/  LDCU.64 UR4, c[0x0][0x388] ;  /* 0x00007100ff0477ac */ /* 0x000e220008000a00 */
[--C-:B------:R-:W-:Y:S01]  /*03a0*/  SHF.R.U64 R99, R63, 0x3, R64.reuse ;  /* 0x000000033f637819 */ /* 0x100fe20000001240 */
[----:B------:R-:W-:Y:S01]  /*03b0*/  IMAD R7, R59, 0xa00, RZ ;  /* 0x00000a003b077824 */ /* 0x000fe200078e02ff */
[----:B------:R-:W-:Y:S01]  /*03c0*/  MOV R119, RZ ;  /* 0x000000ff00777202 */ /* 0x000fe20000000f00 */
[----:B------:R-:W-:Y:S01]  /*03d0*/  IMAD R80, R80, 0x140, RZ ;  /* 0x0000014050507824 */ /* 0x000fe200078e02ff */
[----:B------:R-:W-:Y:S01]  /*03e0*/  SHF.R.U32.HI R100, RZ, 0x3, R64 ;  /* 0x00000003ff647819 */ /* 0x000fe20000011640 */
[----:B-1----:R-:W1:Y:S03]  /*03f0*/  LDC.64 R72, c[0x0][0x390] ;  /* 0x0000e400ff487b82 */ /* 0x002e660000000a00 */
[----:B------:R-:W-:Y:S01]  /*0400*/  LEA R118, R57, R80, 0x2 ;  /* 0x0000005039767211 */ /* 0x000fe200078e10ff */
[----:B------:R-:W-:-:S04]  /*0410*/  IMAD R5, R100, 0xa0000, RZ ;  /* 0x000a000064057824 */ /* 0x000fc800078e02ff */
[----:B------:R-:W-:Y:S01]  /*0420*/  IMAD.WIDE.U32 R2, R99, 0xa0000, R118 ;  /* 0x000a000063027825 */ /* 0x000fe200078e0076 */
[----:B------:R-:W2:Y:S02]  /*0430*/  LDC.64 R74, c[0x0][0x398] ;  /* 0x0000e600ff4a7b82 */ /* 0x000ea40000000a00 */
[----:B------:R-:W-:-:S04]  /*0440*/  IADD3 R102, P1, PT, R7, R2, RZ ;  /* 0x0000000207667210 */ /* 0x000fc80007f3e0ff */
[----:B------:R-:W-:Y:S02]  /*0450*/  IADD3.X R3, PT, PT, R3, R5, RZ, P1, !PT ;  /* 0x0000000503037210 */ /* 0x000fe40000ffe4ff */
[C---:B------:R-:W-:Y:S02]  /*0460*/  SHF.L.U32 R101, R102.reuse, 0x1, RZ ;  /* 0x0000000166657819 */ /* 0x040fe400000006ff */
[----:B------:R-:W-:Y:S02]  /*0470*/  SHF.L.U64.HI R102, R102, 0x1, R3 ;  /* 0x0000000166667819 */ /* 0x000fe40000010203 */
[----:B0-----:R-:W-:-:S04]  /*0480*/  IADD3 R4, P1, PT, R101, UR4, RZ ;  /* 0x0000000465047c10 */ /* 0x001fc8000ff3e0ff */
        /* <DEDUP_REMOVED lines=17> */
[----:B-1----:R-:W-:-:S04]  /*05a0*/  IMAD.WIDE.U32 R72, R118, 0x2, R72 ;  /* 0x0000000276487825 */ /* 0x002fc800078e0048 */
[----:B--2---:R-:W-:Y:S02]  /*05b0*/  IMAD.WIDE.U32 R74, R118, 0x2, R74 ;  /* 0x00000002764a7825 */ /* 0x004fe400078e004a */
[----:B------:R-:W5:Y:S04]  /*05c0*/  LDG.E.64.CONSTANT R72, desc[UR8][R72.64] ;  /* 0x0000000848487981 */ /* 0x000f68000c1e9b00 */
[----:B------:R-:W5:Y:S01]  /*05d0*/  LDG.E.64.CONSTANT R74, desc[UR8][R74.64] ;  /* 0x000000084a4a7981 */ /* 0x000f62000c1e9b00 */
[----:B------:R-:W-:Y:S01]  /*05e0*/  ISETP.GT.U32.AND P1, PT, R55, 0x7, PT ;  /* 0x000000073700780c */ /* 0x000fe20003f24070 */
[----:B------:R-:W-:Y:S01]  /*05f0*/  BSSY.RECONVERGENT B0, `(.L_x_766) ;  /* 0x0000200000007945 */ /* 0x000fe20003800200 */
[----:B------:R-:W-:-:S04]  /*0600*/  SHF.L.U32 R115, R63, 0x1, RZ ;  /* 0x000000013f737819 */ /* 0x000fc800000006ff */
[----:B------:R-:W-:Y:S02]  /*0610*/  LOP3.LUT R115, R115, 0xe, RZ, 0xc0, !PT ;  /* 0x0000000e73737812 */ /* 0x000fe400078ec0ff */
[C---:B---3--:R-:W-:Y:S02]  /*0620*/  PRMT R52, R50.reuse, 0x7632, R52 ;  /* 0x0000763232347816 */ /* 0x048fe40000000034 */
[----:B------:R-:W-:Y:S02]  /*0630*/  SHF.L.U32 R0, R50, 0x10, RZ ;  /* 0x0000001032007819 */ /* 0x000fe400000006ff */
[----:B------:R-:W-:Y:S02]  /*0640*/  SHF.L.U32 R52, R52, 0x10, RZ ;  /* 0x0000001034347819 */ /* 0x000fe400000006ff */
[C---:B------:R-:W-:Y:S01]  /*0650*/  PRMT R50, R51.reuse, 0x7632, R50 ;  /* 0x0000763233327816 */ /* 0x040fe20000000032 */
[----:B------:R-:W-:Y:S01]  /*0660*/  FADD.FTZ R9, RZ, R0 ;  /* 0x00000000ff097221 */ /* 0x000fe20000010000 */
[----:B0-----:R-:W-:Y:S01]  /*0670*/  FFMA.FTZ R5, R0, R0, RZ ;  /* 0x0000000000057223 */ /* 0x001fe200000100ff */
        /* <DEDUP_REMOVED lines=222> */
[----:B0-----:R-:W-:-:S05]  /*1460*/  IADD3 R71, PT, PT, R65, R115, RZ ;  /* 0x0000007341477210 */ /* 0x001fca0007ffe0ff */
[----:B------:R-:W-:-:S05]  /*1470*/  IMAD R120, R71, 0xa0, -R80 ;  /* 0x000000a047787824 */ /* 0x000fca00078e0a50 */
[----:B------:R-:W-:Y:S02]  /*1480*/  SHF.R.U32.HI R71, RZ, 0x2, R120 ;  /* 0x00000002ff477819 */ /* 0x000fe40000011678 */
[C---:B------:R-:W-:Y:S02]  /*1490*/  IADD3 R70, PT, PT, R120.reuse, 0x4, RZ ;  /* 0x0000000478467810 */ /* 0x040fe40007ffe0ff */
[C---:B------:R-:W-:Y:S01]  /*14a0*/  IADD3 R76, PT, PT, R120.reuse, 0xc, RZ ;  /* 0x0000000c784c7810 */ /* 0x040fe20007ffe0ff */
[----:B------:R-:W-:Y:S01]  /*14b0*/  IMAD R71, R71, 0x28, R56 ;  /* 0x0000002847477824 */ /* 0x000fe200078e0238 */
[----:B------:R-:W-:Y:S02]  /*14c0*/  SHF.R.U32.HI R77, RZ, 0x2, R70 ;  /* 0x00000002ff4d7819 */ /* 0x000fe40000011646 */
[----:B------:R-:W-:Y:S02]  /*14d0*/  IADD3 R70, PT, PT, R120, 0x8, RZ ;  /* 0x0000000878467810 */ /* 0x000fe40007ffe0ff */
[----:B------:R-:W-:Y:S01]  /*14e0*/  LEA R71, R66, R71, 0x3 ;  /* 0x0000004742477211 */ /* 0x000fe200078e18ff */
[----:B------:R-:W-:Y:S01]  /*14f0*/  IMAD R77, R77, 0x28, R56 ;  /* 0x000000284d4d7824 */ /* 0x000fe200078e0238 */
[----:B------:R-:W-:-:S02]  /*1500*/  SHF.R.U32.HI R81, RZ, 0x2, R70 ;  /* 0x00000002ff517819 */ /* 0x000fc40000011646 */
[----:B------:R-:W-:Y:S01]  /*1510*/  IADD3 R80, PT, PT, R120, 0x14, RZ ;  /* 0x0000001478507810 */ /* 0x000fe20007ffe0ff */
[----:B------:R0:W1:Y:S01]  /*1520*/  LDS.64 R78, [R71] ;  /* 0x00000000474e7984 */ /* 0x0000620000000a00 */
[----:B------:R-:W-:Y:S01]  /*1530*/  LEA R77, R66, R77, 0x3 ;  /* 0x0000004d424d7211 */ /* 0x000fe200078e18ff */
[----:B------:R-:W-:Y:S01]  /*1540*/  IMAD R81, R81, 0x28, R56 ;  /* 0x0000002851517824 */ /* 0x000fe200078e0238 */
[C---:B------:R-:W-:Y:S02]  /*1550*/  IADD3 R82, PT, PT, R120.reuse, 0x18, RZ ;  /* 0x0000001878527810 */ /* 0x040fe40007ffe0ff */
[----:B------:R-:W-:Y:S01]  /*1560*/  IADD3 R84, PT, PT, R120, 0x1c, RZ ;  /* 0x0000001c78547810 */ /* 0x000fe20007ffe0ff */
[----:B------:R2:W3:Y:S01]  /*1570*/  LDS.64 R94, [R77] ;  /* 0x000000004d5e7984 */ /* 0x0004e20000000a00 */
[----:B------:R-:W-:Y:S02]  /*1580*/  LEA R70, R66, R81, 0x3 ;  /* 0x0000005142467211 */ /* 0x000fe400078e18ff */
[----:B0-----:R-:W-:-:S02]  /*1590*/  SHF.R.U32.HI R71, RZ, 0x2, R76 ;  /* 0x00000002ff477819 */ /* 0x001fc4000001164c */
[----:B------:R-:W-:Y:S02]  /*15a0*/  SHF.R.U32.HI R81, RZ, 0x2, R80 ;  /* 0x00000002ff517819 */ /* 0x000fe40000011650 */
[----:B------:R-:W-:Y:S01]  /*15b0*/  SHF.R.U32.HI R83, RZ, 0x2, R82 ;  /* 0x00000002ff537819 */ /* 0x000fe20000011652 */
[--C-:B------:R-:W-:Y:S01]  /*15c0*/  IMAD R71, R71, 0x28, R56.reuse ;  /* 0x0000002847477824 */ /* 0x100fe200078e0238 */
[----:B------:R-:W-:Y:S01]  /*15d0*/  IADD3 R86, PT, PT, R120, 0x20, RZ ;  /* 0x0000002078567810 */ /* 0x000fe20007ffe0ff */
[----:B------:R-:W-:Y:S01]  /*15e0*/  IMAD R81, R81, 0x28, R56 ;  /* 0x0000002851517824 */ /* 0x000fe200078e0238 */
[----:B------:R-:W-:Y:S01]  /*15f0*/  SHF.R.U32.HI R85, RZ, 0x2, R84 ;  /* 0x00000002ff557819 */ /* 0x000fe20000011654 */
[--C-:B------:R-:W-:Y:S01]  /*1600*/  IMAD R83, R83, 0x28, R56.reuse ;  /* 0x0000002853537824 */ /* 0x100fe200078e0238 */
[C---:B------:R-:W-:Y:S02]  /*1610*/  LEA R76, R66.reuse, R71, 0x3 ;  /* 0x00000047424c7211 */ /* 0x040fe400078e18ff */
[----:B------:R-:W0:Y:S01]  /*1620*/  LDS.64 R70, [R70] ;  /* 0x0000000046467984 */ /* 0x000e220000000a00 */
[----:B------:R-:W-:Y:S01]  /*1630*/  LEA R81, R66, R81, 0x3 ;  /* 0x0000005142517211 */ /* 0x000fe200078e18ff */
[----:B------:R-:W-:Y:S01]  /*1640*/  IMAD R85, R85, 0x28, R56 ;  /* 0x0000002855557824 */ /* 0x000fe200078e0238 */
[----:B------:R-:W-:-:S02]  /*1650*/  IADD3 R88, PT, PT, R120, 0x24, RZ ;  /* 0x0000002478587810 */ /* 0x000fc40007ffe0ff */
[----:B------:R-:W-:Y:S01]  /*1660*/  SHF.R.U32.HI R87, RZ, 0x2, R86 ;  /* 0x00000002ff577819 */ /* 0x000fe20000011656 */
[----:B------:R4:W-:Y:S01]  /*1670*/  LDS.64 R90, [R81] ;  /* 0x00000000515a7984 */ /* 0x0009e20000000a00 */
[C---:B------:R-:W-:Y:S02]  /*1680*/  LEA R83, R66.reuse, R83, 0x3 ;  /* 0x0000005342537211 */ /* 0x040fe400078e18ff */
[----:B------:R-:W-:Y:S01]  /*1690*/  SHF.R.U32.HI R123, RZ, 0x2, R88 ;  /* 0x00000002ff7b7819 */ /* 0x000fe20000011658 */
[--C-:B------:R-:W-:Y:S01]  /*16a0*/  IMAD R87, R87, 0x28, R56.reuse ;  /* 0x0000002857577824 */ /* 0x100fe200078e0238 */
[----:B------:R-:W-:Y:S01]  /*16b0*/  LEA R86, R66, R85, 0x3 ;  /* 0x0000005542567211 */ /* 0x000fe200078e18ff */
[----:B------:R-:W-:Y:S01]  /*16c0*/  LDS.64 R88, [R83] ;  /* 0x0000000053587984 */ /* 0x000fe20000000a00 */
[----:B------:R-:W-:Y:S01]  /*16d0*/  IADD3 R80, PT, PT, R120, 0x30, RZ ;  /* 0x0000003078507810 */ /* 0x000fe20007ffe0ff */
[----:B------:R-:W-:Y:S01]  /*16e0*/  IMAD R123, R123, 0x28, R56 ;  /* 0x000000287b7b7824 */ /* 0x000fe200078e0238 */
[----:B------:R-:W-:-:S02]  /*16f0*/  LEA R84, R66, R87, 0x3 ;  /* 0x0000005742547211 */ /* 0x000fc400078e18ff */
[----:B------:R-:W-:Y:S01]  /*1700*/  LDS.64 R86, [R86] ;  /* 0x0000000056567984 */ /* 0x000fe20000000a00 */
[C---:B------:R-:W-:Y:S01]  /*1710*/  IADD3 R122, PT, PT, R120.reuse, 0x34, RZ ;  /* 0x00000034787a7810 */ /* 0x040fe20007ffe0ff */
[----:B-1----:R-:W-:Y:S01]  /*1720*/  FADD.FTZ R121, RZ, R78 ;  /* 0x0000004eff797221 */ /* 0x002fe20000010000 */
[----:B------:R-:W-:Y:S02]  /*1730*/  IADD3 R78, PT, PT, R120, 0x10, RZ ;  /* 0x00000010784e7810 */ /* 0x000fe40007ffe0ff */
[----:B------:R-:W-:Y:S02]  /*1740*/  LEA R82, R66, R123, 0x3 ;  /* 0x0000007b42527211 */ /* 0x000fe400078e18ff */
[----:B--2---:R-:W-:Y:S01]  /*1750*/  SHF.R.U32.HI R77, RZ, 0x2, R78 ;  /* 0x00000002ff4d7819 */ /* 0x004fe2000001164e */
[----:B---3--:R-:W-:Y:S01]  /*1760*/  FADD.FTZ R121, R121, R94 ;  /* 0x0000005e79797221 */ /* 0x008fe20000010000 */
[C---:B------:R-:W-:Y:S02]  /*1770*/  IADD3 R94, PT, PT, R120.reuse, 0x28, RZ ;  /* 0x00000028785e7810 */ /* 0x040fe40007ffe0ff */
[----:B------:R-:W-:Y:S01]  /*1780*/  IADD3 R78, PT, PT, R120, 0x2c, RZ ;  /* 0x0000002c784e7810 */ /* 0x000fe20007ffe0ff */
[----:B------:R-:W-:Y:S01]  /*1790*/  IMAD R77, R77, 0x28, R56 ;  /* 0x000000284d4d7824 */ /* 0x000fe200078e0238 */
[----:B------:R-:W-:Y:S01]  /*17a0*/  SHF.R.U32.HI R85, RZ, 0x2, R94 ;  /* 0x00000002ff557819 */ /* 0x000fe2000001165e */
[----:B------:R-:W-:Y:S01]  /*17b0*/  LDS.64 R82, [R82] ;  /* 0x0000000052527984 */ /* 0x000fe20000000a00 */
[----:B------:R-:W-:Y:S01]  /*17c0*/  SHF.R.U32.HI R127, RZ, 0x2, R78 ;  /* 0x00000002ff7f7819 */ /* 0x000fe2000001164e */
[----:B------:R-:W-:Y:S01]  /*17d0*/  FADD.FTZ R94, RZ, R79 ;  /* 0x0000004fff5e7221 */ /* 0x000fe20000010000 */
[----:B------:R-:W-:Y:S01]  /*17e0*/  LEA R92, R66, R77, 0x3 ;  /* 0x0000004d425c7211 */ /* 0x000fe200078e18ff */
[----:B------:R-:W-:Y:S01]  /*17f0*/  IMAD R125, R85, 0x28, R56 ;  /* 0x00000028557d7824 */ /* 0x000fe200078e0238 */
[----:B------:R-:W1:Y:S01]  /*1800*/  LDS.64 R76, [R76] ;  /* 0x000000004c4c7984 */ /* 0x000e620000000a00 */
[----:B----4-:R-:W-:Y:S01]  /*1810*/  SHF.R.U32.HI R81, RZ, 0x2, R80 ;  /* 0x00000002ff517819 */ /* 0x010fe20000011650 */
[--C-:B------:R-:W-:Y:S01]  /*1820*/  IMAD R127, R127, 0x28, R56.reuse ;  /* 0x000000287f7f7824 */ /* 0x100fe200078e0238 */
[----:B------:R-:W-:Y:S01]  /*1830*/  IADD3 R124, PT, PT, R120, 0x68, RZ ;  /* 0x00000068787c7810 */ /* 0x000fe20007ffe0ff */
[----:B------:R-:W2:Y:S01]  /*1840*/  LDS.64 R92, [R92] ;  /* 0x000000005c5c7984 */ /* 0x000ea20000000a00 */
[C---:B------:R-:W-:Y:S01]  /*1850*/  LEA R80, R66.reuse, R125, 0x3 ;  /* 0x0000007d42507211 */ /* 0x040fe200078e18ff */
[----:B------:R-:W-:Y:S01]  /*1860*/  IMAD R123, R81, 0x28, R56 ;  /* 0x00000028517b7824 */ /* 0x000fe200078e0238 */
[----:B------:R-:W-:Y:S01]  /*1870*/  SHF.R.U32.HI R125, RZ, 0x2, R122 ;  /* 0x00000002ff7d7819 */ /* 0x000fe2000001167a */
[----:B------:R-:W3:Y:S01]  /*1880*/  LDS.64 R84, [R84] ;  /* 0x0000000054547984 */ /* 0x000ee20000000a00 */
[----:B------:R-:W-:Y:S01]  /*1890*/  LEA R78, R66, R127, 0x3 ;  /* 0x0000007f424e7211 */ /* 0x000fe200078e18ff */
[----:B------:R-:W-:Y:S01]  /*18a0*/  FADD.FTZ R122, R94, R95 ;  /* 0x0000005f5e7a7221 */ /* 0x000fe20000010000 */
[----:B------:R-:W-:Y:S01]  /*18b0*/  LEA R123, R66, R123, 0x3 ;  /* 0x0000007b427b7211 */ /* 0x000fe200078e18ff */
[----:B------:R-:W4:Y:S01]  /*18c0*/  LDS.64 R80, [R80] ;  /* 0x0000000050507984 */ /* 0x000f220000000a00 */
[----:B------:R-:W-:-:S02]  /*18d0*/  IMAD R125, R125, 0x28, R56 ;  /* 0x000000287d7d7824 */ /* 0x000fc400078e0238 */
[----:B0-----:R-:W-:Y:S01]  /*18e0*/  FADD.FTZ R121, R121, R70 ;  /* 0x0000004679797221 */ /* 0x001fe20000010000 */
[----:B------:R-:W-:Y:S01]  /*18f0*/  FADD.FTZ R122, R122, R71 ;  /* 0x000000477a7a7221 */ /* 0x000fe20000010000 */
[----:B------:R-:W0:Y:S01]  /*1900*/  LDS.64 R78, [R78] ;  /* 0x000000004e4e7984 */ /* 0x000e220000000a00 */
[----:B------:R-:W-:-:S03]  /*1910*/  LEA R70, R66, R125, 0x3 ;  /* 0x0000007d42467211 */ /* 0x000fc600078e18ff */
[----:B------:R-:W0:Y:S01]  /*1920*/  LDS.64 R94, [R123] ;  /* 0x000000007b5e7984 */ /* 0x000e220000000a00 */
[----:B------:R-:W-:-:S03]  /*1930*/  SHF.R.U32.HI R125, RZ, 0x2, R124 ;  /* 0x00000002ff7d7819 */ /* 0x000fc6000001167c */
[----:B------:R-:W0:Y:S02]  /*1940*/  LDS.64 R70, [R70] ;  /* 0x0000000046467984 */ /* 0x000e240000000a00 */
[----:B------:R-:W-:Y:S02]  /*1950*/  IMAD R125, R125, 0x28, R56 ;  /* 0x000000287d7d7824 */ /* 0x000fe400078e0238 */
[----:B-1----:R-:W-:Y:S01]  /*1960*/  FADD.FTZ R121, R121, R76 ;  /* 0x0000004c79797221 */ /* 0x002fe20000010000 */
[----:B------:R-:W-:Y:S01]  /*1970*/  FADD.FTZ R122, R122, R77 ;  /* 0x0000004d7a7a7221 */ /* 0x000fe20000010000 */
[----:B------:R-:W-:Y:S02]  /*1980*/  IADD3 R76, PT, PT, R120, 0x38, RZ ;  /* 0x00000038784c7810 */ /* 0x000fe40007ffe0ff */
[----:B--2---:R-:W-:Y:S01]  /*1990*/  FADD.FTZ R121, R121, R92 ;  /* 0x0000005c79797221 */ /* 0x004fe20000010000 */
[----:B------:R-:W-:Y:S01]  /*19a0*/  FADD.FTZ R122, R122, R93 ;  /* 0x0000005d7a7a7221 */ /* 0x000fe20000010000 */
[----:B------:R-:W-:-:S02]  /*19b0*/  IADD3 R92, PT, PT, R120, 0x64, RZ ;  /* 0x00000064785c7810 */ /* 0x000fc40007ffe0ff */
[----:B------:R-:W-:Y:S01]  /*19c0*/  FADD.FTZ R121, R121, R90 ;  /* 0x0000005a79797221 */ /* 0x000fe20000010000 */
[----:B------:R-:W-:Y:S01]  /*19d0*/  FADD.FTZ R122, R122, R91 ;  /* 0x0000005b7a7a7221 */ /* 0x000fe20000010000 */
[----:B------:R-:W-:Y:S02]  /*19e0*/  IADD3 R90, PT, PT, R120, 0x60, RZ ;  /* 0x00000060785a7810 */ /* 0x000fe40007ffe0ff */
[----:B------:R-:W-:Y:S01]  /*19f0*/  FADD.FTZ R121, R121, R88 ;  /* 0x0000005879797221 */ /* 0x000fe20000010000 */
[----:B------:R-:W-:Y:S01]  /*1a00*/  FADD.FTZ R122, R122, R89 ;  /* 0x000000597a7a7221 */ /* 0x000fe20000010000 */
[----:B------:R-:W-:Y:S02]  /*1a10*/  IADD3 R88, PT, PT, R120, 0x5c, RZ ;  /* 0x0000005c78587810 */ /* 0x000fe40007ffe0ff */
[----:B------:R-:W-:Y:S01]  /*1a20*/  FADD.FTZ R121, R121, R86 ;  /* 0x0000005679797221 */ /* 0x000fe20000010000 */
[----:B------:R-:W-:Y:S01]  /*1a30*/  FADD.FTZ R122, R122, R87 ;  /* 0x000000577a7a7221 */ /* 0x000fe20000010000 */
[----:B------:R-:W-:-:S02]  /*1a40*/  IADD3 R86, PT, PT, R120, 0x58, RZ ;  /* 0x0000005878567810 */ /* 0x000fc40007ffe0ff */
[----:B---3--:R-:W-:Y:S01]  /*1a50*/  FADD.FTZ R121, R121, R84 ;  /* 0x0000005479797221 */ /* 0x008fe20000010000 */
[----:B------:R-:W-:Y:S01]  /*1a60*/  FADD.FTZ R122, R122, R85 ;  /* 0x000000557a7a7221 */ /* 0x000fe20000010000 */
[----:B------:R-:W-:Y:S02]  /*1a70*/  IADD3 R84, PT, PT, R120, 0x50, RZ ;  /* 0x0000005078547810 */ /* 0x000fe40007ffe0ff */
[----:B------:R-:W-:Y:S01]  /*1a80*/  FADD.FTZ R121, R121, R82 ;  /* 0x0000005279797221 */ /* 0x000fe20000010000 */
[----:B------:R-:W-:Y:S01]  /*1a90*/  FADD.FTZ R122, R122, R83 ;  /* 0x000000537a7a7221 */ /* 0x000fe20000010000 */
[----:B------:R-:W-:Y:S02]  /*1aa0*/  IADD3 R82, PT, PT, R120, 0x4c, RZ ;  /* 0x0000004c78527810 */ /* 0x000fe40007ffe0ff */
[----:B----4-:R-:W-:Y:S01]  /*1ab0*/  FADD.FTZ R121, R121, R80 ;  /* 0x0000005079797221 */ /* 0x010fe20000010000 */
[----:B------:R-:W-:Y:S01]  /*1ac0*/  FADD.FTZ R122, R122, R81 ;  /* 0x000000517a7a7221 */ /* 0x000fe20000010000 */
[----:B------:R-:W-:-:S02]  /*1ad0*/  IADD3 R80, PT, PT, R120, 0x44, RZ ;  /* 0x0000004478507810 */ /* 0x000fc40007ffe0ff */
[----:B0-----:R-:W-:Y:S01]  /*1ae0*/  FADD.FTZ R121, R121, R78 ;  /* 0x0000004e79797221 */ /* 0x001fe20000010000 */
        /* <DEDUP_REMOVED lines=8> */
[----:B------:R-:W-:Y:S01]  /*1b70*/  IMAD R79, R79, 0x28, R56 ;  /* 0x000000284f4f7824 */ /* 0x000fe200078e0238 */
[----:B------:R-:W-:-:S02]  /*1b80*/  SHF.R.U32.HI R71, RZ, 0x2, R76 ;  /* 0x00000002ff477819 */ /* 0x000fc4000001164c */
[----:B------:R-:W-:Y:S02]  /*1b90*/  SHF.R.U32.HI R77, RZ, 0x2, R70 ;  /* 0x00000002ff4d7819 */ /* 0x000fe40000011646 */
[----:B------:R-:W-:Y:S01]  /*1ba0*/  IADD3 R76, PT, PT, R120, 0x48, RZ ;  /* 0x00000048784c7810 */ /* 0x000fe20007ffe0ff */
[----:B------:R-:W-:Y:S01]  /*1bb0*/  IMAD R71, R71, 0x28, R56 ;  /* 0x0000002847477824 */ /* 0x000fe200078e0238 */
[----:B------:R-:W-:Y:S01]  /*1bc0*/  SHF.R.U32.HI R81, RZ, 0x2, R80 ;  /* 0x00000002ff517819 */ /* 0x000fe20000011650 */
[----:B------:R-:W-:Y:S01]  /*1bd0*/  IMAD R77, R77, 0x28, R56 ;  /* 0x000000284d4d7824 */ /* 0x000fe200078e0238 */
[----:B------:R-:W-:Y:S02]  /*1be0*/  SHF.R.U32.HI R83, RZ, 0x2, R76 ;  /* 0x00000002ff537819 */ /* 0x000fe4000001164c */
[C---:B------:R-:W-:Y:S01]  /*1bf0*/  LEA R71, R66.reuse, R71, 0x3 ;  /* 0x0000004742477211 */ /* 0x040fe200078e18ff */
[--C-:B------:R-:W-:Y:S01]  /*1c00*/  IMAD R81, R81, 0x28, R56.reuse ;  /* 0x0000002851517824 */ /* 0x100fe200078e0238 */
[C---:B------:R-:W-:Y:S01]  /*1c10*/  LEA R77, R66.reuse, R77, 0x3 ;  /* 0x0000004d424d7211 */ /* 0x040fe200078e18ff */
[----:B------:R-:W-:Y:S01]  /*1c20*/  IMAD R83, R83, 0x28, R56 ;  /* 0x0000002853537824 */ /* 0x000fe200078e0238 */
[----:B------:R-:W-:Y:S01]  /*1c30*/  LEA R79, R66, R79, 0x3 ;  /* 0x0000004f424f7211 */ /* 0x000fe200078e18ff */
[----:B------:R0:W1:Y:S01]  /*1c40*/  LDS.64 R94, [R71] ;  /* 0x00000000475e7984 */ /* 0x0000620000000a00 */
[----:B------:R-:W-:-:S02]  /*1c50*/  SHF.R.U32.HI R85, RZ, 0x2, R82 ;  /* 0x00000002ff557819 */ /* 0x000fc40000011652 */
[----:B------:R-:W-:Y:S01]  /*1c60*/  LEA R81, R66, R81, 0x3 ;  /* 0x0000005142517211 */ /* 0x000fe200078e18ff */
[----:B------:R-:W2:Y:S01]  /*1c70*/  LDS.64 R76, [R77] ;  /* 0x000000004d4c7984 */ /* 0x000ea20000000a00 */
[----:B------:R-:W-:Y:S01]  /*1c80*/  IADD3 R70, PT, PT, R120, 0x54, RZ ;  /* 0x0000005478467810 */ /* 0x000fe20007ffe0ff */
[----:B------:R-:W-:Y:S01]  /*1c90*/  IMAD R85, R85, 0x28, R56 ;  /* 0x0000002855557824 */ /* 0x000fe200078e0238 */
[C---:B------:R-:W-:Y:S01]  /*1ca0*/  LEA R83, R66.reuse, R83, 0x3 ;  /* 0x0000005342537211 */ /* 0x040fe200078e18ff */
[----:B------:R-:W3:Y:S01]  /*1cb0*/  LDS.64 R78, [R79] ;  /* 0x000000004f4e7984 */ /* 0x000ee20000000a00 */
[----:B0-----:R-:W-:Y:S02]  /*1cc0*/  SHF.R.U32.HI R71, RZ, 0x2, R84 ;  /* 0x00000002ff477819 */ /* 0x001fe40000011654 */
[----:B------:R-:W-:Y:S01]  /*1cd0*/  SHF.R.U32.HI R87, RZ, 0x2, R70 ;  /* 0x00000002ff577819 */ /* 0x000fe20000011646 */
[----:B------:R-:W0:Y:S01]  /*1ce0*/  LDS.64 R80, [R81] ;  /* 0x0000000051507984 */ /* 0x000e220000000a00 */
[----:B------:R-:W-:Y:S01]  /*1cf0*/  LEA R85, R66, R85, 0x3 ;  /* 0x0000005542557211 */ /* 0x000fe200078e18ff */
[----:B------:R-:W-:Y:S01]  /*1d00*/  IMAD R71, R71, 0x28, R56 ;  /* 0x0000002847477824 */ /* 0x000fe200078e0238 */
[----:B------:R-:W-:Y:S01]  /*1d10*/  SHF.R.U32.HI R89, RZ, 0x2, R86 ;  /* 0x00000002ff597819 */ /* 0x000fe20000011656 */
[----:B------:R-:W4:Y:S01]  /*1d20*/  LDS.64 R82, [R83] ;  /* 0x0000000053527984 */ /* 0x000f220000000a00 */
[----:B------:R-:W-:Y:S01]  /*1d30*/  IMAD R87, R87, 0x28, R56 ;  /* 0x0000002857577824 */ /* 0x000fe200078e0238 */
[----:B------:R-:W-:-:S02]  /*1d40*/  SHF.R.U32.HI R91, RZ, 0x2, R88 ;  /* 0x00000002ff5b7819 */ /* 0x000fc40000011658 */
[C---:B------:R-:W-:Y:S01]  /*1d50*/  LEA R71, R66.reuse, R71, 0x3 ;  /* 0x0000004742477211 */ /* 0x040fe200078e18ff */
[----:B------:R-:W4:Y:S01]  /*1d60*/  LDS.64 R84, [R85] ;  /* 0x0000000055547984 */ /* 0x000f220000000a00 */
[--C-:B------:R-:W-:Y:S01]  /*1d70*/  IMAD R89, R89, 0x28, R56.reuse ;  /* 0x0000002859597824 */ /* 0x100fe200078e0238 */
[C---:B------:R-:W-:Y:S01]  /*1d80*/  LEA R88, R66.reuse, R87, 0x3 ;  /* 0x0000005742587211 */ /* 0x040fe200078e18ff */
[----:B------:R-:W-:Y:S01]  /*1d90*/  IMAD R91, R91, 0x28, R56 ;  /* 0x000000285b5b7824 */ /* 0x000fe200078e0238 */
[----:B------:R-:W4:Y:S01]  /*1da0*/  LDS.64 R86, [R71] ;  /* 0x0000000047567984 */ /* 0x000f220000000a00 */
[----:B------:R-:W-:Y:S02]  /*1db0*/  SHF.R.U32.HI R93, RZ, 0x2, R90 ;  /* 0x00000002ff5d7819 */ /* 0x000fe4000001165a */
[C---:B------:R-:W-:Y:S02]  /*1dc0*/  LEA R90, R66.reuse, R89, 0x3 ;  /* 0x00000059425a7211 */ /* 0x040fe400078e18ff */
[----:B------:R-:W4:Y:S01]  /*1dd0*/  LDS.64 R88, [R88] ;  /* 0x0000000058587984 */ /* 0x000f220000000a00 */
[----:B------:R-:W-:Y:S01]  /*1de0*/  SHF.R.U32.HI R123, RZ, 0x2, R92 ;  /* 0x00000002ff7b7819 */ /* 0x000fe2000001165c */
[----:B------:R-:W-:Y:S01]  /*1df0*/  IMAD R93, R93, 0x28, R56 ;  /* 0x000000285d5d7824 */ /* 0x000fe200078e0238 */
[----:B------:R-:W-:-:S02]  /*1e00*/  LEA R92, R66, R91, 0x3 ;  /* 0x0000005b425c7211 */ /* 0x000fc400078e18ff */
[----:B------:R-:W4:Y:S01]  /*1e10*/  LDS.64 R90, [R90] ;  /* 0x000000005a5a7984 */ /* 0x000f220000000a00 */
[----:B------:R-:W-:Y:S01]  /*1e20*/  IMAD R123, R123, 0x28, R56 ;  /* 0x000000287b7b7824 */ /* 0x000fe200078e0238 */
[C---:B------:R-:W-:Y:S02]  /*1e30*/  LEA R70, R66.reuse, R93, 0x3 ;  /* 0x0000005d42467211 */ /* 0x040fe400078e18ff */
[----:B------:R-:W4:Y:S01]  /*1e40*/  LDS.64 R92, [R92] ;  /* 0x000000005c5c7984 */ /* 0x000f220000000a00 */
[----:B-1----:R-:W-:Y:S01]  /*1e50*/  FADD.FTZ R121, R121, R94 ;  /* 0x0000005e79797221 */ /* 0x002fe20000010000 */
[----:B------:R-:W-:Y:S01]  /*1e60*/  LEA R94, R66, R123, 0x3 ;  /* 0x0000007b425e7211 */ /* 0x000fe200078e18ff */
[----:B------:R-:W-:Y:S01]  /*1e70*/  FADD.FTZ R122, R122, R95 ;  /* 0x0000005f7a7a7221 */ /* 0x000fe20000010000 */
[----:B------:R-:W1:Y:S01]  /*1e80*/  LDS.64 R70, [R70] ;  /* 0x0000000046467984 */ /* 0x000e620000000a00 */
[----:B--2---:R-:W-:Y:S01]  /*1e90*/  FADD.FTZ R121, R121, R76 ;  /* 0x0000004c79797221 */ /* 0x004fe20000010000 */
[----:B------:R-:W-:Y:S01]  /*1ea0*/  LEA R76, R66, R125, 0x3 ;  /* 0x0000007d424c7211 */ /* 0x000fe200078e18ff */
[----:B------:R-:W-:Y:S01]  /*1eb0*/  FADD.FTZ R122, R122, R77 ;  /* 0x0000004d7a7a7221 */ /* 0x000fe20000010000 */
[----:B------:R-:W2:Y:S01]  /*1ec0*/  LDS.64 R94, [R94] ;  /* 0x000000005e5e7984 */ /* 0x000ea20000000a00 */
[----:B---3--:R-:W-:Y:S01]  /*1ed0*/  FADD.FTZ R121, R121, R78 ;  /* 0x0000004e79797221 */ /* 0x008fe20000010000 */
[----:B------:R-:W-:Y:S01]  /*1ee0*/  IADD3 R78, PT, PT, R120, 0x74, RZ ;  /* 0x00000074784e7810 */ /* 0x000fe20007ffe0ff */
[----:B------:R-:W-:Y:S01]  /*1ef0*/  FADD.FTZ R122, R122, R79 ;  /* 0x0000004f7a7a7221 */ /* 0x000fe20000010000 */
[----:B------:R-:W3:Y:S01]  /*1f00*/  LDS.64 R76, [R76] ;  /* 0x000000004c4c7984 */ /* 0x000ee20000000a00 */
[----:B0-----:R-:W-:Y:S01]  /*1f10*/  FADD.FTZ R121, R121, R80 ;  /* 0x0000005079797221 */ /* 0x001fe20000010000 */
[----:B------:R-:W-:Y:S01]  /*1f20*/  IADD3 R80, PT, PT, R120, 0x78, RZ ;  /* 0x0000007878507810 */ /* 0x000fe20007ffe0ff */
[----:B------:R-:W-:Y:S01]  /*1f30*/  FADD.FTZ R122, R122, R81 ;  /* 0x000000517a7a7221 */ /* 0x000fe20000010000 */
[----:B------:R-:W-:Y:S01]  /*1f40*/  SHF.R.U32.HI R81, RZ, 0x2, R78 ;  /* 0x00000002ff517819 */ /* 0x000fe2000001164e */
[----:B----4-:R-:W-:Y:S01]  /*1f50*/  FADD.FTZ R121, R121, R82 ;  /* 0x0000005279797221 */ /* 0x010fe20000010000 */
[----:B------:R-:W-:Y:S01]  /*1f60*/  IADD3 R82, PT, PT, R120, 0x80, RZ ;  /* 0x0000008078527810 */ /* 0x000fe20007ffe0ff */
[----:B------:R-:W-:-:S02]  /*1f70*/  FADD.FTZ R122, R122, R83 ;  /* 0x000000537a7a7221 */ /* 0x000fc40000010000 */
[----:B------:R-:W-:Y:S02]  /*1f80*/  IMAD R81, R81, 0x28, R56 ;  /* 0x0000002851517824 */ /* 0x000fe400078e0238 */
[----:B------:R-:W-:Y:S01]  /*1f90*/  FADD.FTZ R121, R121, R84 ;  /* 0x0000005479797221 */ /* 0x000fe20000010000 */
[----:B------:R-:W-:Y:S01]  /*1fa0*/  FADD.FTZ R122, R122, R85 ;  /* 0x000000557a7a7221 */ /* 0x000fe20000010000 */
[----:B------:R-:W-:Y:S02]  /*1fb0*/  IADD3 R84, PT, PT, R120, 0x84, RZ ;  /* 0x0000008478547810 */ /* 0x000fe40007ffe0ff */
[----:B------:R-:W-:Y:S01]  /*1fc0*/  FADD.FTZ R121, R121, R86 ;  /* 0x0000005679797221 */ /* 0x000fe20000010000 */
[----:B------:R-:W-:Y:S01]  /*1fd0*/  FADD.FTZ R122, R122, R87 ;  /* 0x000000577a7a7221 */ /* 0x000fe20000010000 */
[----:B------:R-:W-:Y:S02]  /*1fe0*/  LEA R78, R66, R81, 0x3 ;  /* 0x00000051424e7211 */ /* 0x000fe400078e18ff */
[----:B------:R-:W-:Y:S01]  /*1ff0*/  SHF.R.U32.HI R81, RZ, 0x2, R82 ;  /* 0x00000002ff517819 */ /* 0x000fe20000011652 */
[----:B------:R-:W-:Y:S01]  /*2000*/  FADD.FTZ R121, R121, R88 ;  /* 0x0000005879797221 */ /* 0x000fe20000010000 */
[----:B------:R-:W-:Y:S01]  /*2010*/  FADD.FTZ R122, R122, R89 ;  /* 0x000000597a7a7221 */ /* 0x000fe20000010000 */
[----:B------:R-:W-:-:S02]  /*2020*/  IADD3 R86, PT, PT, R120, 0x88, RZ ;  /* 0x0000008878567810 */ /* 0x000fc40007ffe0ff */
[----:B------:R-:W-:Y:S01]  /*2030*/  SHF.R.U32.HI R87, RZ, 0x2, R84 ;  /* 0x00000002ff577819 */ /* 0x000fe20000011654 */
[----:B------:R-:W-:Y:S01]  /*2040*/  FADD.FTZ R121, R121, R90 ;  /* 0x0000005a79797221 */ /* 0x000fe20000010000 */
[----:B------:R-:W-:Y:S01]  /*2050*/  FADD.FTZ R122, R122, R91 ;  /* 0x0000005b7a7a7221 */ /* 0x000fe20000010000 */
[----:B------:R-:W-:Y:S01]  /*2060*/  IMAD R85, R81, 0x28, R56 ;  /* 0x0000002851557824 */ /* 0x000fe200078e0238 */
[----:B------:R-:W-:Y:S01]  /*2070*/  IADD3 R88, PT, PT, R120, 0x8c, RZ ;  /* 0x0000008c78587810 */ /* 0x000fe20007ffe0ff */
[----:B------:R-:W-:Y:S01]  /*2080*/  FADD.FTZ R121, R121, R92 ;  /* 0x0000005c79797221 */ /* 0x000fe20000010000 */
[----:B------:R-:W-:Y:S01]  /*2090*/  FADD.FTZ R122, R122, R93 ;  /* 0x0000005d7a7a7221 */ /* 0x000fe20000010000 */
[----:B------:R-:W-:Y:S01]  /*20a0*/  SHF.R.U32.HI R89, RZ, 0x2, R86 ;  /* 0x00000002ff597819 */ /* 0x000fe20000011656 */
[----:B------:R-:W-:Y:S02]  /*20b0*/  IMAD R87, R87, 0x28, R56 ;  /* 0x0000002857577824 */ /* 0x000fe400078e0238 */
[----:B-1----:R-:W-:Y:S01]  /*20c0*/  FADD.FTZ R121, R121, R70 ;  /* 0x0000004679797221 */ /* 0x002fe20000010000 */
[----:B------:R-:W-:Y:S01]  /*20d0*/  FADD.FTZ R122, R122, R71 ;  /* 0x000000477a7a7221 */ /* 0x000fe20000010000 */
[----:B------:R-:W-:Y:S01]  /*20e0*/  IADD3 R70, PT, PT, R120, 0x6c, RZ ;  /* 0x0000006c78467810 */ /* 0x000fe20007ffe0ff */
[----:B------:R-:W-:-:S02]  /*20f0*/  IMAD R89, R89, 0x28, R56 ;  /* 0x0000002859597824 */ /* 0x000fc400078e0238 */
[----:B--2---:R-:W-:Y:S01]  /*2100*/  FADD.FTZ R71, R121, R94 ;  /* 0x0000005e79477221 */ /* 0x004fe20000010000 */
[----:B------:R-:W-:Y:S01]  /*2110*/  FADD.FTZ R122, R122, R95 ;  /* 0x0000005f7a7a7221 */ /* 0x000fe20000010000 */
[----:B------:R-:W-:Y:S02]  /*2120*/  LEA R85, R66, R85, 0x3 ;  /* 0x0000005542557211 */ /* 0x000fe400078e18ff */
[----:B---3--:R-:W-:Y:S01]  /*2130*/  FADD.FTZ R71, R71, R76 ;  /* 0x0000004c47477221 */ /* 0x008fe20000010000 */
[----:B------:R-:W-:Y:S01]  /*2140*/  FADD.FTZ R122, R122, R77 ;  /* 0x0000004d7a7a7221 */ /* 0x000fe20000010000 */
[----:B------:R-:W-:Y:S02]  /*2150*/  IADD3 R76, PT, PT, R120, 0x70, RZ ;  /* 0x00000070784c7810 */ /* 0x000fe40007ffe0ff */
[----:B------:R-:W-:Y:S01]  /*2160*/  SHF.R.U32.HI R77, RZ, 0x2, R70 ;  /* 0x00000002ff4d7819 */ /* 0x000fe20000011646 */
[----:B------:R-:W-:Y:S01]  /*2170*/  LDS.64 R84, [R85] ;  /* 0x0000000055547984 */ /* 0x000fe20000000a00 */
[----:B------:R-:W-:-:S02]  /*2180*/  SHF.R.U32.HI R79, RZ, 0x2, R76 ;  /* 0x00000002ff4f7819 */ /* 0x000fc4000001164c */
[C---:B------:R-:W-:Y:S01]  /*2190*/  IADD3 R70, PT, PT, R120.reuse, 0x7c, RZ ;  /* 0x0000007c78467810 */ /* 0x040fe20007ffe0ff */
[--C-:B------:R-:W-:Y:S01]  /*21a0*/  IMAD R77, R77, 0x28, R56.reuse ;  /* 0x000000284d4d7824 */ /* 0x100fe200078e0238 */
[----:B------:R-:W-:Y:S01]  /*21b0*/  IADD3 R90, PT, PT, R120, 0x90, RZ ;  /* 0x00000090785a7810 */ /* 0x000fe20007ffe0ff */
[----:B------:R-:W-:Y:S01]  /*21c0*/  IMAD R79, R79, 0x28, R56 ;  /* 0x000000284f4f7824 */ /* 0x000fe200078e0238 */
[----:B------:R-:W-:Y:S02]  /*21d0*/  SHF.R.U32.HI R83, RZ, 0x2, R70 ;  /* 0x00000002ff537819 */ /* 0x000fe40000011646 */
[C---:B------:R-:W-:Y:S02]  /*21e0*/  LEA R94, R66.reuse, R77, 0x3 ;  /* 0x0000004d425e7211 */ /* 0x040fe400078e18ff */
[----:B------:R-:W-:Y:S01]  /*21f0*/  SHF.R.U32.HI R77, RZ, 0x2, R80 ;  /* 0x00000002ff4d7819 */ /* 0x000fe20000011650 */
[----:B------:R-:W-:Y:S01]  /*2200*/  IMAD R83, R83, 0x28, R56 ;  /* 0x0000002853537824 */ /* 0x000fe200078e0238 */
[----:B------:R-:W-:-:S02]  /*2210*/  LEA R76, R66, R79, 0x3 ;  /* 0x0000004f424c7211 */ /* 0x000fc400078e18ff */
[----:B------:R-:W0:Y:S01]  /*2220*/  LDS.64 R94, [R94] ;  /* 0x000000005e5e7984 */ /* 0x000e220000000a00 */
[----:B------:R-:W-:Y:S01]  /*2230*/  IMAD R79, R77, 0x28, R56 ;  /* 0x000000284d4f7824 */ /* 0x000fe200078e0238 */
[C---:B------:R-:W-:Y:S02]  /*2240*/  LEA R83, R66.reuse, R83, 0x3 ;  /* 0x0000005342537211 */ /* 0x040fe400078e18ff */
[----:B------:R-:W1:Y:S01]  /*2250*/  LDS.64 R76, [R76] ;  /* 0x000000004c4c7984 */ /* 0x000e620000000a00 */
[----:B------:R-:W-:Y:S02]  /*2260*/  SHF.R.U32.HI R91, RZ, 0x2, R88 ;  /* 0x00000002ff5b7819 */ /* 0x000fe40000011658 */
[C---:B------:R-:W-:Y:S01]  /*2270*/  LEA R80, R66.reuse, R79, 0x3 ;  /* 0x0000004f42507211 */ /* 0x040fe200078e18ff */
[----:B------:R-:W-:Y:S01]  /*2280*/  LDS.64 R82, [R83] ;  /* 0x0000000053527984 */ /* 0x000fe20000000a00 */
[----:B------:R-:W-:Y:S01]  /*2290*/  LEA R87, R66, R87, 0x3 ;  /* 0x0000005742577211 */ /* 0x000fe200078e18ff */
[----:B------:R-:W-:Y:S01]  /*22a0*/  IMAD R91, R91, 0x28, R56 ;  /* 0x000000285b5b7824 */ /* 0x000fe200078e0238 */
[----:B------:R-:W-:Y:S01]  /*22b0*/  IADD3 R92, PT, PT, R120, 0x94, RZ ;  /* 0x00000094785c7810 */ /* 0x000fe20007ffe0ff */
[----:B------:R-:W2:Y:S01]  /*22c0*/  LDS.64 R78, [R78] ;  /* 0x000000004e4e7984 */ /* 0x000ea20000000a00 */
[----:B------:R-:W-:-:S02]  /*22d0*/  SHF.R.U32.HI R93, RZ, 0x2, R90 ;  /* 0x00000002ff5d7819 */ /* 0x000fc4000001165a */
[----:B------:R-:W-:Y:S01]  /*22e0*/  LEA R89, R66, R89, 0x3 ;  /* 0x0000005942597211 */ /* 0x000fe200078e18ff */
[----:B------:R-:W3:Y:S01]  /*22f0*/  LDS.64 R80, [R80] ;  /* 0x0000000050507984 */ /* 0x000ee20000000a00 */
[----:B------:R-:W-:Y:S01]  /*2300*/  IADD3 R70, PT, PT, R120, 0x98, RZ ;  /* 0x0000009878467810 */ /* 0x000fe20007ffe0ff */
[----:B------:R-:W-:Y:S01]  /*2310*/  IMAD R93, R93, 0x28, R56 ;  /* 0x000000285d5d7824 */ /* 0x000fe200078e0238 */
[----:B------:R-:W-:Y:S01]  /*2320*/  SHF.R.U32.HI R121, RZ, 0x2, R92 ;  /* 0x00000002ff797819 */ /* 0x000fe2000001165c */
[----:B------:R-:W4:Y:S01]  /*2330*/  LDS.64 R86, [R87] ;  /* 0x0000000057567984 */ /* 0x000f220000000a00 */
[----:B------:R-:W-:Y:S02]  /*2340*/  LEA R91, R66, R91, 0x3 ;  /* 0x0000005b425b7211 */ /* 0x000fe400078e18ff */
[----:B------:R-:W-:Y:S01]  /*2350*/  IADD3 R120, PT, PT, R120, 0x9c, RZ ;  /* 0x0000009c78787810 */ /* 0x000fe20007ffe0ff */
[----:B------:R-:W4:Y:S01]  /*2360*/  LDS.64 R88, [R89] ;  /* 0x0000000059587984 */ /* 0x000f220000000a00 */
[----:B------:R-:W-:Y:S01]  /*2370*/  SHF.R.U32.HI R123, RZ, 0x2, R70 ;  /* 0x00000002ff7b7819 */ /* 0x000fe20000011646 */
[----:B------:R-:W-:Y:S01]  /*2380*/  IMAD R121, R121, 0x28, R56 ;  /* 0x0000002879797824 */ /* 0x000fe200078e0238 */
[C---:B------:R-:W-:Y:S01]  /*2390*/  LEA R93, R66.reuse, R93, 0x3 ;  /* 0x0000005d425d7211 */ /* 0x040fe200078e18ff */
[----:B------:R-:W4:Y:S01]  /*23a0*/  LDS.64 R90, [R91] ;  /* 0x000000005b5a7984 */ /* 0x000f220000000a00 */
[----:B------:R-:W-:Y:S01]  /*23b0*/  SHF.R.U32.HI R125, RZ, 0x2, R120 ;  /* 0x00000002ff7d7819 */ /* 0x000fe20000011678 */
[----:B------:R-:W-:Y:S01]  /*23c0*/  IMAD R123, R123, 0x28, R56 ;  /* 0x000000287b7b7824 */ /* 0x000fe200078e0238 */
[----:B------:R-:W-:-:S02]  /*23d0*/  LEA R70, R66, R121, 0x3 ;  /* 0x0000007942467211 */ /* 0x000fc400078e18ff */
[----:B------:R-:W4:Y:S01]  /*23e0*/  LDS.64 R92, [R93] ;  /* 0x000000005d5c7984 */ /* 0x000f220000000a00 */
[----:B------:R-:W-:Y:S02]  /*23f0*/  IMAD R125, R125, 0x28, R56 ;  /* 0x000000287d7d7824 */ /* 0x000fe400078e0238 */
[----:B0-----:R-:W-:Y:S01]  /*2400*/  FADD.FTZ R121, R71, R94 ;  /* 0x0000005e47797221 */ /* 0x001fe20000010000 */
[----:B------:R-:W-:Y:S01]  /*2410*/  LEA R94, R66, R123, 0x3 ;  /* 0x0000007b425e7211 */ /* 0x000fe200078e18ff */
[----:B------:R-:W0:Y:S01]  /*2420*/  LDS.64 R70, [R70] ;  /* 0x0000000046467984 */ /* 0x000e220000000a00 */
[----:B------:R-:W-:Y:S01]  /*2430*/  FADD.FTZ R122, R122, R95 ;  /* 0x0000005f7a7a7221 */ /* 0x000fe20000010000 */
[----:B-1----:R-:W-:Y:S01]  /*2440*/  FADD.FTZ R121, R121, R76 ;  /* 0x0000004c79797221 */ /* 0x002fe20000010000 */
[----:B------:R-:W-:Y:S02]  /*2450*/  LEA R76, R66, R125, 0x3 ;  /* 0x0000007d424c7211 */ /* 0x000fe400078e18ff */
[----:B------:R-:W1:Y:S01]  /*2460*/  LDS.64 R94, [R94] ;  /* 0x000000005e5e7984 */ /* 0x000e620000000a00 */
[----:B------:R-:W-:-:S03]  /*2470*/  FADD.FTZ R122, R122, R77 ;  /* 0x0000004d7a7a7221 */ /* 0x000fc60000010000 */
[----:B------:R-:W1:Y:S01]  /*2480*/  LDS.64 R76, [R76] ;  /* 0x000000004c4c7984 */ /* 0x000e620000000a00 */
[----:B--2---:R-:W-:Y:S01]  /*2490*/  FADD.FTZ R121, R121, R78 ;  /* 0x0000004e79797221 */ /* 0x004fe20000010000 */
[----:B------:R-:W-:-:S03]  /*24a0*/  FADD.FTZ R122, R122, R79 ;  /* 0x0000004f7a7a7221 */ /* 0x000fc60000010000 */
[----:B---3--:R-:W-:Y:S01]  /*24b0*/  FADD.FTZ R121, R121, R80 ;  /* 0x0000005079797221 */ /* 0x008fe20000010000 */
[----:B------:R-:W-:-:S03]  /*24c0*/  FADD.FTZ R122, R122, R81 ;  /* 0x000000517a7a7221 */ /* 0x000fc60000010000 */
[----:B------:R-:W-:Y:S01]  /*24d0*/  FADD.FTZ R121, R121, R82 ;  /* 0x0000005279797221 */ /* 0x000fe20000010000 */
[----:B------:R-:W-:-:S03]  /*24e0*/  FADD.FTZ R122, R122, R83 ;  /* 0x000000537a7a7221 */ /* 0x000fc60000010000 */
[----:B------:R-:W-:Y:S01]  /*24f0*/  FADD.FTZ R121, R121, R84 ;  /* 0x0000005479797221 */ /* 0x000fe20000010000 */
        /* <DEDUP_REMOVED lines=11> */
[----:B-1----:R-:W-:Y:S01]  /*25b0*/  FADD.FTZ R121, R121, R94 ;  /* 0x0000005e79797221 */ /* 0x002fe20000010000 */
[----:B------:R-:W-:-:S03]  /*25c0*/  FADD.FTZ R122, R122, R95 ;  /* 0x0000005f7a7a7221 */ /* 0x000fc60000010000 */
[----:B------:R-:W-:Y:S01]  /*25d0*/  FADD.FTZ R79, R121, R76 ;  /* 0x0000004c794f7221 */ /* 0x000fe20000010000 */
[----:B------:R-:W-:-:S07]  /*25e0*/  FADD.FTZ R78, R122, R77 ;  /* 0x0000004d7a4e7221 */ /* 0x000fce0000010000 */
.L_x_767:
[----:B------:R-:W-:Y:S05]  /*25f0*/  BSYNC.RECONVERGENT B0 ;  /* 0x0000000000007941 */ /* 0x000fea0003800200 */
.L_x_766:
[----:B0-----:R-:W0:Y:S01]  /*2600*/  SHFL.BFLY PT, R70, R79, 0x2, 0x1f ;  /* 0x0c401f004f467f89 */ /* 0x001e2200000e0000 */
[----:B------:R-:W-:Y:S02]  /*2610*/  ISETP.NE.AND P2, PT, R67, RZ, PT ;  /* 0x000000ff4300720c */ /* 0x000fe40003f45270 */
[----:B------:R-:W-:Y:S01]  /*2620*/  ISETP.NE.AND P3, PT, R55, RZ, PT ;  /* 0x000000ff3700720c */ /* 0x000fe20003f65270 */
[----:B------:R-:W1:Y:S10]  /*2630*/  SHFL.BFLY PT, R71, R78, 0x2, 0x1f ;  /* 0x0c401f004e477f89 */ /* 0x000e7400000e0000 */
[----:B------:R-:W2:Y:S01]  /*2640*/  @!P2 LDC.64 R76, c[0x0][0x3b8] ;  /* 0x0000ee00ff4cab82 */ /* 0x000ea20000000a00 */
[----:B------:R-:W-:-:S05]  /*2650*/  @!P2 IMAD R83, R61, R62, UR6 ;  /* 0x000000063d53ae24 */ /* 0x000fca000f8e023e */
[----:B------:R-:W-:Y:S01]  /*2660*/  @!P2 LEA R83, R83, R68, 0x3 ;  /* 0x000000445353a211 */ /* 0x000fe200078e18ff */
[----:B0-----:R-:W-:-:S03]  /*2670*/  FADD.FTZ R80, R70, R79 ;  /* 0x0000004f46507221 */ /* 0x001fc60000010000 */
[----:B------:R-:W-:Y:S01]  /*2680*/  @!P2 SHF.L.U32 R83, R83, 0x1, RZ ;  /* 0x000000015353a819 */ /* 0x000fe200000006ff */
[----:B-1----:R-:W-:Y:S01]  /*2690*/  FADD.FTZ R81, R71, R78 ;  /* 0x0000004e47517221 */ /* 0x002fe20000010000 */
[----:B------:R-:W-:Y:S01]  /*26a0*/  CS2R R78, SRZ ;  /* 0x00000000004e7805 */ /* 0x000fe2000001ff00 */
[----:B------:R-:W0:Y:S04]  /*26b0*/  SHFL.BFLY PT, R71, R80, 0x1, 0x1f ;  /* 0x0c201f0050477f89 */ /* 0x000e2800000e0000 */
[----:B------:R-:W1:Y:S01]  /*26c0*/  SHFL.BFLY PT, R82, R81, 0x1, 0x1f ;  /* 0x0c201f0051527f89 */ /* 0x000e6200000e0000 */
[----:B--2---:R-:W-:-:S04]  /*26d0*/  @!P2 IMAD.WIDE.U32 R76, R83, 0x4, R76 ;  /* 0x00000004534ca825 */ /* 0x004fc800078e004c */
        /* <DEDUP_REMOVED lines=9> */
.L_x_769:
[----:B------:R-:W2:Y:S04]  /*2770*/  LD.E.STRONG.GPU R71, desc[UR8][R116.64] ;  /* 0x0000000874477980 */ /* 0x000ea8000c10f900 */
[----:B--2---:R-:W-:Y:S01]  /*2780*/  CCTL.IVALL ;  /* 0x00000000ff00798f */ /* 0x004fe20002000000 */
[----:B------:R-:W-:Y:S05]  /*2790*/  YIELD ;  /* 0x0000000000007946 */ /* 0x000fea0003800000 */
[----:B-----5:R-:W-:-:S04]  /*27a0*/  LOP3.LUT R71, R71, R70, RZ, 0x3c, !PT ;  /* 0x0000004647477212 */ /* 0x020fc800078e3cff */
[----:B------:R-:W-:-:S13]  /*27b0*/  ISETP.GT.AND P3, PT, R71, -0x1, PT ;  /* 0xffffffff4700780c */ /* 0x000fda0003f64270 */
[----:B------:R-:W-:Y:S05]  /*27c0*/  @P3 BRA `(.L_x_769) ;  /* 0xfffffffc00e83947 */ /* 0x000fea000383ffff */
.L_x_768:
        /* <DEDUP_REMOVED lines=11> */
.L_x_771:
[----:B------:R-:W-:Y:S05]  /*2880*/  BSYNC.RECONVERGENT B0 ;  /* 0x0000000000007941 */ /* 0x000fea0003800200 */
.L_x_770:
        /* <DEDUP_REMOVED lines=11> */
[--C-:B0-----:R-:W-:Y:S01]  /*2940*/  FADD.FTZ R70, R76, R81.reuse ;  /* 0x000000514c467221 */ /* 0x101fe20000010000 */
[----:B------:R-:W-:-:S03]  /*2950*/  PRMT R81, R73, 0x7632, R81 ;  /* 0x0000763249517816 */ /* 0x000fc60000000051 */
[----:B------:R-:W-:Y:S01]  /*2960*/  @!P2 FMUL.FTZ R70, R70, 2.4414062863797880709e-05 ;  /* 0x37cccccd4646a820 */ /* 0x000fe20000410000 */
[----:B-1----:R-:W-:-:S03]  /*2970*/  FADD.FTZ R80, R77, R80 ;  /* 0x000000504d507221 */ /* 0x002fc60000010000 */
[----:B------:R-:W-:-:S04]  /*2980*/  @!P2 FMUL.FTZ R71, R70, R70 ;  /* 0x000000464647a220 */ /* 0x000fc80000410000 */
[----:B------:R-:W-:Y:S01]  /*2990*/  @!P2 FFMA.FTZ R71, R80, 2.4414062863797880709e-05, -R71 ;  /* 0x37cccccd5047a823 */ /* 0x000fe20000010847 */
[----:B------:R-:W-:-:S04]  /*29a0*/  PRMT R80, R75, 0x7632, R80 ;  /* 0x000076324b507816 */ /* 0x000fc80000000050 */
        /* <DEDUP_REMOVED lines=13> */
.L_x_773:
[----:B------:R-:W-:Y:S05]  /*2a80*/  BSYNC.RECONVERGENT B0 ;  /* 0x0000000000007941 */ /* 0x000fea0003800200 */
.L_x_772:
[----:B------:R-:W-:Y:S01]  /*2a90*/  IMAD.HI.U32 R118, R118, -0x33333333, RZ ;  /* 0xcccccccd76767827 */ /* 0x000fe200078e00ff */
[----:B------:R-:W2:Y:S01]  /*2aa0*/  LDCU UR4, c[0x0][0x3a0] ;  /* 0x00007400ff0477ac */ /* 0x000ea20008000800 */
[----:B-1----:R-:W-:Y:S02]  /*2ab0*/  SHF.L.U32 R77, R74, 0x10, RZ ;  /* 0x000000104a4d7819 */ /* 0x002fe400000006ff */
[----:B------:R-:W-:Y:S02]  /*2ac0*/  SHF.L.U32 R79, R79, 0x10, RZ ;  /* 0x000000104f4f7819 */ /* 0x000fe400000006ff */
[----:B------:R-:W-:Y:S02]  /*2ad0*/  LEA.HI R115, R118, -R115, RZ, 0x19 ;  /* 0x8000007376737211 */ /* 0x000fe400078fc8ff */
[----:B------:R-:W-:Y:S02]  /*2ae0*/  SHF.L.U32 R72, R72, 0x10, RZ ;  /* 0x0000001048487819 */ /* 0x000fe400000006ff */
[----:B0-----:R-:W-:-:S02]  /*2af0*/  LEA R70, R115, R58, 0x3 ;  /* 0x0000003a73467211 */ /* 0x001fc400078e18ff */
[----:B------:R-:W-:Y:S02]  /*2b00*/  SHF.L.U32 R81, R81, 0x10, RZ ;  /* 0x0000001051517819 */ /* 0x000fe400000006ff */
[----:B------:R-:W-:Y:S02]  /*2b10*/  SHF.L.U32 R73, R73, 0x10, RZ ;  /* 0x0000001049497819 */ /* 0x000fe400000006ff */
[----:B------:R-:W2:Y:S01]  /*2b20*/  LDS.64 R70, [R70] ;  /* 0x0000000046467984 */ /* 0x000ea20000000a00 */
[----:B------:R-:W-:Y:S02]  /*2b30*/  SHF.L.U32 R76, R75, 0x10, RZ ;  /* 0x000000104b4c7819 */ /* 0x000fe400000006ff */
[----:B------:R-:W-:Y:S01]  /*2b40*/  LOP3.LUT R62, R62, 0x1, RZ, 0x3c, !PT ;  /* 0x000000013e3e7812 */ /* 0x000fe200078e3cff */
[----:B--2---:R-:W-:Y:S01]  /*2b50*/  FADD.FTZ R71, R71, UR4 ;  /* 0x0000000447477e21 */ /* 0x004fe20008010000 */
[--C-:B------:R-:W-:Y:S01]  /*2b60*/  FADD.FTZ R74, R52, -R70.reuse ;  /* 0x80000046344a7221 */ /* 0x100fe20000010000 */
[--C-:B------:R-:W-:Y:S01]  /*2b70*/  FADD.FTZ R92, R41, -R70.reuse ;  /* 0x80000046295c7221 */ /* 0x100fe20000010000 */
[----:B------:R-:W-:Y:S01]  /*2b80*/  SHF.L.U32 R52, R78, 0x10, RZ ;  /* 0x000000104e347819 */ /* 0x000fe200000006ff */
        /* <DEDUP_REMOVED lines=22> */
[----:B------:R-:W-:Y:S01]  /*2cf0*/  FMUL.FTZ R93, R71, R100 ;  /* 0x00000064475d7220 */ /* 0x000fe20000410000 */
[----:B------:R-:W-:Y:S01]  /*2d00*/  FFMA.FTZ R74, R83, R79, R52 ;  /* 0x0000004f534a7223 */ /* 0x000fe20000010034 */
[----:B------:R-:W-:Y:S01]  /*2d10*/  FMUL.FTZ R83, R71, R78 ;  /* 0x0000004e47537220 */ /* 0x000fe20000410000 */
[--C-:B------:R-:W-:Y:S01]  /*2d20*/  FFMA.FTZ R40, R72, R92, R77.reuse ;  /* 0x0000005c48287223 */ /* 0x100fe2000001004d */
[----:B------:R-:W-:Y:S01]  /*2d30*/  SHF.L.U32 R78, R80, 0x10, RZ ;  /* 0x00000010504e7819 */ /* 0x000fe200000006ff */
[----:B------:R-:W-:Y:S01]  /*2d40*/  FADD.FTZ R92, R39, -R70 ;  /* 0x80000046275c7221 */ /* 0x000fe20000010000 */
[----:B------:R-:W-:Y:S01]  /*2d50*/  FFMA.FTZ R91, R79, R91, R52 ;  /* 0x0000005b4f5b7223 */ /* 0x000fe20000010034 */
[----:B------:R-:W-:Y:S01]  /*2d60*/  FMUL.FTZ R94, R40, -1.4426950216293334961 ;  /* 0xbfb8aa3b285e7820 */ /* 0x000fe20000410000 */
[----:B------:R-:W-:Y:S01]  /*2d70*/  FADD.FTZ R100, R37, -R70 ;  /* 0x8000004625647221 */ /* 0x000fe20000010000 */
[----:B------:R-:W-:Y:S01]  /*2d80*/  FMUL.FTZ R92, R71, R92 ;  /* 0x0000005c475c7220 */ /* 0x000fe20000410000 */
[----:B------:R-:W-:Y:S01]  /*2d90*/  FMUL.FTZ R95, R91, -1.4426950216293334961 ;  /* 0xbfb8aa3b5b5f7820 */ /* 0x000fe20000410000 */
[----:B------:R-:W-:Y:S01]  /*2da0*/  FFMA.FTZ R93, R81, R93, R78 ;  /* 0x0000005d515d7223 */ /* 0x000fe2000001004e */
[----:B------:R0:W1:Y:S01]  /*2db0*/  MUFU.EX2 R39, R94 ;  /* 0x0000005e00277308 */ /* 0x0000620000000800 */
[----:B------:R-:W-:Y:S01]  /*2dc0*/  FFMA.FTZ R92, R73, R92, R76 ;  /* 0x0000005c495c7223 */ /* 0x000fe2000001004c */
[--C-:B------:R-:W-:Y:S01]  /*2dd0*/  FADD.FTZ R84, R50, -R70.reuse ;  /* 0x8000004632547221 */ /* 0x100fe20000010000 */
[----:B------:R-:W-:Y:S01]  /*2de0*/  FADD.FTZ R148, R6, -R70 ;  /* 0x8000004606947221 */ /* 0x000fe20000010000 */
[----:B------:R-:W-:Y:S01]  /*2df0*/  FFMA.FTZ R50, R83, R73, R76 ;  /* 0x0000004953327223 */ /* 0x000fe2000001004c */
[----:B------:R-:W-:Y:S01]  /*2e00*/  FMUL.FTZ R99, R92, -1.4426950216293334961 ;  /* 0xbfb8aa3b5c637820 */ /* 0x000fe20000410000 */
[--C-:B------:R-:W-:Y:S01]  /*2e10*/  FADD.FTZ R0, R0, -R70.reuse ;  /* 0x8000004600007221 */ /* 0x100fe20000010000 */
[C---:B------:R-:W-:Y:S01]  /*2e20*/  FMUL.FTZ R83, R71.reuse, R84 ;  /* 0x0000005447537220 */ /* 0x040fe20000410000 */
[----:B------:R2:W-:Y:S01]  /*2e30*/  MUFU.EX2 R38, R95 ;  /* 0x0000005f00267308 */ /* 0x0005e20000000800 */
[----:B0-----:R-:W-:Y:S01]  /*2e40*/  FMUL.FTZ R94, R71, R100 ;  /* 0x00000064475e7220 */ /* 0x001fe20000410000 */
[----:B------:R-:W-:Y:S01]  /*2e50*/  FMUL.FTZ R100, R93, -1.4426950216293334961 ;  /* 0xbfb8aa3b5d647820 */ /* 0x000fe20000410000 */
[--C-:B------:R-:W-:Y:S01]  /*2e60*/  FADD.FTZ R84, R48, -R70.reuse ;  /* 0x8000004630547221 */ /* 0x100fe20000010000 */
[--C-:B------:R-:W-:Y:S01]  /*2e70*/  FADD.FTZ R88, R45, -R70.reuse ;  /* 0x800000462d587221 */ /* 0x100fe20000010000 */
[--C-:B------:R-:W-:Y:S01]  /*2e80*/  FFMA.FTZ R94, R72, R94, R77.reuse ;  /* 0x0000005e485e7223 */ /* 0x100fe2000001004d */
[C---:B------:R-:W-:Y:S01]  /*2e90*/  FMUL.FTZ R0, R71.reuse, R0 ;  /* 0x0000000047007220 */ /* 0x040fe20000410000 */
[--C-:B------:R-:W-:Y:S01]  /*2ea0*/  FADD.FTZ R90, R44, -R70.reuse ;  /* 0x800000462c5a7221 */ /* 0x100fe20000010000 */
[----:B------:R0:W-:Y:S01]  /*2eb0*/  MUFU.EX2 R36, R100 ;  /* 0x0000006400247308 */ /* 0x0001e20000000800 */
[----:B--2---:R-:W-:Y:S01]  /*2ec0*/  FMUL.FTZ R95, R71, R118 ;  /* 0x00000076475f7220 */ /* 0x004fe20000410000 */
[----:B------:R-:W-:Y:S01]  /*2ed0*/  FADD.FTZ R118, R35, -R70 ;  /* 0x8000004623767221 */ /* 0x000fe20000010000 */
[----:B------:R-:W-:Y:S01]  /*2ee0*/  FMUL.FTZ R115, R94, -1.4426950216293334961 ;  /* 0xbfb8aa3b5e737820 */ /* 0x000fe20000410000 */
[----:B------:R-:W-:Y:S01]  /*2ef0*/  FMUL.FTZ R84, R71, R84 ;  /* 0x0000005447547220 */ /* 0x000fe20000410000 */
[----:B------:R-:W-:Y:S01]  /*2f00*/  FFMA.FTZ R95, R79, R95, R52 ;  /* 0x0000005f4f5f7223 */ /* 0x000fe20000010034 */
[--C-:B------:R-:W-:Y:S01]  /*2f10*/  FADD.FTZ R86, R47, -R70.reuse ;  /* 0x800000462f567221 */ /* 0x100fe20000010000 */
[C---:B------:R-:W-:Y:S01]  /*2f20*/  FMUL.FTZ R88, R71.reuse, R88 ;  /* 0x0000005847587220 */ /* 0x040fe20000410000 */
[----:B------:R2:W-:Y:S01]  /*2f30*/  MUFU.EX2 R37, R99 ;  /* 0x0000006300257308 */ /* 0x0005e20000000800 */
[----:B0-----:R-:W-:Y:S01]  /*2f40*/  FMUL.FTZ R100, R71, R120 ;  /* 0x0000007847647220 */ /* 0x001fe20000410000 */
[--C-:B------:R-:W-:Y:S01]  /*2f50*/  FADD.FTZ R120, R33, -R70.reuse ;  /* 0x8000004621787221 */ /* 0x100fe20000010000 */
[----:B------:R-:W-:Y:S01]  /*2f60*/  FADD.FTZ R150, R4, -R70 ;  /* 0x8000004604967221 */ /* 0x000fe20000010000 */
[--C-:B------:R-:W-:Y:S01]  /*2f70*/  FFMA.FTZ R0, R0, R72, R77.reuse ;  /* 0x0000004800007223 */ /* 0x100fe2000001004d */
[----:B------:R-:W-:Y:S01]  /*2f80*/  FFMA.FTZ R100, R81, R100, R78 ;  /* 0x0000006451647223 */ /* 0x000fe2000001004e */
[----:B------:R-:W-:Y:S01]  /*2f90*/  FMUL.FTZ R90, R71, R90 ;  /* 0x0000005a475a7220 */ /* 0x000fe20000410000 */
[----:B------:R-:W-:Y:S01]  /*2fa0*/  FFMA.FTZ R47, R79, R84, R52 ;  /* 0x000000544f2f7223 */ /* 0x000fe20000010034 */
[----:B------:R0:W3:Y:S01]  /*2fb0*/  MUFU.EX2 R35, R115 ;  /* 0x0000007300237308 */ /* 0x0000e20000000800 */
[----:B--2---:R-:W-:Y:S01]  /*2fc0*/  FMUL.FTZ R99, R71, R118 ;  /* 0x0000007647637220 */ /* 0x004fe20000410000 */
[----:B------:R-:W-:Y:S01]  /*2fd0*/  FMUL.FTZ R118, R95, -1.4426950216293334961 ;  /* 0xbfb8aa3b5f767820 */ /* 0x000fe20000410000 */
[----:B------:R-:W-:Y:S01]  /*2fe0*/  FMUL.FTZ R84, R71, R86 ;  /* 0x0000005647547220 */ /* 0x000fe20000410000 */
[--C-:B------:R-:W-:Y:S01]  /*2ff0*/  FFMA.FTZ R44, R72, R88, R77.reuse ;  /* 0x00000058482c7223 */ /* 0x100fe2000001004d */
[----:B------:R-:W-:Y:S01]  /*3000*/  FFMA.FTZ R99, R73, R99, R76 ;  /* 0x0000006349637223 */ /* 0x000fe2000001004c */
[--C-:B------:R-:W-:Y:S01]  /*3010*/  FADD.FTZ R152, R2, -R70.reuse ;  /* 0x8000004602987221 */ /* 0x100fe20000010000 */
[--C-:B------:R-:W-:Y:S01]  /*3020*/  FADD.FTZ R86, R46, -R70.reuse ;  /* 0x800000462e567221 */ /* 0x100fe20000010000 */
[----:B------:R2:W4:Y:S01]  /*3030*/  MUFU.EX2 R34, R118 ;  /* 0x0000007600227308 */ /* 0x0005220000000800 */
[----:B0-----:R-:W-:Y:S01]  /*3040*/  FMUL.FTZ R115, R71, R120 ;  /* 0x0000007847737220 */ /* 0x001fe20000410000 */
[----:B------:R-:W-:Y:S01]  /*3050*/  FMUL.FTZ R120, R100, -1.4426950216293334961 ;  /* 0xbfb8aa3b64787820 */ /* 0x000fe20000410000 */
[----:B------:R-:W-:Y:S01]  /*3060*/  FMUL.FTZ R119, R99, -1.4426950216293334961 ;  /* 0xbfb8aa3b63777820 */ /* 0x000fe20000410000 */
[----:B------:R-:W-:Y:S01]  /*3070*/  FADD.FTZ R88, R43, -R70 ;  /* 0x800000462b587221 */ /* 0x000fe20000010000 */
[--C-:B------:R-:W-:Y:S01]  /*3080*/  FFMA.FTZ R115, R72, R115, R77.reuse ;  /* 0x0000007348737223 */ /* 0x100fe2000001004d */
[----:B------:R-:W-:Y:S01]  /*3090*/  FMUL.FTZ R82, R0, -1.4426950216293334961 ;  /* 0xbfb8aa3b00527820 */ /* 0x000fe20000410000 */
[----:B------:R-:W-:Y:S01]  /*30a0*/  FFMA.FTZ R43, R79, R90, R52 ;  /* 0x0000005a4f2b7223 */ /* 0x000fe20000010034 */
[----:B------:R0:W-:Y:S01]  /*30b0*/  MUFU.EX2 R32, R120 ;  /* 0x0000007800207308 */ /* 0x0001e20000000800 */
[----:B--2---:R-:W-:Y:S01]  /*30c0*/  FMUL.FTZ R118, R71, R122 ;  /* 0x0000007a47767220 */ /* 0x004fe20000410000 */
[--C-:B------:R-:W-:Y:S01]  /*30d0*/  FADD.FTZ R122, R31, -R70.reuse ;  /* 0x800000461f7a7221 */ /* 0x100fe20000010000 */
[----:B------:R-:W-:Y:S01]  /*30e0*/  FMUL.FTZ R121, R115, -1.4426950216293334961 ;  /* 0xbfb8aa3b73797820 */ /* 0x000fe20000410000 */
[----:B------:R-:W-:Y:S01]  /*30f0*/  FADD.FTZ R90, R42, -R70 ;  /* 0x800000462a5a7221 */ /* 0x000fe20000010000 */
[----:B------:R-:W-:Y:S01]  /*3100*/  FFMA.FTZ R118, R79, R118, R52 ;  /* 0x000000764f767223 */ /* 0x000fe20000010034 */
[----:B------:R-:W-:Y:S01]  /*3110*/  FMUL.FTZ R86, R71, R86 ;  /* 0x0000005647567220 */ /* 0x000fe20000410000 */
[--C-:B------:R-:W-:Y:S01]  /*3120*/  FADD.FTZ R154, R103, -R70.reuse ;  /* 0x80000046679a7221 */ /* 0x100fe20000010000 */
[----:B------:R2:W-:Y:S01]  /*3130*/  MUFU.EX2 R33, R119 ;  /* 0x0000007700217308 */ /* 0x0005e20000000800 */
[----:B0-----:R-:W-:Y:S01]  /*3140*/  FMUL.FTZ R120, R71, R124 ;  /* 0x0000007c47787220 */ /* 0x001fe20000410000 */
[----:B------:R-:W-:Y:S01]  /*3150*/  FADD.FTZ R124, R29, -R70 ;  /* 0x800000461d7c7221 */ /* 0x000fe20000010000 */
[----:B------:R-:W-:Y:S01]  /*3160*/  FMUL.FTZ R90, R71, R90 ;  /* 0x0000005a475a7220 */ /* 0x000fe20000410000 */
[C-C-:B------:R-:W-:Y:S01]  /*3170*/  FFMA.FTZ R45, R81.reuse, R86, R78.reuse ;  /* 0x00000056512d7223 */ /* 0x140fe2000001004e */
[--C-:B------:R-:W-:Y:S01]  /*3180*/  FFMA.FTZ R120, R81, R120, R78.reuse ;  /* 0x0000007851787223 */ /* 0x100fe2000001004e */
[C---:B------:R-:W-:Y:S01]  /*3190*/  FMUL.FTZ R154, R71.reuse, R154 ;  /* 0x0000009a479a7220 */ /* 0x040fe20000410000 */
[----:B------:R-:W-:Y:S01]  /*31a0*/  FMUL.FTZ R80, R50, -1.4426950216293334961 ;  /* 0xbfb8aa3b32507820 */ /* 0x000fe20000410000 */
[----:B------:R0:W-:Y:S01]  /*31b0*/  MUFU.EX2 R31, R121 ;  /* 0x00000079001f7308 */ /* 0x0001e20000000800 */
[----:B--2---:R-:W-:Y:S01]  /*31c0*/  FMUL.FTZ R119, R71, R122 ;  /* 0x0000007a47777220 */ /* 0x004fe20000410000 */
[----:B------:R-:W-:Y:S01]  /*31d0*/  FMUL.FTZ R122, R118, -1.4426950216293334961 ;  /* 0xbfb8aa3b767a7820 */ /* 0x000fe20000410000 */
[----:B------:R-:W-:Y:S01]  /*31e0*/  FFMA.FTZ R41, R81, R90, R78 ;  /* 0x0000005a51297223 */ /* 0x000fe2000001004e */
[----:B------:R-:W-:Y:S01]  /*31f0*/  FMUL.FTZ R86, R45, -1.4426950216293334961 ;  /* 0xbfb8aa3b2d567820 */ /* 0x000fe20000410000 */
[----:B------:R-:W-:Y:S01]  /*3200*/  FFMA.FTZ R119, R73, R119, R76 ;  /* 0x0000007749777223 */ /* 0x000fe2000001004c */
[----:B------:R-:W-:Y:S01]  /*3210*/  FMUL.FTZ R89, R71, R88 ;  /* 0x0000005847597220 */ /* 0x000fe20000410000 */
[----:B------:R-:W-:Y:S01]  /*3220*/  FMUL.FTZ R88, R43, -1.4426950216293334961 ;  /* 0xbfb8aa3b2b587820 */ /* 0x000fe20000410000 */
[----:B------:R2:W-:Y:S01]  /*3230*/  MUFU.EX2 R30, R122 ;  /* 0x0000007a001e7308 */ /* 0x0005e20000000800 */
[----:B0-----:R-:W-:Y:S01]  /*3240*/  FMUL.FTZ R121, R71, R124 ;  /* 0x0000007c47797220 */ /* 0x001fe20000410000 */
[----:B------:R-:W-:Y:S01]  /*3250*/  FMUL.FTZ R124, R120, -1.4426950216293334961 ;  /* 0xbfb8aa3b787c7820 */ /* 0x000fe20000410000 */
[----:B------:R-:W-:Y:S01]  /*3260*/  FMUL.FTZ R123, R119, -1.4426950216293334961 ;  /* 0xbfb8aa3b777b7820 */ /* 0x000fe20000410000 */
[----:B------:R-:W-:Y:S01]  /*3270*/  FMUL.FTZ R90, R41, -1.4426950216293334961 ;  /* 0xbfb8aa3b295a7820 */ /* 0x000fe20000410000 */
[--C-:B------:R-:W-:Y:S01]  /*3280*/  FFMA.FTZ R121, R72, R121, R77.reuse ;  /* 0x0000007948797223 */ /* 0x100fe2000001004d */
[--C-:B------:R-:W-:Y:S01]  /*3290*/  FADD.FTZ R158, R112, -R70.reuse ;  /* 0x80000046709e7221 */ /* 0x100fe20000010000 */
[--C-:B------:R-:W-:Y:S01]  /*32a0*/  FADD.FTZ R156, R105, -R70.reuse ;  /* 0x80000046699c7221 */ /* 0x100fe20000010000 */
[----:B------:R0:W-:Y:S01]  /*32b0*/  MUFU.EX2 R28, R124 ;  /* 0x0000007c001c7308 */ /* 0x0001e20000000800 */
[----:B--2---:R-:W-:Y:S01]  /*32c0*/  FMUL.FTZ R122, R71, R126 ;  /* 0x0000007e477a7220 */ /* 0x004fe20000410000 */
[--C-:B------:R-:W-:Y:S01]  /*32d0*/  FADD.FTZ R126, R27, -R70.reuse ;  /* 0x800000461b7e7221 */ /* 0x100fe20000010000 */
[----:B------:R-:W-:Y:S01]  /*32e0*/  FMUL.FTZ R125, R121, -1.4426950216293334961 ;  /* 0xbfb8aa3b797d7820 */ /* 0x000fe20000410000 */
[----:B------:R-:W-:Y:S01]  /*32f0*/  FADD.FTZ R110, R110, -R70 ;  /* 0x800000466e6e7221 */ /* 0x000fe20000010000 */
[----:B------:R-:W-:Y:S01]  /*3300*/  FFMA.FTZ R122, R79, R122, R52 ;  /* 0x0000007a4f7a7223 */ /* 0x000fe20000010034 */
[----:B------:R-:W-:Y:S01]  /*3310*/  FMUL.FTZ R158, R71, R158 ;  /* 0x0000009e479e7220 */ /* 0x000fe20000410000 */
[----:B------:R-:W-:Y:S01]  /*3320*/  FMUL.FTZ R87, R47, -1.4426950216293334961 ;  /* 0xbfb8aa3b2f577820 */ /* 0x000fe20000410000 */
[----:B------:R2:W-:Y:S01]  /*3330*/  MUFU.EX2 R29, R123 ;  /* 0x0000007b001d7308 */ /* 0x0005e20000000800 */
[----:B0-----:R-:W-:Y:S01]  /*3340*/  FMUL.FTZ R124, R71, R128 ;  /* 0x00000080477c7220 */ /* 0x001fe20000410000 */
[----:B------:R-:W-:Y:S01]  /*3350*/  FADD.FTZ R128, R25, -R70 ;  /* 0x8000004619807221 */ /* 0x000fe20000010000 */
[----:B------:R-:W-:Y:S01]  /*3360*/  FMUL.FTZ R110, R71, R110 ;  /* 0x0000006e476e7220 */ /* 0x000fe20000410000 */
[----:B------:R-:W-:Y:S01]  /*3370*/  FFMA.FTZ R84, R73, R84, R76 ;  /* 0x0000005449547223 */ /* 0x000fe2000001004c */
[----:B------:R-:W-:Y:S01]  /*3380*/  FFMA.FTZ R124, R81, R124, R78 ;  /* 0x0000007c517c7223 */ /* 0x000fe2000001004e */
[C-C-:B------:R-:W-:Y:S01]  /*3390*/  FFMA.FTZ R42, R73.reuse, R89, R76.reuse ;  /* 0x00000059492a7223 */ /* 0x140fe2000001004c */
[--C-:B------:R-:W-:Y:S01]  /*33a0*/  FFMA.FTZ R110, R73, R110, R76.reuse ;  /* 0x0000006e496e7223 */ /* 0x100fe2000001004c */
[----:B------:R0:W-:Y:S01]  /*33b0*/  MUFU.EX2 R27, R125 ;  /* 0x0000007d001b7308 */ /* 0x0001e20000000800 */
[----:B--2---:R-:W-:Y:S01]  /*33c0*/  FMUL.FTZ R123, R71, R126 ;  /* 0x0000007e477b7220 */ /* 0x004fe20000410000 */
[----:B------:R-:W-:Y:S01]  /*33d0*/  FMUL.FTZ R126, R122, -1.4426950216293334961 ;  /* 0xbfb8aa3b7a7e7820 */ /* 0x000fe20000410000 */
[----:B-1----:R-:W-:Y:S01]  /*33e0*/  FADD.FTZ R39, R39, 1 ;  /* 0x3f80000027277421 */ /* 0x002fe20000010000 */
[----:B------:R-:W-:Y:S01]  /*33f0*/  FMUL.FTZ R75, R74, -1.4426950216293334961 ;  /* 0xbfb8aa3b4a4b7820 */ /* 0x000fe20000410000 */
[----:B------:R-:W-:Y:S01]  /*3400*/  FFMA.FTZ R123, R73, R123, R76 ;  /* 0x0000007b497b7223 */ /* 0x000fe2000001004c */
[----:B------:R-:W-:Y:S01]  /*3410*/  FMUL.FTZ R85, R84, -1.4426950216293334961 ;  /* 0xbfb8aa3b54557820 */ /* 0x000fe20000410000 */
[----:B------:R-:W-:Y:S01]  /*3420*/  FMUL.FTZ R89, R42, -1.4426950216293334961 ;  /* 0xbfb8aa3b2a597820 */ /* 0x000fe20000410000 */
[----:B------:R1:W-:Y:S01]  /*3430*/  MUFU.EX2 R26, R126 ;  /* 0x0000007e001a7308 */ /* 0x0003e20000000800 */
[----:B0-----:R-:W-:Y:S01]  /*3440*/  FMUL.FTZ R125, R71, R128 ;  /* 0x00000080477d7220 */ /* 0x001fe20000410000 */
[----:B------:R-:W-:Y:S01]  /*3450*/  FMUL.FTZ R128, R124, -1.4426950216293334961 ;  /* 0xbfb8aa3b7c807820 */ /* 0x000fe20000410000 */
[----:B------:R-:W-:Y:S01]  /*3460*/  FMUL.FTZ R127, R123, -1.4426950216293334961 ;  /* 0xbfb8aa3b7b7f7820 */ /* 0x000fe20000410000 */
[----:B---3--:R-:W-:Y:S01]  /*3470*/  FADD.FTZ R35, R35, 1 ;  /* 0x3f80000023237421 */ /* 0x008fe20000010000 */
[----:B------:R-:W-:Y:S01]  /*3480*/  FFMA.FTZ R125, R72, R125, R77 ;  /* 0x0000007d487d7223 */ /* 0x000fe2000001004d */
[----:B----4-:R-:W-:Y:S01]  /*3490*/  FADD.FTZ R34, R34, 1 ;  /* 0x3f80000022227421 */ /* 0x010fe20000010000 */
[----:B------:R-:W-:Y:S01]  /*34a0*/  FADD.FTZ R38, R38, 1 ;  /* 0x3f80000026267421 */ /* 0x000fe20000010000 */
[----:B------:R0:W-:Y:S01]  /*34b0*/  MUFU.EX2 R24, R128 ;  /* 0x0000008000187308 */ /* 0x0001e20000000800 */
[----:B-1----:R-:W-:Y:S01]  /*34c0*/  FMUL.FTZ R126, R71, R130 ;  /* 0x00000082477e7220 */ /* 0x002fe20000410000 */
[----:B------:R-:W-:Y:S01]  /*34d0*/  FADD.FTZ R130, R23, -R70 ;  /* 0x8000004617827221 */ /* 0x000fe20000010000 */
[----:B------:R-:W-:Y:S01]  /*34e0*/  FMUL.FTZ R129, R125, -1.4426950216293334961 ;  /* 0xbfb8aa3b7d817820 */ /* 0x000fe20000410000 */
[----:B------:R-:W-:Y:S01]  /*34f0*/  FADD.FTZ R37, R37, 1 ;  /* 0x3f80000025257421 */ /* 0x000fe20000010000 */
[----:B------:R-:W-:Y:S01]  /*3500*/  FFMA.FTZ R126, R79, R126, R52 ;  /* 0x0000007e4f7e7223 */ /* 0x000fe20000010034 */
[----:B------:R-:W-:Y:S01]  /*3510*/  FADD.FTZ R36, R36, 1 ;  /* 0x3f80000024247421 */ /* 0x000fe20000010000 */
[----:B------:R-:W1:Y:S01]  /*3520*/  LDCU.64 UR4, c[0x0][0x380] ;  /* 0x00007000ff0477ac */ /* 0x000e620008000a00 */
[----:B------:R2:W-:Y:S01]  /*3530*/  MUFU.EX2 R25, R127 ;  /* 0x0000007f00197308 */ /* 0x0005e20000000800 */
[----:B0-----:R-:W-:Y:S01]  /*3540*/  FMUL.FTZ R128, R71, R132 ;  /* 0x0000008447807220 */ /* 0x001fe20000410000 */
[----:B------:R-:W-:-:S03]  /*3550*/  FADD.FTZ R132, R21, -R70 ;  /* 0x8000004615847221 */ /* 0x000fc60000010000 */
[----:B------:R-:W-:-:S03]  /*3560*/  FFMA.FTZ R128, R81, R128, R78 ;  /* 0x0000008051807223 */ /* 0x000fc6000001004e */
[----:B------:R0:W-:Y:S01]  /*3570*/  MUFU.EX2 R23, R129 ;  /* 0x0000008100177308 */ /* 0x0001e20000000800 */
[----:B--2---:R-:W-:Y:S01]  /*3580*/  FMUL.FTZ R127, R71, R130 ;  /* 0x00000082477f7220 */ /* 0x004fe20000410000 */
[----:B------:R-:W-:-:S03]  /*3590*/  FMUL.FTZ R130, R126, -1.4426950216293334961 ;  /* 0xbfb8aa3b7e827820 */ /* 0x000fc60000410000 */
[----:B------:R-:W-:-:S03]  /*35a0*/  FFMA.FTZ R127, R73, R127, R76 ;  /* 0x0000007f497f7223 */ /* 0x000fc6000001004c */
[----:B------:R2:W-:Y:S01]  /*35b0*/  MUFU.EX2 R22, R130 ;  /* 0x0000008200167308 */ /* 0x0005e20000000800 */
[----:B0-----:R-:W-:Y:S01]  /*35c0*/  FMUL.FTZ R129, R71, R132 ;  /* 0x0000008447817220 */ /* 0x001fe20000410000 */
[----:B------:R-:W-:Y:S01]  /*35d0*/  FMUL.FTZ R132, R128, -1.4426950216293334961 ;  /* 0xbfb8aa3b80847820 */ /* 0x000fe20000410000 */
[----:B------:R-:W-:Y:S02]  /*35e0*/  FMUL.FTZ R131, R127, -1.4426950216293334961 ;  /* 0xbfb8aa3b7f837820 */ /* 0x000fe40000410000 */
[----:B------:R-:W-:-:S03]  /*35f0*/  FFMA.FTZ R129, R72, R129, R77 ;  /* 0x0000008148817223 */ /* 0x000fc6000001004d */
[----:B------:R0:W-:Y:S01]  /*3600*/  MUFU.EX2 R20, R132 ;  /* 0x0000008400147308 */ /* 0x0001e20000000800 */
[----:B--2---:R-:W-:Y:S01]  /*3610*/  FMUL.FTZ R130, R71, R134 ;  /* 0x0000008647827220 */ /* 0x004fe20000410000 */
[----:B------:R-:W-:Y:S01]  /*3620*/  FADD.FTZ R134, R19, -R70 ;  /* 0x8000004613867221 */ /* 0x000fe20000010000 */
[----:B------:R-:W-:Y:S02]  /*3630*/  FMUL.FTZ R133, R129, -1.4426950216293334961 ;  /* 0xbfb8aa3b81857820 */ /* 0x000fe40000410000 */
[----:B------:R-:W-:-:S03]  /*3640*/  FFMA.FTZ R130, R79, R130, R52 ;  /* 0x000000824f827223 */ /* 0x000fc60000010034 */
        /* <DEDUP_REMOVED lines=72> */
[----:B------:R2:W3:Y:S01]  /*3ad0*/  MUFU.EX2 R51, R82 ;  /* 0x0000005200337308 */ /* 0x0004e20000000800 */
[----:B0-----:R-:W-:Y:S01]  /*3ae0*/  FMUL.FTZ R148, R71, R152 ;  /* 0x0000009847947220 */ /* 0x001fe20000410000 */
[----:B------:R-:W-:-:S03]  /*3af0*/  FADD.FTZ R152, R104, -R70 ;  /* 0x8000004668987221 */ /* 0x000fc60000010000 */
[----:B------:R-:W-:-:S03]  /*3b00*/  FFMA.FTZ R148, R81, R148, R78 ;  /* 0x0000009451947223 */ /* 0x000fc6000001004e */
[----:B------:R0:W-:Y:S01]  /*3b10*/  MUFU.EX2 R5, R147 ;  /* 0x0000009300057308 */ /* 0x0001e20000000800 */
[----:B--2---:R-:W-:Y:S01]  /*3b20*/  FADD.FTZ R82, R49, -R70 ;  /* 0x8000004631527221 */ /* 0x004fe20000010000 */
[----:B------:R-:W-:-:S03]  /*3b30*/  FFMA.FTZ R49, R83, R81, R78 ;  /* 0x0000005153317223 */ /* 0x000fc6000001004e */
[----:B------:R-:W-:Y:S01]  /*3b40*/  FMUL.FTZ R83, R71, R82 ;  /* 0x0000005247537220 */ /* 0x000fe20000410000 */
[----:B------:R-:W-:Y:S02]  /*3b50*/  FMUL.FTZ R82, R49, -1.4426950216293334961 ;  /* 0xbfb8aa3b31527820 */ /* 0x000fe40000410000 */
[----:B------:R2:W-:Y:S01]  /*3b60*/  MUFU.EX2 R3, R149 ;  /* 0x0000009500037308 */ /* 0x0005e20000000800 */
[----:B0-----:R-:W-:Y:S01]  /*3b70*/  FMUL.FTZ R147, R71, R150 ;  /* 0x0000009647937220 */ /* 0x001fe20000410000 */
[----:B------:R-:W-:Y:S01]  /*3b80*/  FMUL.FTZ R150, R146, -1.4426950216293334961 ;  /* 0xbfb8aa3b92967820 */ /* 0x000fe20000410000 */
[----:B------:R-:W-:Y:S01]  /*3b90*/  FFMA.FTZ R48, R72, R83, R77 ;  /* 0x0000005348307223 */ /* 0x000fe2000001004d */
[----:B---3--:R-:W-:Y:S01]  /*3ba0*/  FADD.FTZ R51, R51, 1 ;  /* 0x3f80000033337421 */ /* 0x008fe20000010000 */
[----:B------:R-:W-:Y:S02]  /*3bb0*/  FFMA.FTZ R147, R73, R147, R76 ;  /* 0x0000009349937223 */ /* 0x000fe4000001004c */
[----:B------:R-:W-:Y:S01]  /*3bc0*/  FMUL.FTZ R83, R48, -1.4426950216293334961 ;  /* 0xbfb8aa3b30537820 */ /* 0x000fe20000410000 */
[----:B------:R0:W-:Y:S01]  /*3bd0*/  MUFU.EX2 R2, R150 ;  /* 0x0000009600027308 */ /* 0x0001e20000000800 */
[----:B--2---:R-:W-:Y:S01]  /*3be0*/  FMUL.FTZ R149, R71, R152 ;  /* 0x0000009847957220 */ /* 0x004fe20000410000 */
[----:B------:R-:W-:Y:S01]  /*3bf0*/  FMUL.FTZ R152, R148, -1.4426950216293334961 ;  /* 0xbfb8aa3b94987820 */ /* 0x000fe20000410000 */
[----:B------:R-:W-:-:S02]  /*3c00*/  FMUL.FTZ R151, R147, -1.4426950216293334961 ;  /* 0xbfb8aa3b93977820 */ /* 0x000fc40000410000 */
[----:B------:R-:W-:-:S03]  /*3c10*/  FFMA.FTZ R149, R72, R149, R77 ;  /* 0x0000009548957223 */ /* 0x000fc6000001004d */
[----:B------:R2:W3:Y:S01]  /*3c20*/  MUFU.EX2 R103, R152 ;  /* 0x0000009800677308 */ /* 0x0004e20000000800 */
[----:B0-----:R-:W-:Y:S01]  /*3c30*/  FADD.FTZ R150, R106, -R70 ;  /* 0x800000466a967221 */ /* 0x001fe20000010000 */
[----:B------:R-:W-:Y:S01]  /*3c40*/  FFMA.FTZ R106, R79, R154, R52 ;  /* 0x0000009a4f6a7223 */ /* 0x000fe20000010034 */
[--C-:B------:R-:W-:Y:S01]  /*3c50*/  FADD.FTZ R154, R108, -R70.reuse ;  /* 0x800000466c9a7221 */ /* 0x100fe20000010000 */
[----:B------:R-:W-:Y:S01]  /*3c60*/  FMUL.FTZ R153, R149, -1.4426950216293334961 ;  /* 0xbfb8aa3b95997820 */ /* 0x000fe20000410000 */
[C---:B------:R-:W-:Y:S01]  /*3c70*/  FMUL.FTZ R150, R71.reuse, R150 ;  /* 0x0000009647967220 */ /* 0x040fe20000410000 */
[----:B------:R-:W-:Y:S01]  /*3c80*/  FMUL.FTZ R108, R106, -1.4426950216293334961 ;  /* 0xbfb8aa3b6a6c7820 */ /* 0x000fe20000410000 */
[----:B------:R-:W-:Y:S01]  /*3c90*/  FMUL.FTZ R112, R71, R154 ;  /* 0x0000009a47707220 */ /* 0x000fe20000410000 */
[----:B------:R-:W0:Y:S01]  /*3ca0*/  MUFU.EX2 R80, R80 ;  /* 0x0000005000507308 */ /* 0x000e220000000800 */
[--C-:B--2---:R-:W-:Y:S01]  /*3cb0*/  FADD.FTZ R152, R107, -R70.reuse ;  /* 0x800000466b987221 */ /* 0x104fe20000010000 */
[--C-:B------:R-:W-:Y:S01]  /*3cc0*/  FADD.FTZ R154, R111, -R70.reuse ;  /* 0x800000466f9a7221 */ /* 0x100fe20000010000 */
[C-C-:B------:R-:W-:Y:S01]  /*3cd0*/  FFMA.FTZ R112, R72.reuse, R112, R77.reuse ;  /* 0x0000007048707223 */ /* 0x140fe2000001004d */
[----:B------:R-:W-:Y:S01]  /*3ce0*/  FFMA.FTZ R77, R72, R158, R77 ;  /* 0x0000009e484d7223 */ /* 0x000fe2000001004d */
[----:B------:R-:W-:Y:S01]  /*3cf0*/  FMUL.FTZ R111, R71, R152 ;  /* 0x00000098476f7220 */ /* 0x000fe20000410000 */
[--C-:B------:R-:W-:Y:S01]  /*3d00*/  FADD.FTZ R152, R114, -R70.reuse ;  /* 0x8000004672987221 */ /* 0x100fe20000010000 */
[----:B------:R-:W-:Y:S01]  /*3d10*/  FADD.FTZ R114, R109, -R70 ;  /* 0x800000466d727221 */ /* 0x000fe20000010000 */
[----:B------:R-:W2:Y:S01]  /*3d20*/  MUFU.EX2 R82, R82 ;  /* 0x0000005200527308 */ /* 0x000ea20000000800 */
[----:B------:R-:W-:Y:S01]  /*3d30*/  FFMA.FTZ R111, R79, R111, R52 ;  /* 0x0000006f4f6f7223 */ /* 0x000fe20000010034 */
[C---:B------:R-:W-:Y:S01]  /*3d40*/  FMUL.FTZ R155, R71.reuse, R152 ;  /* 0x00000098479b7220 */ /* 0x040fe20000410000 */
[----:B------:R-:W-:Y:S01]  /*3d50*/  FMUL.FTZ R152, R71, R114 ;  /* 0x0000007247987220 */ /* 0x000fe20000410000 */
[--C-:B------:R-:W-:Y:S01]  /*3d60*/  FFMA.FTZ R150, R73, R150, R76.reuse ;  /* 0x0000009649967223 */ /* 0x100fe2000001004c */
[----:B---3--:R-:W-:Y:S01]  /*3d70*/  FADD.FTZ R103, R103, 1 ;  /* 0x3f80000067677421 */ /* 0x008fe20000010000 */
[----:B------:R-:W-:Y:S01]  /*3d80*/  FFMA.FTZ R114, R73, R155, R76 ;  /* 0x0000009b49727223 */ /* 0x000fe2000001004c */
[----:B------:R-:W-:Y:S01]  /*3d90*/  FFMA.FTZ R152, R81, R152, R78 ;  /* 0x0000009851987223 */ /* 0x000fe2000001004e */
[----:B------:R-:W3:Y:S01]  /*3da0*/  MUFU.EX2 R86, R86 ;  /* 0x0000005600567308 */ /* 0x000ee20000000800 */
[----:B------:R-:W-:Y:S01]  /*3db0*/  FMUL.FTZ R76, R110, -1.4426950216293334961 ;  /* 0xbfb8aa3b6e4c7820 */ /* 0x000fe20000410000 */
[----:B------:R-:W-:Y:S01]  /*3dc0*/  FMUL.FTZ R72, R150, -1.4426950216293334961 ;  /* 0xbfb8aa3b96487820 */ /* 0x000fe20000410000 */
[----:B------:R-:W-:-:S05]  /*3dd0*/  FMUL.FTZ R73, R152, -1.4426950216293334961 ;  /* 0xbfb8aa3b98497820 */ /* 0x000fca0000410000 */
[----:B------:R-:W4:Y:S08]  /*3de0*/  MUFU.EX2 R88, R88 ;  /* 0x0000005800587308 */ /* 0x000f300000000800 */
[----:B------:R-:W5:Y:S08]  /*3df0*/  MUFU.EX2 R90, R90 ;  /* 0x0000005a005a7308 */ /* 0x000f700000000800 */
[----:B------:R1:W-:Y:S08]  /*3e00*/  MUFU.EX2 R105, R153 ;  /* 0x0000009900697308 */ /* 0x0003f00000000800 */
[----:B------:R0:W5:Y:S01]  /*3e10*/  MUFU.EX2 R104, R151 ;  /* 0x0000009700687308 */ /* 0x0001620000000800 */
[----:B-1----:R-:W-:Y:S01]  /*3e20*/  FMUL.FTZ R153, R71, R154 ;  /* 0x0000009a47997220 */ /* 0x002fe20000410000 */
[----:B------:R-:W-:Y:S01]  /*3e30*/  FADD.FTZ R154, R113, -R70 ;  /* 0x80000046719a7221 */ /* 0x000fe20000010000 */
[----:B------:R-:W-:-:S02]  /*3e40*/  FMUL.FTZ R70, R77, -1.4426950216293334961 ;  /* 0xbfb8aa3b4d467820 */ /* 0x000fc40000410000 */
[----:B------:R-:W-:Y:S01]  /*3e50*/  FFMA.FTZ R52, R79, R153, R52 ;  /* 0x000000994f347223 */ /* 0x000fe20000010034 */
[----:B------:R-:W-:Y:S01]  /*3e60*/  FMUL.FTZ R153, R111, -1.4426950216293334961 ;  /* 0xbfb8aa3b6f997820 */ /* 0x000fe20000410000 */
[C---:B------:R-:W-:Y:S01]  /*3e70*/  FMUL.FTZ R113, R71.reuse, R154 ;  /* 0x0000009a47717220 */ /* 0x040fe20000410000 */
[----:B------:R1:W-:Y:S01]  /*3e80*/  MUFU.EX2 R46, R87 ;  /* 0x00000057002e7308 */ /* 0x0003e20000000800 */
[----:B0-----:R-:W-:Y:S01]  /*3e90*/  FMUL.FTZ R151, R71, R156 ;  /* 0x0000009c47977220 */ /* 0x001fe20000410000 */
[----:B------:R-:W-:Y:S01]  /*3ea0*/  FMUL.FTZ R71, R52, -1.4426950216293334961 ;  /* 0xbfb8aa3b34477820 */ /* 0x000fe20000410000 */
[C-C-:B------:R-:W-:Y:S01]  /*3eb0*/  FFMA.FTZ R113, R81.reuse, R113, R78.reuse ;  /* 0x0000007151717223 */ /* 0x140fe2000001004e */
[----:B------:R-:W-:Y:S01]  /*3ec0*/  FMUL.FTZ R79, R112, -1.4426950216293334961 ;  /* 0xbfb8aa3b704f7820 */ /* 0x000fe20000410000 */
[----:B------:R-:W-:Y:S01]  /*3ed0*/  FFMA.FTZ R151, R81, R151, R78 ;  /* 0x0000009751977223 */ /* 0x000fe2000001004e */
[----:B------:R-:W-:Y:S01]  /*3ee0*/  FMUL.FTZ R81, R114, -1.4426950216293334961 ;  /* 0xbfb8aa3b72517820 */ /* 0x000fe20000410000 */
[----:B------:R-:W-:Y:S01]  /*3ef0*/  FMUL.FTZ R78, R113, -1.4426950216293334961 ;  /* 0xbfb8aa3b714e7820 */ /* 0x000fe20000410000 */
[----:B------:R0:W-:Y:S01]  /*3f00*/  MUFU.EX2 R109, R153 ;  /* 0x00000099006d7308 */ /* 0x0001e20000000800 */
[----:B-1----:R-:W-:Y:S01]  /*3f10*/  FMUL.FTZ R87, R44, -1.4426950216293334961 ;  /* 0xbfb8aa3b2c577820 */ /* 0x002fe20000410000 */
[----:B------:R-:W-:-:S06]  /*3f20*/  FMUL.FTZ R107, R151, -1.4426950216293334961 ;  /* 0xbfb8aa3b976b7820 */ /* 0x000fcc0000410000 */
[----:B------:R-:W1:Y:S01]  /*3f30*/  MUFU.EX2 R87, R87 ;  /* 0x0000005700577308 */ /* 0x000e620000000800 */
[----:B0-----:R-:W-:Y:S01]  /*3f40*/  FADD.FTZ R153, R80, 1 ;  /* 0x3f80000050997421 */ /* 0x001fe20000010000 */
[----:B--2---:R-:W-:Y:S01]  /*3f50*/  FADD.FTZ R80, R82, 1 ;  /* 0x3f80000052507421 */ /* 0x004fe20000010000 */
[----:B---3--:R-:W-:Y:S01]  /*3f60*/  FADD.FTZ R82, R86, 1 ;  /* 0x3f80000056527421 */ /* 0x008fe20000010000 */
[----:B----4-:R-:W-:Y:S01]  /*3f70*/  FADD.FTZ R86, R88, 1 ;  /* 0x3f80000058567421 */ /* 0x010fe20000010000 */
[----:B-----5:R-:W-:Y:S01]  /*3f80*/  FADD.FTZ R88, R90, 1 ;  /* 0x3f8000005a587421 */ /* 0x020fe20000010000 */
[----:B------:R-:W-:Y:S01]  /*3f90*/  FADD.FTZ R90, R33, 1 ;  /* 0x3f800000215a7421 */ /* 0x000fe20000010000 */
        /* <DEDUP_REMOVED lines=16> */
[----:B------:R-:W0:Y:S01]  /*40a0*/  MUFU.EX2 R108, R108 ;  /* 0x0000006c006c7308 */ /* 0x000e220000000800 */
[----:B------:R-:W-:Y:S01]  /*40b0*/  FADD.FTZ R17, R16, 1 ;  /* 0x3f80000010117421 */ /* 0x000fe20000010000 */
[----:B------:R-:W-:Y:S01]  /*40c0*/  FADD.FTZ R16, R15, 1 ;  /* 0x3f8000000f107421 */ /* 0x000fe20000010000 */
[----:B------:R-:W-:Y:S01]  /*40d0*/  FADD.FTZ R15, R14, 1 ;  /* 0x3f8000000e0f7421 */ /* 0x000fe20000010000 */
[----:B------:R-:W-:Y:S01]  /*40e0*/  FADD.FTZ R14, R13, 1 ;  /* 0x3f8000000d0e7421 */ /* 0x000fe20000010000 */
[----:B------:R-:W-:Y:S01]  /*40f0*/  FADD.FTZ R13, R12, 1 ;  /* 0x3f8000000c0d7421 */ /* 0x000fe20000010000 */
[----:B------:R-:W-:Y:S01]  /*4100*/  FADD.FTZ R12, R11, 1 ;  /* 0x3f8000000b0c7421 */ /* 0x000fe20000010000 */
[----:B------:R-:W-:Y:S01]  /*4110*/  FADD.FTZ R11, R10, 1 ;  /* 0x3f8000000a0b7421 */ /* 0x000fe20000010000 */
[----:B------:R-:W2:Y:S01]  /*4120*/  MUFU.RCP R51, R51 ;  /* 0x0000003300337308 */ /* 0x000ea20000001000 */
[----:B------:R-:W-:Y:S01]  /*4130*/  FADD.FTZ R10, R9, 1 ;  /* 0x3f800000090a7421 */ /* 0x000fe20000010000 */
[----:B------:R-:W-:Y:S01]  /*4140*/  FADD.FTZ R9, R8, 1 ;  /* 0x3f80000008097421 */ /* 0x000fe20000010000 */
[----:B------:R-:W-:Y:S01]  /*4150*/  FADD.FTZ R8, R7, 1 ;  /* 0x3f80000007087421 */ /* 0x000fe20000010000 */
[----:B------:R-:W-:Y:S01]  /*4160*/  FADD.FTZ R7, R6, 1 ;  /* 0x3f80000006077421 */ /* 0x000fe20000010000 */
[----:B------:R-:W-:Y:S01]  /*4170*/  FADD.FTZ R6, R5, 1 ;  /* 0x3f80000005067421 */ /* 0x000fe20000010000 */
[----:B------:R-:W-:Y:S01]  /*4180*/  FADD.FTZ R5, R4, 1 ;  /* 0x3f80000004057421 */ /* 0x000fe20000010000 */
[----:B------:R-:W-:Y:S01]  /*4190*/  FADD.FTZ R4, R3, 1 ;  /* 0x3f80000003047421 */ /* 0x000fe20000010000 */
[----:B------:R-:W3:Y:S01]  /*41a0*/  MUFU.RCP R88, R88 ;  /* 0x0000005800587308 */ /* 0x000ee20000001000 */
[----:B------:R-:W-:Y:S01]  /*41b0*/  FADD.FTZ R3, R2, 1 ;  /* 0x3f80000002037421 */ /* 0x000fe20000010000 */
[----:B------:R-:W-:Y:S01]  /*41c0*/  FADD.FTZ R2, R104, 1 ;  /* 0x3f80000068027421 */ /* 0x000fe20000010000 */
[----:B------:R-:W-:Y:S01]  /*41d0*/  FADD.FTZ R104, R105, 1 ;  /* 0x3f80000069687421 */ /* 0x000fe20000010000 */
[----:B-1----:R-:W-:Y:S01]  /*41e0*/  FADD.FTZ R87, R87, 1 ;  /* 0x3f80000057577421 */ /* 0x002fe20000010000 */
[----:B0-----:R-:W-:Y:S01]  /*41f0*/  FADD.FTZ R105, R108, 1 ;  /* 0x3f8000006c697421 */ /* 0x001fe20000010000 */
[----:B------:R-:W-:-:S02]  /*4200*/  FADD.FTZ R46, R46, 1 ;  /* 0x3f8000002e2e7421 */ /* 0x000fc40000010000 */
[----:B------:R-:W0:Y:S01]  /*4210*/  MUFU.RCP R39, R39 ;  /* 0x0000002700277308 */ /* 0x000e220000001000 */
[----:B--2---:R-:W-:-:S07]  /*4220*/  FMUL.FTZ R51, R0, R51 ;  /* 0x0000003300337220 */ /* 0x004fce0000410000 */
[----:B------:R-:W1:Y:S01]  /*4230*/  MUFU.EX2 R75, R75 ;  /* 0x0000004b004b7308 */ /* 0x000e620000000800 */
[----:B---3--:R-:W-:-:S07]  /*4240*/  FMUL.FTZ R88, R41, R88 ;  /* 0x0000005829587220 */ /* 0x008fce0000410000 */
[----:B------:R-:W2:Y:S01]  /*4250*/  MUFU.EX2 R83, R83 ;  /* 0x0000005300537308 */ /* 0x000ea20000000800 */
[----:B0-----:R-:W-:Y:S01]  /*4260*/  FMUL.FTZ R39, R40, R39 ;  /* 0x0000002728277220 */ /* 0x001fe20000410000 */
[----:B------:R-:W-:-:S06]  /*4270*/  FADD.FTZ R40, R109, 1 ;  /* 0x3f8000006d287421 */ /* 0x000fcc0000010000 */
        /* <DEDUP_REMOVED lines=22> */
[----:B------:R-:W2:Y:S01]  /*43e0*/  MUFU.RCP R86, R86 ;  /* 0x0000005600567308 */ /* 0x000ea20000001000 */
[----:B0-----:R-:W-:-:S07]  /*43f0*/  FADD.FTZ R72, R72, 1 ;  /* 0x3f80000048487421 */ /* 0x001fce0000010000 */
[----:B------:R-:W0:Y:S01]  /*4400*/  MUFU.RCP R35, R35 ;  /* 0x0000002300237308 */ /* 0x000e220000001000 */
[----:B-1----:R-:W-:-:S07]  /*4410*/  FADD.FTZ R79, R79, 1 ;  /* 0x3f8000004f4f7421 */ /* 0x002fce0000010000 */
[----:B------:R-:W1:Y:S01]  /*4420*/  MUFU.RCP R34, R34 ;  /* 0x0000002200227308 */ /* 0x000e620000001000 */
[----:B--2---:R-:W-:-:S07]  /*4430*/  FMUL.FTZ R86, R43, R86 ;  /* 0x000000562b567220 */ /* 0x004fce0000410000 */
[----:B------:R-:W2:Y:S01]  /*4440*/  MUFU.RCP R90, R90 ;  /* 0x0000005a005a7308 */ /* 0x000ea20000001000 */
[----:B0-----:R-:W-:-:S07]  /*4450*/  FMUL.FTZ R35, R94, R35 ;  /* 0x000000235e237220 */ /* 0x001fce0000410000 */
[----:B------:R-:W0:Y:S01]  /*4460*/  MUFU.RCP R33, R33 ;  /* 0x0000002100217308 */ /* 0x000e220000001000 */
[----:B-1----:R-:W-:-:S05]  /*4470*/  FMUL.FTZ R34, R95, R34 ;  /* 0x000000225f227220 */ /* 0x002fca0000410000 */
[----:B------:R-:W-:Y:S02]  /*4480*/  F2FP.BF16.F32.PACK_AB R34, R34, R35 ;  /* 0x000000232222723e */ /* 0x000fe400000010ff */
        /* <DEDUP_REMOVED lines=8> */
[----:B--2---:R-:W-:-:S05]  /*4510*/  FMUL.FTZ R29, R120, R29 ;  /* 0x0000001d781d7220 */ /* 0x004fca0000410000 */
[----:B------:R-:W-:Y:S02]  /*4520*/  F2FP.BF16.F32.PACK_AB R33, R29, R30 ;  /* 0x0000001e1d21723e */ /* 0x000fe400000010ff */
        /* <DEDUP_REMOVED lines=108> */
[----:B0-----:R-:W-:Y:S01]  /*4bf0*/  FMUL.FTZ R147, R147, R2 ;  /* 0x0000000293937220 */ /* 0x001fe20000410000 */
[----:B------:R-:W-:-:S04]  /*4c00*/  IADD3 R2, P1, PT, R101, UR4, RZ ;  /* 0x0000000465027c10 */ /* 0x000fc8000ff3e0ff */
[----:B------:R-:W-:Y:S02]  /*4c10*/  IADD3.X R3, PT, PT, R102, UR5, RZ, P1, !PT ;  /* 0x0000000566037c10 */ /* 0x000fe40008ffe4ff */
[----:B------:R-:W0:Y:S01]  /*4c20*/  MUFU.RCP R0, R0 ;  /* 0x0000000000007308 */ /* 0x000e220000001000 */
[----:B-1----:R-:W-:Y:S01]  /*4c30*/  FMUL.FTZ R148, R148, R103 ;  /* 0x0000006794947220 */ /* 0x002fe20000410000 */
[----:B------:R-:W-:Y:S01]  /*4c40*/  ISETP.GE.U32.AND P1, PT, R63, R53, PT ;  /* 0x000000353f00720c */ /* 0x000fe20003f26070 */
[----:B------:R1:W-:Y:S03]  /*4c50*/  STG.E.64 desc[UR8][R2.64], R74 ;  /* 0x0000004a02007986 */ /* 0x0003e6000c101b08 */
[----:B------:R-:W-:Y:S01]  /*4c60*/  F2FP.BF16.F32.PACK_AB R5, R148, R147 ;  /* 0x000000939405723e */ /* 0x000fe200000010ff */
[----:B------:R1:W-:Y:S01]  /*4c70*/  STG.E.64 desc[UR8][R2.64+0x5000], R46 ;  /* 0x0050002e02007986 */ /* 0x0003e2000c101b08 */
[----:B------:R-:W3:Y:S01]  /*4c80*/  MUFU.RCP R43, R79 ;  /* 0x0000004f002b7308 */ /* 0x000ee20000001000 */
[----:B--2---:R-:W-:Y:S01]  /*4c90*/  FMUL.FTZ R155, R150, R155 ;  /* 0x0000009b969b7220 */ /* 0x004fe20000410000 */
[----:B------:R-:W-:Y:S01]  /*4ca0*/  ISETP.GE.AND.EX P1, PT, R64, R54, PT, P1 ;  /* 0x000000364000720c */ /* 0x000fe20003f26310 */
[----:B------:R1:W-:Y:S04]  /*4cb0*/  STG.E.64 desc[UR8][R2.64+0xa000], R86 ;  /* 0x00a0005602007986 */ /* 0x0003e8000c101b08 */
[----:B------:R1:W-:Y:S01]  /*4cc0*/  STG.E.64 desc[UR8][R2.64+0xf000], R38 ;  /* 0x00f0002602007986 */ /* 0x0003e2000c101b08 */
[----:B------:R-:W2:Y:S01]  /*4cd0*/  MUFU.RCP R40, R40 ;  /* 0x0000002800287308 */ /* 0x000ea20000001000 */
[----:B0-----:R-:W-:-:S02]  /*4ce0*/  FMUL.FTZ R0, R151, R0 ;  /* 0x0000000097007220 */ /* 0x001fc40000410000 */
[----:B------:R1:W-:Y:S03]  /*4cf0*/  STG.E.64 desc[UR8][R2.64+0x14000], R34 ;  /* 0x0140002202007986 */ /* 0x0003e6000c101b08 */
[----:B------:R-:W-:Y:S01]  /*4d00*/  F2FP.BF16.F32.PACK_AB R105, R0, R155 ;  /* 0x0000009b0069723e */ /* 0x000fe200000010ff */
[----:B------:R1:W-:Y:S01]  /*4d10*/  STG.E.64 desc[UR8][R2.64+0x19000], R32 ;  /* 0x0190002002007986 */ /* 0x0003e2000c101b08 */
[----:B------:R-:W0:Y:S01]  /*4d20*/  MUFU.RCP R41, R41 ;  /* 0x0000002900297308 */ /* 0x000e220000001000 */
[----:B---3--:R-:W-:Y:S02]  /*4d30*/  FMUL.FTZ R43, R112, R43 ;  /* 0x0000002b702b7220 */ /* 0x008fe40000410000 */
[----:B------:R1:W-:Y:S04]  /*4d40*/  STG.E.64 desc[UR8][R2.64+0x1e000], R28 ;  /* 0x01e0001c02007986 */ /* 0x0003e8000c101b08 */
[----:B------:R1:W-:Y:S01]  /*4d50*/  STG.E.64 desc[UR8][R2.64+0x23000], R24 ;  /* 0x0230001802007986 */ /* 0x0003e2000c101b08 */
[----:B------:R-:W3:Y:S01]  /*4d60*/  MUFU.RCP R73, R73 ;  /* 0x0000004900497308 */ /* 0x000ee20000001000 */
[----:B--2---:R-:W-:-:S02]  /*4d70*/  FMUL.FTZ R40, R111, R40 ;  /* 0x000000286f287220 */ /* 0x004fc40000410000 */
[----:B------:R1:W-:Y:S03]  /*4d80*/  STG.E.64 desc[UR8][R2.64+0x28000], R20 ;  /* 0x0280001402007986 */ /* 0x0003e6000c101b08 */
[----:B------:R-:W-:Y:S01]  /*4d90*/  F2FP.BF16.F32.PACK_AB R40, R40, R43 ;  /* 0x0000002b2828723e */ /* 0x000fe200000010ff */
[----:B------:R1:W-:Y:S01]  /*4da0*/  STG.E.64 desc[UR8][R2.64+0x2d000], R16 ;  /* 0x02d0001002007986 */ /* 0x0003e2000c101b08 */
[----:B------:R-:W2:Y:S01]  /*4db0*/  MUFU.RCP R70, R70 ;  /* 0x0000004600467308 */ /* 0x000ea20000001000 */
[----:B0-----:R-:W-:Y:S02]  /*4dc0*/  FMUL.FTZ R41, R110, R41 ;  /* 0x000000296e297220 */ /* 0x001fe40000410000 */
[----:B------:R1:W-:Y:S04]  /*4dd0*/  STG.E.64 desc[UR8][R2.64+0x32000], R12 ;  /* 0x0320000c02007986 */ /* 0x0003e8000c101b08 */
[----:B------:R1:W-:Y:S01]  /*4de0*/  STG.E.64 desc[UR8][R2.64+0x37000], R8 ;  /* 0x0370000802007986 */ /* 0x0003e2000c101b08 */
[----:B------:R-:W0:Y:S01]  /*4df0*/  MUFU.RCP R71, R71 ;  /* 0x0000004700477308 */ /* 0x000e220000001000 */
[----:B---3--:R-:W-:-:S02]  /*4e00*/  FMUL.FTZ R152, R152, R73 ;  /* 0x0000004998987220 */ /* 0x008fc40000410000 */
[----:B------:R1:W-:Y:S03]  /*4e10*/  STG.E.64 desc[UR8][R2.64+0x3c000], R4 ;  /* 0x03c0000402007986 */ /* 0x0003e6000c101b08 */
[----:B------:R-:W-:Y:S01]  /*4e20*/  F2FP.BF16.F32.PACK_AB R41, R152, R41 ;  /* 0x000000299829723e */ /* 0x000fe200000010ff */
[----:B------:R1:W-:Y:S01]  /*4e30*/  STG.E.64 desc[UR8][R2.64+0x41000], R104 ;  /* 0x0410006802007986 */ /* 0x0003e2000c101b08 */
[----:B------:R-:W3:Y:S01]  /*4e40*/  MUFU.RCP R81, R81 ;  /* 0x0000005100517308 */ /* 0x000ee20000001000 */
[----:B--2---:R-:W-:Y:S02]  /*4e50*/  FMUL.FTZ R77, R77, R70 ;  /* 0x000000464d4d7220 */ /* 0x004fe40000410000 */
[----:B------:R1:W-:Y:S05]  /*4e60*/  STG.E.64 desc[UR8][R2.64+0x46000], R40 ;  /* 0x0460002802007986 */ /* 0x0003ea000c101b08 */
[----:B------:R-:W2:Y:S01]  /*4e70*/  MUFU.RCP R78, R78 ;  /* 0x0000004e004e7308 */ /* 0x000ea20000001000 */
[----:B0-----:R-:W-:-:S05]  /*4e80*/  FMUL.FTZ R52, R52, R71 ;  /* 0x0000004734347220 */ /* 0x001fca0000410000 */
[----:B------:R-:W-:Y:S01]  /*4e90*/  F2FP.BF16.F32.PACK_AB R112, R52, R77 ;  /* 0x0000004d3470723e */ /* 0x000fe200000010ff */
[----:B---3--:R-:W-:Y:S01]  /*4ea0*/  FMUL.FTZ R114, R114, R81 ;  /* 0x0000005172727220 */ /* 0x008fe20000410000 */
[----:B--2---:R-:W-:-:S05]  /*4eb0*/  FMUL.FTZ R113, R113, R78 ;  /* 0x0000004e71717220 */ /* 0x004fca0000410000 */
[----:B------:R-:W-:-:S05]  /*4ec0*/  F2FP.BF16.F32.PACK_AB R113, R113, R114 ;  /* 0x000000727171723e */ /* 0x000fca00000010ff */
[----:B------:R1:W-:Y:S01]  /*4ed0*/  STG.E.64 desc[UR8][R2.64+0x4b000], R112 ;  /* 0x04b0007002007986 */ /* 0x0003e2000c101b08 */
[----:B------:R-:W-:Y:S05]  /*4ee0*/  @!P1 BRA `(.L_x_774) ;  /* 0xffffffb400249947 */ /* 0x000fea000383ffff */
[----:B------:R-:W-:Y:S05]  /*4ef0*/  EXIT ;  /* 0x000000000000794d */ /* 0x000fea0003800000 */
.L_x_775:
        /* <DEDUP_REMOVED lines=16> */
.L_x_1671:


//--------------------- .text._ZN13group_norm_v214gn_cuda_kernelI13__nv_bfloat16Li320ELi1ELi16ELi160ELi256ELb1ELi128ELi320ELi320ELi4ELb1ELi74ELb0ELb0ENS_16CompileConditionILi1000EEEEEvPT_PKS4_S7_S7_flPfS8_Pj --------------------------
	.section	.text._ZN13group_norm_v214gn_cuda_kernelI13__nv_bfloat16Li320ELi1ELi16ELi160ELi256ELb1ELi128ELi320ELi320ELi4ELb1ELi74ELb0ELb0ENS_16CompileConditionILi1000EEEEEvPT_PKS4_S7_S7_flPfS8_Pj,"ax",@progbits
	.align	128
        .global         _ZN13group_norm_v214gn_cuda_kernelI13__nv_bfloat16Li320ELi1ELi16ELi160ELi256ELb1ELi128ELi320ELi320ELi4ELb1ELi74ELb0ELb0ENS_16CompileConditionILi1000EEEEEvPT_PKS4_S7_S7_flPfS8_Pj
        .type           _ZN13group_norm_v214gn_cuda_kernelI13__nv_bfloat16Li320ELi1ELi16ELi160ELi256ELb1ELi128ELi320ELi320ELi4ELb1ELi74ELb0ELb0ENS_16CompileConditionILi1000EEEEEvPT_PKS4_S7_S7_flPfS8_Pj,@function
        .size           _ZN13group_norm_v214gn_cuda_kernelI13__nv_bfloat16Li320ELi1ELi16ELi160ELi256ELb1ELi128ELi320ELi320ELi4ELb1ELi74ELb0ELb0ENS_16CompileConditionILi1000EEEEEvPT_PKS4_S7_S7_flPfS8_Pj,(.L_x_1672 - _ZN13group_norm_v214gn_cuda_kernelI13__nv_bfloat16Li320ELi1ELi16ELi160ELi256ELb1ELi128ELi320ELi320ELi4ELb1ELi74ELb0ELb0ENS_16CompileConditionILi1000EEEEEvPT_PKS4_S7_S7_flPfS8_Pj)
        .other          _ZN13group_norm_v214gn_cuda_kernelI13__nv_bfloat16Li320ELi1ELi16ELi160ELi256ELb1ELi128ELi320ELi320ELi4ELb1ELi74ELb0ELb0ENS_16CompileConditionILi1000EEEEEvPT_PKS4_S7_S7_flPfS8_Pj,@"STO_CUDA_ENTRY STV_DEFAULT"
_ZN13group_norm_v214gn_cuda_kernelI13__nv_bfloat16Li320ELi1ELi16ELi160ELi256ELb1ELi128ELi320ELi320ELi4ELb1ELi74ELb0ELb0ENS_16CompileConditionILi1000EEEEEvPT_PKS4_S7_S7_flPfS8_Pj:
.text._ZN13group_norm_v214gn_cuda_kernelI13__nv_bfloat16Li320ELi1ELi16ELi160ELi256ELb1ELi128ELi320ELi320ELi4ELb1ELi74ELb0ELb0ENS_16CompileConditionILi1000EEEEEvPT_PKS4_S7_S7_flPfS8_Pj:
        /* <DEDUP_REMOVED lines=55> */
.L_x_784:
        /* <DEDUP_REMOVED lines=514> */
[----:B0-----:R-:W-:Y:S01]  /*2390*/  HFMA2 R71, -RZ, RZ, 0, 9.5367431640625e-06 ;  /* 0x000000a0ff477431 */ /* 0x001fe200000001ff */
[----:B------:R-:W-:Y:S01]  /*23a0*/  LEA.HI R86, R2, UR9, RZ, 0x1e ;  /* 0x0000000902567c11 */ /* 0x000fe2000f8ff0ff */
[----:B------:R-:W-:Y:S01]  /*23b0*/  HFMA2 R79, -RZ, RZ, 0, 2.384185791015625e-06 ;  /* 0x00000028ff4f7431 */ /* 0x000fe200000001ff */
[----:B------:R-:W-:Y:S01]  /*23c0*/  MOV R77, 0x28 ;  /* 0x00000028004d7802 */ /* 0x000fe20000000f00 */
[----:B------:R-:W-:Y:S01]  /*23d0*/  HFMA2 R83, -RZ, RZ, 0, 2.384185791015625e-06 ;  /* 0x00000028ff537431 */ /* 0x000fe200000001ff */
[----:B------:R-:W-:Y:S01]  /*23e0*/  MOV R81, 0x28 ;  /* 0x0000002800517802 */ /* 0x000fe20000000f00 */
[----:B------:R-:W-:Y:S01]  /*23f0*/  HFMA2 R163, -RZ, RZ, 0, 2.384185791015625e-06 ;  /* 0x00000028ffa37431 */ /* 0x000fe200000001ff */
[----:B------:R-:W-:Y:S02]  /*2400*/  MOV R82, 0x28 ;  /* 0x0000002800527802 */ /* 0x000fe40000000f00 */
[----:B------:R-:W-:Y:S01]  /*2410*/  MOV R165, 0x28 ;  /* 0x0000002800a57802 */ /* 0x000fe20000000f00 */
[----:B------:R-:W-:-:S05]  /*2420*/  IMAD R86, R86, R71, -UR15 ;  /* 0x8000000f56567e24 */ /* 0x000fca000f8e0247 */
[C---:B------:R-:W-:Y:S02]  /*2430*/  IADD3 R71, PT, PT, R86.reuse, 0x4, RZ ;  /* 0x0000000456477810 */ /* 0x040fe40007ffe0ff */
[----:B------:R-:W-:Y:S02]  /*2440*/  SHF.R.U32.HI R70, RZ, 0x2, R86 ;  /* 0x00000002ff467819 */ /* 0x000fe40000011656 */
[----:B------:R-:W-:Y:S02]  /*2450*/  SHF.R.U32.HI R72, RZ, 0x2, R71 ;  /* 0x00000002ff487819 */ /* 0x000fe40000011647 */
[----:B------:R-:W-:Y:S01]  /*2460*/  IADD3 R73, PT, PT, R86, 0x8, RZ ;  /* 0x0000000856497810 */ /* 0x000fe20007ffe0ff */
[----:B------:R-:W-:Y:S01]  /*2470*/  IMAD R71, R70, R77, UR16 ;  /* 0x0000001046477e24 */ /* 0x000fe2000f8e024d */
[----:B------:R-:W-:Y:S02]  /*2480*/  IADD3 R75, PT, PT, R86, 0xc, RZ ;  /* 0x0000000c564b7810 */ /* 0x000fe40007ffe0ff */
[----:B------:R-:W-:Y:S01]  /*2490*/  SHF.R.U32.HI R74, RZ, 0x2, R73 ;  /* 0x00000002ff4a7819 */ /* 0x000fe20000011649 */
[----:B------:R-:W-:Y:S01]  /*24a0*/  IMAD R73, R72, R79, UR16 ;  /* 0x0000001048497e24 */ /* 0x000fe2000f8e024f */
[----:B------:R-:W-:-:S02]  /*24b0*/  IADD3 R70, PT, PT, R86, 0x10, RZ ;  /* 0x0000001056467810 */ /* 0x000fc40007ffe0ff */
[----:B------:R-:W-:Y:S02]  /*24c0*/  LEA R71, R4, R71, 0x3 ;  /* 0x0000004704477211 */ /* 0x000fe400078e18ff */
[----:B------:R-:W-:Y:S01]  /*24d0*/  SHF.R.U32.HI R76, RZ, 0x2, R75 ;  /* 0x00000002ff4c7819 */ /* 0x000fe2000001164b */
[----:B------:R-:W-:Y:S01]  /*24e0*/  IMAD R75, R74, R81, UR16 ;  /* 0x000000104a4b7e24 */ /* 0x000fe2000f8e0251 */
[----:B------:R-:W-:Y:S02]  /*24f0*/  IADD3 R74, PT, PT, R86, 0x14, RZ ;  /* 0x00000014564a7810 */ /* 0x000fe40007ffe0ff */
[----:B------:R-:W-:Y:S01]  /*2500*/  SHF.R.U32.HI R72, RZ, 0x2, R70 ;  /* 0x00000002ff487819 */ /* 0x000fe20000011646 */
[----:B------:R-:W-:Y:S01]  /*2510*/  IMAD R77, R76, R83, UR16 ;  /* 0x000000104c4d7e24 */ /* 0x000fe2000f8e0253 */
[----:B------:R-:W-:Y:S01]  /*2520*/  LEA R73, R4, R73, 0x3 ;  /* 0x0000004904497211 */ /* 0x000fe200078e18ff */
[----:B------:R-:W0:Y:S01]  /*2530*/  LDS.64 R70, [R71] ;  /* 0x0000000047467984 */ /* 0x000e220000000a00 */
[----:B------:R-:W-:Y:S01]  /*2540*/  SHF.R.U32.HI R74, RZ, 0x2, R74 ;  /* 0x00000002ff4a7819 */ /* 0x000fe2000001164a */
[----:B------:R-:W-:Y:S01]  /*2550*/  IMAD R79, R72, R79, UR16 ;  /* 0x00000010484f7e24 */ /* 0x000fe2000f8e024f */
[----:B------:R-:W-:-:S02]  /*2560*/  LEA R75, R4, R75, 0x3 ;  /* 0x0000004b044b7211 */ /* 0x000fc400078e18ff */
[----:B------:R-:W1:Y:S01]  /*2570*/  LDS.64 R72, [R73] ;  /* 0x0000000049487984 */ /* 0x000e620000000a00 */
[----:B------:R-:W-:Y:S01]  /*2580*/  LEA R77, R4, R77, 0x3 ;  /* 0x0000004d044d7211 */ /* 0x000fe200078e18ff */
[----:B------:R-:W-:Y:S01]  /*2590*/  IMAD R81, R74, R81, UR16 ;  /* 0x000000104a517e24 */ /* 0x000fe2000f8e0251 */
[C---:B------:R-:W-:Y:S01]  /*25a0*/  LEA R79, R4.reuse, R79, 0x3 ;  /* 0x0000004f044f7211 */ /* 0x040fe200078e18ff */
[----:B------:R-:W2:Y:S03]  /*25b0*/  LDS.64 R74, [R75] ;  /* 0x000000004b4a7984 */ /* 0x000ea60000000a00 */
[----:B------:R-:W-:Y:S01]  /*25c0*/  LEA R81, R4, R81, 0x3 ;  /* 0x0000005104517211 */ /* 0x000fe200078e18ff */
[----:B------:R-:W3:Y:S04]  /*25d0*/  LDS.64 R76, [R77] ;  /* 0x000000004d4c7984 */ /* 0x000ee80000000a00 */
[----:B------:R-:W4:Y:S04]  /*25e0*/  LDS.64 R78, [R79] ;  /* 0x000000004f4e7984 */ /* 0x000f280000000a00 */
[----:B------:R-:W4:Y:S01]  /*25f0*/  LDS.64 R80, [R81] ;  /* 0x0000000051507984 */ /* 0x000f220000000a00 */
[----:B0-----:R-:W-:Y:S01]  /*2600*/  FADD.FTZ R83, RZ, R70 ;  /* 0x00000046ff537221 */ /* 0x001fe20000010000 */
[----:B------:R-:W-:Y:S01]  /*2610*/  FADD.FTZ R70, RZ, R71 ;  /* 0x00000047ff467221 */ /* 0x000fe20000010000 */
[----:B------:R-:W-:-:S03]  /*2620*/  IADD3 R71, PT, PT, R86, 0x18, RZ ;  /* 0x0000001856477810 */ /* 0x000fc60007ffe0ff */
[----:B-1----:R-:W-:Y:S01]  /*2630*/  FADD.FTZ R70, R70, R73 ;  /* 0x0000004946467221 */ /* 0x002fe20000010000 */
[----:B------:R-:W-:Y:S01]  /*2640*/  FADD.FTZ R83, R83, R72 ;  /* 0x0000004853537221 */ /* 0x000fe20000010000 */
[----:B------:R-:W-:Y:S02]  /*2650*/  IADD3 R72, PT, PT, R86, 0x1c, RZ ;  /* 0x0000001c56487810 */ /* 0x000fe40007ffe0ff */
[----:B--2---:R-:W-:Y:S01]  /*2660*/  FADD.FTZ R70, R70, R75 ;  /* 0x0000004b46467221 */ /* 0x004fe20000010000 */
[----:B------:R-:W-:Y:S02]  /*2670*/  HFMA2 R75, -RZ, RZ, 0, 2.384185791015625e-06 ;  /* 0x00000028ff4b7431 */ /* 0x000fe400000001ff */
[----:B------:R-:W-:Y:S01]  /*2680*/  FADD.FTZ R83, R83, R74 ;  /* 0x0000004a53537221 */ /* 0x000fe20000010000 */
[----:B------:R-:W-:Y:S01]  /*2690*/  MOV R74, 0x28 ;  /* 0x00000028004a7802 */ /* 0x000fe20000000f00 */
[----:B---3--:R-:W-:Y:S01]  /*26a0*/  FADD.FTZ R70, R70, R77 ;  /* 0x0000004d46467221 */ /* 0x008fe20000010000 */
[----:B------:R-:W-:Y:S01]  /*26b0*/  SHF.R.U32.HI R71, RZ, 0x2, R71 ;  /* 0x00000002ff477819 */ /* 0x000fe20000011647 */
[----:B------:R-:W-:Y:S01]  /*26c0*/  FADD.FTZ R83, R83, R76 ;  /* 0x0000004c53537221 */ /* 0x000fe20000010000 */
[----:B------:R-:W-:Y:S01]  /*26d0*/  SHF.R.U32.HI R72, RZ, 0x2, R72 ;  /* 0x00000002ff487819 */ /* 0x000fe20000011648 */
[----:B----4-:R-:W-:Y:S01]  /*26e0*/  FADD.FTZ R70, R70, R79 ;  /* 0x0000004f46467221 */ /* 0x010fe20000010000 */
[----:B------:R-:W-:Y:S01]  /*26f0*/  MOV R79, 0x28 ;  /* 0x00000028004f7802 */ /* 0x000fe20000000f00 */
[----:B------:R-:W-:-:S02]  /*2700*/  IMAD R73, R71, R74, UR16 ;  /* 0x0000001047497e24 */ /* 0x000fc4000f8e024a */
[----:B------:R-:W-:Y:S01]  /*2710*/  FADD.FTZ R83, R83, R78 ;  /* 0x0000004e53537221 */ /* 0x000fe20000010000 */
[----:B------:R-:W-:Y:S02]  /*2720*/  IMAD R71, R72, R75, UR16 ;  /* 0x0000001048477e24 */ /* 0x000fe4000f8e024b */
[----:B------:R-:W-:Y:S01]  /*2730*/  FADD.FTZ R84, R70, R81 ;  /* 0x0000005146547221 */ /* 0x000fe20000010000 */
[C---:B------:R-:W-:Y:S01]  /*2740*/  IADD3 R72, PT, PT, R86.reuse, 0x20, RZ ;  /* 0x0000002056487810 */ /* 0x040fe20007ffe0ff */
[----:B------:R-:W-:Y:S01]  /*2750*/  FADD.FTZ R85, R83, R80 ;  /* 0x0000005053557221 */ /* 0x000fe20000010000 */
[----:B------:R-:W-:Y:S01]  /*2760*/  IADD3 R70, PT, PT, R86, 0x24, RZ ;  /* 0x0000002456467810 */ /* 0x000fe20007ffe0ff */
[----:B------:R-:W-:Y:S01]  /*2770*/  HFMA2 R77, -RZ, RZ, 0, 2.384185791015625e-06 ;  /* 0x00000028ff4d7431 */ /* 0x000fe200000001ff */
[----:B------:R-:W-:Y:S01]  /*2780*/  SHF.R.U32.HI R72, RZ, 0x2, R72 ;  /* 0x00000002ff487819 */ /* 0x000fe20000011648 */
[----:B------:R-:W-:Y:S01]  /*2790*/  HFMA2 R76, -RZ, RZ, 0, 2.384185791015625e-06 ;  /* 0x00000028ff4c7431 */ /* 0x000fe200000001ff */
[----:B------:R-:W-:-:S02]  /*27a0*/  SHF.R.U32.HI R70, RZ, 0x2, R70 ;  /* 0x00000002ff467819 */ /* 0x000fc40000011646 */
[----:B------:R-:W-:Y:S01]  /*27b0*/  IADD3 R74, PT, PT, R86, 0x28, RZ ;  /* 0x00000028564a7810 */ /* 0x000fe20007ffe0ff */
[----:B------:R-:W-:Y:S01]  /*27c0*/  IMAD R75, R72, R75, UR16 ;  /* 0x00000010484b7e24 */ /* 0x000fe2000f8e024b */
[----:B------:R-:W-:Y:S01]  /*27d0*/  IADD3 R72, PT, PT, R86, 0x2c, RZ ;  /* 0x0000002c56487810 */ /* 0x000fe20007ffe0ff */
[----:B------:R-:W-:Y:S01]  /*27e0*/  IMAD R79, R70, R79, UR16 ;  /* 0x00000010464f7e24 */ /* 0x000fe2000f8e024f */
[C---:B------:R-:W-:Y:S02]  /*27f0*/  LEA R70, R4.reuse, R73, 0x3 ;  /* 0x0000004904467211 */ /* 0x040fe400078e18ff */
[----:B------:R-:W-:Y:S02]  /*2800*/  SHF.R.U32.HI R83, RZ, 0x2, R72 ;  /* 0x00000002ff537819 */ /* 0x000fe40000011648 */
[----:B------:R-:W-:Y:S02]  /*2810*/  LEA R72, R4, R71, 0x3 ;  /* 0x0000004704487211 */ /* 0x000fe400078e18ff */
[----:B------:R-:W0:Y:S01]  /*2820*/  LDS.64 R70, [R70] ;  /* 0x0000000046467984 */ /* 0x000e220000000a00 */
[----:B------:R-:W-:-:S02]  /*2830*/  SHF.R.U32.HI R74, RZ, 0x2, R74 ;  /* 0x00000002ff4a7819 */ /* 0x000fc4000001164a */
[----:B------:R-:W-:Y:S02]  /*2840*/  IADD3 R73, PT, PT, R86, 0x30, RZ ;  /* 0x0000003056497810 */ /* 0x000fe40007ffe0ff */
[----:B------:R-:W-:Y:S01]  /*2850*/  LEA R75, R4, R75, 0x3 ;  /* 0x0000004b044b7211 */ /* 0x000fe200078e18ff */
[----:B------:R-:W-:Y:S01]  /*2860*/  IMAD R77, R74, R77, UR16 ;  /* 0x000000104a4d7e24 */ /* 0x000fe2000f8e024d */
[----:B------:R-:W-:Y:S02]  /*2870*/  SHF.R.U32.HI R81, RZ, 0x2, R73 ;  /* 0x00000002ff517819 */ /* 0x000fe40000011649 */
[----:B------:R-:W-:Y:S01]  /*2880*/  MOV R74, 0x28 ;  /* 0x00000028004a7802 */ /* 0x000fe20000000f00 */
[----:B------:R-:W1:Y:S01]  /*2890*/  LDS.64 R72, [R72] ;  /* 0x0000000048487984 */ /* 0x000e620000000a00 */
[C---:B------:R-:W-:Y:S01]  /*28a0*/  LEA R78, R4.reuse, R77, 0x3 ;  /* 0x0000004d044e7211 */ /* 0x040fe200078e18ff */
[----:B------:R-:W-:Y:S01]  /*28b0*/  IMAD R81, R81, R76, UR16 ;  /* 0x0000001051517e24 */ /* 0x000fe2000f8e024c */
[----:B------:R-:W-:Y:S01]  /*28c0*/  LEA R76, R4, R79, 0x3 ;  /* 0x0000004f044c7211 */ /* 0x000fe200078e18ff */
[----:B------:R-:W-:Y:S01]  /*28d0*/  IMAD R83, R83, R74, UR16 ;  /* 0x0000001053537e24 */ /* 0x000fe2000f8e024a */
[----:B------:R-:W-:Y:S01]  /*28e0*/  IADD3 R80, PT, PT, R86, 0x34, RZ ;  /* 0x0000003456507810 */ /* 0x000fe20007ffe0ff */
[----:B------:R-:W2:Y:S03]  /*28f0*/  LDS.64 R74, [R75] ;  /* 0x000000004b4a7984 */ /* 0x000ea60000000a00 */
[----:B------:R-:W-:Y:S01]  /*2900*/  SHF.R.U32.HI R87, RZ, 0x2, R80 ;  /* 0x00000002ff577819 */ /* 0x000fe20000011650 */
[----:B------:R-:W3:Y:S01]  /*2910*/  LDS.64 R76, [R76] ;  /* 0x000000004c4c7984 */ /* 0x000ee20000000a00 */
[----:B------:R-:W-:-:S03]  /*2920*/  LEA R80, R4, R83, 0x3 ;  /* 0x0000005304507211 */ /* 0x000fc600078e18ff */
[----:B------:R-:W4:Y:S01]  /*2930*/  LDS.64 R78, [R78] ;  /* 0x000000004e4e7984 */ /* 0x000f220000000a00 */
[----:B------:R-:W-:Y:S01]  /*2940*/  IMAD R87, R87, R82, UR16 ;  /* 0x0000001057577e24 */ /* 0x000fe2000f8e0252 */
[C---:B------:R-:W-:Y:S02]  /*2950*/  LEA R82, R4.reuse, R81, 0x3 ;  /* 0x0000005104527211 */ /* 0x040fe400078e18ff */
[----:B------:R-:W4:Y:S04]  /*2960*/  LDS.64 R80, [R80] ;  /* 0x0000000050507984 */ /* 0x000f280000000a00 */
[----:B------:R-:W4:Y:S01]  /*2970*/  LDS.64 R82, [R82] ;  /* 0x0000000052527984 */ /* 0x000f220000000a00 */
[----:B0-----:R-:W-:Y:S01]  /*2980*/  FADD.FTZ R85, R85, R70 ;  /* 0x0000004655557221 */ /* 0x001fe20000010000 */
[----:B------:R-:W-:Y:S01]  /*2990*/  LEA R70, R4, R87, 0x3 ;  /* 0x0000005704467211 */ /* 0x000fe200078e18ff */
[----:B------:R-:W-:-:S05]  /*29a0*/  FADD.FTZ R84, R84, R71 ;  /* 0x0000004754547221 */ /* 0x000fca0000010000 */
[----:B------:R-:W0:Y:S01]  /*29b0*/  LDS.64 R70, [R70] ;  /* 0x0000000046467984 */ /* 0x000e220000000a00 */
[----:B-1----:R-:W-:Y:S01]  /*29c0*/  FADD.FTZ R84, R84, R73 ;  /* 0x0000004954547221 */ /* 0x002fe20000010000 */
[----:B------:R-:W-:Y:S01]  /*29d0*/  FADD.FTZ R85, R85, R72 ;  /* 0x0000004855557221 */ /* 0x000fe20000010000 */
[C---:B------:R-:W-:Y:S02]  /*29e0*/  IADD3 R72, PT, PT, R86.reuse, 0x38, RZ ;  /* 0x0000003856487810 */ /* 0x040fe40007ffe0ff */
[----:B------:R-:W-:Y:S01]  /*29f0*/  IADD3 R73, PT, PT, R86, 0x40, RZ ;  /* 0x0000004056497810 */ /* 0x000fe20007ffe0ff */
[----:B--2---:R-:W-:Y:S01]  /*2a00*/  FADD.FTZ R84, R84, R75 ;  /* 0x0000004b54547221 */ /* 0x004fe20000010000 */
[----:B------:R-:W-:Y:S01]  /*2a10*/  FADD.FTZ R85, R85, R74 ;  /* 0x0000004a55557221 */ /* 0x000fe20000010000 */
[----:B------:R-:W-:Y:S01]  /*2a20*/  SHF.R.U32.HI R72, RZ, 0x2, R72 ;  /* 0x00000002ff487819 */ /* 0x000fe20000011648 */
[----:B------:R-:W-:Y:S02]  /*2a30*/  HFMA2 R74, -RZ, RZ, 0, 2.384185791015625e-06 ;  /* 0x00000028ff4a7431 */ /* 0x000fe400000001ff */
[----:B---3--:R-:W-:Y:S01]  /*2a40*/  FADD.FTZ R84, R84, R77 ;  /* 0x0000004d54547221 */ /* 0x008fe20000010000 */
[----:B------:R-:W-:-:S02]  /*2a50*/  HFMA2 R77, -RZ, RZ, 0, 2.384185791015625e-06 ;  /* 0x00000028ff4d7431 */ /* 0x000fc400000001ff */
[----:B------:R-:W-:Y:S01]  /*2a60*/  FADD.FTZ R85, R85, R76 ;  /* 0x0000004c55557221 */ /* 0x000fe20000010000 */
[----:B------:R-:W-:Y:S01]  /*2a70*/  SHF.R.U32.HI R75, RZ, 0x2, R73 ;  /* 0x00000002ff4b7819 */ /* 0x000fe20000011649 */
[----:B----4-:R-:W-:Y:S01]  /*2a80*/  FADD.FTZ R84, R84, R79 ;  /* 0x0000004f54547221 */ /* 0x010fe20000010000 */
[----:B------:R-:W-:Y:S01]  /*2a90*/  MOV R79, 0x28 ;  /* 0x00000028004f7802 */ /* 0x000fe20000000f00 */
[----:B------:R-:W-:Y:S01]  /*2aa0*/  FADD.FTZ R85, R85, R78 ;  /* 0x0000004e55557221 */ /* 0x000fe20000010000 */
[----:B------:R-:W-:Y:S01]  /*2ab0*/  MOV R76, 0x28 ;  /* 0x00000028004c7802 */ /* 0x000fe20000000f00 */
[----:B------:R-:W-:Y:S01]  /*2ac0*/  FADD.FTZ R84, R84, R81 ;  /* 0x0000005154547221 */ /* 0x000fe20000010000 */
[----:B------:R-:W-:Y:S02]  /*2ad0*/  IMAD R75, R75, R74, UR16 ;  /* 0x000000104b4b7e24 */ /* 0x000fe4000f8e024a */
[----:B------:R-:W-:Y:S01]  /*2ae0*/  FADD.FTZ R85, R85, R80 ;  /* 0x0000005055557221 */ /* 0x000fe20000010000 */
[----:B------:R-:W-:Y:S01]  /*2af0*/  IMAD R77, R72, R77, UR16 ;  /* 0x00000010484d7e24 */ /* 0x000fe2000f8e024d */
[----:B------:R-:W-:-:S02]  /*2b00*/  IADD3 R72, PT, PT, R86, 0x3c, RZ ;  /* 0x0000003c56487810 */ /* 0x000fc40007ffe0ff */
[----:B------:R-:W-:Y:S01]  /*2b10*/  FADD.FTZ R85, R85, R82 ;  /* 0x0000005255557221 */ /* 0x000fe20000010000 */
[----:B------:R-:W-:Y:S01]  /*2b20*/  FADD.FTZ R82, R84, R83 ;  /* 0x0000005354527221 */ /* 0x000fe20000010000 */
[----:B------:R-:W-:Y:S02]  /*2b30*/  SHF.R.U32.HI R72, RZ, 0x2, R72 ;  /* 0x00000002ff487819 */ /* 0x000fe40000011648 */
[----:B------:R-:W-:Y:S02]  /*2b40*/  LEA R80, R4, R77, 0x3 ;  /* 0x0000004d04507211 */ /* 0x000fe400078e18ff */
[----:B------:R-:W-:Y:S01]  /*2b50*/  IADD3 R84, PT, PT, R86, 0x54, RZ ;  /* 0x0000005456547810 */ /* 0x000fe20007ffe0ff */
[----:B------:R-:W-:Y:S01]  /*2b60*/  IMAD R73, R72, R79, UR16 ;  /* 0x0000001048497e24 */ /* 0x000fe2000f8e024f */
[----:B------:R-:W-:Y:S02]  /*2b70*/  IADD3 R72, PT, PT, R86, 0x44, RZ ;  /* 0x0000004456487810 */ /* 0x000fe40007ffe0ff */
[----:B------:R-:W1:Y:S01]  /*2b80*/  LDS.64 R80, [R80] ;  /* 0x0000000050507984 */ /* 0x000e620000000a00 */
[----:B------:R-:W-:Y:S01]  /*2b90*/  SHF.R.U32.HI R84, RZ, 0x2, R84 ;  /* 0x00000002ff547819 */ /* 0x000fe20000011654 */
[----:B0-----:R-:W-:Y:S01]  /*2ba0*/  FADD.FTZ R83, R85, R70 ;  /* 0x0000004655537221 */ /* 0x001fe20000010000 */
[----:B------:R-:W-:Y:S01]  /*2bb0*/  SHF.R.U32.HI R72, RZ, 0x2, R72 ;  /* 0x00000002ff487819 */ /* 0x000fe20000011648 */
[----:B------:R-:W-:Y:S01]  /*2bc0*/  FADD.FTZ R82, R82, R71 ;  /* 0x0000004752527221 */ /* 0x000fe20000010000 */
[----:B------:R-:W-:-:S02]  /*2bd0*/  IADD3 R70, PT, PT, R86, 0x48, RZ ;  /* 0x0000004856467810 */ /* 0x000fc40007ffe0ff */
[----:B------:R-:W-:Y:S01]  /*2be0*/  MOV R85, 0x28 ;  /* 0x0000002800557802 */ /* 0x000fe20000000f00 */
[----:B------:R-:W-:Y:S01]  /*2bf0*/  IMAD R79, R72, R79, UR16 ;  /* 0x00000010484f7e24 */ /* 0x000fe2000f8e024f */
[----:B------:R-:W-:Y:S01]  /*2c00*/  SHF.R.U32.HI R70, RZ, 0x2, R70 ;  /* 0x00000002ff467819 */ /* 0x000fe20000011646 */
[----:B------:R-:W-:Y:S01]  /*2c10*/  HFMA2 R72, -RZ, RZ, 0, 2.384185791015625e-06 ;  /* 0x00000028ff487431 */ /* 0x000fe200000001ff */
[----:B------:R-:W-:Y:S02]  /*2c20*/  IADD3 R71, PT, PT, R86, 0x4c, RZ ;  /* 0x0000004c56477810 */ /* 0x000fe40007ffe0ff */
[----:B------:R-:W-:Y:S01]  /*2c30*/  LEA R74, R4, R79, 0x3 ;  /* 0x0000004f044a7211 */ /* 0x000fe200078e18ff */
[----:B------:R-:W-:Y:S01]  /*2c40*/  IMAD R85, R70, R85, UR16 ;  /* 0x0000001046557e24 */ /* 0x000fe2000f8e0255 */
[----:B------:R-:W-:Y:S02]  /*2c50*/  SHF.R.U32.HI R71, RZ, 0x2, R71 ;  /* 0x00000002ff477819 */ /* 0x000fe40000011647 */
[----:B------:R-:W-:-:S02]  /*2c60*/  LEA R70, R4, R73, 0x3 ;  /* 0x0000004904467211 */ /* 0x000fc400078e18ff */
[----:B------:R-:W-:Y:S01]  /*2c70*/  IADD3 R73, PT, PT, R86, 0x50, RZ ;  /* 0x0000005056497810 */ /* 0x000fe20007ffe0ff */
[----:B------:R-:W-:Y:S01]  /*2c80*/  IMAD R77, R71, R72, UR16 ;  /* 0x00000010474d7e24 */ /* 0x000fe2000f8e0248 */
[C---:B------:R-:W-:Y:S02]  /*2c90*/  LEA R72, R4.reuse, R75, 0x3 ;  /* 0x0000004b04487211 */ /* 0x040fe400078e18ff */
[----:B------:R-:W0:Y:S01]  /*2ca0*/  LDS.64 R70, [R70] ;  /* 0x0000000046467984 */ /* 0x000e220000000a00 */
[----:B------:R-:W-:Y:S02]  /*2cb0*/  SHF.R.U32.HI R75, RZ, 0x2, R73 ;  /* 0x00000002ff4b7819 */ /* 0x000fe40000011649 */
[C---:B------:R-:W-:Y:S01]  /*2cc0*/  LEA R78, R4.reuse, R77, 0x3 ;  /* 0x0000004d044e7211 */ /* 0x040fe200078e18ff */
[----:B------:R-:W2:Y:S02]  /*2cd0*/  LDS.64 R72, [R72] ;  /* 0x0000000048487984 */ /* 0x000ea40000000a00 */
[----:B------:R-:W-:Y:S01]  /*2ce0*/  IMAD R87, R75, R76, UR16 ;  /* 0x000000104b577e24 */ /* 0x000fe2000f8e024c */
[----:B------:R-:W-:Y:S01]  /*2cf0*/  LEA R76, R4, R85, 0x3 ;  /* 0x00000055044c7211 */ /* 0x000fe200078e18ff */
[----:B------:R-:W3:Y:S01]  /*2d00*/  LDS.64 R74, [R74] ;  /* 0x000000004a4a7984 */ /* 0x000ee20000000a00 */
[----:B------:R-:W-:-:S02]  /*2d10*/  HFMA2 R85, -RZ, RZ, 0, 2.384185791015625e-06 ;  /* 0x00000028ff557431 */ /* 0x000fc400000001ff */
[----:B------:R-:W-:Y:S01]  /*2d20*/  LEA R87, R4, R87, 0x3 ;  /* 0x0000005704577211 */ /* 0x000fe200078e18ff */
[----:B------:R-:W-:Y:S04]  /*2d30*/  LDS.64 R78, [R78] ;  /* 0x000000004e4e7984 */ /* 0x000fe80000000a00 */
[----:B------:R-:W4:Y:S01]  /*2d40*/  LDS.64 R76, [R76] ;  /* 0x000000004c4c7984 */ /* 0x000f220000000a00 */
[----:B-1----:R-:W-:Y:S01]  /*2d50*/  FADD.FTZ R83, R83, R80 ;  /* 0x0000005053537221 */ /* 0x002fe20000010000 */
[----:B------:R-:W-:Y:S01]  /*2d60*/  FADD.FTZ R82, R82, R81 ;  /* 0x0000005152527221 */ /* 0x000fe20000010000 */
[----:B------:R-:W-:Y:S01]  /*2d70*/  IMAD R85, R84, R85, UR16 ;  /* 0x0000001054557e24 */ /* 0x000fe2000f8e0255 */
[----:B------:R-:W1:Y:S01]  /*2d80*/  LDS.64 R80, [R87] ;  /* 0x0000000057507984 */ /* 0x000e620000000a00 */
[----:B0-----:R-:W-:-:S03]  /*2d90*/  FADD.FTZ R83, R83, R70 ;  /* 0x0000004653537221 */ /* 0x001fc60000010000 */
[----:B------:R-:W-:Y:S01]  /*2da0*/  LEA R70, R4, R85, 0x3 ;  /* 0x0000005504467211 */ /* 0x000fe200078e18ff */
[----:B------:R-:W-:Y:S01]  /*2db0*/  FADD.FTZ R82, R82, R71 ;  /* 0x0000004752527221 */ /* 0x000fe20000010000 */
[----:B--2---:R-:W-:Y:S01]  /*2dc0*/  FADD.FTZ R83, R83, R72 ;  /* 0x0000004853537221 */ /* 0x004fe20000010000 */
[----:B------:R-:W-:Y:S02]  /*2dd0*/  IADD3 R72, PT, PT, R86, 0x58, RZ ;  /* 0x0000005856487810 */ /* 0x000fe40007ffe0ff */
[----:B------:R-:W-:Y:S01]  /*2de0*/  FADD.FTZ R82, R82, R73 ;  /* 0x0000004952527221 */ /* 0x000fe20000010000 */
[----:B------:R-:W0:Y:S01]  /*2df0*/  LDS.64 R70, [R70] ;  /* 0x0000000046467984 */ /* 0x000e220000000a00 */
[----:B---3--:R-:W-:Y:S01]  /*2e00*/  FADD.FTZ R83, R83, R74 ;  /* 0x0000004a53537221 */ /* 0x008fe20000010000 */
[----:B------:R-:W-:Y:S01]  /*2e10*/  SHF.R.U32.HI R72, RZ, 0x2, R72 ;  /* 0x00000002ff487819 */ /* 0x000fe20000011648 */
[----:B------:R-:W-:Y:S01]  /*2e20*/  FADD.FTZ R82, R82, R75 ;  /* 0x0000004b52527221 */ /* 0x000fe20000010000 */
[----:B------:R-:W-:-:S02]  /*2e30*/  MOV R73, 0x28 ;  /* 0x0000002800497802 */ /* 0x000fc40000000f00 */
[C---:B------:R-:W-:Y:S02]  /*2e40*/  IADD3 R74, PT, PT, R86.reuse, 0x5c, RZ ;  /* 0x0000005c564a7810 */ /* 0x040fe40007ffe0ff */
[----:B------:R-:W-:Y:S01]  /*2e50*/  IADD3 R75, PT, PT, R86, 0x64, RZ ;  /* 0x00000064564b7810 */ /* 0x000fe20007ffe0ff */
[----:B----4-:R-:W-:Y:S01]  /*2e60*/  FADD.FTZ R82, R82, R77 ;  /* 0x0000004d52527221 */ /* 0x010fe20000010000 */
[----:B------:R-:W-:Y:S01]  /*2e70*/  FADD.FTZ R83, R83, R76 ;  /* 0x0000004c53537221 */ /* 0x000fe20000010000 */
[----:B------:R-:W-:Y:S01]  /*2e80*/  IMAD R73, R72, R73, UR16 ;  /* 0x0000001048497e24 */ /* 0x000fe2000f8e0249 */
[----:B------:R-:W-:Y:S01]  /*2e90*/  SHF.R.U32.HI R74, RZ, 0x2, R74 ;  /* 0x00000002ff4a7819 */ /* 0x000fe2000001164a */
[----:B------:R-:W-:Y:S01]  /*2ea0*/  FADD.FTZ R82, R82, R79 ;  /* 0x0000004f52527221 */ /* 0x000fe20000010000 */
[----:B------:R-:W-:Y:S02]  /*2eb0*/  HFMA2 R79, -RZ, RZ, 0, 2.384185791015625e-06 ;  /* 0x00000028ff4f7431 */ /* 0x000fe400000001ff */
[----:B------:R-:W-:Y:S01]  /*2ec0*/  FADD.FTZ R83, R83, R78 ;  /* 0x0000004e53537221 */ /* 0x000fe20000010000 */
[----:B------:R-:W-:Y:S01]  /*2ed0*/  LEA R73, R4, R73, 0x3 ;  /* 0x0000004904497211 */ /* 0x000fe200078e18ff */
[----:B-1----:R-:W-:Y:S01]  /*2ee0*/  FADD.FTZ R82, R82, R81 ;  /* 0x0000005152527221 */ /* 0x002fe20000010000 */
[----:B------:R-:W-:Y:S01]  /*2ef0*/  IADD3 R72, PT, PT, R86, 0x60, RZ ;  /* 0x0000006056487810 */ /* 0x000fe20007ffe0ff */
[----:B------:R-:W-:Y:S01]  /*2f00*/  FADD.FTZ R87, R83, R80 ;  /* 0x0000005053577221 */ /* 0x000fe20000010000 */
[----:B------:R-:W-:Y:S01]  /*2f10*/  MOV R81, 0x28 ;  /* 0x0000002800517802 */ /* 0x000fe20000000f00 */
[----:B------:R1:W2:Y:S01]  /*2f20*/  LDS.64 R84, [R73] ;  /* 0x0000000049547984 */ /* 0x0002a20000000a00 */
[----:B------:R-:W-:Y:S01]  /*2f30*/  SHF.R.U32.HI R72, RZ, 0x2, R72 ;  /* 0x00000002ff487819 */ /* 0x000fe20000011648 */
[----:B------:R-:W-:-:S02]  /*2f40*/  IMAD R79, R74, R79, UR16 ;  /* 0x000000104a4f7e24 */ /* 0x000fc4000f8e024f */
[----:B------:R-:W-:Y:S01]  /*2f50*/  HFMA2 R74, -RZ, RZ, 0, 2.384185791015625e-06 ;  /* 0x00000028ff4a7431 */ /* 0x000fe200000001ff */
[----:B------:R-:W-:Y:S01]  /*2f60*/  SHF.R.U32.HI R75, RZ, 0x2, R75 ;  /* 0x00000002ff4b7819 */ /* 0x000fe2000001164b */
[----:B------:R-:W-:Y:S02]  /*2f70*/  IMAD R81, R72, R81, UR16 ;  /* 0x0000001048517e24 */ /* 0x000fe4000f8e0251 */
[----:B------:R-:W-:Y:S01]  /*2f80*/  HFMA2 R72, -RZ, RZ, 0, 2.384185791015625e-06 ;  /* 0x00000028ff487431 */ /* 0x000fe200000001ff */
[----:B-1----:R-:W-:Y:S02]  /*2f90*/  MOV R73, 0x28 ;  /* 0x0000002800497802 */ /* 0x002fe40000000f00 */
[----:B------:R-:W-:Y:S01]  /*2fa0*/  LEA R81, R4, R81, 0x3 ;  /* 0x0000005104517211 */ /* 0x000fe200078e18ff */
[----:B------:R-:W-:-:S05]  /*2fb0*/  IMAD R75, R75, R74, UR16 ;  /* 0x000000104b4b7e24 */ /* 0x000fca000f8e024a */
[----:B------:R-:W-:Y:S01]  /*2fc0*/  LDS.64 R80, [R81] ;  /* 0x0000000051507984 */ /* 0x000fe20000000a00 */
[----:B0-----:R-:W-:Y:S01]  /*2fd0*/  FADD.FTZ R87, R87, R70 ;  /* 0x0000004657577221 */ /* 0x001fe20000010000 */
[----:B------:R-:W-:Y:S01]  /*2fe0*/  IADD3 R70, PT, PT, R86, 0x68, RZ ;  /* 0x0000006856467810 */ /* 0x000fe20007ffe0ff */
[----:B------:R-:W-:Y:S01]  /*2ff0*/  FADD.FTZ R162, R82, R71 ;  /* 0x0000004752a27221 */ /* 0x000fe20000010000 */
[----:B------:R-:W-:Y:S02]  /*3000*/  LEA R82, R4, R79, 0x3 ;  /* 0x0000004f04527211 */ /* 0x000fe400078e18ff */
[----:B------:R-:W-:Y:S02]  /*3010*/  SHF.R.U32.HI R70, RZ, 0x2, R70 ;  /* 0x00000002ff467819 */ /* 0x000fe40000011646 */
[----:B------:R-:W-:Y:S02]  /*3020*/  IADD3 R71, PT, PT, R86, 0x6c, RZ ;  /* 0x0000006c56477810 */ /* 0x000fe40007ffe0ff */
[----:B------:R-:W0:Y:S01]  /*3030*/  LDS.64 R82, [R82] ;  /* 0x0000000052527984 */ /* 0x000e220000000a00 */
[----:B------:R-:W-:Y:S01]  /*3040*/  IMAD R165, R70, R165, UR16 ;  /* 0x0000001046a57e24 */ /* 0x000fe2000f8e02a5 */
[----:B------:R-:W-:-:S02]  /*3050*/  SHF.R.U32.HI R71, RZ, 0x2, R71 ;  /* 0x00000002ff477819 */ /* 0x000fc40000011647 */
[----:B------:R-:W-:Y:S02]  /*3060*/  IADD3 R70, PT, PT, R86, 0x70, RZ ;  /* 0x0000007056467810 */ /* 0x000fe40007ffe0ff */
[----:B------:R-:W-:Y:S01]  /*3070*/  LEA R78, R4, R75, 0x3 ;  /* 0x0000004b044e7211 */ /* 0x000fe200078e18ff */
[-C--:B------:R-:W-:Y:S01]  /*3080*/  IMAD R77, R71, R72.reuse, UR16 ;  /* 0x00000010474d7e24 */ /* 0x080fe2000f8e0248 */
[----:B------:R-:W-:Y:S02]  /*3090*/  SHF.R.U32.HI R70, RZ, 0x2, R70 ;  /* 0x00000002ff467819 */ /* 0x000fe40000011646 */
[----:B------:R-:W-:Y:S02]  /*30a0*/  IADD3 R71, PT, PT, R86, 0x74, RZ ;  /* 0x0000007456477810 */ /* 0x000fe40007ffe0ff */
[----:B------:R-:W-:Y:S01]  /*30b0*/  LEA R76, R4, R165, 0x3 ;  /* 0x000000a5044c7211 */ /* 0x000fe200078e18ff */
[----:B------:R-:W1:Y:S01]  /*30c0*/  LDS.64 R78, [R78] ;  /* 0x000000004e4e7984 */ /* 0x000e620000000a00 */
[----:B------:R-:W-:Y:S01]  /*30d0*/  SHF.R.U32.HI R71, RZ, 0x2, R71 ;  /* 0x00000002ff477819 */ /* 0x000fe20000011647 */
[----:B------:R-:W-:Y:S01]  /*30e0*/  IMAD R73, R70, R73, UR16 ;  /* 0x0000001046497e24 */ /* 0x000fe2000f8e0249 */
[C---:B------:R-:W-:Y:S01]  /*30f0*/  LEA R74, R4.reuse, R77, 0x3 ;  /* 0x0000004d044a7211 */ /* 0x040fe200078e18ff */
[----:B--2---:R-:W-:Y:S01]  /*3100*/  FADD.FTZ R87, R87, R84 ;  /* 0x0000005457577221 */ /* 0x004fe20000010000 */
[----:B------:R-:W2:Y:S01]  /*3110*/  LDS.64 R76, [R76] ;  /* 0x000000004c4c7984 */ /* 0x000ea20000000a00 */
[----:B------:R-:W-:Y:S01]  /*3120*/  IMAD R71, R71, R72, UR16 ;  /* 0x0000001047477e24 */ /* 0x000fe2000f8e0248 */
[----:B------:R-:W-:Y:S01]  /*3130*/  LEA R73, R4, R73, 0x3 ;  /* 0x0000004904497211 */ /* 0x000fe200078e18ff */
[----:B------:R-:W-:Y:S01]  /*3140*/  FADD.FTZ R162, R162, R85 ;  /* 0x00000055a2a27221 */ /* 0x000fe20000010000 */
[----:B------:R-:W-:Y:S01]  /*3150*/  IADD3 R70, PT, PT, R86, 0x78, RZ ;  /* 0x0000007856467810 */ /* 0x000fe20007ffe0ff */
[----:B------:R-:W3:Y:S01]  /*3160*/  LDS.64 R74, [R74] ;  /* 0x000000004a4a7984 */ /* 0x000ee20000000a00 */
[----:B------:R-:W-:-:S02]  /*3170*/  LEA R71, R4, R71, 0x3 ;  /* 0x0000004704477211 */ /* 0x000fc400078e18ff */
[----:B------:R-:W-:Y:S01]  /*3180*/  SHF.R.U32.HI R70, RZ, 0x2, R70 ;  /* 0x00000002ff467819 */ /* 0x000fe20000011646 */
[----:B------:R-:W4:Y:S04]  /*3190*/  LDS.64 R72, [R73] ;  /* 0x0000000049487984 */ /* 0x000f280000000a00 */
[----:B------:R-:W-:Y:S02]  /*31a0*/  IMAD R163, R70, R163, UR16 ;  /* 0x0000001046a37e24 */ /* 0x000fe4000f8e02a3 */
[----:B------:R-:W4:Y:S03]  /*31b0*/  LDS.64 R70, [R71] ;  /* 0x0000000047467984 */ /* 0x000f260000000a00 */
[----:B------:R-:W-:Y:S01]  /*31c0*/  LEA R84, R4, R163, 0x3 ;  /* 0x000000a304547211 */ /* 0x000fe200078e18ff */
[----:B0-----:R-:W-:Y:S01]  /*31d0*/  FADD.FTZ R87, R87, R82 ;  /* 0x0000005257577221 */ /* 0x001fe20000010000 */
[----:B------:R-:W-:-:S04]  /*31e0*/  FADD.FTZ R162, R162, R83 ;  /* 0x00000053a2a27221 */ /* 0x000fc80000010000 */
[----:B------:R-:W0:Y:S01]  /*31f0*/  LDS.64 R84, [R84] ;  /* 0x0000000054547984 */ /* 0x000e220000000a00 */
[----:B------:R-:W-:Y:S01]  /*3200*/  FADD.FTZ R87, R87, R80 ;  /* 0x0000005057577221 */ /* 0x000fe20000010000 */
[----:B------:R-:W-:Y:S01]  /*3210*/  FADD.FTZ R162, R162, R81 ;  /* 0x00000051a2a27221 */ /* 0x000fe20000010000 */
[----:B------:R-:W-:Y:S02]  /*3220*/  MOV R81, 0x28 ;  /* 0x0000002800517802 */ /* 0x000fe40000000f00 */
[----:B-1----:R-:W-:Y:S01]  /*3230*/  FADD.FTZ R87, R87, R78 ;  /* 0x0000004e57577221 */ /* 0x002fe20000010000 */
[----:B------:R-:W-:Y:S01]  /*3240*/  FADD.FTZ R162, R162, R79 ;  /* 0x0000004fa2a27221 */ /* 0x000fe20000010000 */
[----:B------:R-:W-:Y:S02]  /*3250*/  HFMA2 R79, -RZ, RZ, 0, 2.384185791015625e-06 ;  /* 0x00000028ff4f7431 */ /* 0x000fe400000001ff */
[----:B--2---:R-:W-:Y:S01]  /*3260*/  FADD.FTZ R87, R87, R76 ;  /* 0x0000004c57577221 */ /* 0x004fe20000010000 */
[----:B------:R-:W-:Y:S01]  /*3270*/  FADD.FTZ R162, R162, R77 ;  /* 0x0000004da2a27221 */ /* 0x000fe20000010000 */
[----:B------:R-:W-:-:S02]  /*3280*/  HFMA2 R77, -RZ, RZ, 0, 2.384185791015625e-06 ;  /* 0x00000028ff4d7431 */ /* 0x000fc400000001ff */
[----:B---3--:R-:W-:Y:S01]  /*3290*/  FADD.FTZ R87, R87, R74 ;  /* 0x0000004a57577221 */ /* 0x008fe20000010000 */
[----:B------:R-:W-:Y:S01]  /*32a0*/  FADD.FTZ R162, R162, R75 ;  /* 0x0000004ba2a27221 */ /* 0x000fe20000010000 */
[----:B------:R-:W-:Y:S02]  /*32b0*/  MOV R75, 0x28 ;  /* 0x00000028004b7802 */ /* 0x000fe40000000f00 */
[----:B----4-:R-:W-:Y:S01]  /*32c0*/  FADD.FTZ R87, R87, R72 ;  /* 0x0000004857577221 */ /* 0x010fe20000010000 */
[----:B------:R-:W-:Y:S01]  /*32d0*/  FADD.FTZ R162, R162, R73 ;  /* 0x00000049a2a27221 */ /* 0x000fe20000010000 */
[C---:B------:R-:W-:Y:S02]  /*32e0*/  IADD3 R72, PT, PT, R86.reuse, 0x7c, RZ ;  /* 0x0000007c56487810 */ /* 0x040fe40007ffe0ff */
[----:B------:R-:W-:Y:S01]  /*32f0*/  IADD3 R73, PT, PT, R86, 0x80, RZ ;  /* 0x0000008056497810 */ /* 0x000fe20007ffe0ff */
[----:B------:R-:W-:Y:S01]  /*3300*/  FADD.FTZ R87, R87, R70 ;  /* 0x0000004657577221 */ /* 0x000fe20000010000 */
[----:B------:R-:W-:Y:S01]  /*3310*/  SHF.R.U32.HI R72, RZ, 0x2, R72 ;  /* 0x00000002ff487819 */ /* 0x000fe20000011648 */
[----:B------:R-:W-:Y:S01]  /*3320*/  FADD.FTZ R162, R162, R71 ;  /* 0x00000047a2a27221 */ /* 0x000fe20000010000 */
[----:B------:R-:W-:-:S02]  /*3330*/  SHF.R.U32.HI R70, RZ, 0x2, R73 ;  /* 0x00000002ff467819 */ /* 0x000fc40000011649 */
[----:B------:R-:W-:Y:S01]  /*3340*/  IADD3 R74, PT, PT, R86, 0x8c, RZ ;  /* 0x0000008c564a7810 */ /* 0x000fe20007ffe0ff */
[----:B------:R-:W-:Y:S01]  /*3350*/  IMAD R73, R72, R75, UR16 ;  /* 0x0000001048497e24 */ /* 0x000fe2000f8e024b */
[----:B------:R-:W-:Y:S01]  /*3360*/  IADD3 R72, PT, PT, R86, 0x88, RZ ;  /* 0x0000008856487810 */ /* 0x000fe20007ffe0ff */
[----:B------:R-:W-:Y:S01]  /*3370*/  IMAD R71, R70, R77, UR16 ;  /* 0x0000001046477e24 */ /* 0x000fe2000f8e024d */
[----:B------:R-:W-:Y:S01]  /*3380*/  IADD3 R70, PT, PT, R86, 0x84, RZ ;  /* 0x0000008456467810 */ /* 0x000fe20007ffe0ff */
[----:B0-----:R-:W-:Y:S01]  /*3390*/  FADD.FTZ R163, R87, R84 ;  /* 0x0000005457a37221 */ /* 0x001fe20000010000 */
[----:B------:R-:W-:Y:S01]  /*33a0*/  SHF.R.U32.HI R72, RZ, 0x2, R72 ;  /* 0x00000002ff487819 */ /* 0x000fe20000011648 */
[----:B------:R-:W-:Y:S01]  /*33b0*/  FADD.FTZ R162, R162, R85 ;  /* 0x00000055a2a27221 */ /* 0x000fe20000010000 */
[----:B------:R-:W-:Y:S02]  /*33c0*/  MOV R87, 0x28 ;  /* 0x0000002800577802 */ /* 0x000fe40000000f00 */
[----:B------:R-:W-:Y:S01]  /*33d0*/  SHF.R.U32.HI R70, RZ, 0x2, R70 ;  /* 0x00000002ff467819 */ /* 0x000fe20000011646 */
[----:B------:R-:W-:Y:S01]  /*33e0*/  IMAD R75, R72, R75, UR16 ;  /* 0x00000010484b7e24 */ /* 0x000fe2000f8e024b */
[----:B------:R-:W-:-:S02]  /*33f0*/  IADD3 R72, PT, PT, R86, 0x94, RZ ;  /* 0x0000009456487810 */ /* 0x000fc40007ffe0ff */
[----:B------:R-:W-:Y:S01]  /*3400*/  SHF.R.U32.HI R74, RZ, 0x2, R74 ;  /* 0x00000002ff4a7819 */ /* 0x000fe2000001164a */
[----:B------:R-:W-:Y:S01]  /*3410*/  IMAD R87, R70, R87, UR16 ;  /* 0x0000001046577e24 */ /* 0x000fe2000f8e0257 */
[----:B------:R-:W-:Y:S02]  /*3420*/  IADD3 R70, PT, PT, R86, 0x90, RZ ;  /* 0x0000009056467810 */ /* 0x000fe40007ffe0ff */
[----:B------:R-:W-:Y:S01]  /*3430*/  SHF.R.U32.HI R72, RZ, 0x2, R72 ;  /* 0x00000002ff487819 */ /* 0x000fe20000011648 */
[----:B------:R-:W-:Y:S01]  /*3440*/  IMAD R77, R74, R77, UR16 ;  /* 0x000000104a4d7e24 */ /* 0x000fe2000f8e024d */
[----:B------:R-:W-:Y:S02]  /*3450*/  SHF.R.U32.HI R70, RZ, 0x2, R70 ;  /* 0x00000002ff467819 */ /* 0x000fe40000011646 */
[----:B------:R-:W-:Y:S01]  /*3460*/  MOV R74, 0x28 ;  /* 0x00000028004a7802 */ /* 0x000fe20000000f00 */
[----:B------:R-:W-:Y:S02]  /*3470*/  IMAD R81, R72, R81, UR16 ;  /* 0x0000001048517e24 */ /* 0x000fe4000f8e0251 */
[----:B------:R-:W-:-:S02]  /*3480*/  HFMA2 R72, -RZ, RZ, 0, 2.384185791015625e-06 ;  /* 0x00000028ff487431 */ /* 0x000fc400000001ff */
[----:B------:R-:W-:Y:S01]  /*3490*/  IMAD R79, R70, R79, UR16 ;  /* 0x00000010464f7e24 */ /* 0x000fe2000f8e024f */
[C---:B------:R-:W-:Y:S02]  /*34a0*/  IADD3 R70, PT, PT, R86.reuse, 0x98, RZ ;  /* 0x0000009856467810 */ /* 0x040fe40007ffe0ff */
[----:B------:R-:W-:Y:S02]  /*34b0*/  IADD3 R86, PT, PT, R86, 0x9c, RZ ;  /* 0x0000009c56567810 */ /* 0x000fe40007ffe0ff */
[----:B------:R-:W-:Y:S02]  /*34c0*/  SHF.R.U32.HI R83, RZ, 0x2, R70 ;  /* 0x00000002ff537819 */ /* 0x000fe40000011646 */
[C---:B------:R-:W-:Y:S02]  /*34d0*/  LEA R70, R4.reuse, R73, 0x3 ;  /* 0x0000004904467211 */ /* 0x040fe400078e18ff */
[----:B------:R-:W-:Y:S01]  /*34e0*/  SHF.R.U32.HI R85, RZ, 0x2, R86 ;  /* 0x00000002ff557819 */ /* 0x000fe20000011656 */
[----:B------:R-:W-:Y:S01]  /*34f0*/  IMAD R83, R83, R72, UR16 ;  /* 0x0000001053537e24 */ /* 0x000fe2000f8e0248 */
[----:B------:R-:W-:-:S02]  /*3500*/  LEA R72, R4, R71, 0x3 ;  /* 0x0000004704487211 */ /* 0x000fc400078e18ff */
[----:B------:R-:W0:Y:S01]  /*3510*/  LDS.64 R70, [R70] ;  /* 0x0000000046467984 */ /* 0x000e220000000a00 */
[----:B------:R-:W-:Y:S01]  /*3520*/  IMAD R85, R85, R74, UR16 ;  /* 0x0000001055557e24 */ /* 0x000fe2000f8e024a */
[C---:B------:R-:W-:Y:S02]  /*3530*/  LEA R74, R4.reuse, R87, 0x3 ;  /* 0x00000057044a7211 */ /* 0x040fe400078e18ff */
[----:B------:R-:W1:Y:S01]  /*3540*/  LDS.64 R72, [R72] ;  /* 0x0000000048487984 */ /* 0x000e620000000a00 */
[C---:B------:R-:W-:Y:S02]  /*3550*/  LEA R76, R4.reuse, R75, 0x3 ;  /* 0x0000004b044c7211 */ /* 0x040fe400078e18ff */
[C---:B------:R-:W-:Y:S01]  /*3560*/  LEA R78, R4.reuse, R77, 0x3 ;  /* 0x0000004d044e7211 */ /* 0x040fe200078e18ff */
[----:B------:R-:W2:Y:S01]  /*3570*/  LDS.64 R74, [R74] ;  /* 0x000000004a4a7984 */ /* 0x000ea20000000a00 */
[C---:B------:R-:W-:Y:S02]  /*3580*/  LEA R80, R4.reuse, R79, 0x3 ;  /* 0x0000004f04507211 */ /* 0x040fe400078e18ff */
[C---:B------:R-:W-:Y:S01]  /*3590*/  LEA R82, R4.reuse, R81, 0x3 ;  /* 0x0000005104527211 */ /* 0x040fe200078e18ff */
[----:B------:R-:W3:Y:S01]  /*35a0*/  LDS.64 R76, [R76] ;  /* 0x000000004c4c7984 */ /* 0x000ee20000000a00 */
[----:B------:R-:W-:-:S02]  /*35b0*/  LEA R84, R4, R83, 0x3 ;  /* 0x0000005304547211 */ /* 0x000fc400078e18ff */
[----:B------:R-:W-:Y:S01]  /*35c0*/  LEA R86, R4, R85, 0x3 ;  /* 0x0000005504567211 */ /* 0x000fe200078e18ff */
[----:B------:R-:W4:Y:S04]  /*35d0*/  LDS.64 R78, [R78] ;  /* 0x000000004e4e7984 */ /* 0x000f280000000a00 */
        /* <DEDUP_REMOVED lines=22> */
.L_x_777:
[----:B------:R-:W-:Y:S05]  /*3740*/  BSYNC.RECONVERGENT B0 ;  /* 0x0000000000007941 */ /* 0x000fea0003800200 */
.L_x_776:
        /* <DEDUP_REMOVED lines=28> */
.L_x_779:
        /* <DEDUP_REMOVED lines=8> */
.L_x_778:
        /* <DEDUP_REMOVED lines=12> */
.L_x_781:
[----:B------:R-:W-:Y:S05]  /*3a50*/  BSYNC.RECONVERGENT B0 ;  /* 0x0000000000007941 */ /* 0x000fea0003800200 */
.L_x_780:
[----:B0-----:R-:W0:Y:S01]  /*3a60*/  SHFL.BFLY PT, R70, R75, 0x1, 0x1f ;  /* 0x0c201f004b467f89 */ /* 0x001e2200000e0000 */
[C---:B------:R-:W-:Y:S01]  /*3a70*/  LOP3.LUT P1, RZ, R2.reuse, 0x3fd, RZ, 0xc0, !PT ;  /* 0x000003fd02ff7812 */ /* 0x040fe2000782c0ff */
[----:B------:R-:W-:Y:S01]  /*3a80*/  BSSY.RECONVERGENT B0, `(.L_x_782) ;  /* 0x000001d000007945 */ /* 0x000fe20003800200 */
[----:B------:R-:W-:Y:S01]  /*3a90*/  LEA R76, R2, UR10, 0x2 ;  /* 0x0000000a024c7c11 */ /* 0x000fe2000f8e10ff */
[----:B------:R-:W1:Y:S01]  /*3aa0*/  SHFL.BFLY PT, R71, R74, 0x1, 0x1f ;  /* 0x0c201f004a477f89 */ /* 0x000e6200000e0000 */
[----:B-----5:R-:W-:Y:S01]  /*3ab0*/  PRMT R73, R66, 0x7632, R73 ;  /* 0x0000763242497816 */ /* 0x020fe20000000049 */
[--C-:B0-----:R-:W-:Y:S01]  /*3ac0*/  FADD.FTZ R70, R70, R75.reuse ;  /* 0x0000004b46467221 */ /* 0x101fe20000010000 */
[----:B------:R-:W-:-:S07]  /*3ad0*/  PRMT R75, R64, 0x7632, R75 ;  /* 0x00007632404b7816 */ /* 0x000fce000000004b */
        /* <DEDUP_REMOVED lines=23> */
.L_x_783:
[----:B------:R-:W-:Y:S05]  /*3c50*/  BSYNC.RECONVERGENT B0 ;  /* 0x0000000000007941 */ /* 0x000fea0003800200 */
.L_x_782:
[----:B------:R-:W-:Y:S01]  /*3c60*/  IMAD.HI.U32 R160, R160, -0x33333333, RZ ;  /* 0xcccccccda0a07827 */ /* 0x000fe200078e00ff */
[----:B------:R-:W-:Y:S01]  /*3c70*/  SHF.L.U32 R75, R75, 0x10, RZ ;  /* 0x000000104b4b7819 */ /* 0x000fe200000006ff */
[----:B------:R-:W2:Y:S01]  /*3c80*/  LDCU.64 UR22, c[0x0][0x380] ;  /* 0x00007000ff1677ac */ /* 0x000ea20008000a00 */
[----:B01----:R-:W-:Y:S02]  /*3c90*/  SHF.L.U32 R76, R73, 0x10, RZ ;  /* 0x00000010494c7819 */ /* 0x003fe400000006ff */
[----:B------:R-:W-:Y:S01]  /*3ca0*/  LEA.HI R160, R160, -UR9, RZ, 0x19 ;  /* 0x80000009a0a07c11 */ /* 0x000fe2000f8fc8ff */
[----:B------:R-:W0:Y:S01]  /*3cb0*/  LDCU UR9, c[0x0][0x3a0] ;  /* 0x00007400ff0977ac */ /* 0x000e220008000800 */
[----:B------:R-:W-:Y:S02]  /*3cc0*/  SHF.L.U32 R65, R65, 0x10, RZ ;  /* 0x0000001041417819 */ /* 0x000fe400000006ff */
[----:B------:R-:W-:Y:S01]  /*3cd0*/  LEA R70, R160, UR10, 0x3 ;  /* 0x0000000aa0467c11 */ /* 0x000fe2000f8e18ff */
[----:B------:R-:W-:Y:S01]  /*3ce0*/  UISETP.GE.U32.AND UP0, UPT, UR13, UR20, UPT ;  /* 0x000000140d00728c */ /* 0x000fe2000bf06070 */
[----:B------:R-:W-:Y:S01]  /*3cf0*/  SHF.L.U32 R64, R64, 0x10, RZ ;  /* 0x0000001040407819 */ /* 0x000fe200000006ff */
[----:B------:R-:W-:Y:S01]  /*3d00*/  ULOP3.LUT UR4, UR4, 0x1, URZ, 0x3c, !UPT ;  /* 0x0000000104047892 */ /* 0x000fe2000f8e3cff */
[----:B------:R-:W-:Y:S01]  /*3d10*/  SHF.L.U32 R72, R72, 0x10, RZ ;  /* 0x0000001048487819 */ /* 0x000fe200000006ff */
[----:B------:R-:W-:Y:S01]  /*3d20*/  UISETP.GE.AND.EX UP0, UPT, UR5, UR14, UPT, UP0 ;  /* 0x0000000e0500728c */ /* 0x000fe2000bf06300 */
        /* <DEDUP_REMOVED lines=259> */
[----:B------:R-:W-:Y:S01]  /*4d60*/  SHF.L.U32 R71, R66, 0x10, RZ ;  /* 0x0000001042477819 */ /* 0x000fe200000006ff */
[--C-:B------:R-:W-:Y:S01]  /*4d70*/  FFMA.FTZ R11, R11, R75, R76.reuse ;  /* 0x0000004b0b0b7223 */ /* 0x100fe2000001004c */
[----:B------:R-:W-:Y:S01]  /*4d80*/  SHF.L.U32 R66, R67, 0x10, RZ ;  /* 0x0000001043427819 */ /* 0x000fe200000006ff */
[C-C-:B------:R-:W-:Y:S01]  /*4d90*/  FFMA.FTZ R15, R75.reuse, R15, R76.reuse ;  /* 0x0000000f4b0f7223 */ /* 0x140fe2000001004c */
[----:B------:R-:W-:Y:S01]  /*4da0*/  FFMA.FTZ R19, R75, R19, R76 ;  /* 0x000000134b137223 */ /* 0x000fe2000001004c */
[--C-:B------:R-:W-:Y:S01]  /*4db0*/  FFMA.FTZ R0, R0, R64, R71.reuse ;  /* 0x0000004000007223 */ /* 0x100fe20000010047 */
[--C-:B------:R-:W-:Y:S01]  /*4dc0*/  FFMA.FTZ R14, R64, R14, R71.reuse ;  /* 0x0000000e400e7223 */ /* 0x100fe20000010047 */
        /* <DEDUP_REMOVED lines=31> */
[----:B------:R-:W-:Y:S01]  /*4fc0*/  FMUL.FTZ R71, R11, -1.4426950216293334961 ;  /* 0xbfb8aa3b0b477820 */ /* 0x000fe20000410000 */
[----:B------:R-:W-:Y:S01]  /*4fd0*/  FMUL.FTZ R73, R12, -1.4426950216293334961 ;  /* 0xbfb8aa3b0c497820 */ /* 0x000fe20000410000 */
[----:B------:R-:W-:Y:S01]  /*4fe0*/  FMUL.FTZ R77, R14, -1.4426950216293334961 ;  /* 0xbfb8aa3b0e4d7820 */ /* 0x000fe20000410000 */
[C-C-:B------:R-:W-:Y:S01]  /*4ff0*/  FFMA.FTZ R23, R75.reuse, R23, R76.reuse ;  /* 0x000000174b177223 */ /* 0x140fe2000001004c */
[C-C-:B------:R-:W-:Y:S01]  /*5000*/  FFMA.FTZ R27, R75.reuse, R27, R76.reuse ;  /* 0x0000001b4b1b7223 */ /* 0x140fe2000001004c */
[C-C-:B------:R-:W-:Y:S01]  /*5010*/  FFMA.FTZ R31, R75.reuse, R31, R76.reuse ;  /* 0x0000001f4b1f7223 */ /* 0x140fe2000001004c */
[----:B------:R-:W0:Y:S01]  /*5020*/  MUFU.EX2 R71, R71 ;  /* 0x0000004700477308 */ /* 0x000e220000000800 */
[C-C-:B------:R-:W-:Y:S01]  /*5030*/  FFMA.FTZ R35, R75.reuse, R35, R76.reuse ;  /* 0x000000234b237223 */ /* 0x140fe2000001004c */
[C-C-:B------:R-:W-:Y:S01]  /*5040*/  FFMA.FTZ R39, R75.reuse, R39, R76.reuse ;  /* 0x000000274b277223 */ /* 0x140fe2000001004c */
[C-C-:B------:R-:W-:Y:S01]  /*5050*/  FFMA.FTZ R43, R75.reuse, R43, R76.reuse ;  /* 0x0000002b4b2b7223 */ /* 0x140fe2000001004c */
[C-C-:B------:R-:W-:Y:S01]  /*5060*/  FFMA.FTZ R47, R75.reuse, R47, R76.reuse ;  /* 0x0000002f4b2f7223 */ /* 0x140fe2000001004c */
[C-C-:B------:R-:W-:Y:S01]  /*5070*/  FFMA.FTZ R51, R75.reuse, R51, R76.reuse ;  /* 0x000000334b337223 */ /* 0x140fe2000001004c */
[C-C-:B------:R-:W-:Y:S01]  /*5080*/  FFMA.FTZ R55, R75.reuse, R55, R76.reuse ;  /* 0x000000374b377223 */ /* 0x140fe2000001004c */
[C-C-:B------:R-:W-:Y:S01]  /*5090*/  FFMA.FTZ R60, R75.reuse, R60, R76.reuse ;  /* 0x0000003c4b3c7223 */ /* 0x140fe2000001004c */
[----:B------:R-:W1:Y:S01]  /*50a0*/  MUFU.EX2 R73, R73 ;  /* 0x0000004900497308 */ /* 0x000e620000000800 */
[C-C-:B------:R-:W-:Y:S01]  /*50b0*/  FFMA.FTZ R102, R75.reuse, R102, R76.reuse ;  /* 0x000000664b667223 */ /* 0x140fe2000001004c */
[C-C-:B------:R-:W-:Y:S01]  /*50c0*/  FFMA.FTZ R106, R75.reuse, R106, R76.reuse ;  /* 0x0000006a4b6a7223 */ /* 0x140fe2000001004c */
[C-C-:B------:R-:W-:Y:S01]  /*50d0*/  FFMA.FTZ R108, R75.reuse, R108, R76.reuse ;  /* 0x0000006c4b6c7223 */ /* 0x140fe2000001004c */
[C-C-:B------:R-:W-:Y:S01]  /*50e0*/  FFMA.FTZ R110, R75.reuse, R110, R76.reuse ;  /* 0x0000006e4b6e7223 */ /* 0x140fe2000001004c */
[C-C-:B------:R-:W-:Y:S01]  /*50f0*/  FFMA.FTZ R114, R75.reuse, R114, R76.reuse ;  /* 0x000000724b727223 */ /* 0x140fe2000001004c */
[C-C-:B------:R-:W-:Y:S01]  /*5100*/  FFMA.FTZ R118, R75.reuse, R118, R76.reuse ;  /* 0x000000764b767223 */ /* 0x140fe2000001004c */
[C-C-:B------:R-:W-:Y:S01]  /*5110*/  FFMA.FTZ R122, R75.reuse, R122, R76.reuse ;  /* 0x0000007a4b7a7223 */ /* 0x140fe2000001004c */
[--C-:B------:R-:W-:Y:S01]  /*5120*/  FFMA.FTZ R126, R75, R126, R76.reuse ;  /* 0x0000007e4b7e7223 */ /* 0x100fe2000001004c */
[----:B0-----:R-:W-:Y:S01]  /*5130*/  FADD.FTZ R162, R71, 1 ;  /* 0x3f80000047a27421 */ /* 0x001fe20000010000 */
[C-C-:B------:R-:W-:Y:S01]  /*5140*/  FFMA.FTZ R130, R75.reuse, R130, R76.reuse ;  /* 0x000000824b827223 */ /* 0x140fe2000001004c */
[C-C-:B------:R-:W-:Y:S01]  /*5150*/  FFMA.FTZ R134, R75.reuse, R134, R76.reuse ;  /* 0x000000864b867223 */ /* 0x140fe2000001004c */
[C-C-:B------:R-:W-:Y:S01]  /*5160*/  FFMA.FTZ R138, R75.reuse, R138, R76.reuse ;  /* 0x0000008a4b8a7223 */ /* 0x140fe2000001004c */
[C-C-:B------:R-:W-:Y:S01]  /*5170*/  FFMA.FTZ R142, R75.reuse, R142, R76.reuse ;  /* 0x0000008e4b8e7223 */ /* 0x140fe2000001004c */
[C-C-:B------:R-:W-:Y:S01]  /*5180*/  FFMA.FTZ R88, R75.reuse, R88, R76.reuse ;  /* 0x000000584b587223 */ /* 0x140fe2000001004c */
[C-C-:B------:R-:W-:Y:S01]  /*5190*/  FFMA.FTZ R90, R75.reuse, R90, R76.reuse ;  /* 0x0000005a4b5a7223 */ /* 0x140fe2000001004c */
[--C-:B------:R-:W-:Y:S01]  /*51a0*/  FFMA.FTZ R92, R75, R92, R76.reuse ;  /* 0x0000005c4b5c7223 */ /* 0x100fe2000001004c */
[----:B-1----:R-:W-:Y:S01]  /*51b0*/  FADD.FTZ R163, R73, 1 ;  /* 0x3f80000049a37421 */ /* 0x002fe20000010000 */
[C-C-:B------:R-:W-:Y:S01]  /*51c0*/  FFMA.FTZ R94, R75.reuse, R94, R76.reuse ;  /* 0x0000005e4b5e7223 */ /* 0x140fe2000001004c */
[C-C-:B------:R-:W-:Y:S01]  /*51d0*/  FFMA.FTZ R96, R75.reuse, R96, R76.reuse ;  /* 0x000000604b607223 */ /* 0x140fe2000001004c */
[C-C-:B------:R-:W-:Y:S01]  /*51e0*/  FFMA.FTZ R98, R75.reuse, R98, R76.reuse ;  /* 0x000000624b627223 */ /* 0x140fe2000001004c */
[----:B------:R-:W-:Y:S01]  /*51f0*/  FFMA.FTZ R100, R75, R100, R76 ;  /* 0x000000644b647223 */ /* 0x000fe2000001004c */
[----:B------:R-:W0:Y:S01]  /*5200*/  MUFU.RCP R162, R162 ;  /* 0x000000a200a27308 */ /* 0x000e220000001000 */
[C-C-:B------:R-:W-:Y:S01]  /*5210*/  FFMA.FTZ R75, R65.reuse, R52, R66.reuse ;  /* 0x00000034414b7223 */ /* 0x140fe20000010042 */
[----:B------:R-:W-:Y:S01]  /*5220*/  SHF.L.U32 R67, R74, 0x10, RZ ;  /* 0x000000104a437819 */ /* 0x000fe200000006ff */
[----:B------:R-:W-:Y:S01]  /*5230*/  FMUL.FTZ R64, R0, -1.4426950216293334961 ;  /* 0xbfb8aa3b00407820 */ /* 0x000fe20000410000 */
[C-C-:B------:R-:W-:Y:S01]  /*5240*/  FFMA.FTZ R74, R65.reuse, R28, R66.reuse ;  /* 0x0000001c414a7223 */ /* 0x140fe20000010042 */
[----:B------:R-:W-:Y:S01]  /*5250*/  FMUL.FTZ R79, R18, -1.4426950216293334961 ;  /* 0xbfb8aa3b124f7820 */ /* 0x000fe20000410000 */
[--C-:B------:R-:W-:Y:S01]  /*5260*/  FFMA.FTZ R16, R65, R16, R66.reuse ;  /* 0x0000001041107223 */ /* 0x100fe20000010042 */
[--C-:B------:R-:W-:Y:S01]  /*5270*/  FFMA.FTZ R13, R13, R72, R67.reuse ;  /* 0x000000480d0d7223 */ /* 0x100fe20000010043 */
[----:B------:R-:W1:Y:S01]  /*5280*/  MUFU.RCP R163, R163 ;  /* 0x000000a300a37308 */ /* 0x000e620000001000 */
[--C-:B------:R-:W-:Y:S01]  /*5290*/  FFMA.FTZ R17, R72, R17, R67.reuse ;  /* 0x0000001148117223 */ /* 0x100fe20000010043 */
[--C-:B------:R-:W-:Y:S01]  /*52a0*/  FFMA.FTZ R20, R65, R20, R66.reuse ;  /* 0x0000001441147223 */ /* 0x100fe20000010042 */
[----:B------:R-:W-:Y:S01]  /*52b0*/  FMUL.FTZ R76, R13, -1.4426950216293334961 ;  /* 0xbfb8aa3b0d4c7820 */ /* 0x000fe20000410000 */
[--C-:B------:R-:W-:Y:S01]  /*52c0*/  FFMA.FTZ R24, R65, R24, R66.reuse ;  /* 0x0000001841187223 */ /* 0x100fe20000010042 */
[----:B------:R-:W-:Y:S01]  /*52d0*/  FMUL.FTZ R78, R17, -1.4426950216293334961 ;  /* 0xbfb8aa3b114e7820 */ /* 0x000fe20000410000 */
[C-C-:B------:R-:W-:Y:S01]  /*52e0*/  FFMA.FTZ R32, R65.reuse, R32, R66.reuse ;  /* 0x0000002041207223 */ /* 0x140fe20000010042 */
[--C-:B------:R-:W-:Y:S01]  /*52f0*/  FFMA.FTZ R36, R65, R36, R66.reuse ;  /* 0x0000002441247223 */ /* 0x100fe20000010042 */
[----:B------:R-:W3:Y:S01]  /*5300*/  MUFU.EX2 R52, R77 ;  /* 0x0000004d00347308 */ /* 0x000ee20000000800 */
[----:B0-----:R-:W-:Y:S01]  /*5310*/  FMUL.FTZ R73, R11, R162 ;  /* 0x000000a20b497220 */ /* 0x001fe20000410000 */
[C-C-:B------:R-:W-:Y:S01]  /*5320*/  FFMA.FTZ R40, R65.reuse, R40, R66.reuse ;  /* 0x0000002841287223 */ /* 0x140fe20000010042 */
[C-C-:B------:R-:W-:Y:S01]  /*5330*/  FFMA.FTZ R44, R65.reuse, R44, R66.reuse ;  /* 0x0000002c412c7223 */ /* 0x140fe20000010042 */
[C-C-:B------:R-:W-:Y:S01]  /*5340*/  FFMA.FTZ R48, R65.reuse, R48, R66.reuse ;  /* 0x0000003041307223 */ /* 0x140fe20000010042 */
[C-C-:B------:R-:W-:Y:S01]  /*5350*/  FFMA.FTZ R56, R65.reuse, R56, R66.reuse ;  /* 0x0000003841387223 */ /* 0x140fe20000010042 */
[C-C-:B------:R-:W-:Y:S01]  /*5360*/  FFMA.FTZ R59, R65.reuse, R59, R66.reuse ;  /* 0x0000003b413b7223 */ /* 0x140fe20000010042 */
[C-C-:B------:R-:W-:Y:S01]  /*5370*/  FFMA.FTZ R63, R65.reuse, R63, R66.reuse ;  /* 0x0000003f413f7223 */ /* 0x140fe20000010042 */
[----:B------:R-:W0:Y:S01]  /*5380*/  MUFU.EX2 R64, R64 ;  /* 0x0000004000407308 */ /* 0x000e220000000800 */
[----:B-1----:R-:W-:Y:S01]  /*5390*/  FMUL.FTZ R162, R12, R163 ;  /* 0x000000a30ca27220 */ /* 0x002fe20000410000 */
[C-C-:B------:R-:W-:Y:S01]  /*53a0*/  FFMA.FTZ R105, R65.reuse, R105, R66.reuse ;  /* 0x0000006941697223 */ /* 0x140fe20000010042 */
[C-C-:B------:R-:W-:Y:S01]  /*53b0*/  FFMA.FTZ R69, R65.reuse, R69, R66.reuse ;  /* 0x0000004541457223 */ /* 0x140fe20000010042 */
[C-C-:B------:R-:W-:Y:S01]  /*53c0*/  FFMA.FTZ R113, R65.reuse, R113, R66.reuse ;  /* 0x0000007141717223 */ /* 0x140fe20000010042 */
[C-C-:B------:R-:W-:Y:S01]  /*53d0*/  FFMA.FTZ R117, R65.reuse, R117, R66.reuse ;  /* 0x0000007541757223 */ /* 0x140fe20000010042 */
[C-C-:B------:R-:W-:Y:S01]  /*53e0*/  FFMA.FTZ R121, R65.reuse, R121, R66.reuse ;  /* 0x0000007941797223 */ /* 0x140fe20000010042 */
[C-C-:B------:R-:W-:Y:S01]  /*53f0*/  FFMA.FTZ R125, R65.reuse, R125, R66.reuse ;  /* 0x0000007d417d7223 */ /* 0x140fe20000010042 */
[----:B------:R-:W1:Y:S01]  /*5400*/  MUFU.EX2 R28, R76 ;  /* 0x0000004c001c7308 */ /* 0x000e620000000800 */
[----:B---3--:R-:W-:Y:S01]  /*5410*/  FADD.FTZ R163, R52, 1 ;  /* 0x3f80000034a37421 */ /* 0x008fe20000010000 */
        /* <DEDUP_REMOVED lines=13> */
[----:B------:R-:W3:Y:S01]  /*54f0*/  MUFU.RCP R163, R163 ;  /* 0x000000a300a37308 */ /* 0x000ee20000001000 */
[----:B0-----:R-:W-:Y:S01]  /*5500*/  FADD.FTZ R165, R64, 1 ;  /* 0x3f80000040a57421 */ /* 0x001fe20000010000 */
[----:B------:R-:W-:Y:S01]  /*5510*/  FMUL.FTZ R77, R16, -1.4426950216293334961 ;  /* 0xbfb8aa3b104d7820 */ /* 0x000fe20000410000 */
[----:B-1----:R-:W-:Y:S01]  /*5520*/  FADD.FTZ R164, R28, 1 ;  /* 0x3f8000001ca47421 */ /* 0x002fe20000010000 */
[----:B------:R-:W-:Y:S01]  /*5530*/  FMUL.FTZ R80, R19, -1.4426950216293334961 ;  /* 0xbfb8aa3b13507820 */ /* 0x000fe20000410000 */
[C-C-:B------:R-:W-:Y:S01]  /*5540*/  FFMA.FTZ R21, R72.reuse, R21, R67.reuse ;  /* 0x0000001548157223 */ /* 0x140fe20000010043 */
[--C-:B------:R-:W-:Y:S01]  /*5550*/  FFMA.FTZ R66, R72, R53, R67.reuse ;  /* 0x0000003548427223 */ /* 0x100fe20000010043 */
[----:B------:R-:W-:Y:S01]  /*5560*/  FMUL.FTZ R81, R22, -1.4426950216293334961 ;  /* 0xbfb8aa3b16517820 */ /* 0x000fe20000410000 */
[----:B------:R-:W-:Y:S01]  /*5570*/  MUFU.EX2 R78, R78 ;  /* 0x0000004e004e7308 */ /* 0x000fe20000000800 */
[C-C-:B------:R-:W-:Y:S01]  /*5580*/  FFMA.FTZ R25, R72.reuse, R25, R67.reuse ;  /* 0x0000001948197223 */ /* 0x140fe20000010043 */
[C-C-:B------:R-:W-:Y:S01]  /*5590*/  FFMA.FTZ R33, R72.reuse, R33, R67.reuse ;  /* 0x0000002148217223 */ /* 0x140fe20000010043 */
[C-C-:B------:R-:W-:Y:S01]  /*55a0*/  FFMA.FTZ R37, R72.reuse, R37, R67.reuse ;  /* 0x0000002548257223 */ /* 0x140fe20000010043 */
[C-C-:B------:R-:W-:Y:S01]  /*55b0*/  FFMA.FTZ R41, R72.reuse, R41, R67.reuse ;  /* 0x0000002948297223 */ /* 0x140fe20000010043 */
[C-C-:B------:R-:W-:Y:S01]  /*55c0*/  FFMA.FTZ R45, R72.reuse, R45, R67.reuse ;  /* 0x0000002d482d7223 */ /* 0x140fe20000010043 */
[C-C-:B------:R-:W-:Y:S01]  /*55d0*/  FFMA.FTZ R49, R72.reuse, R49, R67.reuse ;  /* 0x0000003148317223 */ /* 0x140fe20000010043 */
[--C-:B------:R-:W-:Y:S01]  /*55e0*/  FFMA.FTZ R58, R72, R58, R67.reuse ;  /* 0x0000003a483a7223 */ /* 0x100fe20000010043 */
[----:B------:R-:W0:Y:S01]  /*55f0*/  MUFU.EX2 R29, R79 ;  /* 0x0000004f001d7308 */ /* 0x000e220000000800 */
[----:B---3--:R-:W-:Y:S01]  /*5600*/  FMUL.FTZ R52, R14, R163 ;  /* 0x000000a30e347220 */ /* 0x008fe20000410000 */
[C-C-:B------:R-:W-:Y:S01]  /*5610*/  FFMA.FTZ R61, R72.reuse, R61, R67.reuse ;  /* 0x0000003d483d7223 */ /* 0x140fe20000010043 */
[C-C-:B------:R-:W-:Y:S01]  /*5620*/  FFMA.FTZ R104, R72.reuse, R104, R67.reuse ;  /* 0x0000006848687223 */ /* 0x140fe20000010043 */
[C-C-:B------:R-:W-:Y:S01]  /*5630*/  FFMA.FTZ R107, R72.reuse, R107, R67.reuse ;  /* 0x0000006b486b7223 */ /* 0x140fe20000010043 */
[C-C-:B------:R-:W-:Y:S01]  /*5640*/  FFMA.FTZ R109, R72.reuse, R109, R67.reuse ;  /* 0x0000006d486d7223 */ /* 0x140fe20000010043 */
[C-C-:B------:R-:W-:Y:S01]  /*5650*/  FFMA.FTZ R112, R72.reuse, R112, R67.reuse ;  /* 0x0000007048707223 */ /* 0x140fe20000010043 */
[C-C-:B------:R-:W-:Y:S01]  /*5660*/  FFMA.FTZ R116, R72.reuse, R116, R67.reuse ;  /* 0x0000007448747223 */ /* 0x140fe20000010043 */
[----:B------:R-:W1:Y:S01]  /*5670*/  MUFU.RCP R165, R165 ;  /* 0x000000a500a57308 */ /* 0x000e620000001000 */
[C-C-:B------:R-:W-:Y:S01]  /*5680*/  FFMA.FTZ R120, R72.reuse, R120, R67.reuse ;  /* 0x0000007848787223 */ /* 0x140fe20000010043 */
[C-C-:B------:R-:W-:Y:S01]  /*5690*/  FFMA.FTZ R124, R72.reuse, R124, R67.reuse ;  /* 0x0000007c487c7223 */ /* 0x140fe20000010043 */
[C-C-:B------:R-:W-:Y:S01]  /*56a0*/  FFMA.FTZ R128, R72.reuse, R128, R67.reuse ;  /* 0x0000008048807223 */ /* 0x140fe20000010043 */
[C-C-:B------:R-:W-:Y:S01]  /*56b0*/  FFMA.FTZ R132, R72.reuse, R132, R67.reuse ;  /* 0x0000008448847223 */ /* 0x140fe20000010043 */
[C-C-:B------:R-:W-:Y:S01]  /*56c0*/  FFMA.FTZ R136, R72.reuse, R136, R67.reuse ;  /* 0x0000008848887223 */ /* 0x140fe20000010043 */
[C-C-:B------:R-:W-:Y:S01]  /*56d0*/  FFMA.FTZ R140, R72.reuse, R140, R67.reuse ;  /* 0x0000008c488c7223 */ /* 0x140fe20000010043 */
[C-C-:B------:R-:W-:Y:S01]  /*56e0*/  FFMA.FTZ R144, R72.reuse, R144, R67.reuse ;  /* 0x0000009048907223 */ /* 0x140fe20000010043 */
[----:B------:R-:W3:Y:S01]  /*56f0*/  MUFU.EX2 R77, R77 ;  /* 0x0000004d004d7308 */ /* 0x000ee20000000800 */
[----:B0-----:R-:W-:Y:S01]  /*5700*/  FADD.FTZ R163, R29, 1 ;  /* 0x3f8000001da37421 */ /* 0x001fe20000010000 */
[C-C-:B------:R-:W-:Y:S01]  /*5710*/  FFMA.FTZ R89, R72.reuse, R89, R67.reuse ;  /* 0x0000005948597223 */ /* 0x140fe20000010043 */
[C-C-:B------:R-:W-:Y:S01]  /*5720*/  FFMA.FTZ R91, R72.reuse, R91, R67.reuse ;  /* 0x0000005b485b7223 */ /* 0x140fe20000010043 */
[C-C-:B------:R-:W-:Y:S01]  /*5730*/  FFMA.FTZ R93, R72.reuse, R93, R67.reuse ;  /* 0x0000005d485d7223 */ /* 0x140fe20000010043 */
[C-C-:B------:R-:W-:Y:S01]  /*5740*/  FFMA.FTZ R95, R72.reuse, R95, R67.reuse ;  /* 0x0000005f485f7223 */ /* 0x140fe20000010043 */
[C-C-:B------:R-:W-:Y:S01]  /*5750*/  FFMA.FTZ R97, R72.reuse, R97, R67.reuse ;  /* 0x0000006148617223 */ /* 0x140fe20000010043 */
[C-C-:B------:R-:W-:Y:S01]  /*5760*/  FFMA.FTZ R99, R72.reuse, R99, R67.reuse ;  /* 0x0000006348637223 */ /* 0x140fe20000010043 */
[----:B------:R0:W4:Y:S01]  /*5770*/  MUFU.RCP R28, R164 ;  /* 0x000000a4001c7308 */ /* 0x0001220000001000 */
[----:B------:R-:W-:Y:S01]  /*5780*/  FFMA.FTZ R161, R72, R70, R67 ;  /* 0x0000004648a17223 */ /* 0x000fe20000010043 */
[----:B------:R-:W-:Y:S01]  /*5790*/  FMUL.FTZ R101, R23, -1.4426950216293334961 ;  /* 0xbfb8aa3b17657820 */ /* 0x000fe20000410000 */
[----:B------:R-:W-:Y:S01]  /*57a0*/  FMUL.FTZ R67, R24, -1.4426950216293334961 ;  /* 0xbfb8aa3b18437820 */ /* 0x000fe20000410000 */
[----:B------:R-:W-:Y:S01]  /*57b0*/  FMUL.FTZ R160, R26, -1.4426950216293334961 ;  /* 0xbfb8aa3b1aa07820 */ /* 0x000fe20000410000 */
[----:B------:R-:W-:Y:S01]  /*57c0*/  FMUL.FTZ R83, R27, -1.4426950216293334961 ;  /* 0xbfb8aa3b1b537820 */ /* 0x000fe20000410000 */
[----:B------:R-:W-:Y:S01]  /*57d0*/  FMUL.FTZ R87, R74, -1.4426950216293334961 ;  /* 0xbfb8aa3b4a577820 */ /* 0x000fe20000410000 */
[----:B-1----:R-:W-:Y:S01]  /*57e0*/  FMUL.FTZ R71, R0, R165 ;  /* 0x000000a500477220 */ /* 0x002fe20000410000 */
[----:B------:R1:W-:Y:S01]  /*57f0*/  MUFU.EX2 R53, R80 ;  /* 0x0000005000357308 */ /* 0x0003e20000000800 */
[----:B0-----:R-:W-:Y:S01]  /*5800*/  FADD.FTZ R164, R78, 1 ;  /* 0x3f8000004ea47421 */ /* 0x001fe20000010000 */
[----:B---3--:R-:W-:Y:S01]  /*5810*/  FADD.FTZ R165, R77, 1 ;  /* 0x3f8000004da57421 */ /* 0x008fe20000010000 */
[----:B------:R-:W-:Y:S01]  /*5820*/  FMUL.FTZ R70, R25, -1.4426950216293334961 ;  /* 0xbfb8aa3b19467820 */ /* 0x000fe20000410000 */
[----:B------:R-:W-:Y:S01]  /*5830*/  FMUL.FTZ R85, R65, -1.4426950216293334961 ;  /* 0xbfb8aa3b41557820 */ /* 0x000fe20000410000 */
[----:B------:R-:W-:Y:S01]  /*5840*/  FMUL.FTZ R84, R30, -1.4426950216293334961 ;  /* 0xbfb8aa3b1e547820 */ /* 0x000fe20000410000 */
[----:B------:R-:W-:Y:S01]  /*5850*/  FMUL.FTZ R86, R31, -1.4426950216293334961 ;  /* 0xbfb8aa3b1f567820 */ /* 0x000fe20000410000 */
[----:B------:R-:W-:Y:S01]  /*5860*/  FMUL.FTZ R72, R32, -1.4426950216293334961 ;  /* 0xbfb8aa3b20487820 */ /* 0x000fe20000410000 */
[----:B------:R-:W0:Y:S01]  /*5870*/  MUFU.EX2 R81, R81 ;  /* 0x0000005100517308 */ /* 0x000e220000000800 */
[----:B-1----:R-:W-:Y:S01]  /*5880*/  FMUL.FTZ R80, R21, -1.4426950216293334961 ;  /* 0xbfb8aa3b15507820 */ /* 0x002fe20000410000 */
[----:B------:R-:W-:Y:S01]  /*5890*/  FMUL.FTZ R76, R15, -1.4426950216293334961 ;  /* 0xbfb8aa3b0f4c7820 */ /* 0x000fe20000410000 */
[----:B------:R-:W-:Y:S01]  /*58a0*/  FMUL.FTZ R82, R33, -1.4426950216293334961 ;  /* 0xbfb8aa3b21527820 */ /* 0x000fe20000410000 */
[----:B------:R-:W-:Y:S01]  /*58b0*/  FMUL.FTZ R11, R36, -1.4426950216293334961 ;  /* 0xbfb8aa3b240b7820 */ /* 0x000fe20000410000 */
[----:B------:R-:W-:Y:S01]  /*58c0*/  FMUL.FTZ R79, R20, -1.4426950216293334961 ;  /* 0xbfb8aa3b144f7820 */ /* 0x000fe20000410000 */
[----:B------:R-:W-:Y:S01]  /*58d0*/  FMUL.FTZ R0, R35, -1.4426950216293334961 ;  /* 0xbfb8aa3b23007820 */ /* 0x000fe20000410000 */
[----:B------:R-:W-:Y:S01]  /*58e0*/  FMUL.FTZ R64, R34, -1.4426950216293334961 ;  /* 0xbfb8aa3b22407820 */ /* 0x000fe20000410000 */
[----:B------:R-:W1:Y:S01]  /*58f0*/  MUFU.RCP R164, R164 ;  /* 0x000000a400a47308 */ /* 0x000e620000001000 */
[----:B------:R-:W-:Y:S01]  /*5900*/  FMUL.FTZ R12, R37, -1.4426950216293334961 ;  /* 0xbfb8aa3b250c7820 */ /* 0x000fe20000410000 */
[----:B------:R-:W-:Y:S01]  /*5910*/  FMUL.FTZ R14, R39, -1.4426950216293334961 ;  /* 0xbfb8aa3b270e7820 */ /* 0x000fe20000410000 */
[----:B----4-:R-:W-:Y:S01]  /*5920*/  FMUL.FTZ R28, R13, R28 ;  /* 0x0000001c0d1c7220 */ /* 0x010fe20000410000 */
[----:B------:R-:W-:-:S04]  /*5930*/  FMUL.FTZ R13, R38, -1.4426950216293334961 ;  /* 0xbfb8aa3b260d7820 */ /* 0x000fc80000410000 */
[----:B------:R-:W-:Y:S01]  /*5940*/  MUFU.RCP R163, R163 ;  /* 0x000000a300a37308 */ /* 0x000fe20000001000 */
[----:B0-----:R-:W-:-:S07]  /*5950*/  FADD.FTZ R81, R81, 1 ;  /* 0x3f80000051517421 */ /* 0x001fce0000010000 */
[----:B------:R-:W-:Y:S01]  /*5960*/  MUFU.EX2 R80, R80 ;  /* 0x0000005000507308 */ /* 0x000fe20000000800 */
[----:B-1----:R-:W-:Y:S01]  /*5970*/  FMUL.FTZ R29, R17, R164 ;  /* 0x000000a4111d7220 */ /* 0x002fe20000410000 */
[----:B------:R-:W-:-:S06]  /*5980*/  FMUL.FTZ R17, R42, -1.4426950216293334961 ;  /* 0xbfb8aa3b2a117820 */ /* 0x000fcc0000410000 */
[----:B------:R-:W0:Y:S08]  /*5990*/  MUFU.EX2 R101, R101 ;  /* 0x0000006500657308 */ /* 0x000e300000000800 */
[----:B------:R-:W-:Y:S08]  /*59a0*/  MUFU.EX2 R67, R67 ;  /* 0x0000004300437308 */ /* 0x000ff00000000800 */
[----:B------:R-:W-:Y:S01]  /*59b0*/  MUFU.EX2 R160, R160 ;  /* 0x000000a000a07308 */ /* 0x000fe20000000800 */
[----:B0-----:R-:W-:-:S07]  /*59c0*/  FADD.FTZ R164, R101, 1 ;  /* 0x3f80000065a47421 */ /* 0x001fce0000010000 */
[----:B------:R-:W-:Y:S08]  /*59d0*/  MUFU.EX2 R83, R83 ;  /* 0x0000005300537308 */ /* 0x000ff00000000800 */
[----:B------:R-:W-:Y:S08]  /*59e0*/  MUFU.EX2 R87, R87 ;  /* 0x0000005700577308 */ /* 0x000ff00000000800 */
[----:B------:R0:W1:Y:S08]  /*59f0*/  MUFU.RCP R77, R165 ;  /* 0x000000a5004d7308 */ /* 0x0000700000001000 */
[----:B------:R-:W-:Y:S01]  /*5a00*/  MUFU.RCP R81, R81 ;  /* 0x0000005100517308 */ /* 0x000fe20000001000 */
[----:B0-----:R-:W-:Y:S01]  /*5a10*/  FADD.FTZ R165, R53, 1 ;  /* 0x3f80000035a57421 */ /* 0x001fe20000010000 */
[----:B------:R-:W-:Y:S01]  /*5a20*/  FMUL.FTZ R53, R18, R163 ;  /* 0x000000a312357220 */ /* 0x000fe20000410000 */
[----:B------:R-:W-:Y:S01]  /*5a30*/  FADD.FTZ R163, R80, 1 ;  /* 0x3f80000050a37421 */ /* 0x000fe20000010000 */
[----:B------:R-:W-:-:S04]  /*5a40*/  FMUL.FTZ R18, R43, -1.4426950216293334961 ;  /* 0xbfb8aa3b2b127820 */ /* 0x000fc80000410000 */
[----:B------:R0:W3:Y:S01]  /*5a50*/  MUFU.RCP R78, R165 ;  /* 0x000000a5004e7308 */ /* 0x0000e20000001000 */
[----:B-1----:R-:W-:Y:S01]  /*5a60*/  FMUL.FTZ R77, R16, R77 ;  /* 0x0000004d104d7220 */ /* 0x002fe20000410000 */
[----:B------:R-:W-:-:S04]  /*5a70*/  FMUL.FTZ R16, R41, -1.4426950216293334961 ;  /* 0xbfb8aa3b29107820 */ /* 0x000fc80000410000 */
[----:B------:R-:W-:Y:S02]  /*5a80*/  F2FP.BF16.F32.PACK_AB R29, R29, R77 ;  /* 0x0000004d1d1d723e */ /* 0x000fe400000010ff */
[----:B------:R1:W4:Y:S01]  /*5a90*/  MUFU.RCP R80, R163 ;  /* 0x000000a300507308 */ /* 0x0003220000001000 */
[----:B0-----:R-:W-:-:S07]  /*5aa0*/  FADD.FTZ R165, R67, 1 ;  /* 0x3f80000043a57421 */ /* 0x001fce0000010000 */
[----:B------:R0:W5:Y:S01]  /*5ab0*/  MUFU.RCP R101, R165 ;  /* 0x000000a500657308 */ /* 0x0001620000001000 */
[----:B-1----:R-:W-:Y:S01]  /*5ac0*/  FADD.FTZ R163, R87, 1 ;  /* 0x3f80000057a37421 */ /* 0x002fe20000010000 */
[----:B------:R-:W-:Y:S01]  /*5ad0*/  FMUL.FTZ R87, R75, -1.4426950216293334961 ;  /* 0xbfb8aa3b4b577820 */ /* 0x000fe20000410000 */
[----:B---3--:R-:W-:Y:S01]  /*5ae0*/  FMUL.FTZ R78, R19, R78 ;  /* 0x0000004e134e7220 */ /* 0x008fe20000410000 */
[----:B------:R-:W-:-:S04]  /*5af0*/  FMUL.FTZ R19, R44, -1.4426950216293334961 ;  /* 0xbfb8aa3b2c137820 */ /* 0x000fc80000410000 */
[----:B------:R-:W1:Y:S01]  /*5b00*/  MUFU.RCP R164, R164 ;  /* 0x000000a400a47308 */ /* 0x000e620000001000 */
[----:B0-----:R-:W-:Y:S01]  /*5b10*/  FADD.FTZ R165, R160, 1 ;  /* 0x3f800000a0a57421 */ /* 0x001fe20000010000 */
[----:B------:R-:W-:Y:S01]  /*5b20*/  FADD.FTZ R160, R83, 1 ;  /* 0x3f80000053a07421 */ /* 0x000fe20000010000 */
[----:B----4-:R-:W-:Y:S01]  /*5b30*/  FMUL.FTZ R67, R21, R80 ;  /* 0x0000005015437220 */ /* 0x010fe20000410000 */
[----:B------:R-:W-:Y:S01]  /*5b40*/  FMUL.FTZ R80, R22, R81 ;  /* 0x0000005116507220 */ /* 0x000fe20000410000 */
[----:B------:R-:W-:Y:S01]  /*5b50*/  FMUL.FTZ R21, R46, -1.4426950216293334961 ;  /* 0xbfb8aa3b2e157820 */ /* 0x000fe20000410000 */
[----:B------:R-:W-:Y:S01]  /*5b60*/  FMUL.FTZ R22, R47, -1.4426950216293334961 ;  /* 0xbfb8aa3b2f167820 */ /* 0x000fe20000410000 */
[----:B------:R-:W-:Y:S01]  /*5b70*/  F2FP.BF16.F32.PACK_AB R78, R78, R53 ;  /* 0x000000354e4e723e */ /* 0x000fe200000010ff */
[----:B------:R-:W0:Y:S01]  /*5b80*/  MUFU.EX2 R70, R70 ;  /* 0x0000004600467308 */ /* 0x000e220000000800 */
[----:B-----5:R-:W-:Y:S01]  /*5b90*/  FMUL.FTZ R101, R24, R101 ;  /* 0x0000006518657220 */ /* 0x020fe20000410000 */
[----:B------:R-:W-:-:S06]  /*5ba0*/  FMUL.FTZ R24, R49, -1.4426950216293334961 ;  /* 0xbfb8aa3b31187820 */ /* 0x000fcc0000410000 */
[----:B------:R-:W-:Y:S01]  /*5bb0*/  MUFU.EX2 R85, R85 ;  /* 0x0000005500557308 */ /* 0x000fe20000000800 */
[----:B-1----:R-:W-:Y:S01]  /*5bc0*/  FMUL.FTZ R81, R23, R164 ;  /* 0x000000a417517220 */ /* 0x002fe20000410000 */
[----:B------:R-:W-:-:S04]  /*5bd0*/  FMUL.FTZ R23, R48, -1.4426950216293334961 ;  /* 0xbfb8aa3b30177820 */ /* 0x000fc80000410000 */
[----:B------:R-:W-:Y:S02]  /*5be0*/  F2FP.BF16.F32.PACK_AB R80, R81, R80 ;  /* 0x000000505150723e */ /* 0x000fe400000010ff */
[----:B------:R-:W-:Y:S01]  /*5bf0*/  MUFU.EX2 R84, R84 ;  /* 0x0000005400547308 */ /* 0x000fe20000000800 */
[----:B0-----:R-:W-:-:S07]  /*5c00*/  FADD.FTZ R164, R70, 1 ;  /* 0x3f80000046a47421 */ /* 0x001fce0000010000 */
[----:B------:R-:W0:Y:S08]  /*5c10*/  MUFU.RCP R160, R160 ;  /* 0x000000a000a07308 */ /* 0x000e300000001000 */
[----:B------:R-:W1:Y:S08]  /*5c20*/  MUFU.EX2 R86, R86 ;  /* 0x0000005600567308 */ /* 0x000e700000000800 */
[----:B------:R-:W3:Y:S01]  /*5c30*/  MUFU.RCP R163, R163 ;  /* 0x000000a300a37308 */ /* 0x000ee20000001000 */
[----:B0-----:R-:W-:-:S07]  /*5c40*/  FMUL.FTZ R27, R27, R160 ;  /* 0x000000a01b1b7220 */ /* 0x001fce0000410000 */
[----:B------:R-:W0:Y:S01]  /*5c50*/  MUFU.EX2 R72, R72 ;  /* 0x0000004800487308 */ /* 0x000e220000000800 */
[----:B-1----:R-:W-:-:S07]  /*5c60*/  FADD.FTZ R86, R86, 1 ;  /* 0x3f80000056567421 */ /* 0x002fce0000010000 */
[----:B------:R-:W1:Y:S01]  /*5c70*/  MUFU.EX2 R76, R76 ;  /* 0x0000004c004c7308 */ /* 0x000e620000000800 */
[----:B---3--:R-:W-:Y:S01]  /*5c80*/  FMUL.FTZ R160, R74, R163 ;  /* 0x000000a34aa07220 */ /* 0x008fe20000410000 */
[----:B------:R-:W-:-:S06]  /*5c90*/  FMUL.FTZ R74, R66, -1.4426950216293334961 ;  /* 0xbfb8aa3b424a7820 */ /* 0x000fcc0000410000 */
[----:B------:R3:W4:Y:S01]  /*5ca0*/  MUFU.RCP R70, R164 ;  /* 0x000000a400467308 */ /* 0x0007220000001000 */
[----:B0-----:R-:W-:-:S07]  /*5cb0*/  FADD.FTZ R163, R72, 1 ;  /* 0x3f80000048a37421 */ /* 0x001fce0000010000 */
[----:B------:R-:W-:Y:S01]  /*5cc0*/  MUFU.RCP R86, R86 ;  /* 0x0000005600567308 */ /* 0x000fe20000001000 */
[----:B---3--:R-:W-:Y:S01]  /*5cd0*/  FADD.FTZ R164, R85, 1 ;  /* 0x3f80000055a47421 */ /* 0x008fe20000010000 */
[----:B------:R-:W-:Y:S01]  /*5ce0*/  FADD.FTZ R85, R84, 1 ;  /* 0x3f80000054557421 */ /* 0x000fe20000010000 */
[----:B-1----:R-:W-:-:S05]  /*5cf0*/  FADD.FTZ R76, R76, 1 ;  /* 0x3f8000004c4c7421 */ /* 0x002fca0000010000 */
[----:B------:R-:W0:Y:S01]  /*5d00*/  MUFU.RCP R85, R85 ;  /* 0x0000005500557308 */ /* 0x000e220000001000 */
[----:B----4-:R-:W-:Y:S01]  /*5d10*/  FMUL.FTZ R70, R25, R70 ;  /* 0x0000004619467220 */ /* 0x010fe20000410000 */
[----:B------:R-:W-:-:S04]  /*5d20*/  FMUL.FTZ R25, R50, -1.4426950216293334961 ;  /* 0xbfb8aa3b32197820 */ /* 0x000fc80000410000 */
[----:B------:R-:W-:Y:S02]  /*5d30*/  F2FP.BF16.F32.PACK_AB R81, R70, R101 ;  /* 0x000000654651723e */ /* 0x000fe400000010ff */
[----:B------:R-:W1:Y:S08]  /*5d40*/  MUFU.EX2 R82, R82 ;  /* 0x0000005200527308 */ /* 0x000e700000000800 */
[----:B------:R-:W3:Y:S01]  /*5d50*/  MUFU.RCP R163, R163 ;  /* 0x000000a300a37308 */ /* 0x000ee20000001000 */
[----:B0-----:R-:W-:Y:S01]  /*5d60*/  FMUL.FTZ R84, R30, R85 ;  /* 0x000000551e547220 */ /* 0x001fe20000410000 */
[----:B------:R-:W-:Y:S01]  /*5d70*/  FMUL.FTZ R85, R31, R86 ;  /* 0x000000561f557220 */ /* 0x000fe20000410000 */
[----:B------:R-:W-:Y:S01]  /*5d80*/  FMUL.FTZ R30, R55, -1.4426950216293334961 ;  /* 0xbfb8aa3b371e7820 */ /* 0x000fe20000410000 */
[----:B------:R-:W-:-:S04]  /*5d90*/  FMUL.FTZ R31, R56, -1.4426950216293334961 ;  /* 0xbfb8aa3b381f7820 */ /* 0x000fc80000410000 */
[----:B------:R-:W0:Y:S01]  /*5da0*/  MUFU.EX2 R11, R11 ;  /* 0x0000000b000b7308 */ /* 0x000e220000000800 */
[----:B-1----:R-:W-:-:S07]  /*5db0*/  FADD.FTZ R82, R82, 1 ;  /* 0x3f80000052527421 */ /* 0x002fce0000010000 */
[----:B------:R-:W1:Y:S01]  /*5dc0*/  MUFU.RCP R76, R76 ;  /* 0x0000004c004c7308 */ /* 0x000e620000001000 */
[----:B---3--:R-:W-:Y:S01]  /*5dd0*/  FMUL.FTZ R86, R32, R163 ;  /* 0x000000a320567220 */ /* 0x008fe20000410000 */
[----:B------:R-:W-:-:S06]  /*5de0*/  FMUL.FTZ R32, R58, -1.4426950216293334961 ;  /* 0xbfb8aa3b3a207820 */ /* 0x000fcc0000410000 */
[----:B------:R-:W3:Y:S01]  /*5df0*/  MUFU.EX2 R79, R79 ;  /* 0x0000004f004f7308 */ /* 0x000ee20000000800 */
[----:B0-----:R-:W-:Y:S01]  /*5e00*/  FADD.FTZ R163, R11, 1 ;  /* 0x3f8000000ba37421 */ /* 0x001fe20000010000 */
[----:B------:R-:W-:-:S06]  /*5e10*/  FMUL.FTZ R11, R60, -1.4426950216293334961 ;  /* 0xbfb8aa3b3c0b7820 */ /* 0x000fcc0000410000 */
[----:B------:R-:W0:Y:S01]  /*5e20*/  MUFU.RCP R164, R164 ;  /* 0x000000a400a47308 */ /* 0x000e220000001000 */
[----:B-1----:R-:W-:Y:S01]  /*5e30*/  FMUL.FTZ R15, R15, R76 ;  /* 0x0000004c0f0f7220 */ /* 0x002fe20000410000 */
[----:B------:R-:W-:-:S06]  /*5e40*/  FMUL.FTZ R76, R40, -1.4426950216293334961 ;  /* 0xbfb8aa3b284c7820 */ /* 0x000fcc0000410000 */
[----:B------:R-:W1:Y:S01]  /*5e50*/  MUFU.EX2 R0, R0 ;  /* 0x0000000000007308 */ /* 0x000e620000000800 */
[----:B---3--:R-:W-:-:S07]  /*5e60*/  FADD.FTZ R79, R79, 1 ;  /* 0x3f8000004f4f7421 */ /* 0x008fce0000010000 */
[----:B------:R-:W3:Y:S01]  /*5e70*/  MUFU.RCP R165, R165 ;  /* 0x000000a500a57308 */ /* 0x000ee20000001000 */
[----:B0-----:R-:W-:Y:S01]  /*5e80*/  FMUL.FTZ R72, R65, R164 ;  /* 0x000000a441487220 */ /* 0x001fe20000410000 */
[----:B------:R-:W-:-:S06]  /*5e90*/  FMUL.FTZ R65, R54, -1.4426950216293334961 ;  /* 0xbfb8aa3b36417820 */ /* 0x000fcc0000410000 */
[----:B------:R-:W0:Y:S01]  /*5ea0*/  MUFU.EX2 R64, R64 ;  /* 0x0000004000407308 */ /* 0x000e220000000800 */
[----:B-1----:R-:W-:Y:S01]  /*5eb0*/  FADD.FTZ R164, R0, 1 ;  /* 0x3f80000000a47421 */ /* 0x002fe20000010000 */
[----:B------:R-:W-:-:S06]  /*5ec0*/  FMUL.FTZ R0, R57, -1.4426950216293334961 ;  /* 0xbfb8aa3b39007820 */ /* 0x000fcc0000410000 */
[----:B------:R-:W-:Y:S01]  /*5ed0*/  MUFU.EX2 R12, R12 ;  /* 0x0000000c000c7308 */ /* 0x000fe20000000800 */
[----:B---3--:R-:W-:Y:S01]  /*5ee0*/  FMUL.FTZ R83, R26, R165 ;  /* 0x000000a51a537220 */ /* 0x008fe20000410000 */
[----:B------:R-:W-:-:S06]  /*5ef0*/  FMUL.FTZ R26, R51, -1.4426950216293334961 ;  /* 0xbfb8aa3b331a7820 */ /* 0x000fcc0000410000 */
[----:B------:R-:W1:Y:S01]  /*5f00*/  MUFU.RCP R82, R82 ;  /* 0x0000005200527308 */ /* 0x000e620000001000 */
[----:B0-----:R-:W-:-:S07]  /*5f10*/  FADD.FTZ R165, R64, 1 ;  /* 0x3f80000040a57421 */ /* 0x001fce0000010000 */
[----:B------:R-:W0:Y:S08]  /*5f20*/  MUFU.RCP R163, R163 ;  /* 0x000000a300a37308 */ /* 0x000e300000001000 */
[----:B------:R-:W3:Y:S01]  /*5f30*/  MUFU.EX2 R76, R76 ;  /* 0x0000004c004c7308 */ /* 0x000ee20000000800 */
[----:B-1----:R-:W-:-:S05]  /*5f40*/  FMUL.FTZ R33, R33, R82 ;  /* 0x0000005221217220 */ /* 0x002fca0000410000 */
[----:B------:R-:W-:Y:S02]  /*5f50*/  F2FP.BF16.F32.PACK_AB R33, R33, R86 ;  /* 0x000000562121723e */ /* 0x000fe400000010ff */
[----:B------:R-:W-:Y:S01]  /*5f60*/  MUFU.EX2 R17, R17 ;  /* 0x0000001100117308 */ /* 0x000fe20000000800 */
[----:B0-----:R-:W-:Y:S01]  /*5f70*/  FMUL.FTZ R82, R36, R163 ;  /* 0x000000a324527220 */ /* 0x001fe20000410000 */
[----:B------:R-:W-:-:S06]  /*5f80*/  FMUL.FTZ R36, R61, -1.4426950216293334961 ;  /* 0xbfb8aa3b3d247820 */ /* 0x000fcc0000410000 */
[----:B------:R-:W0:Y:S01]  /*5f90*/  MUFU.EX2 R14, R14 ;  /* 0x0000000e000e7308 */ /* 0x000e220000000800 */
[----:B---3--:R-:W-:-:S07]  /*5fa0*/  FADD.FTZ R163, R76, 1 ;  /* 0x3f8000004ca37421 */ /* 0x008fce0000010000 */
[----:B------:R-:W1:Y:S08]  /*5fb0*/  MUFU.RCP R79, R79 ;  /* 0x0000004f004f7308 */ /* 0x000e700000001000 */
[----:B------:R-:W-:Y:S01]  /*5fc0*/  MUFU.EX2 R21, R21 ;  /* 0x0000001500157308 */ /* 0x000fe20000000800 */
[----:B0-----:R-:W-:-:S07]  /*5fd0*/  FADD.FTZ R14, R14, 1 ;  /* 0x3f8000000e0e7421 */ /* 0x001fce0000010000 */
[----:B------:R-:W0:Y:S01]  /*5fe0*/  MUFU.EX2 R18, R18 ;  /* 0x0000001200127308 */ /* 0x000e220000000800 */
[----:B-1----:R-:W-:Y:S01]  /*5ff0*/  FMUL.FTZ R79, R20, R79 ;  /* 0x0000004f144f7220 */ /* 0x002fe20000410000 */
[----:B------:R-:W-:-:S04]  /*6000*/  FMUL.FTZ R20, R45, -1.4426950216293334961 ;  /* 0xbfb8aa3b2d147820 */ /* 0x000fc80000410000 */
[----:B------:R-:W-:Y:S02]  /*6010*/  F2FP.BF16.F32.PACK_AB R79, R67, R79 ;  /* 0x0000004f434f723e */ /* 0x000fe400000010ff */
[----:B------:R1:W3:Y:S08]  /*6020*/  MUFU.RCP R64, R164 ;  /* 0x000000a400407308 */ /* 0x0002f00000001000 */
[----:B------:R-:W-:Y:S01]  /*6030*/  MUFU.EX2 R87, R87 ;  /* 0x0000005700577308 */ /* 0x000fe20000000800 */
[----:B-1----:R-:W-:Y:S01]  /*6040*/  FADD.FTZ R164, R12, 1 ;  /* 0x3f8000000ca47421 */ /* 0x002fe20000010000 */
[----:B0-----:R-:W-:-:S06]  /*6050*/  FADD.FTZ R18, R18, 1 ;  /* 0x3f80000012127421 */ /* 0x001fcc0000010000 */
[----:B------:R-:W0:Y:S01]  /*6060*/  MUFU.RCP R165, R165 ;  /* 0x000000a500a57308 */ /* 0x000e220000001000 */
[----:B---3--:R-:W-:Y:S01]  /*6070*/  FMUL.FTZ R64, R35, R64 ;  /* 0x0000004023407220 */ /* 0x008fe20000410000 */
[----:B------:R-:W-:-:S06]  /*6080*/  FMUL.FTZ R35, R59, -1.4426950216293334961 ;  /* 0xbfb8aa3b3b237820 */ /* 0x000fcc0000410000 */
[----:B------:R-:W1:Y:S08]  /*6090*/  MUFU.EX2 R13, R13 ;  /* 0x0000000d000d7308 */ /* 0x000e700000000800 */
[----:B------:R3:W4:Y:S01]  /*60a0*/  MUFU.RCP R12, R164 ;  /* 0x000000a4000c7308 */ /* 0x0007220000001000 */
[----:B0-----:R-:W-:-:S05]  /*60b0*/  FMUL.FTZ R34, R34, R165 ;  /* 0x000000a522227220 */ /* 0x001fca0000410000 */
[----:B------:R-:W-:Y:S02]  /*60c0*/  F2FP.BF16.F32.PACK_AB R34, R64, R34 ;  /* 0x000000224022723e */ /* 0x000fe400000010ff */
[----:B------:R-:W0:Y:S01]  /*60d0*/  MUFU.RCP R163, R163 ;  /* 0x000000a300a37308 */ /* 0x000e220000001000 */
[----:B---3--:R-:W-:Y:S01]  /*60e0*/  FADD.FTZ R164, R17, 1 ;  /* 0x3f80000011a47421 */ /* 0x008fe20000010000 */
[----:B-1----:R-:W-:-:S06]  /*60f0*/  FADD.FTZ R165, R13, 1 ;  /* 0x3f8000000da57421 */ /* 0x002fcc0000010000 */
[----:B------:R1:W3:Y:S01]  /*6100*/  MUFU.RCP R17, R164 ;  /* 0x000000a400117308 */ /* 0x0002e20000001000 */
[----:B----4-:R-:W-:Y:S01]  /*6110*/  FMUL.FTZ R37, R37, R12 ;  /* 0x0000000c25257220 */ /* 0x010fe20000410000 */
[----:B------:R-:W-:-:S06]  /*6120*/  FMUL.FTZ R12, R62, -1.4426950216293334961 ;  /* 0xbfb8aa3b3e0c7820 */ /* 0x000fcc0000410000 */
[----:B------:R-:W4:Y:S01]  /*6130*/  MUFU.EX2 R16, R16 ;  /* 0x0000001000107308 */ /* 0x000f220000000800 */
[----:B-1----:R-:W-:Y:S01]  /*6140*/  FADD.FTZ R164, R21, 1 ;  /* 0x3f80000015a47421 */ /* 0x002fe20000010000 */
[----:B0-----:R-:W-:Y:S01]  /*6150*/  FMUL.FTZ R76, R40, R163 ;  /* 0x000000a3284c7220 */ /* 0x001fe20000410000 */
[----:B------:R-:W-:-:S05]  /*6160*/  FMUL.FTZ R40, R104, -1.4426950216293334961 ;  /* 0xbfb8aa3b68287820 */ /* 0x000fca0000410000 */
[----:B------:R-:W0:Y:S01]  /*6170*/  MUFU.RCP R14, R14 ;  /* 0x0000000e000e7308 */ /* 0x000e220000001000 */
[----:B---3--:R-:W-:Y:S01]  /*6180*/  FMUL.FTZ R42, R42, R17 ;  /* 0x000000112a2a7220 */ /* 0x008fe20000410000 */
[----:B------:R-:W-:-:S06]  /*6190*/  FMUL.FTZ R17, R106, -1.4426950216293334961 ;  /* 0xbfb8aa3b6a117820 */ /* 0x000fcc0000410000 */
[----:B------:R1:W3:Y:S01]  /*61a0*/  MUFU.RCP R21, R164 ;  /* 0x000000a400157308 */ /* 0x0002e20000001000 */
[----:B----4-:R-:W-:-:S07]  /*61b0*/  FADD.FTZ R163, R16, 1 ;  /* 0x3f80000010a37421 */ /* 0x010fce0000010000 */
[----:B------:R-:W-:Y:S01]  /*61c0*/  MUFU.EX2 R20, R20 ;  /* 0x0000001400147308 */ /* 0x000fe20000000800 */
[----:B-1----:R-:W-:Y:S01]  /*61d0*/  FADD.FTZ R164, R87, 1 ;  /* 0x3f80000057a47421 */ /* 0x002fe20000010000 */
[----:B0-----:R-:W-:-:S06]  /*61e0*/  FMUL.FTZ R39, R39, R14 ;  /* 0x0000000e27277220 */ /* 0x001fcc0000410000 */
[----:B------:R-:W0:Y:S01]  /*61f0*/  MUFU.RCP R18, R18 ;  /* 0x0000001200127308 */ /* 0x000e220000001000 */
[----:B---3--:R-:W-:Y:S01]  /*6200*/  FMUL.FTZ R46, R46, R21 ;  /* 0x000000152e2e7220 */ /* 0x008fe20000410000 */
[----:B------:R-:W-:-:S06]  /*6210*/  FMUL.FTZ R21, R108, -1.4426950216293334961 ;  /* 0xbfb8aa3b6c157820 */ /* 0x000fcc0000410000 */
[----:B------:R-:W1:Y:S08]  /*6220*/  MUFU.EX2 R35, R35 ;  /* 0x0000002300237308 */ /* 0x000e700000000800 */
[----:B------:R-:W-:Y:S01]  /*6230*/  MUFU.EX2 R25, R25 ;  /* 0x0000001900197308 */ /* 0x000fe20000000800 */
[----:B0-----:R-:W-:-:S05]  /*6240*/  FMUL.FTZ R43, R43, R18 ;  /* 0x000000122b2b7220 */ /* 0x001fca0000410000 */
[----:B------:R-:W-:Y:S02]  /*6250*/  F2FP.BF16.F32.PACK_AB R42, R43, R42 ;  /* 0x0000002a2b2a723e */ /* 0x000fe400000010ff */
[----:B------:R-:W-:Y:S01]  /*6260*/  MUFU.EX2 R24, R24 ;  /* 0x0000001800187308 */ /* 0x000fe20000000800 */
[----:B-1----:R-:W-:-:S07]  /*6270*/  FADD.FTZ R35, R35, 1 ;  /* 0x3f80000023237421 */ /* 0x002fce0000010000 */
[----:B------:R-:W0:Y:S08]  /*6280*/  MUFU.RCP R164, R164 ;  /* 0x000000a400a47308 */ /* 0x000e300000001000 */
[----:B------:R-:W-:Y:S08]  /*6290*/  MUFU.EX2 R74, R74 ;  /* 0x0000004a004a7308 */ /* 0x000ff00000000800 */
[----:B------:R-:W1:Y:S01]  /*62a0*/  MUFU.EX2 R65, R65 ;  /* 0x0000004100417308 */ /* 0x000e620000000800 */
[----:B0-----:R-:W-:Y:S01]  /*62b0*/  FMUL.FTZ R87, R75, R164 ;  /* 0x000000a44b577220 */ /* 0x001fe20000410000 */
[----:B------:R-:W-:-:S06]  /*62c0*/  FMUL.FTZ R75, R112, -1.4426950216293334961 ;  /* 0xbfb8aa3b704b7820 */ /* 0x000fcc0000410000 */
[----:B------:R-:W-:Y:S08]  /*62d0*/  MUFU.EX2 R30, R30 ;  /* 0x0000001e001e7308 */ /* 0x000ff00000000800 */
[----:B------:R0:W3:Y:S01]  /*62e0*/  MUFU.RCP R13, R165 ;  /* 0x000000a5000d7308 */ /* 0x0000e20000001000 */
[----:B-1----:R-:W-:-:S07]  /*62f0*/  FADD.FTZ R65, R65, 1 ;  /* 0x3f80000041417421 */ /* 0x002fce0000010000 */
[----:B------:R-:W-:Y:S01]  /*6300*/  MUFU.EX2 R31, R31 ;  /* 0x0000001f001f7308 */ /* 0x000fe20000000800 */
[----:B0-----:R-:W-:-:S07]  /*6310*/  FMUL.FTZ R165, R63, -1.4426950216293334961 ;  /* 0xbfb8aa3b3fa57820 */ /* 0x001fce0000410000 */
[----:B------:R0:W-:Y:S01]  /*6320*/  MUFU.EX2 R14, R165 ;  /* 0x000000a5000e7308 */ /* 0x0001e20000000800 */
[----:B---3--:R-:W-:Y:S01]  /*6330*/  FMUL.FTZ R38, R38, R13 ;  /* 0x0000000d26267220 */ /* 0x008fe20000410000 */
[----:B------:R-:W-:-:S04]  /*6340*/  FMUL.FTZ R13, R102, -1.4426950216293334961 ;  /* 0xbfb8aa3b660d7820 */ /* 0x000fc80000410000 */
[----:B------:R-:W-:Y:S02]  /*6350*/  F2FP.BF16.F32.PACK_AB R38, R39, R38 ;  /* 0x000000262726723e */ /* 0x000fe400000010ff */
[----:B------:R1:W3:Y:S01]  /*6360*/  MUFU.RCP R16, R163 ;  /* 0x000000a300107308 */ /* 0x0002e20000001000 */
[----:B0-----:R-:W-:-:S07]  /*6370*/  FMUL.FTZ R165, R105, -1.4426950216293334961 ;  /* 0xbfb8aa3b69a57820 */ /* 0x001fce0000410000 */
[----:B------:R0:W-:Y:S01]  /*6380*/  MUFU.EX2 R18, R165 ;  /* 0x000000a500127308 */ /* 0x0001e20000000800 */
[----:B-1----:R-:W-:-:S07]  /*6390*/  FADD.FTZ R163, R20, 1 ;  /* 0x3f80000014a37421 */ /* 0x002fce0000010000 */
[----:B------:R1:W4:Y:S01]  /*63a0*/  MUFU.RCP R20, R163 ;  /* 0x000000a300147308 */ /* 0x0003220000001000 */
[----:B0-----:R-:W-:Y:S01]  /*63b0*/  FADD.FTZ R165, R25, 1 ;  /* 0x3f80000019a57421 */ /* 0x001fe20000010000 */
[----:B---3--:R-:W-:Y:S01]  /*63c0*/  FMUL.FTZ R41, R41, R16 ;  /* 0x0000001029297220 */ /* 0x008fe20000410000 */
[----:B------:R-:W-:-:S04]  /*63d0*/  FMUL.FTZ R16, R103, -1.4426950216293334961 ;  /* 0xbfb8aa3b67107820 */ /* 0x000fc80000410000 */
[----:B------:R-:W-:Y:S01]  /*63e0*/  F2FP.BF16.F32.PACK_AB R39, R41, R76 ;  /* 0x0000004c2927723e */ /* 0x000fe200000010ff */
[----:B------:R0:W3:Y:S01]  /*63f0*/  MUFU.RCP R164, R35 ;  /* 0x0000002300a47308 */ /* 0x0000e20000001000 */
[----:B-1----:R-:W-:-:S07]  /*6400*/  FADD.FTZ R163, R24, 1 ;  /* 0x3f80000018a37421 */ /* 0x002fce0000010000 */
[----:B------:R-:W1:Y:S01]  /*6410*/  MUFU.EX2 R36, R36 ;  /* 0x0000002400247308 */ /* 0x000e620000000800 */
[----:B----4-:R-:W-:Y:S01]  /*6420*/  FMUL.FTZ R45, R45, R20 ;  /* 0x000000142d2d7220 */ /* 0x010fe20000410000 */
[----:B------:R-:W-:Y:S01]  /*6430*/  FMUL.FTZ R20, R68, -1.4426950216293334961 ;  /* 0xbfb8aa3b44147820 */ /* 0x000fe20000410000 */
[----:B0-----:R-:W-:-:S05]  /*6440*/  FMUL.FTZ R35, R120, -1.4426950216293334961 ;  /* 0xbfb8aa3b78237820 */ /* 0x001fca0000410000 */
[----:B------:R0:W4:Y:S01]  /*6450*/  MUFU.RCP R25, R165 ;  /* 0x000000a500197308 */ /* 0x0001220000001000 */
[----:B---3--:R-:W-:-:S07]  /*6460*/  FMUL.FTZ R59, R59, R164 ;  /* 0x000000a43b3b7220 */ /* 0x008fce0000410000 */
[----:B------:R-:W3:Y:S01]  /*6470*/  MUFU.EX2 R19, R19 ;  /* 0x0000001300137308 */ /* 0x000ee20000000800 */
[----:B0-----:R-:W-:Y:S01]  /*6480*/  FADD.FTZ R165, R74, 1 ;  /* 0x3f8000004aa57421 */ /* 0x001fe20000010000 */
[----:B------:R-:W-:Y:S01]  /*6490*/  FADD.FTZ R74, R30, 1 ;  /* 0x3f8000001e4a7421 */ /* 0x000fe20000010000 */
[----:B-1----:R-:W-:Y:S01]  /*64a0*/  FADD.FTZ R164, R36, 1 ;  /* 0x3f80000024a47421 */ /* 0x002fe20000010000 */
[----:B------:R-:W-:Y:S01]  /*64b0*/  FMUL.FTZ R30, R115, -1.4426950216293334961 ;  /* 0xbfb8aa3b731e7820 */ /* 0x000fe20000410000 */
[----:B------:R-:W-:Y:S01]  /*64c0*/  FADD.FTZ R36, R14, 1 ;  /* 0x3f8000000e247421 */ /* 0x000fe20000010000 */
[----:B------:R-:W-:Y:S02]  /*64d0*/  FMUL.FTZ R14, R125, -1.4426950216293334961 ;  /* 0xbfb8aa3b7d0e7820 */ /* 0x000fe40000410000 */
[----:B------:R0:W1:Y:S01]  /*64e0*/  MUFU.RCP R24, R163 ;  /* 0x000000a300187308 */ /* 0x0000620000001000 */
[----:B----4-:R-:W-:Y:S01]  /*64f0*/  FMUL.FTZ R50, R50, R25 ;  /* 0x0000001932327220 */ /* 0x010fe20000410000 */
[----:B------:R-:W-:-:S06]  /*6500*/  FMUL.FTZ R25, R110, -1.4426950216293334961 ;  /* 0xbfb8aa3b6e197820 */ /* 0x000fcc0000410000 */
[----:B------:R-:W4:Y:S01]  /*6510*/  MUFU.RCP R65, R65 ;  /* 0x0000004100417308 */ /* 0x000f220000001000 */
[----:B0-----:R-:W-:Y:S01]  /*6520*/  FADD.FTZ R163, R31, 1 ;  /* 0x3f8000001fa37421 */ /* 0x001fe20000010000 */
[----:B---3--:R-:W-:Y:S01]  /*6530*/  FADD.FTZ R19, R19, 1 ;  /* 0x3f80000013137421 */ /* 0x008fe20000010000 */
[----:B------:R-:W-:-:S05]  /*6540*/  FMUL.FTZ R31, R114, -1.4426950216293334961 ;  /* 0xbfb8aa3b721f7820 */ /* 0x000fca0000410000 */
[----:B------:R-:W0:Y:S01]  /*6550*/  MUFU.RCP R74, R74 ;  /* 0x0000004a004a7308 */ /* 0x000e220000001000 */
[----:B-1----:R-:W-:Y:S01]  /*6560*/  FMUL.FTZ R49, R49, R24 ;  /* 0x0000001831317220 */ /* 0x002fe20000410000 */
[----:B------:R-:W-:-:S06]  /*6570*/  FMUL.FTZ R24, R111, -1.4426950216293334961 ;  /* 0xbfb8aa3b6f187820 */ /* 0x000fcc0000410000 */
[----:B------:R-:W1:Y:S01]  /*6580*/  MUFU.RCP R163, R163 ;  /* 0x000000a300a37308 */ /* 0x000e620000001000 */
[----:B----4-:R-:W-:-:S07]  /*6590*/  FMUL.FTZ R54, R54, R65 ;  /* 0x0000004136367220 */ /* 0x010fce0000410000 */
[----:B------:R-:W3:Y:S01]  /*65a0*/  MUFU.EX2 R11, R11 ;  /* 0x0000000b000b7308 */ /* 0x000ee20000000800 */
[----:B0-----:R-:W-:Y:S01]  /*65b0*/  FMUL.FTZ R65, R55, R74 ;  /* 0x0000004a37417220 */ /* 0x001fe20000410000 */
[----:B------:R-:W-:-:S04]  /*65c0*/  FMUL.FTZ R55, R117, -1.4426950216293334961 ;  /* 0xbfb8aa3b75377820 */ /* 0x000fc80000410000 */
[----:B------:R-:W-:Y:S02]  /*65d0*/  F2FP.BF16.F32.PACK_AB R54, R65, R54 ;  /* 0x000000364136723e */ /* 0x000fe400000010ff */
[----:B------:R-:W0:Y:S01]  /*65e0*/  MUFU.RCP R164, R164 ;  /* 0x000000a400a47308 */ /* 0x000e220000001000 */
[----:B-1----:R-:W-:Y:S01]  /*65f0*/  FMUL.FTZ R74, R56, R163 ;  /* 0x000000a3384a7220 */ /* 0x002fe20000410000 */
[----:B------:R-:W-:-:S06]  /*6600*/  FMUL.FTZ R56, R116, -1.4426950216293334961 ;  /* 0xbfb8aa3b74387820 */ /* 0x000fcc0000410000 */
[----:B------:R-:W1:Y:S01]  /*6610*/  MUFU.RCP R19, R19 ;  /* 0x0000001300137308 */ /* 0x000e620000001000 */
[----:B---3--:R-:W-:Y:S01]  /*6620*/  FADD.FTZ R163, R11, 1 ;  /* 0x3f8000000ba37421 */ /* 0x008fe20000010000 */
[----:B------:R-:W-:-:S06]  /*6630*/  FMUL.FTZ R11, R118, -1.4426950216293334961 ;  /* 0xbfb8aa3b760b7820 */ /* 0x000fcc0000410000 */
[----:B------:R-:W3:Y:S01]  /*6640*/  MUFU.EX2 R16, R16 ;  /* 0x0000001000107308 */ /* 0x000ee20000000800 */
[----:B0-----:R-:W-:-:S05]  /*6650*/  FMUL.FTZ R61, R61, R164 ;  /* 0x000000a43d3d7220 */ /* 0x001fca0000410000 */
[----:B------:R-:W-:Y:S02]  /*6660*/  F2FP.BF16.F32.PACK_AB R61, R61, R59 ;  /* 0x0000003b3d3d723e */ /* 0x000fe400000010ff */
[----:B------:R-:W0:Y:S01]  /*6670*/  MUFU.EX2 R23, R23 ;  /* 0x0000001700177308 */ /* 0x000e220000000800 */
[----:B-1----:R-:W-:Y:S01]  /*6680*/  FMUL.FTZ R44, R44, R19 ;  /* 0x000000132c2c7220 */ /* 0x002fe20000410000 */
[----:B------:R-:W-:-:S04]  /*6690*/  FMUL.FTZ R19, R107, -1.4426950216293334961 ;  /* 0xbfb8aa3b6b137820 */ /* 0x000fc80000410000 */
[----:B------:R-:W-:Y:S02]  /*66a0*/  F2FP.BF16.F32.PACK_AB R43, R45, R44 ;  /* 0x0000002c2d2b723e */ /* 0x000fe400000010ff */
[----:B------:R-:W1:Y:S01]  /*66b0*/  MUFU.RCP R163, R163 ;  /* 0x000000a300a37308 */ /* 0x000e620000001000 */
[----:B---3--:R-:W-:Y:S01]  /*66c0*/  FADD.FTZ R164, R16, 1 ;  /* 0x3f80000010a47421 */ /* 0x008fe20000010000 */
[----:B------:R-:W-:-:S06]  /*66d0*/  FMUL.FTZ R16, R127, -1.4426950216293334961 ;  /* 0xbfb8aa3b7f107820 */ /* 0x000fcc0000410000 */
[----:B------:R-:W3:Y:S01]  /*66e0*/  MUFU.EX2 R13, R13 ;  /* 0x0000000d000d7308 */ /* 0x000ee20000000800 */
[----:B0-----:R-:W-:-:S07]  /*66f0*/  FADD.FTZ R23, R23, 1 ;  /* 0x3f80000017177421 */ /* 0x001fce0000010000 */
[----:B------:R-:W0:Y:S01]  /*6700*/  MUFU.RCP R165, R165 ;  /* 0x000000a500a57308 */ /* 0x000e220000001000 */
[----:B-1----:R-:W-:-:S07]  /*6710*/  FMUL.FTZ R60, R60, R163 ;  /* 0x000000a33c3c7220 */ /* 0x002fce0000410000 */
[----:B------:R-:W1:Y:S01]  /*6720*/  MUFU.EX2 R32, R32 ;  /* 0x0000002000207308 */ /* 0x000e620000000800 */
[----:B---3--:R-:W-:Y:S01]  /*6730*/  FADD.FTZ R163, R13, 1 ;  /* 0x3f8000000da37421 */ /* 0x008fe20000010000 */
[----:B------:R-:W-:-:S06]  /*6740*/  FMUL.FTZ R13, R122, -1.4426950216293334961 ;  /* 0xbfb8aa3b7a0d7820 */ /* 0x000fcc0000410000 */
[----:B------:R-:W3:Y:S01]  /*6750*/  MUFU.RCP R164, R164 ;  /* 0x000000a400a47308 */ /* 0x000ee20000001000 */
[----:B0-----:R-:W-:-:S07]  /*6760*/  FMUL.FTZ R66, R66, R165 ;  /* 0x000000a542427220 */ /* 0x001fce0000410000 */
[----:B------:R-:W0:Y:S01]  /*6770*/  MUFU.EX2 R19, R19 ;  /* 0x0000001300137308 */ /* 0x000e220000000800 */
[----:B-1----:R-:W-:-:S07]  /*6780*/  FADD.FTZ R165, R32, 1 ;  /* 0x3f80000020a57421 */ /* 0x002fce0000010000 */
[----:B------:R-:W1:Y:S01]  /*6790*/  MUFU.RCP R23, R23 ;  /* 0x0000001700177308 */ /* 0x000e620000001000 */
[----:B---3--:R-:W-:-:S07]  /*67a0*/  FMUL.FTZ R103, R103, R164 ;  /* 0x000000a467677220 */ /* 0x008fce0000410000 */
[----:B------:R-:W3:Y:S01]  /*67b0*/  MUFU.RCP R163, R163 ;  /* 0x000000a300a37308 */ /* 0x000ee20000001000 */
[----:B0-----:R-:W-:Y:S01]  /*67c0*/  FADD.FTZ R164, R19, 1 ;  /* 0x3f80000013a47421 */ /* 0x001fe20000010000 */
[----:B------:R-:W-:-:S06]  /*67d0*/  FMUL.FTZ R19, R131, -1.4426950216293334961 ;  /* 0xbfb8aa3b83137820 */ /* 0x000fcc0000410000 */
[----:B------:R-:W0:Y:S01]  /*67e0*/  MUFU.EX2 R17, R17 ;  /* 0x0000001100117308 */ /* 0x000e220000000800 */
[----:B-1----:R-:W-:Y:S01]  /*67f0*/  FMUL.FTZ R48, R48, R23 ;  /* 0x0000001730307220 */ /* 0x002fe20000410000 */
[----:B------:R-:W-:-:S06]  /*6800*/  FMUL.FTZ R23, R109, -1.4426950216293334961 ;  /* 0xbfb8aa3b6d177820 */ /* 0x000fcc0000410000 */
[----:B------:R-:W1:Y:S01]  /*6810*/  MUFU.RCP R165, R165 ;  /* 0x000000a500a57308 */ /* 0x000e620000001000 */
[----:B---3--:R-:W-:-:S07]  /*6820*/  FMUL.FTZ R102, R102, R163 ;  /* 0x000000a366667220 */ /* 0x008fce0000410000 */
[----:B------:R-:W3:Y:S01]  /*6830*/  MUFU.EX2 R12, R12 ;  /* 0x0000000c000c7308 */ /* 0x000ee20000000800 */
[----:B0-----:R-:W-:Y:S01]  /*6840*/  FADD.FTZ R163, R17, 1 ;  /* 0x3f80000011a37421 */ /* 0x001fe20000010000 */
[----:B------:R-:W-:-:S06]  /*6850*/  FMUL.FTZ R17, R126, -1.4426950216293334961 ;  /* 0xbfb8aa3b7e117820 */ /* 0x000fcc0000410000 */
        /* <DEDUP_REMOVED lines=8> */
[----:B-1----:R-:W-:Y:S01]  /*68e0*/  FADD.FTZ R164, R23, 1 ;  /* 0x3f80000017a47421 */ /* 0x002fe20000010000 */
[----:B------:R-:W-:-:S06]  /*68f0*/  FMUL.FTZ R23, R135, -1.4426950216293334961 ;  /* 0xbfb8aa3b87177820 */ /* 0x000fcc0000410000 */
[----:B------:R-:W1:Y:S01]  /*6900*/  MUFU.RCP R165, R165 ;  /* 0x000000a500a57308 */ /* 0x000e620000001000 */
[----:B---3--:R-:W-:-:S05]  /*6910*/  FMUL.FTZ R106, R106, R163 ;  /* 0x000000a36a6a7220 */ /* 0x008fca0000410000 */
[----:B------:R-:W-:Y:S02]  /*6920*/  F2FP.BF16.F32.PACK_AB R106, R106, R103 ;  /* 0x000000676a6a723e */ /* 0x000fe400000010ff */
[----:B------:R-:W3:Y:S01]  /*6930*/  MUFU.EX2 R40, R40 ;  /* 0x0000002800287308 */ /* 0x000ee20000000800 */
[----:B0-----:R-:W-:Y:S01]  /*6940*/  FADD.FTZ R163, R20, 1 ;  /* 0x3f80000014a37421 */ /* 0x001fe20000010000 */
[----:B------:R-:W-:-:S06]  /*6950*/  FMUL.FTZ R20, R130, -1.4426950216293334961 ;  /* 0xbfb8aa3b82147820 */ /* 0x000fcc0000410000 */
[----:B------:R-:W0:Y:S01]  /*6960*/  MUFU.RCP R164, R164 ;  /* 0x000000a400a47308 */ /* 0x000e220000001000 */
[----:B-1----:R-:W-:-:S05]  /*6970*/  FMUL.FTZ R62, R62, R165 ;  /* 0x000000a53e3e7220 */ /* 0x002fca0000410000 */
[----:B------:R-:W-:Y:S02]  /*6980*/  F2FP.BF16.F32.PACK_AB R62, R102, R62 ;  /* 0x0000003e663e723e */ /* 0x000fe400000010ff */
[----:B------:R-:W1:Y:S01]  /*6990*/  MUFU.EX2 R0, R0 ;  /* 0x0000000000007308 */ /* 0x000e620000000800 */
[----:B---3--:R-:W-:Y:S01]  /*69a0*/  FADD.FTZ R165, R40, 1 ;  /* 0x3f80000028a57421 */ /* 0x008fe20000010000 */
[----:B------:R-:W-:Y:S01]  /*69b0*/  FADD.FTZ R40, R18, 1 ;  /* 0x3f80000012287421 */ /* 0x000fe20000010000 */
[----:B------:R-:W-:-:S05]  /*69c0*/  FMUL.FTZ R18, R129, -1.4426950216293334961 ;  /* 0xbfb8aa3b81127820 */ /* 0x000fca0000410000 */
[----:B------:R-:W3:Y:S01]  /*69d0*/  MUFU.EX2 R55, R55 ;  /* 0x0000003700377308 */ /* 0x000ee20000000800 */
[----:B0-----:R-:W-:-:S07]  /*69e0*/  FMUL.FTZ R109, R109, R164 ;  /* 0x000000a46d6d7220 */ /* 0x001fce0000410000 */
[----:B------:R-:W0:Y:S01]  /*69f0*/  MUFU.EX2 R21, R21 ;  /* 0x0000001500157308 */ /* 0x000e220000000800 */
[----:B-1----:R-:W-:Y:S01]  /*6a00*/  FADD.FTZ R32, R0, 1 ;  /* 0x3f80000000207421 */ /* 0x002fe20000010000 */
[----:B------:R-:W-:-:S06]  /*6a10*/  FMUL.FTZ R0, R119, -1.4426950216293334961 ;  /* 0xbfb8aa3b77007820 */ /* 0x000fcc0000410000 */
[----:B------:R-:W1:Y:S01]  /*6a20*/  MUFU.RCP R163, R163 ;  /* 0x000000a300a37308 */ /* 0x000e620000001000 */
[----:B---3--:R-:W-:Y:S01]  /*6a30*/  FADD.FTZ R164, R55, 1 ;  /* 0x3f80000037a47421 */ /* 0x008fe20000010000 */
[----:B------:R-:W-:-:S06]  /*6a40*/  FMUL.FTZ R55, R141, -1.4426950216293334961 ;  /* 0xbfb8aa3b8d377820 */ /* 0x000fcc0000410000 */
[----:B------:R-:W3:Y:S01]  /*6a50*/  MUFU.EX2 R24, R24 ;  /* 0x0000001800187308 */ /* 0x000ee20000000800 */
[----:B0-----:R-:W-:-:S07]  /*6a60*/  FADD.FTZ R21, R21, 1 ;  /* 0x3f80000015157421 */ /* 0x001fce0000010000 */
[----:B------:R-:W-:Y:S01]  /*6a70*/  MUFU.EX2 R30, R30 ;  /* 0x0000001e001e7308 */ /* 0x000fe20000000800 */
[----:B-1----:R-:W-:-:S07]  /*6a80*/  FMUL.FTZ R68, R68, R163 ;  /* 0x000000a344447220 */ /* 0x002fce0000410000 */
[----:B------:R-:W0:Y:S01]  /*6a90*/  MUFU.RCP R165, R165 ;  /* 0x000000a500a57308 */ /* 0x000e220000001000 */
[----:B---3--:R-:W-:-:S07]  /*6aa0*/  FADD.FTZ R163, R24, 1 ;  /* 0x3f80000018a37421 */ /* 0x008fce0000010000 */
[----:B------:R-:W1:Y:S08]  /*6ab0*/  MUFU.RCP R164, R164 ;  /* 0x000000a400a47308 */ /* 0x000e700000001000 */
[----:B------:R-:W3:Y:S01]  /*6ac0*/  MUFU.EX2 R0, R0 ;  /* 0x0000000000007308 */ /* 0x000ee20000000800 */
[----:B0-----:R-:W-:Y:S01]  /*6ad0*/  FMUL.FTZ R104, R104, R165 ;  /* 0x000000a568687220 */ /* 0x001fe20000410000 */
[----:B------:R-:W-:-:S06]  /*6ae0*/  FMUL.FTZ R165, R133, -1.4426950216293334961 ;  /* 0xbfb8aa3b85a57820 */ /* 0x000fcc0000410000 */
[----:B------:R-:W0:Y:S01]  /*6af0*/  MUFU.RCP R21, R21 ;  /* 0x0000001500157308 */ /* 0x000e220000001000 */
[----:B-1----:R-:W-:-:S07]  /*6b00*/  FMUL.FTZ R117, R117, R164 ;  /* 0x000000a475757220 */ /* 0x002fce0000410000 */
[----:B------:R-:W-:Y:S01]  /*6b10*/  MUFU.EX2 R75, R75 ;  /* 0x0000004b004b7308 */ /* 0x000fe20000000800 */
[----:B---3--:R-:W-:Y:S01]  /*6b20*/  FADD.FTZ R164, R0, 1 ;  /* 0x3f80000000a47421 */ /* 0x008fe20000010000 */
[----:B------:R-:W-:-:S06]  /*6b30*/  FMUL.FTZ R0, R143, -1.4426950216293334961 ;  /* 0xbfb8aa3b8f007820 */ /* 0x000fcc0000410000 */
[----:B------:R1:W3:Y:S01]  /*6b40*/  MUFU.RCP R24, R163 ;  /* 0x000000a300187308 */ /* 0x0002e20000001000 */
[----:B0-----:R-:W-:-:S05]  /*6b50*/  FMUL.FTZ R108, R108, R21 ;  /* 0x000000156c6c7220 */ /* 0x001fca0000410000 */
[----:B------:R-:W-:Y:S02]  /*6b60*/  F2FP.BF16.F32.PACK_AB R68, R108, R68 ;  /* 0x000000446c44723e */ /* 0x000fe400000010ff */
[----:B------:R-:W-:Y:S01]  /*6b70*/  MUFU.EX2 R11, R11 ;  /* 0x0000000b000b7308 */ /* 0x000fe20000000800 */
[----:B-1----:R-:W-:Y:S01]  /*6b80*/  FADD.FTZ R163, R30, 1 ;  /* 0x3f8000001ea37421 */ /* 0x002fe20000010000 */
[----:B------:R-:W-:-:S06]  /*6b90*/  FMUL.FTZ R30, R139, -1.4426950216293334961 ;  /* 0xbfb8aa3b8b1e7820 */ /* 0x000fcc0000410000 */
[----:B------:R-:W0:Y:S01]  /*6ba0*/  MUFU.RCP R163, R163 ;  /* 0x000000a300a37308 */ /* 0x000e220000001000 */
[----:B---3--:R-:W-:Y:S01]  /*6bb0*/  FMUL.FTZ R111, R111, R24 ;  /* 0x000000186f6f7220 */ /* 0x008fe20000410000 */
[----:B------:R-:W-:-:S06]  /*6bc0*/  FMUL.FTZ R24, R134, -1.4426950216293334961 ;  /* 0xbfb8aa3b86187820 */ /* 0x000fcc0000410000 */
[----:B------:R1:W-:Y:S08]  /*6bd0*/  MUFU.EX2 R21, R165 ;  /* 0x000000a500157308 */ /* 0x0003f00000000800 */
[----:B------:R-:W3:Y:S01]  /*6be0*/  MUFU.RCP R164, R164 ;  /* 0x000000a400a47308 */ /* 0x000ee20000001000 */
[----:B-1----:R-:W-:Y:S01]  /*6bf0*/  FADD.FTZ R165, R75, 1 ;  /* 0x3f8000004ba57421 */ /* 0x002fe20000010000 */
[----:B0-----:R-:W-:Y:S01]  /*6c00*/  FMUL.FTZ R115, R115, R163 ;  /* 0x000000a373737220 */ /* 0x001fe20000410000 */
[----:B------:R-:W-:Y:S01]  /*6c10*/  FADD.FTZ R163, R11, 1 ;  /* 0x3f8000000ba37421 */ /* 0x000fe20000010000 */
[----:B------:R-:W-:-:S04]  /*6c20*/  FMUL.FTZ R11, R142, -1.4426950216293334961 ;  /* 0xbfb8aa3b8e0b7820 */ /* 0x000fc80000410000 */
[----:B------:R-:W0:Y:S08]  /*6c30*/  MUFU.EX2 R14, R14 ;  /* 0x0000000e000e7308 */ /* 0x000e300000000800 */
[----:B------:R-:W1:Y:S01]  /*6c40*/  MUFU.RCP R165, R165 ;  /* 0x000000a500a57308 */ /* 0x000e620000001000 */
[----:B---3--:R-:W-:-:S07]  /*6c50*/  FMUL.FTZ R119, R119, R164 ;  /* 0x000000a477777220 */ /* 0x008fce0000410000 */
[----:B------:R-:W3:Y:S01]  /*6c60*/  MUFU.EX2 R56, R56 ;  /* 0x0000003800387308 */ /* 0x000ee20000000800 */
[----:B0-----:R-:W-:Y:S01]  /*6c70*/  FADD.FTZ R164, R14, 1 ;  /* 0x3f8000000ea47421 */ /* 0x001fe20000010000 */
[----:B------:R-:W-:-:S06]  /*6c80*/  FMUL.FTZ R14, R147, -1.4426950216293334961 ;  /* 0xbfb8aa3b930e7820 */ /* 0x000fcc0000410000 */
[----:B------:R-:W0:Y:S01]  /*6c90*/  MUFU.EX2 R22, R22 ;  /* 0x0000001600167308 */ /* 0x000e220000000800 */
[----:B-1----:R-:W-:-:S07]  /*6ca0*/  FMUL.FTZ R112, R112, R165 ;  /* 0x000000a570707220 */ /* 0x002fce0000410000 */
[----:B------:R-:W1:Y:S01]  /*6cb0*/  MUFU.EX2 R26, R26 ;  /* 0x0000001a001a7308 */ /* 0x000e620000000800 */
[----:B---3--:R-:W-:-:S07]  /*6cc0*/  FADD.FTZ R165, R56, 1 ;  /* 0x3f80000038a57421 */ /* 0x008fce0000010000 */
[----:B------:R-:W3:Y:S01]  /*6cd0*/  MUFU.RCP R163, R163 ;  /* 0x000000a300a37308 */ /* 0x000ee20000001000 */
[----:B0-----:R-:W-:-:S07]  /*6ce0*/  FADD.FTZ R22, R22, 1 ;  /* 0x3f80000016167421 */ /* 0x001fce0000010000 */
[----:B------:R-:W0:Y:S01]  /*6cf0*/  MUFU.EX2 R12, R12 ;  /* 0x0000000c000c7308 */ /* 0x000e220000000800 */
[----:B-1----:R-:W-:-:S07]  /*6d00*/  FADD.FTZ R26, R26, 1 ;  /* 0x3f8000001a1a7421 */ /* 0x002fce0000010000 */
[----:B------:R-:W1:Y:S01]  /*6d10*/  MUFU.EX2 R25, R25 ;  /* 0x0000001900197308 */ /* 0x000e620000000800 */
[----:B---3--:R-:W-:-:S05]  /*6d20*/  FMUL.FTZ R118, R118, R163 ;  /* 0x000000a376767220 */ /* 0x008fca0000410000 */
[----:B------:R-:W-:Y:S02]  /*6d30*/  F2FP.BF16.F32.PACK_AB R118, R118, R119 ;  /* 0x000000777676723e */ /* 0x000fe400000010ff */
[----:B------:R-:W3:Y:S01]  /*6d40*/  MUFU.RCP R164, R164 ;  /* 0x000000a400a47308 */ /* 0x000ee20000001000 */
[----:B0-----:R-:W-:Y:S01]  /*6d50*/  FADD.FTZ R163, R12, 1 ;  /* 0x3f8000000ca37421 */ /* 0x001fe20000010000 */
[----:B------:R-:W-:-:S06]  /*6d60*/  FMUL.FTZ R12, R146, -1.4426950216293334961 ;  /* 0xbfb8aa3b920c7820 */ /* 0x000fcc0000410000 */
[----:B------:R-:W0:Y:S01]  /*6d70*/  MUFU.EX2 R16, R16 ;  /* 0x0000001000107308 */ /* 0x000e220000000800 */
[----:B-1----:R-:W-:-:S07]  /*6d80*/  FADD.FTZ R25, R25, 1 ;  /* 0x3f80000019197421 */ /* 0x002fce0000010000 */
[----:B------:R-:W1:Y:S01]  /*6d90*/  MUFU.RCP R165, R165 ;  /* 0x000000a500a57308 */ /* 0x000e620000001000 */
[----:B---3--:R-:W-:-:S07]  /*6da0*/  FMUL.FTZ R125, R125, R164 ;  /* 0x000000a47d7d7220 */ /* 0x008fce0000410000 */
[----:B------:R-:W3:Y:S01]  /*6db0*/  MUFU.EX2 R35, R35 ;  /* 0x0000002300237308 */ /* 0x000ee20000000800 */
[----:B0-----:R-:W-:Y:S01]  /*6dc0*/  FADD.FTZ R164, R16, 1 ;  /* 0x3f80000010a47421 */ /* 0x001fe20000010000 */
[----:B------:R-:W-:-:S06]  /*6dd0*/  FMUL.FTZ R16, R148, -1.4426950216293334961 ;  /* 0xbfb8aa3b94107820 */ /* 0x000fcc0000410000 */
[----:B------:R-:W0:Y:S01]  /*6de0*/  MUFU.RCP R36, R36 ;  /* 0x0000002400247308 */ /* 0x000e220000001000 */
[----:B-1----:R-:W-:-:S07]  /*6df0*/  FMUL.FTZ R116, R116, R165 ;  /* 0x000000a574747220 */ /* 0x002fce0000410000 */
[----:B------:R-:W1:Y:S01]  /*6e00*/  MUFU.RCP R22, R22 ;  /* 0x0000001600167308 */ /* 0x000e620000001000 */
[----:B---3--:R-:W-:-:S07]  /*6e10*/  FADD.FTZ R165, R35, 1 ;  /* 0x3f80000023a57421 */ /* 0x008fce0000010000 */
[----:B------:R-:W3:Y:S01]  /*6e20*/  MUFU.RCP R26, R26 ;  /* 0x0000001a001a7308 */ /* 0x000ee20000001000 */
[----:B0-----:R-:W-:Y:S01]  /*6e30*/  FMUL.FTZ R63, R63, R36 ;  /* 0x000000243f3f7220 */ /* 0x001fe20000410000 */
[----:B------:R-:W-:-:S04]  /*6e40*/  FMUL.FTZ R36, R124, -1.4426950216293334961 ;  /* 0xbfb8aa3b7c247820 */ /* 0x000fc80000410000 */
[----:B------:R-:W-:Y:S02]  /*6e50*/  F2FP.BF16.F32.PACK_AB R63, R104, R63 ;  /* 0x0000003f683f723e */ /* 0x000fe400000010ff */
[----:B------:R-:W0:Y:S01]  /*6e60*/  MUFU.RCP R163, R163 ;  /* 0x000000a300a37308 */ /* 0x000e220000001000 */
[----:B-1----:R-:W-:Y:S01]  /*6e70*/  FMUL.FTZ R47, R47, R22 ;  /* 0x000000162f2f7220 */ /* 0x002fe20000410000 */
[----:B------:R-:W-:-:S04]  /*6e80*/  FMUL.FTZ R22, R69, -1.4426950216293334961 ;  /* 0xbfb8aa3b45167820 */ /* 0x000fc80000410000 */
[----:B------:R-:W-:Y:S02]  /*6e90*/  F2FP.BF16.F32.PACK_AB R46, R47, R46 ;  /* 0x0000002e2f2e723e */ /* 0x000fe400000010ff */
[----:B------:R-:W1:Y:S01]  /*6ea0*/  MUFU.EX2 R17, R17 ;  /* 0x0000001100117308 */ /* 0x000e620000000800 */
[----:B---3--:R-:W-:Y:S01]  /*6eb0*/  FMUL.FTZ R51, R51, R26 ;  /* 0x0000001a33337220 */ /* 0x008fe20000410000 */
[----:B------:R-:W-:Y:S01]  /*6ec0*/  FMUL.FTZ R26, R113, -1.4426950216293334961 ;  /* 0xbfb8aa3b711a7820 */ /* 0x000fe20000410000 */
[----:B------:R-:W-:-:S03]  /*6ed0*/  F2FP.BF16.F32.PACK_AB R47, R49, R48 ;  /* 0x00000030312f723e */ /* 0x000fc600000010ff */
[----:B------:R-:W-:Y:S02]  /*6ee0*/  F2FP.BF16.F32.PACK_AB R50, R51, R50 ;  /* 0x000000323332723e */ /* 0x000fe400000010ff */
[----:B------:R-:W3:Y:S01]  /*6ef0*/  MUFU.RCP R25, R25 ;  /* 0x0000001900197308 */ /* 0x000ee20000001000 */
[----:B0-----:R-:W-:Y:S01]  /*6f00*/  FMUL.FTZ R123, R123, R163 ;  /* 0x000000a37b7b7220 */ /* 0x001fe20000410000 */
[----:B------:R-:W-:-:S06]  /*6f10*/  F2FP.BF16.F32.PACK_AB R51, R66, R87 ;  /* 0x000000574233723e */ /* 0x000fcc00000010ff */
[----:B------:R-:W0:Y:S01]  /*6f20*/  MUFU.RCP R164, R164 ;  /* 0x000000a400a47308 */ /* 0x000e220000001000 */
[----:B-1----:R-:W-:Y:S01]  /*6f30*/  FADD.FTZ R163, R17, 1 ;  /* 0x3f80000011a37421 */ /* 0x002fe20000010000 */
[----:B------:R-:W-:-:S06]  /*6f40*/  FMUL.FTZ R17, R90, -1.4426950216293334961 ;  /* 0xbfb8aa3b5a117820 */ /* 0x000fcc0000410000 */
[----:B------:R-:W1:Y:S01]  /*6f50*/  MUFU.EX2 R19, R19 ;  /* 0x0000001300137308 */ /* 0x000e620000000800 */
[----:B---3--:R-:W-:Y:S01]  /*6f60*/  FMUL.FTZ R110, R110, R25 ;  /* 0x000000196e6e7220 */ /* 0x008fe20000410000 */
[----:B------:R-:W-:-:S04]  /*6f70*/  FMUL.FTZ R25, R137, -1.4426950216293334961 ;  /* 0xbfb8aa3b89197820 */ /* 0x000fc80000410000 */
[----:B------:R-:W-:Y:S02]  /*6f80*/  F2FP.BF16.F32.PACK_AB R110, R110, R111 ;  /* 0x0000006f6e6e723e */ /* 0x000fe400000010ff */
[----:B------:R-:W3:Y:S01]  /*6f90*/  MUFU.RCP R165, R165 ;  /* 0x000000a500a57308 */ /* 0x000ee20000001000 */
[----:B0-----:R-:W-:-:S07]  /*6fa0*/  FMUL.FTZ R127, R127, R164 ;  /* 0x000000a47f7f7220 */ /* 0x001fce0000410000 */
[----:B------:R-:W0:Y:S01]  /*6fb0*/  MUFU.EX2 R36, R36 ;  /* 0x0000002400247308 */ /* 0x000e220000000800 */
[----:B-1----:R-:W-:Y:S01]  /*6fc0*/  FADD.FTZ R164, R19, 1 ;  /* 0x3f80000013a47421 */ /* 0x002fe20000010000 */
[----:B------:R-:W-:-:S06]  /*6fd0*/  FMUL.FTZ R19, R150, -1.4426950216293334961 ;  /* 0xbfb8aa3b96137820 */ /* 0x000fcc0000410000 */
[----:B------:R-:W1:Y:S01]  /*6fe0*/  MUFU.RCP R40, R40 ;  /* 0x0000002800287308 */ /* 0x000e620000001000 */
[----:B---3--:R-:W-:-:S07]  /*6ff0*/  FMUL.FTZ R120, R120, R165 ;  /* 0x000000a578787220 */ /* 0x008fce0000410000 */
[----:B------:R-:W3:Y:S01]  /*7000*/  MUFU.EX2 R22, R22 ;  /* 0x0000001600167308 */ /* 0x000ee20000000800 */
[----:B0-----:R-:W-:-:S07]  /*7010*/  FADD.FTZ R165, R36, 1 ;  /* 0x3f80000024a57421 */ /* 0x001fce0000010000 */
[----:B------:R-:W0:Y:S01]  /*7020*/  MUFU.EX2 R26, R26 ;  /* 0x0000001a001a7308 */ /* 0x000e220000000800 */
[----:B-1----:R-:W-:Y:S01]  /*7030*/  FMUL.FTZ R105, R105, R40 ;  /* 0x0000002869697220 */ /* 0x002fe20000410000 */
[----:B------:R-:W-:-:S04]  /*7040*/  FMUL.FTZ R40, R128, -1.4426950216293334961 ;  /* 0xbfb8aa3b80287820 */ /* 0x000fc80000410000 */
[----:B------:R-:W-:Y:S02]  /*7050*/  F2FP.BF16.F32.PACK_AB R107, R107, R105 ;  /* 0x000000696b6b723e */ /* 0x000fe400000010ff */
[----:B------:R-:W1:Y:S01]  /*7060*/  MUFU.RCP R32, R32 ;  /* 0x0000002000207308 */ /* 0x000e620000001000 */
[----:B---3--:R-:W-:-:S07]  /*7070*/  FADD.FTZ R22, R22, 1 ;  /* 0x3f80000016167421 */ /* 0x008fce0000010000 */
[----:B------:R-:W3:Y:S01]  /*7080*/  MUFU.RCP R163, R163 ;  /* 0x000000a300a37308 */ /* 0x000ee20000001000 */
[----:B0-----:R-:W-:-:S07]  /*7090*/  FADD.FTZ R26, R26, 1 ;  /* 0x3f8000001a1a7421 */ /* 0x001fce0000010000 */
[----:B------:R-:W0:Y:S01]  /*70a0*/  MUFU.EX2 R20, R20 ;  /* 0x0000001400147308 */ /* 0x000e220000000800 */
[----:B-1----:R-:W-:Y:S01]  /*70b0*/  FMUL.FTZ R57, R57, R32 ;  /* 0x0000002039397220 */ /* 0x002fe20000410000 */
[----:B------:R-:W-:-:S04]  /*70c0*/  FMUL.FTZ R32, R121, -1.4426950216293334961 ;  /* 0xbfb8aa3b79207820 */ /* 0x000fc80000410000 */
[----:B------:R-:W-:Y:S02]  /*70d0*/  F2FP.BF16.F32.PACK_AB R60, R60, R57 ;  /* 0x000000393c3c723e */ /* 0x000fe400000010ff */
[----:B------:R-:W1:Y:S01]  /*70e0*/  MUFU.EX2 R25, R25 ;  /* 0x0000001900197308 */ /* 0x000e620000000800 */
[----:B---3--:R-:W-:-:S05]  /*70f0*/  FMUL.FTZ R126, R126, R163 ;  /* 0x000000a37e7e7220 */ /* 0x008fca0000410000 */
[----:B------:R-:W-:Y:S02]  /*7100*/  F2FP.BF16.F32.PACK_AB R126, R126, R127 ;  /* 0x0000007f7e7e723e */ /* 0x000fe400000010ff */
[----:B------:R-:W3:Y:S01]  /*7110*/  MUFU.RCP R164, R164 ;  /* 0x000000a400a47308 */ /* 0x000ee20000001000 */
[----:B0-----:R-:W-:Y:S01]  /*7120*/  FADD.FTZ R163, R20, 1 ;  /* 0x3f80000014a37421 */ /* 0x001fe20000010000 */
[----:B------:R-:W-:-:S06]  /*7130*/  FMUL.FTZ R20, R92, -1.4426950216293334961 ;  /* 0xbfb8aa3b5c147820 */ /* 0x000fcc0000410000 */
[----:B------:R-:W0:Y:S01]  /*7140*/  MUFU.RCP R165, R165 ;  /* 0x000000a500a57308 */ /* 0x000e220000001000 */
[----:B-1----:R-:W-:-:S07]  /*7150*/  FADD.FTZ R25, R25, 1 ;  /* 0x3f80000019197421 */ /* 0x002fce0000010000 */
[----:B------:R-:W1:Y:S01]  /*7160*/  MUFU.EX2 R40, R40 ;  /* 0x0000002800287308 */ /* 0x000e620000000800 */
[----:B---3--:R-:W-:-:S07]  /*7170*/  FMUL.FTZ R131, R131, R164 ;  /* 0x000000a483837220 */ /* 0x008fce0000410000 */
[----:B------:R-:W3:Y:S01]  /*7180*/  MUFU.RCP R22, R22 ;  /* 0x0000001600167308 */ /* 0x000ee20000001000 */
[----:B0-----:R-:W-:-:S07]  /*7190*/  FMUL.FTZ R124, R124, R165 ;  /* 0x000000a57c7c7220 */ /* 0x001fce0000410000 */
[----:B------:R-:W0:Y:S01]  /*71a0*/  MUFU.EX2 R31, R31 ;  /* 0x0000001f001f7308 */ /* 0x000e220000000800 */
[----:B-1----:R-:W-:Y:S01]  /*71b0*/  FADD.FTZ R165, R40, 1 ;  /* 0x3f80000028a57421 */ /* 0x002fe20000010000 */
[----:B------:R-:W-:Y:S01]  /*71c0*/  FADD.FTZ R40, R21, 1 ;  /* 0x3f80000015287421 */ /* 0x000fe20000010000 */
[----:B------:R-:W-:-:S05]  /*71d0*/  FMUL.FTZ R21, R151, -1.4426950216293334961 ;  /* 0xbfb8aa3b97157820 */ /* 0x000fca0000410000 */
[----:B------:R-:W1:Y:S01]  /*71e0*/  MUFU.RCP R26, R26 ;  /* 0x0000001a001a7308 */ /* 0x000e620000001000 */
[----:B---3--:R-:W-:Y:S01]  /*71f0*/  FMUL.FTZ R69, R69, R22 ;  /* 0x0000001645457220 */ /* 0x008fe20000410000 */
[----:B------:R-:W-:-:S04]  /*7200*/  FMUL.FTZ R22, R132, -1.4426950216293334961 ;  /* 0xbfb8aa3b84167820 */ /* 0x000fc80000410000 */
[----:B------:R-:W-:Y:S02]  /*7210*/  F2FP.BF16.F32.PACK_AB R69, R109, R69 ;  /* 0x000000456d45723e */ /* 0x000fe400000010ff */
[----:B------:R-:W3:Y:S01]  /*7220*/  MUFU.EX2 R24, R24 ;  /* 0x0000001800187308 */ /* 0x000ee20000000800 */
[----:B0-----:R-:W-:Y:S01]  /*7230*/  FADD.FTZ R75, R31, 1 ;  /* 0x3f8000001f4b7421 */ /* 0x001fe20000010000 */
[----:B------:R-:W-:-:S06]  /*7240*/  FMUL.FTZ R31, R138, -1.4426950216293334961 ;  /* 0xbfb8aa3b8a1f7820 */ /* 0x000fcc0000410000 */
[----:B------:R-:W0:Y:S01]  /*7250*/  MUFU.EX2 R32, R32 ;  /* 0x0000002000207308 */ /* 0x000e220000000800 */
[----:B-1----:R-:W-:Y:S01]  /*7260*/  FMUL.FTZ R113, R113, R26 ;  /* 0x0000001a71717220 */ /* 0x002fe20000410000 */
[----:B------:R-:W-:-:S04]  /*7270*/  FMUL.FTZ R26, R136, -1.4426950216293334961 ;  /* 0xbfb8aa3b881a7820 */ /* 0x000fc80000410000 */
[----:B------:R-:W-:Y:S02]  /*7280*/  F2FP.BF16.F32.PACK_AB R111, R112, R113 ;  /* 0x00000071706f723e */ /* 0x000fe400000010ff */
[----:B------:R-:W1:Y:S01]  /*7290*/  MUFU.EX2 R55, R55 ;  /* 0x0000003700377308 */ /* 0x000e620000000800 */
[----:B---3--:R-:W-:-:S07]  /*72a0*/  FADD.FTZ R24, R24, 1 ;  /* 0x3f80000018187421 */ /* 0x008fce0000010000 */
[----:B------:R-:W3:Y:S01]  /*72b0*/  MUFU.RCP R163, R163 ;  /* 0x000000a300a37308 */ /* 0x000ee20000001000 */
[----:B0-----:R-:W-:Y:S01]  /*72c0*/  FADD.FTZ R56, R32, 1 ;  /* 0x3f80000020387421 */ /* 0x001fe20000010000 */
[----:B------:R-:W-:-:S06]  /*72d0*/  FMUL.FTZ R32, R145, -1.4426950216293334961 ;  /* 0xbfb8aa3b91207820 */ /* 0x000fcc0000410000 */
[----:B------:R0:W4:Y:S01]  /*72e0*/  MUFU.RCP R164, R25 ;  /* 0x0000001900a47308 */ /* 0x0001220000001000 */
[----:B-1----:R-:W-:-:S07]  /*72f0*/  FADD.FTZ R55, R55, 1 ;  /* 0x3f80000037377421 */ /* 0x002fce0000010000 */
[----:B------:R-:W1:Y:S01]  /*7300*/  MUFU.RCP R165, R165 ;  /* 0x000000a500a57308 */ /* 0x000e620000001000 */
[----:B---3--:R-:W-:Y:S01]  /*7310*/  FMUL.FTZ R130, R130, R163 ;  /* 0x000000a382827220 */ /* 0x008fe20000410000 */
[----:B0-----:R-:W-:-:S04]  /*7320*/  FMUL.FTZ R25, R95, -1.4426950216293334961 ;  /* 0xbfb8aa3b5f197820 */ /* 0x001fc80000410000 */
[----:B------:R-:W-:Y:S02]  /*7330*/  F2FP.BF16.F32.PACK_AB R130, R130, R131 ;  /* 0x000000838282723e */ /* 0x000fe400000010ff */
[----:B------:R-:W0:Y:S01]  /*7340*/  MUFU.EX2 R22, R22 ;  /* 0x0000001600167308 */ /* 0x000e220000000800 */
[----:B----4-:R-:W-:-:S07]  /*7350*/  FMUL.FTZ R137, R137, R164 ;  /* 0x000000a489897220 */ /* 0x010fce0000410000 */
[----:B------:R-:W3:Y:S01]  /*7360*/  MUFU.RCP R75, R75 ;  /* 0x0000004b004b7308 */ /* 0x000ee20000001000 */
[----:B-1----:R-:W-:-:S07]  /*7370*/  FMUL.FTZ R128, R128, R165 ;  /* 0x000000a580807220 */ /* 0x002fce0000410000 */
[----:B------:R1:W4:Y:S01]  /*7380*/  MUFU.RCP R163, R24 ;  /* 0x0000001800a37308 */ /* 0x0003220000001000 */
[----:B0-----:R-:W-:Y:S01]  /*7390*/  FADD.FTZ R165, R22, 1 ;  /* 0x3f80000016a57421 */ /* 0x001fe20000010000 */
[----:B------:R-:W-:-:S06]  /*73a0*/  FMUL.FTZ R22, R152, -1.4426950216293334961 ;  /* 0xbfb8aa3b98167820 */ /* 0x000fcc0000410000 */
[----:B------:R-:W0:Y:S01]  /*73b0*/  MUFU.EX2 R13, R13 ;  /* 0x0000000d000d7308 */ /* 0x000e220000000800 */
[----:B---3--:R-:W-:Y:S01]  /*73c0*/  FMUL.FTZ R114, R114, R75 ;  /* 0x0000004b72727220 */ /* 0x008fe20000410000 */
[----:B------:R-:W-:Y:S01]  /*73d0*/  FMUL.FTZ R75, R140, -1.4426950216293334961 ;  /* 0xbfb8aa3b8c4b7820 */ /* 0x000fe20000410000 */
[----:B-1----:R-:W-:-:S03]  /*73e0*/  FMUL.FTZ R24, R153, -1.4426950216293334961 ;  /* 0xbfb8aa3b99187820 */ /* 0x002fc60000410000 */
[----:B------:R-:W-:Y:S02]  /*73f0*/  F2FP.BF16.F32.PACK_AB R114, R114, R115 ;  /* 0x000000737272723e */ /* 0x000fe400000010ff */
[----:B------:R-:W1:Y:S01]  /*7400*/  MUFU.EX2 R26, R26 ;  /* 0x0000001a001a7308 */ /* 0x000e620000000800 */
[----:B----4-:R-:W-:Y:S01]  /*7410*/  FMUL.FTZ R134, R134, R163 ;  /* 0x000000a386867220 */ /* 0x010fe20000410000 */
[----:B------:R-:W-:-:S06]  /*7420*/  F2FP.BF16.F32.PACK_AB R115, R116, R117 ;  /* 0x000000757473723e */ /* 0x000fcc00000010ff */
[----:B------:R3:W4:Y:S01]  /*7430*/  MUFU.RCP R164, R55 ;  /* 0x0000003700a47308 */ /* 0x0007220000001000 */
[----:B0-----:R-:W-:Y:S01]  /*7440*/  FADD.FTZ R35, R13, 1 ;  /* 0x3f8000000d237421 */ /* 0x001fe20000010000 */
[----:B------:R-:W-:-:S06]  /*7450*/  FMUL.FTZ R13, R88, -1.4426950216293334961 ;  /* 0xbfb8aa3b580d7820 */ /* 0x000fcc0000410000 */
[----:B------:R-:W0:Y:S01]  /*7460*/  MUFU.RCP R56, R56 ;  /* 0x0000003800387308 */ /* 0x000e220000001000 */
[----:B-1----:R-:W-:Y:S01]  /*7470*/  FADD.FTZ R163, R26, 1 ;  /* 0x3f8000001aa37421 */ /* 0x002fe20000010000 */
[----:B------:R-:W-:Y:S01]  /*7480*/  FMUL.FTZ R26, R154, -1.4426950216293334961 ;  /* 0xbfb8aa3b9a1a7820 */ /* 0x000fe20000410000 */
[----:B---3--:R-:W-:-:S05]  /*7490*/  FMUL.FTZ R55, R97, -1.4426950216293334961 ;  /* 0xbfb8aa3b61377820 */ /* 0x008fca0000410000 */
[----:B------:R-:W1:Y:S01]  /*74a0*/  MUFU.EX2 R32, R32 ;  /* 0x0000002000207308 */ /* 0x000e620000000800 */
[----:B----4-:R-:W-:-:S07]  /*74b0*/  FMUL.FTZ R141, R141, R164 ;  /* 0x000000a48d8d7220 */ /* 0x010fce0000410000 */
[----:B------:R-:W3:Y:S01]  /*74c0*/  MUFU.RCP R165, R165 ;  /* 0x000000a500a57308 */ /* 0x000ee20000001000 */
[----:B0-----:R-:W-:Y:S01]  /*74d0*/  FMUL.FTZ R121, R121, R56 ;  /* 0x0000003879797220 */ /* 0x001fe20000410000 */
[----:B------:R-:W-:-:S04]  /*74e0*/  FMUL.FTZ R56, R144, -1.4426950216293334961 ;  /* 0xbfb8aa3b90387820 */ /* 0x000fc80000410000 */
[----:B------:R-:W-:Y:S02]  /*74f0*/  F2FP.BF16.F32.PACK_AB R119, R120, R121 ;  /* 0x000000797877723e */ /* 0x000fe400000010ff */
[----:B------:R-:W0:Y:S01]  /*7500*/  MUFU.EX2 R30, R30 ;  /* 0x0000001e001e7308 */ /* 0x000e220000000800 */
[----:B-1----:R-:W-:Y:S01]  /*7510*/  FADD.FTZ R164, R32, 1 ;  /* 0x3f80000020a47421 */ /* 0x002fe20000010000 */
[----:B------:R-:W-:-:S06]  /*7520*/  FMUL.FTZ R32, R157, -1.4426950216293334961 ;  /* 0xbfb8aa3b9d207820 */ /* 0x000fcc0000410000 */
[----:B------:R-:W1:Y:S01]  /*7530*/  MUFU.EX2 R18, R18 ;  /* 0x0000001200127308 */ /* 0x000e620000000800 */
[----:B---3--:R-:W-:-:S07]  /*7540*/  FMUL.FTZ R132, R132, R165 ;  /* 0x000000a584847220 */ /* 0x008fce0000410000 */
[----:B------:R-:W-:Y:S01]  /*7550*/  MUFU.EX2 R75, R75 ;  /* 0x0000004b004b7308 */ /* 0x000fe20000000800 */
[----:B0-----:R-:W-:-:S07]  /*7560*/  FADD.FTZ R165, R30, 1 ;  /* 0x3f8000001ea57421 */ /* 0x001fce0000010000 */
[----:B------:R-:W0:Y:S01]  /*7570*/  MUFU.RCP R35, R35 ;  /* 0x0000002300237308 */ /* 0x000e220000001000 */
[----:B-1----:R-:W-:Y:S01]  /*7580*/  FADD.FTZ R36, R18, 1 ;  /* 0x3f80000012247421 */ /* 0x002fe20000010000 */
[----:B------:R-:W-:-:S06]  /*7590*/  FMUL.FTZ R18, R149, -1.4426950216293334961 ;  /* 0xbfb8aa3b95127820 */ /* 0x000fcc0000410000 */
[----:B------:R-:W1:Y:S08]  /*75a0*/  MUFU.RCP R163, R163 ;  /* 0x000000a300a37308 */ /* 0x000e700000001000 */
[----:B------:R-:W3:Y:S01]  /*75b0*/  MUFU.EX2 R0, R0 ;  /* 0x0000000000007308 */ /* 0x000ee20000000800 */
[----:B0-----:R-:W-:Y:S01]  /*75c0*/  FMUL.FTZ R122, R122, R35 ;  /* 0x000000237a7a7220 */ /* 0x001fe20000410000 */
[----:B------:R-:W-:-:S04]  /*75d0*/  FMUL.FTZ R35, R89, -1.4426950216293334961 ;  /* 0xbfb8aa3b59237820 */ /* 0x000fc80000410000 */
[----:B------:R-:W-:Y:S02]  /*75e0*/  F2FP.BF16.F32.PACK_AB R122, R122, R123 ;  /* 0x0000007b7a7a723e */ /* 0x000fe400000010ff */
[----:B------:R-:W-:Y:S01]  /*75f0*/  MUFU.EX2 R11, R11 ;  /* 0x0000000b000b7308 */ /* 0x000fe20000000800 */
[----:B-1----:R-:W-:Y:S01]  /*7600*/  FMUL.FTZ R136, R136, R163 ;  /* 0x000000a388887220 */ /* 0x002fe20000410000 */
[----:B------:R-:W-:-:S06]  /*7610*/  F2FP.BF16.F32.PACK_AB R123, R124, R125 ;  /* 0x0000007d7c7b723e */ /* 0x000fcc00000010ff */
[----:B------:R-:W0:Y:S01]  /*7620*/  MUFU.EX2 R23, R23 ;  /* 0x0000001700177308 */ /* 0x000e220000000800 */
[----:B---3--:R-:W-:Y:S01]  /*7630*/  FADD.FTZ R163, R0, 1 ;  /* 0x3f80000000a37421 */ /* 0x008fe20000010000 */
[----:B------:R-:W-:-:S06]  /*7640*/  FMUL.FTZ R0, R156, -1.4426950216293334961 ;  /* 0xbfb8aa3b9c007820 */ /* 0x000fcc0000410000 */
[----:B------:R-:W1:Y:S08]  /*7650*/  MUFU.EX2 R31, R31 ;  /* 0x0000001f001f7308 */ /* 0x000e700000000800 */
[----:B------:R-:W3:Y:S01]  /*7660*/  MUFU.RCP R164, R164 ;  /* 0x000000a400a47308 */ /* 0x000ee20000001000 */
[----:B0-----:R-:W-:-:S07]  /*7670*/  FADD.FTZ R23, R23, 1 ;  /* 0x3f80000017177421 */ /* 0x001fce0000010000 */
[----:B------:R-:W0:Y:S01]  /*7680*/  MUFU.EX2 R56, R56 ;  /* 0x0000003800387308 */ /* 0x000e220000000800 */
[----:B-1----:R-:W-:-:S07]  /*7690*/  FADD.FTZ R31, R31, 1 ;  /* 0x3f8000001f1f7421 */ /* 0x002fce0000010000 */
[----:B------:R-:W1:Y:S01]  /*76a0*/  MUFU.EX2 R14, R14 ;  /* 0x0000000e000e7308 */ /* 0x000e620000000800 */
[----:B---3--:R-:W-:-:S07]  /*76b0*/  FMUL.FTZ R145, R145, R164 ;  /* 0x000000a491917220 */ /* 0x008fce0000410000 */
[----:B------:R3:W4:Y:S01]  /*76c0*/  MUFU.RCP R30, R165 ;  /* 0x000000a5001e7308 */ /* 0x0007220000001000 */
[----:B0-----:R-:W-:-:S07]  /*76d0*/  FADD.FTZ R164, R56, 1 ;  /* 0x3f80000038a47421 */ /* 0x001fce0000010000 */
[----:B------:R-:W0:Y:S01]  /*76e0*/  MUFU.RCP R36, R36 ;  /* 0x0000002400247308 */ /* 0x000e220000001000 */
[----:B---3--:R-:W-:Y:S01]  /*76f0*/  FADD.FTZ R165, R75, 1 ;  /* 0x3f8000004ba57421 */ /* 0x008fe20000010000 */
[----:B------:R-:W-:Y:S01]  /*7700*/  FADD.FTZ R75, R11, 1 ;  /* 0x3f8000000b4b7421 */ /* 0x000fe20000010000 */
[----:B-1----:R-:W-:Y:S01]  /*7710*/  FADD.FTZ R56, R14, 1 ;  /* 0x3f8000000e387421 */ /* 0x002fe20000010000 */
[----:B------:R-:W-:Y:S01]  /*7720*/  FMUL.FTZ R11, R98, -1.4426950216293334961 ;  /* 0xbfb8aa3b620b7820 */ /* 0x000fe20000410000 */
[----:B------:R-:W-:-:S03]  /*7730*/  FMUL.FTZ R14, R159, -1.4426950216293334961 ;  /* 0xbfb8aa3b9f0e7820 */ /* 0x000fc60000410000 */
[----:B------:R-:W1:Y:S01]  /*7740*/  MUFU.EX2 R35, R35 ;  /* 0x0000002300237308 */ /* 0x000e620000000800 */
[----:B----4-:R-:W-:Y:S01]  /*7750*/  FMUL.FTZ R139, R139, R30 ;  /* 0x0000001e8b8b7220 */ /* 0x010fe20000410000 */
[----:B------:R-:W-:-:S06]  /*7760*/  FMUL.FTZ R30, R96, -1.4426950216293334961 ;  /* 0xbfb8aa3b601e7820 */ /* 0x000fcc0000410000 */
[----:B------:R-:W3:Y:S01]  /*7770*/  MUFU.RCP R163, R163 ;  /* 0x000000a300a37308 */ /* 0x000ee20000001000 */
[----:B0-----:R-:W-:Y:S01]  /*7780*/  FMUL.FTZ R129, R129, R36 ;  /* 0x0000002481817220 */ /* 0x001fe20000410000 */
[----:B------:R-:W-:-:S04]  /*7790*/  FMUL.FTZ R36, R91, -1.4426950216293334961 ;  /* 0xbfb8aa3b5b247820 */ /* 0x000fc80000410000 */
[----:B------:R-:W-:Y:S02]  /*77a0*/  F2FP.BF16.F32.PACK_AB R127, R128, R129 ;  /* 0x00000081807f723e */ /* 0x000fe400000010ff */
[----:B------:R-:W0:Y:S01]  /*77b0*/  MUFU.RCP R75, R75 ;  /* 0x0000004b004b7308 */ /* 0x000e220000001000 */
[----:B-1----:R-:W-:-:S07]  /*77c0*/  FADD.FTZ R35, R35, 1 ;  /* 0x3f80000023237421 */ /* 0x002fce0000010000 */
[----:B------:R-:W1:Y:S01]  /*77d0*/  MUFU.EX2 R13, R13 ;  /* 0x0000000d000d7308 */ /* 0x000e620000000800 */
[----:B---3--:R-:W-:-:S07]  /*77e0*/  FMUL.FTZ R143, R143, R163 ;  /* 0x000000a38f8f7220 */ /* 0x008fce0000410000 */
[----:B------:R-:W3:Y:S01]  /*77f0*/  MUFU.RCP R23, R23 ;  /* 0x0000001700177308 */ /* 0x000ee20000001000 */
[----:B0-----:R-:W-:Y:S01]  /*7800*/  FMUL.FTZ R142, R142, R75 ;  /* 0x0000004b8e8e7220 */ /* 0x001fe20000410000 */
[----:B------:R-:W-:-:S04]  /*7810*/  FMUL.FTZ R75, R99, -1.4426950216293334961 ;  /* 0xbfb8aa3b634b7820 */ /* 0x000fc80000410000 */
[----:B------:R-:W-:Y:S02]  /*7820*/  F2FP.BF16.F32.PACK_AB R142, R142, R143 ;  /* 0x0000008f8e8e723e */ /* 0x000fe400000010ff */
        /* <DEDUP_REMOVED lines=8> */
[----:B0-----:R-:W-:Y:S01]  /*78b0*/  FMUL.FTZ R140, R140, R165 ;  /* 0x000000a58c8c7220 */ /* 0x001fe20000410000 */
[----:B------:R-:W-:-:S06]  /*78c0*/  F2FP.BF16.F32.PACK_AB R135, R136, R137 ;  /* 0x000000898887723e */ /* 0x000fcc00000010ff */
[----:B------:R-:W0:Y:S01]  /*78d0*/  MUFU.RCP R31, R31 ;  /* 0x0000001f001f7308 */ /* 0x000e220000001000 */
[----:B-1----:R-:W-:Y:S01]  /*78e0*/  FADD.FTZ R165, R12, 1 ;  /* 0x3f8000000ca57421 */ /* 0x002fe20000010000 */
[----:B------:R-:W-:-:S06]  /*78f0*/  FMUL.FTZ R12, R158, -1.4426950216293334961 ;  /* 0xbfb8aa3b9e0c7820 */ /* 0x000fcc0000410000 */
[----:B------:R-:W1:Y:S01]  /*7900*/  MUFU.RCP R56, R56 ;  /* 0x0000003800387308 */ /* 0x000e620000001000 */
[----:B---3--:R-:W-:Y:S01]  /*7910*/  FMUL.FTZ R133, R133, R40 ;  /* 0x0000002885857220 */ /* 0x008fe20000410000 */
[----:B------:R-:W-:-:S04]  /*7920*/  FMUL.FTZ R40, R93, -1.4426950216293334961 ;  /* 0xbfb8aa3b5d287820 */ /* 0x000fc80000410000 */
[----:B------:R-:W-:Y:S02]  /*7930*/  F2FP.BF16.F32.PACK_AB R131, R132, R133 ;  /* 0x000000858483723e */ /* 0x000fe400000010ff */
[----:B------:R-:W3:Y:S01]  /*7940*/  MUFU.EX2 R17, R17 ;  /* 0x0000001100117308 */ /* 0x000ee20000000800 */
[----:B0-----:R-:W-:Y:S01]  /*7950*/  FMUL.FTZ R138, R138, R31 ;  /* 0x0000001f8a8a7220 */ /* 0x001fe20000410000 */
[----:B------:R-:W-:-:S04]  /*7960*/  FMUL.FTZ R31, R155, -1.4426950216293334961 ;  /* 0xbfb8aa3b9b1f7820 */ /* 0x000fc80000410000 */
[----:B------:R-:W-:Y:S02]  /*7970*/  F2FP.BF16.F32.PACK_AB R138, R138, R139 ;  /* 0x0000008b8a8a723e */ /* 0x000fe400000010ff */
[----:B------:R-:W0:Y:S01]  /*7980*/  MUFU.EX2 R36, R36 ;  /* 0x0000002400247308 */ /* 0x000e220000000800 */
[----:B-1----:R-:W-:Y:S01]  /*7990*/  FMUL.FTZ R147, R147, R56 ;  /* 0x0000003893937220 */ /* 0x002fe20000410000 */
[----:B------:R-:W-:Y:S01]  /*79a0*/  FMUL.FTZ R56, R161, -1.4426950216293334961 ;  /* 0xbfb8aa3ba1387820 */ /* 0x000fe20000410000 */
[----:B------:R-:W-:-:S05]  /*79b0*/  F2FP.BF16.F32.PACK_AB R139, R140, R141 ;  /* 0x0000008d8c8b723e */ /* 0x000fca00000010ff */
[----:B------:R-:W1:Y:S01]  /*79c0*/  MUFU.RCP R35, R35 ;  /* 0x0000002300237308 */ /* 0x000e620000001000 */
[----:B---3--:R-:W-:-:S07]  /*79d0*/  FADD.FTZ R17, R17, 1 ;  /* 0x3f80000011117421 */ /* 0x008fce0000010000 */
[----:B------:R-:W3:Y:S01]  /*79e0*/  MUFU.EX2 R11, R11 ;  /* 0x0000000b000b7308 */ /* 0x000ee20000000800 */
[----:B0-----:R-:W-:-:S07]  /*79f0*/  FADD.FTZ R36, R36, 1 ;  /* 0x3f80000024247421 */ /* 0x001fce0000010000 */
[----:B------:R-:W0:Y:S01]  /*7a00*/  MUFU.EX2 R75, R75 ;  /* 0x0000004b004b7308 */ /* 0x000e220000000800 */
[----:B-1----:R-:W-:-:S05]  /*7a10*/  FMUL.FTZ R89, R89, R35 ;  /* 0x0000002359597220 */ /* 0x002fca0000410000 */
[----:B------:R-:W-:Y:S02]  /*7a20*/  F2FP.BF16.F32.PACK_AB R89, R89, R147 ;  /* 0x000000935959723e */ /* 0x000fe400000010ff */
        /* <DEDUP_REMOVED lines=40> */
[----:B------:R-:W0:Y:S01]  /*7cb0*/  MUFU.RCP R17, R17 ;  /* 0x0000001100117308 */ /* 0x000e220000001000 */
[----:B-1----:R-:W-:-:S07]  /*7cc0*/  FADD.FTZ R13, R14, 1 ;  /* 0x3f8000000e0d7421 */ /* 0x002fce0000010000 */
[----:B------:R-:W1:Y:S01]  /*7cd0*/  MUFU.RCP R36, R36 ;  /* 0x0000002400247308 */ /* 0x000e620000001000 */
[----:B---3--:R-:W-:-:S07]  /*7ce0*/  FADD.FTZ R56, R56, 1 ;  /* 0x3f80000038387421 */ /* 0x008fce0000010000 */
[----:B------:R-:W3:Y:S01]  /*7cf0*/  MUFU.RCP R11, R11 ;  /* 0x0000000b000b7308 */ /* 0x000ee20000001000 */
[----:B0-----:R-:W-:Y:S01]  /*7d00*/  FMUL.FTZ R17, R90, R17 ;  /* 0x000000115a117220 */ /* 0x001fe20000410000 */
[----:B--2---:R-:W-:-:S06]  /*7d10*/  IADD3 R90, P1, PT, R9, UR22, RZ ;  /* 0x00000016095a7c10 */ /* 0x004fcc000ff3e0ff */
[----:B------:R-:W0:Y:S01]  /*7d20*/  MUFU.RCP R16, R16 ;  /* 0x0000001000107308 */ /* 0x000e220000001000 */
[----:B-1----:R-:W-:Y:S01]  /*7d30*/  FMUL.FTZ R36, R91, R36 ;  /* 0x000000245b247220 */ /* 0x002fe20000410000 */
[----:B------:R-:W-:Y:S02]  /*7d40*/  IADD3.X R91, PT, PT, R10, UR23, RZ, P1, !PT ;  /* 0x000000170a5b7c10 */ /* 0x000fe40008ffe4ff */
[----:B------:R-:W-:-:S03]  /*7d50*/  F2FP.BF16.F32.PACK_AB R10, R73, R71 ;  /* 0x00000047490a723e */ /* 0x000fc600000010ff */
[----:B------:R-:W-:Y:S01]  /*7d60*/  STG.E.64 desc[UR18][R90.64+0xa000], R78 ;  /* 0x00a0004e5a007986 */ /* 0x000fe2000c101b12 */
[----:B------:R-:W1:Y:S01]  /*7d70*/  MUFU.RCP R22, R22 ;  /* 0x0000001600167308 */ /* 0x000e620000001000 */
[----:B---3--:R-:W-:Y:S01]  /*7d80*/  FMUL.FTZ R98, R98, R11 ;  /* 0x0000000b62627220 */ /* 0x008fe20000410000 */
[----:B------:R-:W-:Y:S01]  /*7d90*/  F2FP.BF16.F32.PACK_AB R11, R28, R162 ;  /* 0x000000a21c0b723e */ /* 0x000fe200000010ff */
[----:B------:R-:W-:Y:S01]  /*7da0*/  STG.E.64 desc[UR18][R90.64+0xf000], R80 ;  /* 0x00f000505a007986 */ /* 0x000fe2000c101b12 */
[----:B------:R-:W-:-:S03]  /*7db0*/  F2FP.BF16.F32.PACK_AB R28, R15, R52 ;  /* 0x000000340f1c723e */ /* 0x000fc600000010ff */
[----:B------:R2:W-:Y:S01]  /*7dc0*/  STG.E.64 desc[UR18][R90.64], R10 ;  /* 0x0000000a5a007986 */ /* 0x0005e2000c101b12 */
[----:B------:R-:W3:Y:S01]  /*7dd0*/  MUFU.RCP R23, R23 ;  /* 0x0000001700177308 */ /* 0x000ee20000001000 */
[----:B0-----:R-:W-:Y:S02]  /*7de0*/  FMUL.FTZ R16, R148, R16 ;  /* 0x0000001094107220 */ /* 0x001fe40000410000 */
[----:B------:R0:W-:Y:S03]  /*7df0*/  STG.E.64 desc[UR18][R90.64+0x5000], R28 ;  /* 0x0050001c5a007986 */ /* 0x0001e6000c101b12 */
[----:B------:R-:W-:Y:S01]  /*7e00*/  F2FP.BF16.F32.PACK_AB R16, R17, R16 ;  /* 0x000000101110723e */ /* 0x000fe200000010ff */
[----:B------:R0:W-:Y:S01]  /*7e10*/  STG.E.64 desc[UR18][R90.64+0x23000], R38 ;  /* 0x023000265a007986 */ /* 0x0001e2000c101b12 */
[----:B------:R-:W4:Y:S01]  /*7e20*/  MUFU.RCP R164, R164 ;  /* 0x000000a400a47308 */ /* 0x000f220000001000 */
[----:B-1----:R-:W-:-:S02]  /*7e30*/  FMUL.FTZ R22, R152, R22 ;  /* 0x0000001698167220 */ /* 0x002fc40000410000 */
[----:B------:R0:W-:Y:S01]  /*7e40*/  STG.E.64 desc[UR18][R90.64+0x28000], R42 ;  /* 0x0280002a5a007986 */ /* 0x0001e2000c101b12 */
[----:B--2---:R-:W-:Y:S02]  /*7e50*/  F2FP.BF16.F32.PACK_AB R10, R27, R83 ;  /* 0x000000531b0a723e */ /* 0x004fe400000010ff */
[----:B------:R-:W-:Y:S02]  /*7e60*/  F2FP.BF16.F32.PACK_AB R11, R72, R160 ;  /* 0x000000a0480b723e */ /* 0x000fe400000010ff */
[----:B------:R-:W1:Y:S01]  /*7e70*/  MUFU.RCP R165, R165 ;  /* 0x000000a500a57308 */ /* 0x000e620000001000 */
[----:B---3--:R-:W-:Y:S01]  /*7e80*/  FMUL.FTZ R23, R94, R23 ;  /* 0x000000175e177220 */ /* 0x008fe20000410000 */
[----:B------:R0:W-:Y:S04]  /*7e90*/  STG.E.64 desc[UR18][R90.64+0x2d000], R46 ;  /* 0x02d0002e5a007986 */ /* 0x0001e8000c101b12 */
[----:B------:R-:W-:Y:S01]  /*7ea0*/  F2FP.BF16.F32.PACK_AB R22, R23, R22 ;  /* 0x000000161716723e */ /* 0x000fe200000010ff */
[----:B------:R0:W-:Y:S01]  /*7eb0*/  STG.E.64 desc[UR18][R90.64+0x14000], R10 ;  /* 0x0140000a5a007986 */ /* 0x0001e2000c101b12 */
[----:B------:R-:W2:Y:S01]  /*7ec0*/  MUFU.RCP R163, R163 ;  /* 0x000000a300a37308 */ /* 0x000ea20000001000 */
[----:B----4-:R-:W-:-:S02]  /*7ed0*/  FMUL.FTZ R144, R144, R164 ;  /* 0x000000a490907220 */ /* 0x010fc40000410000 */
[----:B------:R0:W-:Y:S03]  /*7ee0*/  STG.E.64 desc[UR18][R90.64+0x32000], R50 ;  /* 0x032000325a007986 */ /* 0x0001e6000c101b12 */
[----:B------:R-:W-:Y:S01]  /*7ef0*/  F2FP.BF16.F32.PACK_AB R143, R144, R145 ;  /* 0x00000091908f723e */ /* 0x000fe200000010ff */
[----:B------:R0:W-:Y:S01]  /*7f00*/  STG.E.64 desc[UR18][R90.64+0x3c000], R60 ;  /* 0x03c0003c5a007986 */ /* 0x0001e2000c101b12 */
[----:B------:R-:W3:Y:S01]  /*7f10*/  MUFU.RCP R18, R18 ;  /* 0x0000001200127308 */ /* 0x000ee20000001000 */
[----:B-1----:R-:W-:Y:S02]  /*7f20*/  FMUL.FTZ R146, R146, R165 ;  /* 0x000000a592927220 */ /* 0x002fe40000410000 */
[----:B------:R0:W-:Y:S04]  /*7f30*/  STG.E.64 desc[UR18][R90.64+0x41000], R62 ;  /* 0x0410003e5a007986 */ /* 0x0001e8000c101b12 */
[----:B------:R0:W-:Y:S01]  /*7f40*/  STG.E.64 desc[UR18][R90.64+0x46000], R106 ;  /* 0x0460006a5a007986 */ /* 0x0001e2000c101b12 */
[----:B------:R-:W1:Y:S01]  /*7f50*/  MUFU.RCP R19, R19 ;  /* 0x0000001300137308 */ /* 0x000e620000001000 */
[----:B--2---:R-:W-:-:S02]  /*7f60*/  FMUL.FTZ R88, R88, R163 ;  /* 0x000000a358587220 */ /* 0x004fc40000410000 */
[----:B------:R0:W-:Y:S03]  /*7f70*/  STG.E.64 desc[UR18][R90.64+0x4b000], R68 ;  /* 0x04b000445a007986 */ /* 0x0001e6000c101b12 */
[----:B------:R-:W-:Y:S01]  /*7f80*/  F2FP.BF16.F32.PACK_AB R88, R88, R146 ;  /* 0x000000925858723e */ /* 0x000fe200000010ff */
[----:B------:R0:W-:Y:S01]  /*7f90*/  STG.E.64 desc[UR18][R90.64+0x50000], R110 ;  /* 0x0500006e5a007986 */ /* 0x0001e2000c101b12 */
[----:B------:R-:W2:Y:S01]  /*7fa0*/  MUFU.RCP R20, R20 ;  /* 0x0000001400147308 */ /* 0x000ea20000001000 */
[----:B---3--:R-:W-:Y:S02]  /*7fb0*/  FMUL.FTZ R18, R149, R18 ;  /* 0x0000001295127220 */ /* 0x008fe40000410000 */
[----:B------:R0:W-:Y:S03]  /*7fc0*/  STG.E.64 desc[UR18][R90.64+0x55000], R114 ;  /* 0x055000725a007986 */ /* 0x0001e6000c101b12 */
[----:B------:R-:W-:Y:S01]  /*7fd0*/  F2FP.BF16.F32.PACK_AB R17, R36, R18 ;  /* 0x000000122411723e */ /* 0x000fe200000010ff */
[----:B------:R0:W-:Y:S01]  /*7fe0*/  STG.E.64 desc[UR18][R90.64+0x5a000], R118 ;  /* 0x05a000765a007986 */ /* 0x0001e2000c101b12 */
[----:B------:R-:W3:Y:S01]  /*7ff0*/  MUFU.RCP R21, R21 ;  /* 0x0000001500157308 */ /* 0x000ee20000001000 */
[----:B-1----:R-:W-:-:S02]  /*8000*/  FMUL.FTZ R19, R150, R19 ;  /* 0x0000001396137220 */ /* 0x002fc40000410000 */
[----:B------:R0:W-:Y:S04]  /*8010*/  STG.E.64 desc[UR18][R90.64+0x5f000], R122 ;  /* 0x05f0007a5a007986 */ /* 0x0001e8000c101b12 */
[----:B------:R0:W-:Y:S01]  /*8020*/  STG.E.64 desc[UR18][R90.64+0x64000], R126 ;  /* 0x0640007e5a007986 */ /* 0x0001e2000c101b12 */
[----:B------:R-:W1:Y:S01]  /*8030*/  MUFU.RCP R40, R40 ;  /* 0x0000002800287308 */ /* 0x000e620000001000 */
[----:B--2---:R-:W-:Y:S02]  /*8040*/  FMUL.FTZ R20, R92, R20 ;  /* 0x000000145c147220 */ /* 0x004fe40000410000 */
[----:B------:R0:W-:Y:S03]  /*8050*/  STG.E.64 desc[UR18][R90.64+0x69000], R130 ;  /* 0x069000825a007986 */ /* 0x0001e6000c101b12 */
[----:B------:R-:W-:Y:S01]  /*8060*/  F2FP.BF16.F32.PACK_AB R20, R20, R19 ;  /* 0x000000131414723e */ /* 0x000fe200000010ff */
[----:B------:R0:W-:Y:S01]  /*8070*/  STG.E.64 desc[UR18][R90.64+0x6e000], R134 ;  /* 0x06e000865a007986 */ /* 0x0001e2000c101b12 */
[----:B------:R-:W2:Y:S01]  /*8080*/  MUFU.RCP R24, R24 ;  /* 0x0000001800187308 */ /* 0x000ea20000001000 */
[----:B---3--:R-:W-:-:S02]  /*8090*/  FMUL.FTZ R21, R151, R21 ;  /* 0x0000001597157220 */ /* 0x008fc40000410000 */
[----:B------:R0:W-:Y:S04]  /*80a0*/  STG.E.64 desc[UR18][R90.64+0x73000], R138 ;  /* 0x0730008a5a007986 */ /* 0x0001e8000c101b12 */
[----:B------:R0:W-:Y:S01]  /*80b0*/  STG.E.64 desc[UR18][R90.64+0x78000], R142 ;  /* 0x0780008e5a007986 */ /* 0x0001e2000c101b12 */
[----:B------:R-:W3:Y:S01]  /*80c0*/  MUFU.RCP R25, R25 ;  /* 0x0000001900197308 */ /* 0x000ee20000001000 */
[----:B-1----:R-:W-:Y:S02]  /*80d0*/  FMUL.FTZ R40, R93, R40 ;  /* 0x000000285d287220 */ /* 0x002fe40000410000 */
[----:B------:R0:W-:Y:S03]  /*80e0*/  STG.E.64 desc[UR18][R90.64+0x7d000], R88 ;  /* 0x07d000585a007986 */ /* 0x0001e6000c101b12 */
[----:B------:R-:W-:Y:S01]  /*80f0*/  F2FP.BF16.F32.PACK_AB R21, R40, R21 ;  /* 0x000000152815723e */ /* 0x000fe200000010ff */
[----:B------:R0:W-:Y:S01]  /*8100*/  STG.E.64 desc[UR18][R90.64+0x82000], R16 ;  /* 0x082000105a007986 */ /* 0x0001e2000c101b12 */
[----:B------:R-:W1:Y:S01]  /*8110*/  MUFU.RCP R26, R26 ;  /* 0x0000001a001a7308 */ /* 0x000e620000001000 */
[----:B--2---:R-:W-:-:S02]  /*8120*/  FMUL.FTZ R24, R153, R24 ;  /* 0x0000001899187220 */ /* 0x004fc40000410000 */
[----:B------:R0:W-:Y:S05]  /*8130*/  STG.E.64 desc[UR18][R90.64+0x87000], R20 ;  /* 0x087000145a007986 */ /* 0x0001ea000c101b12 */
[----:B------:R-:W2:Y:S01]  /*8140*/  MUFU.RCP R30, R30 ;  /* 0x0000001e001e7308 */ /* 0x000ea20000001000 */
[----:B---3--:R-:W-:-:S05]  /*8150*/  FMUL.FTZ R25, R95, R25 ;  /* 0x000000195f197220 */ /* 0x008fca0000410000 */
[----:B------:R-:W-:Y:S02]  /*8160*/  F2FP.BF16.F32.PACK_AB R23, R25, R24 ;  /* 0x000000181917723e */ /* 0x000fe400000010ff */
[----:B------:R-:W3:Y:S01]  /*8170*/  MUFU.RCP R31, R31 ;  /* 0x0000001f001f7308 */ /* 0x000ee20000001000 */
[----:B-1----:R-:W-:Y:S02]  /*8180*/  FMUL.FTZ R26, R154, R26 ;  /* 0x0000001a9a1a7220 */ /* 0x002fe40000410000 */
[----:B------:R0:W-:Y:S05]  /*8190*/  STG.E.64 desc[UR18][R90.64+0x8c000], R22 ;  /* 0x08c000165a007986 */ /* 0x0001ea000c101b12 */
[----:B------:R-:W1:Y:S01]  /*81a0*/  MUFU.RCP R55, R55 ;  /* 0x0000003700377308 */ /* 0x000e620000001000 */
[----:B--2---:R-:W-:-:S05]  /*81b0*/  FMUL.FTZ R30, R96, R30 ;  /* 0x0000001e601e7220 */ /* 0x004fca0000410000 */
[----:B------:R-:W-:Y:S02]  /*81c0*/  F2FP.BF16.F32.PACK_AB R30, R30, R26 ;  /* 0x0000001a1e1e723e */ /* 0x000fe400000010ff */
[----:B------:R-:W2:Y:S01]  /*81d0*/  MUFU.RCP R0, R0 ;  /* 0x0000000000007308 */ /* 0x000ea20000001000 */
[----:B---3--:R-:W-:-:S07]  /*81e0*/  FMUL.FTZ R31, R155, R31 ;  /* 0x0000001f9b1f7220 */ /* 0x008fce0000410000 */
[----:B------:R-:W3:Y:S01]  /*81f0*/  MUFU.RCP R32, R32 ;  /* 0x0000002000207308 */ /* 0x000ee20000001000 */
[----:B-1----:R-:W-:Y:S01]  /*8200*/  FMUL.FTZ R97, R97, R55 ;  /* 0x0000003761617220 */ /* 0x002fe20000410000 */
[----:B------:R-:W-:-:S04]  /*8210*/  F2FP.BF16.F32.PACK_AB R55, R58, R74 ;  /* 0x0000004a3a37723e */ /* 0x000fc800000010ff */
[----:B------:R-:W-:Y:S01]  /*8220*/  F2FP.BF16.F32.PACK_AB R31, R97, R31 ;  /* 0x0000001f611f723e */ /* 0x000fe200000010ff */
[----:B------:R0:W-:Y:S01]  /*8230*/  STG.E.64 desc[UR18][R90.64+0x37000], R54 ;  /* 0x037000365a007986 */ /* 0x0001e2000c101b12 */
[----:B------:R-:W1:Y:S01]  /*8240*/  MUFU.RCP R35, R35 ;  /* 0x0000002300237308 */ /* 0x000e620000001000 */
[----:B--2---:R-:W-:Y:S02]  /*8250*/  FMUL.FTZ R0, R156, R0 ;  /* 0x000000009c007220 */ /* 0x004fe40000410000 */
[----:B------:R0:W-:Y:S03]  /*8260*/  STG.E.64 desc[UR18][R90.64+0x91000], R30 ;  /* 0x0910001e5a007986 */ /* 0x0001e6000c101b12 */
[----:B------:R-:W-:Y:S02]  /*8270*/  F2FP.BF16.F32.PACK_AB R98, R98, R0 ;  /* 0x000000006262723e */ /* 0x000fe400000010ff */
[----:B------:R-:W2:Y:S01]  /*8280*/  MUFU.RCP R12, R12 ;  /* 0x0000000c000c7308 */ /* 0x000ea20000001000 */
[----:B---3--:R-:W-:Y:S01]  /*8290*/  FMUL.FTZ R157, R157, R32 ;  /* 0x000000209d9d7220 */ /* 0x008fe20000410000 */
[----:B------:R-:W-:-:S05]  /*82a0*/  F2FP.BF16.F32.PACK_AB R32, R85, R84 ;  /* 0x000000545520723e */ /* 0x000fca00000010ff */
[----:B------:R0:W-:Y:S01]  /*82b0*/  STG.E.64 desc[UR18][R90.64+0x19000], R32 ;  /* 0x019000205a007986 */ /* 0x0001e2000c101b12 */
[----:B------:R-:W3:Y:S01]  /*82c0*/  MUFU.RCP R75, R75 ;  /* 0x0000004b004b7308 */ /* 0x000ee20000001000 */
[----:B-1----:R-:W-:Y:S01]  /*82d0*/  FMUL.FTZ R99, R99, R35 ;  /* 0x0000002363637220 */ /* 0x002fe20000410000 */
[----:B------:R-:W-:-:S04]  /*82e0*/  F2FP.BF16.F32.PACK_AB R35, R37, R82 ;  /* 0x000000522523723e */ /* 0x000fc800000010ff */
[----:B------:R-:W-:Y:S01]  /*82f0*/  F2FP.BF16.F32.PACK_AB R99, R99, R157 ;  /* 0x0000009d6363723e */ /* 0x000fe200000010ff */
[----:B------:R0:W-:Y:S01]  /*8300*/  STG.E.64 desc[UR18][R90.64+0x1e000], R34 ;  /* 0x01e000225a007986 */ /* 0x0001e2000c101b12 */
[----:B------:R-:W1:Y:S01]  /*8310*/  MUFU.RCP R13, R13 ;  /* 0x0000000d000d7308 */ /* 0x000e620000001000 */
[----:B--2---:R-:W-:Y:S02]  /*8320*/  FMUL.FTZ R12, R158, R12 ;  /* 0x0000000c9e0c7220 */ /* 0x004fe40000410000 */
[----:B------:R0:W-:Y:S05]  /*8330*/  STG.E.64 desc[UR18][R90.64+0x96000], R98 ;  /* 0x096000625a007986 */ /* 0x0001ea000c101b12 */
[----:B------:R-:W2:Y:S01]  /*8340*/  MUFU.RCP R14, R56 ;  /* 0x00000038000e7308 */ /* 0x000ea20000001000 */
[----:B---3--:R-:W-:-:S05]  /*8350*/  FMUL.FTZ R75, R100, R75 ;  /* 0x0000004b644b7220 */ /* 0x008fca0000410000 */
[----:B------:R-:W-:Y:S01]  /*8360*/  F2FP.BF16.F32.PACK_AB R12, R75, R12 ;  /* 0x0000000c4b0c723e */ /* 0x000fe200000010ff */
[----:B-1----:R-:W-:Y:S01]  /*8370*/  FMUL.FTZ R13, R159, R13 ;  /* 0x0000000d9f0d7220 */ /* 0x002fe20000410000 */
[----:B--2---:R-:W-:-:S05]  /*8380*/  FMUL.FTZ R14, R161, R14 ;  /* 0x0000000ea10e7220 */ /* 0x004fca0000410000 */
[----:B------:R-:W-:-:S05]  /*8390*/  F2FP.BF16.F32.PACK_AB R13, R14, R13 ;  /* 0x0000000d0e0d723e */ /* 0x000fca00000010ff */
[----:B------:R0:W-:Y:S01]  /*83a0*/  STG.E.64 desc[UR18][R90.64+0x9b000], R12 ;  /* 0x09b0000c5a007986 */ /* 0x0001e2000c101b12 */
[----:B------:R-:W-:Y:S05]  /*83b0*/  BRA.U !UP0, `(.L_x_784) ;  /* 0xffffff7d08ec7547 */ /* 0x000fea000b83ffff */
[----:B------:R-:W-:Y:S05]  /*83c0*/  EXIT ;  /* 0x000000000000794d */ /* 0x000fea0003800000 */
.L_x_785:
        /* <DEDUP_REMOVED lines=11> */
.L_x_1672:


//--------------------- .text._ZN13group_norm_v214gn_cuda_kernelI13__nv_bfloat16Li320ELi1ELi16ELi160ELi256ELb1ELi128ELi320ELi320ELi4ELb0ELi74ELb0ELb1ENS_16CompileConditionILi1000EEEEEvPT_PKS4_S7_S7_flPfS8_Pj --------------------------
	.section	.text._ZN13group_norm_v214gn_cuda_kernelI13__nv_bfloat16Li320ELi1ELi16ELi160ELi256ELb1ELi128ELi320ELi320ELi4ELb0ELi74ELb0ELb1ENS_16CompileConditionILi1000EEEEEvPT_PKS4_S7_S7_flPfS8_Pj,"ax",@progbits
	.align	128
        .global         _ZN13group_norm_v214gn_cuda_kernelI13__nv_bfloat16Li320ELi1ELi16ELi160ELi256ELb1ELi128ELi320ELi320ELi4ELb0ELi74ELb0ELb1ENS_16CompileConditionILi1000EEEEEvPT_PKS4_S7_S7_flPfS8_Pj
        .type           _ZN13group_norm_v214gn_cuda_kernelI13__nv_bfloat16Li320ELi1ELi16ELi160ELi256ELb1ELi128ELi320ELi320ELi4ELb0ELi74ELb0ELb1ENS_16CompileConditionILi1000EEEEEvPT_PKS4_S7_S7_flPfS8_Pj,@function
        .size           _ZN13group_norm_v214gn_cuda_kernelI13__nv_bfloat16Li320ELi1ELi16ELi160ELi256ELb1ELi128ELi320ELi320ELi4ELb0ELi74ELb0ELb1ENS_16CompileConditionILi1000EEEEEvPT_PKS4_S7_S7_flPfS8_Pj,(.L_x_1673 - _ZN13group_norm_v214gn_cuda_kernelI13__nv_bfloat16Li320ELi1ELi16ELi160ELi256ELb1ELi128ELi320ELi320ELi4ELb0ELi74ELb0ELb1ENS_16CompileConditionILi1000EEEEEvPT_PKS4_S7_S7_flPfS8_Pj)
        .other          _ZN13group_norm_v214gn_cuda_kernelI13__nv_bfloat16Li320ELi1ELi16ELi160ELi256ELb1ELi128ELi320ELi320ELi4ELb0ELi74ELb0ELb1ENS_16CompileConditionILi1000EEEEEvPT_PKS4_S7_S7_flPfS8_Pj,@"STO_CUDA_ENTRY STV_DEFAULT"
_ZN13group_norm_v214gn_cuda_kernelI13__nv_bfloat16Li320ELi1ELi16ELi160ELi256ELb1ELi128ELi320ELi320ELi4ELb0ELi74ELb0ELb1ENS_16CompileConditionILi1000EEEEEvPT_PKS4_S7_S7_flPfS8_Pj:
.text._ZN13group_norm_v214gn_cuda_kernelI13__nv_bfloat16Li320ELi1ELi16ELi160ELi256ELb1ELi128ELi320ELi320ELi4ELb0ELi74ELb0ELb1ENS_16CompileConditionILi1000EEEEEvPT_PKS4_S7_S7_flPfS8_Pj:
        /* <DEDUP_REMOVED lines=10> */
[----:B------:R-:W-:Y:S01]  /*00a0*/  IMAD R0, R0, 0x334, RZ ;  /* 0x0000033400007824 */ /* 0x000fe200078e02ff */
[----:B------:R-:W-:Y:S01]  /*00b0*/  SHF.R.U32.HI R6, RZ, 0x3, R156 ;  /* 0x00000003ff067819 */ /* 0x000fe2000001169c */
[----:B------:R-:W-:-:S03]  /*00c0*/  IMAD R158, R158, 0x140, RZ ;  /* 0x000001409e9e7824 */ /* 0x000fc600078e02ff */
[----:B------:R-:W-:-:S04]  /*00d0*/  SHF.R.U32.HI R160, RZ, 0x10, R0 ;  /* 0x00000010ffa07819 */ /* 0x000fc80000011600 */
[----:B------:R-:W-:-:S05]  /*00e0*/  PRMT R0, R160, 0x9910, RZ ;  /* 0x00009910a0007816 */ /* 0x000fca00000000ff */
[----:B------:R-:W-:-:S05]  /*00f0*/  IMAD R0, R0, 0x50, RZ ;  /* 0x0000005000007824 */ /* 0x000fca00078e02ff */
[----:B------:R-:W-:-:S04]  /*0100*/  IADD3 R0, PT, PT, RZ, -R0, RZ ;  /* 0x80000000ff007210 */ /* 0x000fc80007ffe0ff */
[----:B------:R-:W-:-:S04]  /*0110*/  PRMT R3, R0, 0x7710, RZ ;  /* 0x0000771000037816 */ /* 0x000fc800000000ff */
[----:B------:R-:W-:Y:S02]  /*0120*/  IADD3 R162, PT, PT, R3, R10, RZ ;  /* 0x0000000a03a27210 */ /* 0x000fe40007ffe0ff */
[----:B-1----:R-:W-:Y:S02]  /*0130*/  SHF.L.U32 R3, R8, 0x7, RZ ;  /* 0x0000000708037819 */ /* 0x002fe400000006ff */
[----:B------:R-:W-:Y:S02]  /*0140*/  LOP3.LUT R162, R162, 0xffff, RZ, 0xc0, !PT ;  /* 0x0000ffffa2a27812 */ /* 0x000fe400078ec0ff */
[----:B------:R-:W-:Y:S01]  /*0150*/  LOP3.LUT R0, R160, 0x80, R3, 0xf8, !PT ;  /* 0x00000080a0007812 */ /* 0x000fe200078ef803 */
[----:B------:R-:W-:Y:S01]  /*0160*/  IMAD.WIDE.U32 R2, R6, 0xa0000, RZ ;  /* 0x000a000006027825 */ /* 0x000fe200078e00ff */
        /* <DEDUP_REMOVED lines=236> */
[C---:B------:R-:W-:Y:S02]  /*1030*/  PRMT R157, R118.reuse, 0x7632, R157 ;  /* 0x00007632769d7816 */ /* 0x040fe4000000009d */
[----:B------:R-:W-:Y:S01]  /*1040*/  SHF.L.U32 R155, R118, 0x10, RZ ;  /* 0x00000010769b7819 */ /* 0x000fe200000006ff */
[----:B------:R-:W-:Y:S01]  /*1050*/  FADD.FTZ R12, R12, R5 ;  /* 0x000000050c0c7221 */ /* 0x000fe20000010000 */
[----:B------:R-:W-:Y:S01]  /*1060*/  FFMA.FTZ R16, R5, R5, R16 ;  /* 0x0000000505107223 */ /* 0x000fe20000010010 */
[----:B------:R-:W5:Y:S01]  /*1070*/  LDG.E.64.CONSTANT R116, desc[UR4][R116.64] ;  /* 0x0000000474747981 */ /* 0x000f62000c1e9b00 */
        /* <DEDUP_REMOVED lines=10> */
[----:B------:R-:W-:Y:S01]  /*1120*/  PRMT R163, R120, 0x7632, R163 ;  /* 0x0000763278a37816 */ /* 0x000fe200000000a3 */
[----:B------:R-:W-:Y:S01]  /*1130*/  IMAD.WIDE.U32 R164, R4, 0x2, R164 ;  /* 0x0000000204a47825 */ /* 0x000fe200078e00a4 */
[----:B------:R-:W-:-:S03]  /*1140*/  SHF.L.U32 R161, R120, 0x10, RZ ;  /* 0x0000001078a17819 */ /* 0x000fc600000006ff */
[----:B------:R-:W-:Y:S01]  /*1150*/  FADD.FTZ R12, R12, R159 ;  /* 0x0000009f0c0c7221 */ /* 0x000fe20000010000 */
[----:B------:R-:W-:Y:S01]  /*1160*/  FFMA.FTZ R16, R159, R159, R16 ;  /* 0x0000009f9f107223 */ /* 0x000fe20000010010 */
[----:B------:R-:W-:Y:S01]  /*1170*/  SHF.L.U32 R163, R163, 0x10, RZ ;  /* 0x00000010a3a37819 */ /* 0x000fe200000006ff */
[----:B------:R0:W5:Y:S01]  /*1180*/  LDG.E.64.CONSTANT R114, desc[UR4][R164.64] ;  /* 0x00000004a4727981 */ /* 0x000162000c1e9b00 */
[----:B------:R-:W-:Y:S01]  /*1190*/  FADD.FTZ R12, R12, R161 ;  /* 0x000000a10c0c7221 */ /* 0x000fe20000010000 */
[----:B------:R-:W-:-:S03]  /*11a0*/  FFMA.FTZ R16, R161, R161, R16 ;  /* 0x000000a1a1107223 */ /* 0x000fc60000010010 */
[----:B------:R-:W-:Y:S01]  /*11b0*/  FADD.FTZ R12, R12, R163 ;  /* 0x000000a30c0c7221 */ /* 0x000fe20000010000 */
[----:B------:R-:W-:Y:S01]  /*11c0*/  FFMA.FTZ R16, R163, R163, R16 ;  /* 0x000000a3a3107223 */ /* 0x000fe20000010010 */
[C---:B0-----:R-:W-:Y:S02]  /*11d0*/  PRMT R165, R121.reuse, 0x7632, R165 ;  /* 0x0000763279a57816 */ /* 0x041fe400000000a5 */
[----:B------:R-:W-:Y:S02]  /*11e0*/  SHF.L.U32 R121, R121, 0x10, RZ ;  /* 0x0000001079797819 */ /* 0x000fe400000006ff */
        /* <DEDUP_REMOVED lines=248> */
[C---:B------:R-:W-:Y:S02]  /*2170*/  IADD3 R124, PT, PT, R140.reuse, 0x8, RZ ;  /* 0x000000088c7c7810 */ /* 0x040fe40007ffe0ff */
[----:B------:R-:W-:Y:S01]  /*2180*/  SHF.R.U32.HI R125, RZ, 0x2, R122 ;  /* 0x00000002ff7d7819 */ /* 0x000fe2000001167a */
[----:B------:R-:W-:Y:S01]  /*2190*/  IMAD R122, R123, 0x28, R138 ;  /* 0x000000287b7a7824 */ /* 0x000fe200078e028a */
[----:B------:R-:W-:Y:S02]  /*21a0*/  IADD3 R126, PT, PT, R140, 0xc, RZ ;  /* 0x0000000c8c7e7810 */ /* 0x000fe40007ffe0ff */
[----:B------:R-:W-:Y:S01]  /*21b0*/  SHF.R.U32.HI R123, RZ, 0x2, R124 ;  /* 0x00000002ff7b7819 */ /* 0x000fe2000001167c */
[----:B------:R-:W-:Y:S01]  /*21c0*/  IMAD R124, R125, 0x28, R138 ;  /* 0x000000287d7c7824 */ /* 0x000fe200078e028a */
[----:B------:R-:W-:-:S02]  /*21d0*/  IADD3 R122, PT, PT, R122, R139, RZ ;  /* 0x0000008b7a7a7210 */ /* 0x000fc40007ffe0ff */
[C---:B------:R-:W-:Y:S02]  /*21e0*/  IADD3 R127, PT, PT, R140.reuse, 0x10, RZ ;  /* 0x000000108c7f7810 */ /* 0x040fe40007ffe0ff */
[----:B------:R-:W-:Y:S01]  /*21f0*/  SHF.R.U32.HI R125, RZ, 0x2, R126 ;  /* 0x00000002ff7d7819 */ /* 0x000fe2000001167e */
[--C-:B------:R-:W-:Y:S01]  /*2200*/  IMAD R126, R123, 0x28, R138.reuse ;  /* 0x000000287b7e7824 */ /* 0x100fe200078e028a */
[----:B------:R-:W-:Y:S01]  /*2210*/  IADD3 R124, PT, PT, R139, R124, RZ ;  /* 0x0000007c8b7c7210 */ /* 0x000fe20007ffe0ff */
[----:B------:R-:W0:Y:S01]  /*2220*/  LDS.64 R122, [R122] ;  /* 0x000000007a7a7984 */ /* 0x000e220000000a00 */
[----:B------:R-:W-:Y:S01]  /*2230*/  IADD3 R129, PT, PT, R140, 0x14, RZ ;  /* 0x000000148c817810 */ /* 0x000fe20007ffe0ff */
[--C-:B------:R-:W-:Y:S01]  /*2240*/  IMAD R128, R125, 0x28, R138.reuse ;  /* 0x000000287d807824 */ /* 0x100fe200078e028a */
[----:B------:R-:W-:Y:S02]  /*2250*/  SHF.R.U32.HI R127, RZ, 0x2, R127 ;  /* 0x00000002ff7f7819 */ /* 0x000fe4000001167f */
[----:B------:R-:W-:Y:S01]  /*2260*/  IADD3 R126, PT, PT, R139, R126, RZ ;  /* 0x0000007e8b7e7210 */ /* 0x000fe20007ffe0ff */
[----:B------:R-:W1:Y:S01]  /*2270*/  LDS.64 R124, [R124] ;  /* 0x000000007c7c7984 */ /* 0x000e620000000a00 */
[----:B------:R-:W-:Y:S01]  /*2280*/  SHF.R.U32.HI R129, RZ, 0x2, R129 ;  /* 0x00000002ff817819 */ /* 0x000fe20000011681 */
[----:B------:R-:W-:Y:S01]  /*2290*/  IMAD R130, R127, 0x28, R138 ;  /* 0x000000287f827824 */ /* 0x000fe200078e028a */
[----:B------:R-:W-:-:S02]  /*22a0*/  IADD3 R128, PT, PT, R139, R128, RZ ;  /* 0x000000808b807210 */ /* 0x000fc40007ffe0ff */
[----:B------:R-:W2:Y:S01]  /*22b0*/  LDS.64 R126, [R126] ;  /* 0x000000007e7e7984 */ /* 0x000ea20000000a00 */
[----:B------:R-:W-:Y:S01]  /*22c0*/  IMAD R132, R129, 0x28, R138 ;  /* 0x0000002881847824 */ /* 0x000fe200078e028a */
[C---:B------:R-:W-:Y:S02]  /*22d0*/  IADD3 R130, PT, PT, R139.reuse, R130, RZ ;  /* 0x000000828b827210 */ /* 0x040fe40007ffe0ff */
[----:B------:R-:W3:Y:S01]  /*22e0*/  LDS.64 R128, [R128] ;  /* 0x0000000080807984 */ /* 0x000ee20000000a00 */
[----:B------:R-:W-:Y:S02]  /*22f0*/  IADD3 R162, PT, PT, R140, 0x80, RZ ;  /* 0x000000808ca27810 */ /* 0x000fe40007ffe0ff */
[----:B------:R-:W-:Y:S01]  /*2300*/  IADD3 R132, PT, PT, R139, R132, RZ ;  /* 0x000000848b847210 */ /* 0x000fe20007ffe0ff */
[----:B------:R-:W4:Y:S01]  /*2310*/  LDS.64 R130, [R130] ;  /* 0x0000000082827984 */ /* 0x000f220000000a00 */
[----:B------:R-:W-:-:S04]  /*2320*/  SHF.R.U32.HI R162, RZ, 0x2, R162 ;  /* 0x00000002ffa27819 */ /* 0x000fc800000116a2 */
[----:B------:R-:W4:Y:S01]  /*2330*/  LDS.64 R132, [R132] ;  /* 0x0000000084847984 */ /* 0x000f220000000a00 */
[----:B------:R-:W-:Y:S02]  /*2340*/  IMAD R162, R162, 0x28, R138 ;  /* 0x00000028a2a27824 */ /* 0x000fe400078e028a */
[----:B0-----:R-:W-:Y:S01]  /*2350*/  FADD.FTZ R135, RZ, R122 ;  /* 0x0000007aff877221 */ /* 0x001fe20000010000 */
[----:B------:R-:W-:Y:S01]  /*2360*/  FADD.FTZ R122, RZ, R123 ;  /* 0x0000007bff7a7221 */ /* 0x000fe20000010000 */
[----:B------:R-:W-:-:S03]  /*2370*/  IADD3 R123, PT, PT, R140, 0x18, RZ ;  /* 0x000000188c7b7810 */ /* 0x000fc60007ffe0ff */
[----:B-1----:R-:W-:Y:S01]  /*2380*/  FADD.FTZ R122, R122, R125 ;  /* 0x0000007d7a7a7221 */ /* 0x002fe20000010000 */
[----:B------:R-:W-:Y:S01]  /*2390*/  FADD.FTZ R135, R135, R124 ;  /* 0x0000007c87877221 */ /* 0x000fe20000010000 */
[----:B------:R-:W-:Y:S02]  /*23a0*/  SHF.R.U32.HI R123, RZ, 0x2, R123 ;  /* 0x00000002ff7b7819 */ /* 0x000fe4000001167b */
[----:B------:R-:W-:Y:S01]  /*23b0*/  IADD3 R124, PT, PT, R140, 0x20, RZ ;  /* 0x000000208c7c7810 */ /* 0x000fe20007ffe0ff */
[----:B--2---:R-:W-:Y:S01]  /*23c0*/  FADD.FTZ R122, R122, R127 ;  /* 0x0000007f7a7a7221 */ /* 0x004fe20000010000 */
[----:B------:R-:W-:Y:S01]  /*23d0*/  FADD.FTZ R135, R135, R126 ;  /* 0x0000007e87877221 */ /* 0x000fe20000010000 */
[----:B------:R-:W-:Y:S02]  /*23e0*/  IADD3 R126, PT, PT, R140, 0x24, RZ ;  /* 0x000000248c7e7810 */ /* 0x000fe40007ffe0ff */
[----:B---3--:R-:W-:Y:S01]  /*23f0*/  FADD.FTZ R122, R122, R129 ;  /* 0x000000817a7a7221 */ /* 0x008fe20000010000 */
[----:B------:R-:W-:Y:S01]  /*2400*/  FADD.FTZ R135, R135, R128 ;  /* 0x0000008087877221 */ /* 0x000fe20000010000 */
[----:B------:R-:W-:-:S02]  /*2410*/  IADD3 R127, PT, PT, R140, 0x28, RZ ;  /* 0x000000288c7f7810 */ /* 0x000fc40007ffe0ff */
[----:B----4-:R-:W-:Y:S01]  /*2420*/  FADD.FTZ R122, R122, R131 ;  /* 0x000000837a7a7221 */ /* 0x010fe20000010000 */
[----:B------:R-:W-:Y:S01]  /*2430*/  FADD.FTZ R135, R135, R130 ;  /* 0x0000008287877221 */ /* 0x000fe20000010000 */
[----:B------:R-:W-:Y:S02]  /*2440*/  SHF.R.U32.HI R137, RZ, 0x2, R126 ;  /* 0x00000002ff897819 */ /* 0x000fe4000001167e */
[----:B------:R-:W-:Y:S01]  /*2450*/  IADD3 R129, PT, PT, R140, 0x2c, RZ ;  /* 0x0000002c8c817810 */ /* 0x000fe20007ffe0ff */
[----:B------:R-:W-:Y:S01]  /*2460*/  FADD.FTZ R158, R122, R133 ;  /* 0x000000857a9e7221 */ /* 0x000fe20000010000 */
[----:B------:R-:W-:Y:S01]  /*2470*/  IADD3 R122, PT, PT, R140, 0x1c, RZ ;  /* 0x0000001c8c7a7810 */ /* 0x000fe20007ffe0ff */
[----:B------:R-:W-:Y:S01]  /*2480*/  FADD.FTZ R141, R135, R132 ;  /* 0x00000084878d7221 */ /* 0x000fe20000010000 */
        /* <DEDUP_REMOVED lines=11> */
[----:B------:R-:W-:Y:S01]  /*2540*/  IMAD R132, R129, 0x28, R138 ;  /* 0x0000002881847824 */ /* 0x000fe200078e028a */
[----:B------:R-:W-:-:S02]  /*2550*/  IADD3 R124, PT, PT, R139, R124, RZ ;  /* 0x0000007c8b7c7210 */ /* 0x000fc40007ffe0ff */
[----:B------:R-:W0:Y:S01]  /*2560*/  LDS.64 R122, [R122] ;  /* 0x000000007a7a7984 */ /* 0x000e220000000a00 */
[C---:B------:R-:W-:Y:S02]  /*2570*/  IADD3 R131, PT, PT, R140.reuse, 0x30, RZ ;  /* 0x000000308c837810 */ /* 0x040fe40007ffe0ff */
[C---:B------:R-:W-:Y:S01]  /*2580*/  IADD3 R128, PT, PT, R139.reuse, R128, RZ ;  /* 0x000000808b807210 */ /* 0x040fe20007ffe0ff */
[----:B------:R-:W1:Y:S01]  /*2590*/  LDS.64 R124, [R124] ;  /* 0x000000007c7c7984 */ /* 0x000e620000000a00 */
[----:B------:R-:W-:Y:S02]  /*25a0*/  SHF.R.U32.HI R131, RZ, 0x2, R131 ;  /* 0x00000002ff837819 */ /* 0x000fe40000011683 */
[----:B------:R-:W-:Y:S01]  /*25b0*/  IADD3 R133, PT, PT, R140, 0x34, RZ ;  /* 0x000000348c857810 */ /* 0x000fe20007ffe0ff */
        /* <DEDUP_REMOVED lines=9> */
[----:B------:R-:W4:Y:S02]  /*2650*/  LDS.64 R132, [R132] ;  /* 0x0000000084847984 */ /* 0x000f240000000a00 */
[----:B------:R-:W-:Y:S02]  /*2660*/  IADD3 R136, PT, PT, R139, R136, RZ ;  /* 0x000000888b887210 */ /* 0x000fe40007ffe0ff */
[----:B------:R-:W4:Y:S04]  /*2670*/  LDS.64 R134, [R134] ;  /* 0x0000000086867984 */ /* 0x000f280000000a00 */
[----:B------:R-:W4:Y:S01]  /*2680*/  LDS.64 R136, [R136] ;  /* 0x0000000088887984 */ /* 0x000f220000000a00 */
[----:B0-----:R-:W-:Y:S01]  /*2690*/  FADD.FTZ R141, R141, R122 ;  /* 0x0000007a8d8d7221 */ /* 0x001fe20000010000 */
[----:B------:R-:W-:Y:S01]  /*26a0*/  FADD.FTZ R158, R158, R123 ;  /* 0x0000007b9e9e7221 */ /* 0x000fe20000010000 */
[----:B------:R-:W-:-:S02]  /*26b0*/  IADD3 R122, PT, PT, R140, 0x38, RZ ;  /* 0x000000388c7a7810 */ /* 0x000fc40007ffe0ff */
[----:B-1----:R-:W-:Y:S01]  /*26c0*/  FADD.FTZ R141, R141, R124 ;  /* 0x0000007c8d8d7221 */ /* 0x002fe20000010000 */
[----:B------:R-:W-:Y:S01]  /*26d0*/  FADD.FTZ R158, R158, R125 ;  /* 0x0000007d9e9e7221 */ /* 0x000fe20000010000 */
[----:B------:R-:W-:Y:S02]  /*26e0*/  SHF.R.U32.HI R123, RZ, 0x2, R122 ;  /* 0x00000002ff7b7819 */ /* 0x000fe4000001167a */
[----:B--2---:R-:W-:Y:S01]  /*26f0*/  FADD.FTZ R141, R141, R126 ;  /* 0x0000007e8d8d7221 */ /* 0x004fe20000010000 */
[----:B------:R-:W-:Y:S01]  /*2700*/  FADD.FTZ R158, R158, R127 ;  /* 0x0000007f9e9e7221 */ /* 0x000fe20000010000 */
[C---:B------:R-:W-:Y:S01]  /*2710*/  IADD3 R124, PT, PT, R140.reuse, 0x3c, RZ ;  /* 0x0000003c8c7c7810 */ /* 0x040fe20007ffe0ff */
[----:B------:R-:W-:Y:S01]  /*2720*/  IMAD R122, R123, 0x28, R138 ;  /* 0x000000287b7a7824 */ /* 0x000fe200078e028a */
[----:B------:R-:W-:Y:S01]  /*2730*/  IADD3 R126, PT, PT, R140, 0x40, RZ ;  /* 0x000000408c7e7810 */ /* 0x000fe20007ffe0ff */
[----:B---3--:R-:W-:Y:S01]  /*2740*/  FADD.FTZ R141, R141, R128 ;  /* 0x000000808d8d7221 */ /* 0x008fe20000010000 */
[----:B------:R-:W-:Y:S01]  /*2750*/  FADD.FTZ R158, R158, R129 ;  /* 0x000000819e9e7221 */ /* 0x000fe20000010000 */
[----:B------:R-:W-:-:S02]  /*2760*/  SHF.R.U32.HI R125, RZ, 0x2, R124 ;  /* 0x00000002ff7d7819 */ /* 0x000fc4000001167c */
[----:B------:R-:W-:Y:S01]  /*2770*/  SHF.R.U32.HI R123, RZ, 0x2, R126 ;  /* 0x00000002ff7b7819 */ /* 0x000fe2000001167e */
[----:B----4-:R-:W-:Y:S01]  /*2780*/  FADD.FTZ R141, R141, R130 ;  /* 0x000000828d8d7221 */ /* 0x010fe20000010000 */
[----:B------:R-:W-:Y:S01]  /*2790*/  FADD.FTZ R158, R158, R131 ;  /* 0x000000839e9e7221 */ /* 0x000fe20000010000 */
[C---:B------:R-:W-:Y:S01]  /*27a0*/  IADD3 R128, PT, PT, R140.reuse, 0x48, RZ ;  /* 0x000000488c807810 */ /* 0x040fe20007ffe0ff */
[--C-:B------:R-:W-:Y:S01]  /*27b0*/  IMAD R124, R125, 0x28, R138.reuse ;  /* 0x000000287d7c7824 */ /* 0x100fe200078e028a */
[----:B------:R-:W-:Y:S01]  /*27c0*/  IADD3 R127, PT, PT, R140, 0x44, RZ ;  /* 0x000000448c7f7810 */ /* 0x000fe20007ffe0ff */
[----:B------:R-:W-:Y:S02]  /*27d0*/  IMAD R126, R123, 0x28, R138 ;  /* 0x000000287b7e7824 */ /* 0x000fe400078e028a */
[----:B------:R-:W-:Y:S01]  /*27e0*/  FADD.FTZ R141, R141, R132 ;  /* 0x000000848d8d7221 */ /* 0x000fe20000010000 */
[----:B------:R-:W-:Y:S01]  /*27f0*/  FADD.FTZ R158, R158, R133 ;  /* 0x000000859e9e7221 */ /* 0x000fe20000010000 */
[----:B------:R-:W-:-:S02]  /*2800*/  SHF.R.U32.HI R125, RZ, 0x2, R128 ;  /* 0x00000002ff7d7819 */ /* 0x000fc40000011680 */
[----:B------:R-:W-:Y:S01]  /*2810*/  IADD3 R122, PT, PT, R139, R122, RZ ;  /* 0x0000007a8b7a7210 */ /* 0x000fe20007ffe0ff */
[----:B------:R-:W-:Y:S01]  /*2820*/  FADD.FTZ R141, R141, R134 ;  /* 0x000000868d8d7221 */ /* 0x000fe20000010000 */
[----:B------:R-:W-:Y:S01]  /*2830*/  IADD3 R123, PT, PT, R140, 0x4c, RZ ;  /* 0x0000004c8c7b7810 */ /* 0x000fe20007ffe0ff */
[----:B------:R-:W-:Y:S01]  /*2840*/  FADD.FTZ R158, R158, R135 ;  /* 0x000000879e9e7221 */ /* 0x000fe20000010000 */
[----:B------:R-:W-:Y:S01]  /*2850*/  SHF.R.U32.HI R127, RZ, 0x2, R127 ;  /* 0x00000002ff7f7819 */ /* 0x000fe2000001167f */
[----:B------:R0:W1:Y:S01]  /*2860*/  LDS.64 R134, [R122] ;  /* 0x000000007a867984 */ /* 0x0000620000000a00 */
[----:B------:R-:W-:Y:S01]  /*2870*/  IADD3 R128, PT, PT, R140, 0x50, RZ ;  /* 0x000000508c807810 */ /* 0x000fe20007ffe0ff */
[----:B------:R-:W-:Y:S01]  /*2880*/  FADD.FTZ R141, R141, R136 ;  /* 0x000000888d8d7221 */ /* 0x000fe20000010000 */
[----:B------:R-:W-:Y:S01]  /*2890*/  IADD3 R124, PT, PT, R139, R124, RZ ;  /* 0x0000007c8b7c7210 */ /* 0x000fe20007ffe0ff */
[----:B------:R-:W-:Y:S01]  /*28a0*/  FADD.FTZ R136, R158, R137 ;  /* 0x000000899e887221 */ /* 0x000fe20000010000 */
[----:B------:R-:W-:-:S02]  /*28b0*/  SHF.R.U32.HI R129, RZ, 0x2, R123 ;  /* 0x00000002ff817819 */ /* 0x000fc4000001167b */
[----:B------:R-:W-:Y:S01]  /*28c0*/  SHF.R.U32.HI R123, RZ, 0x2, R128 ;  /* 0x00000002ff7b7819 */ /* 0x000fe20000011680 */
[--C-:B------:R-:W-:Y:S01]  /*28d0*/  IMAD R128, R127, 0x28, R138.reuse ;  /* 0x000000287f807824 */ /* 0x100fe200078e028a */
[----:B------:R-:W-:Y:S01]  /*28e0*/  IADD3 R130, PT, PT, R139, R126, RZ ;  /* 0x0000007e8b827210 */ /* 0x000fe20007ffe0ff */
[----:B------:R2:W3:Y:S01]  /*28f0*/  LDS.64 R132, [R124] ;  /* 0x000000007c847984 */ /* 0x0004e20000000a00 */
[--C-:B------:R-:W-:Y:S01]  /*2900*/  IMAD R126, R125, 0x28, R138.reuse ;  /* 0x000000287d7e7824 */ /* 0x100fe200078e028a */
[----:B------:R-:W-:Y:S01]  /*2910*/  IADD3 R137, PT, PT, R140, 0x90, RZ ;  /* 0x000000908c897810 */ /* 0x000fe20007ffe0ff */
[--C-:B------:R-:W-:Y:S01]  /*2920*/  IMAD R158, R129, 0x28, R138.reuse ;  /* 0x00000028819e7824 */ /* 0x100fe200078e028a */
[C---:B------:R-:W-:Y:S01]  /*2930*/  IADD3 R128, PT, PT, R139.reuse, R128, RZ ;  /* 0x000000808b807210 */ /* 0x040fe20007ffe0ff */
[----:B------:R-:W4:Y:S01]  /*2940*/  LDS.64 R130, [R130] ;  /* 0x0000000082827984 */ /* 0x000f220000000a00 */
[----:B------:R-:W-:Y:S01]  /*2950*/  IADD3 R126, PT, PT, R139, R126, RZ ;  /* 0x0000007e8b7e7210 */ /* 0x000fe20007ffe0ff */
[----:B------:R-:W-:Y:S01]  /*2960*/  IMAD R160, R123, 0x28, R138 ;  /* 0x000000287ba07824 */ /* 0x000fe200078e028a */
[----:B0-----:R-:W-:-:S02]  /*2970*/  IADD3 R122, PT, PT, R139, R158, RZ ;  /* 0x0000009e8b7a7210 */ /* 0x001fc40007ffe0ff */
[----:B------:R-:W0:Y:S01]  /*2980*/  LDS.64 R128, [R128] ;  /* 0x0000000080807984 */ /* 0x000e220000000a00 */
[----:B------:R-:W-:Y:S02]  /*2990*/  IADD3 R123, PT, PT, R140, 0x54, RZ ;  /* 0x000000548c7b7810 */ /* 0x000fe40007ffe0ff */
[----:B--2---:R-:W-:Y:S01]  /*29a0*/  IADD3 R124, PT, PT, R139, R160, RZ ;  /* 0x000000a08b7c7210 */ /* 0x004fe20007ffe0ff */
[----:B------:R-:W2:Y:S01]  /*29b0*/  LDS.64 R126, [R126] ;  /* 0x000000007e7e7984 */ /* 0x000ea20000000a00 */
[----:B------:R-:W-:Y:S02]  /*29c0*/  SHF.R.U32.HI R125, RZ, 0x2, R123 ;  /* 0x00000002ff7d7819 */ /* 0x000fe4000001167b */
[----:B------:R-:W-:Y:S01]  /*29d0*/  SHF.R.U32.HI R137, RZ, 0x2, R137 ;  /* 0x00000002ff897819 */ /* 0x000fe20000011689 */
[----:B------:R-:W2:Y:S02]  /*29e0*/  LDS.64 R122, [R122] ;  /* 0x000000007a7a7984 */ /* 0x000ea40000000a00 */
[----:B------:R-:W-:-:S02]  /*29f0*/  IMAD R158, R125, 0x28, R138 ;  /* 0x000000287d9e7824 */ /* 0x000fc400078e028a */
[----:B------:R-:W2:Y:S03]  /*2a00*/  LDS.64 R124, [R124] ;  /* 0x000000007c7c7984 */ /* 0x000ea60000000a00 */
[----:B------:R-:W-:Y:S01]  /*2a10*/  IADD3 R158, PT, PT, R139, R158, RZ ;  /* 0x0000009e8b9e7210 */ /* 0x000fe20007ffe0ff */
[----:B-1----:R-:W-:Y:S01]  /*2a20*/  FADD.FTZ R136, R136, R135 ;  /* 0x0000008788887221 */ /* 0x002fe20000010000 */
[----:B------:R-:W-:-:S03]  /*2a30*/  FADD.FTZ R141, R141, R134 ;  /* 0x000000868d8d7221 */ /* 0x000fc60000010000 */
[----:B------:R-:W1:Y:S01]  /*2a40*/  LDS.64 R134, [R158] ;  /* 0x000000009e867984 */ /* 0x000e620000000a00 */
[----:B---3--:R-:W-:Y:S01]  /*2a50*/  FADD.FTZ R136, R136, R133 ;  /* 0x0000008588887221 */ /* 0x008fe20000010000 */
[----:B------:R-:W-:-:S03]  /*2a60*/  FADD.FTZ R141, R141, R132 ;  /* 0x000000848d8d7221 */ /* 0x000fc60000010000 */
[----:B----4-:R-:W-:Y:S01]  /*2a70*/  FADD.FTZ R136, R136, R131 ;  /* 0x0000008388887221 */ /* 0x010fe20000010000 */
[----:B------:R-:W-:-:S03]  /*2a80*/  FADD.FTZ R141, R141, R130 ;  /* 0x000000828d8d7221 */ /* 0x000fc60000010000 */
[----:B0-----:R-:W-:Y:S01]  /*2a90*/  FADD.FTZ R136, R136, R129 ;  /* 0x0000008188887221 */ /* 0x001fe20000010000 */
[----:B------:R-:W-:Y:S01]  /*2aa0*/  FADD.FTZ R141, R141, R128 ;  /* 0x000000808d8d7221 */ /* 0x000fe20000010000 */
[----:B------:R-:W-:Y:S02]  /*2ab0*/  IADD3 R129, PT, PT, R140, 0x64, RZ ;  /* 0x000000648c817810 */ /* 0x000fe40007ffe0ff */
[----:B--2---:R-:W-:Y:S01]  /*2ac0*/  FADD.FTZ R136, R136, R127 ;  /* 0x0000007f88887221 */ /* 0x004fe20000010000 */
[----:B------:R-:W-:Y:S01]  /*2ad0*/  FADD.FTZ R141, R141, R126 ;  /* 0x0000007e8d8d7221 */ /* 0x000fe20000010000 */
[----:B------:R-:W-:Y:S02]  /*2ae0*/  IADD3 R126, PT, PT, R140, 0x58, RZ ;  /* 0x000000588c7e7810 */ /* 0x000fe40007ffe0ff */
        /* <DEDUP_REMOVED lines=8> */
[----:B------:R-:W-:Y:S01]  /*2b70*/  IMAD R122, R127, 0x28, R138 ;  /* 0x000000287f7a7824 */ /* 0x000fe200078e028a */
[----:B------:R-:W-:-:S02]  /*2b80*/  SHF.R.U32.HI R129, RZ, 0x2, R129 ;  /* 0x00000002ff817819 */ /* 0x000fc40000011681 */
[----:B------:R-:W-:Y:S01]  /*2b90*/  SHF.R.U32.HI R127, RZ, 0x2, R126 ;  /* 0x00000002ff7f7819 */ /* 0x000fe2000001167e */
[----:B------:R-:W-:Y:S01]  /*2ba0*/  IMAD R126, R123, 0x28, R138 ;  /* 0x000000287b7e7824 */ /* 0x000fe200078e028a */
[----:B------:R-:W-:Y:S01]  /*2bb0*/  IADD3 R122, PT, PT, R139, R122, RZ ;  /* 0x0000007a8b7a7210 */ /* 0x000fe20007ffe0ff */
[----:B-1----:R-:W-:Y:S02]  /*2bc0*/  FADD.FTZ R133, R133, R134 ;  /* 0x0000008685857221 */ /* 0x002fe40000010000 */
[----:B------:R-:W-:Y:S01]  /*2bd0*/  IMAD R128, R127, 0x28, R138 ;  /* 0x000000287f807824 */ /* 0x000fe200078e028a */
[C---:B------:R-:W-:Y:S01]  /*2be0*/  IADD3 R123, PT, PT, R139.reuse, R126, RZ ;  /* 0x0000007e8b7b7210 */ /* 0x040fe20007ffe0ff */
[----:B------:R-:W0:Y:S01]  /*2bf0*/  LDS.64 R124, [R122] ;  /* 0x000000007a7c7984 */ /* 0x000e220000000a00 */
[----:B------:R-:W-:Y:S01]  /*2c00*/  IADD3 R126, PT, PT, R140, 0x68, RZ ;  /* 0x000000688c7e7810 */ /* 0x000fe20007ffe0ff */
[----:B------:R-:W-:Y:S01]  /*2c10*/  FADD.FTZ R132, R132, R135 ;  /* 0x0000008784847221 */ /* 0x000fe20000010000 */
[----:B------:R-:W-:-:S02]  /*2c20*/  IADD3 R130, PT, PT, R139, R128, RZ ;  /* 0x000000808b827210 */ /* 0x000fc40007ffe0ff */
[----:B------:R-:W1:Y:S01]  /*2c30*/  LDS.64 R122, [R123] ;  /* 0x000000007b7a7984 */ /* 0x000e620000000a00 */
[----:B------:R-:W-:Y:S01]  /*2c40*/  SHF.R.U32.HI R127, RZ, 0x2, R126 ;  /* 0x00000002ff7f7819 */ /* 0x000fe2000001167e */
[--C-:B------:R-:W-:Y:S01]  /*2c50*/  IMAD R126, R129, 0x28, R138.reuse ;  /* 0x00000028817e7824 */ /* 0x100fe200078e028a */
[C---:B------:R-:W-:Y:S01]  /*2c60*/  IADD3 R134, PT, PT, R140.reuse, 0x70, RZ ;  /* 0x000000708c867810 */ /* 0x040fe20007ffe0ff */
[----:B------:R-:W2:Y:S01]  /*2c70*/  LDS.64 R130, [R130] ;  /* 0x0000000082827984 */ /* 0x000ea20000000a00 */
[C---:B------:R-:W-:Y:S02]  /*2c80*/  IADD3 R141, PT, PT, R140.reuse, 0x8c, RZ ;  /* 0x0000008c8c8d7810 */ /* 0x040fe40007ffe0ff */
[----:B------:R-:W-:Y:S01]  /*2c90*/  IADD3 R128, PT, PT, R139, R126, RZ ;  /* 0x0000007e8b807210 */ /* 0x000fe20007ffe0ff */
[----:B------:R-:W-:Y:S01]  /*2ca0*/  IMAD R126, R127, 0x28, R138 ;  /* 0x000000287f7e7824 */ /* 0x000fe200078e028a */
[----:B------:R-:W-:Y:S02]  /*2cb0*/  IADD3 R127, PT, PT, R140, 0x6c, RZ ;  /* 0x0000006c8c7f7810 */ /* 0x000fe40007ffe0ff */
[----:B------:R-:W-:-:S02]  /*2cc0*/  SHF.R.U32.HI R135, RZ, 0x2, R134 ;  /* 0x00000002ff877819 */ /* 0x000fc40000011686 */
[----:B------:R-:W3:Y:S01]  /*2cd0*/  LDS.64 R128, [R128] ;  /* 0x0000000080807984 */ /* 0x000ee20000000a00 */
[----:B------:R-:W-:Y:S02]  /*2ce0*/  SHF.R.U32.HI R127, RZ, 0x2, R127 ;  /* 0x00000002ff7f7819 */ /* 0x000fe4000001167f */
[----:B------:R-:W-:Y:S01]  /*2cf0*/  IADD3 R126, PT, PT, R139, R126, RZ ;  /* 0x0000007e8b7e7210 */ /* 0x000fe20007ffe0ff */
[--C-:B------:R-:W-:Y:S01]  /*2d00*/  IMAD R158, R135, 0x28, R138.reuse ;  /* 0x00000028879e7824 */ /* 0x100fe200078e028a */
[----:B------:R-:W-:Y:S01]  /*2d10*/  SHF.R.U32.HI R141, RZ, 0x2, R141 ;  /* 0x00000002ff8d7819 */ /* 0x000fe2000001168d */
[----:B------:R-:W-:-:S03]  /*2d20*/  IMAD R134, R127, 0x28, R138 ;  /* 0x000000287f867824 */ /* 0x000fc600078e028a */
[----:B------:R-:W4:Y:S02]  /*2d30*/  LDS.64 R126, [R126] ;  /* 0x000000007e7e7984 */ /* 0x000f240000000a00 */
[----:B------:R-:W-:Y:S01]  /*2d40*/  IADD3 R136, PT, PT, R139, R134, RZ ;  /* 0x000000868b887210 */ /* 0x000fe20007ffe0ff */
[----:B0-----:R-:W-:Y:S01]  /*2d50*/  FADD.FTZ R135, R133, R124 ;  /* 0x0000007c85877221 */ /* 0x001fe20000010000 */
[----:B------:R-:W-:Y:S01]  /*2d60*/  FADD.FTZ R134, R132, R125 ;  /* 0x0000007d84867221 */ /* 0x000fe20000010000 */
[----:B------:R-:W-:Y:S02]  /*2d70*/  IADD3 R124, PT, PT, R139, R158, RZ ;  /* 0x0000009e8b7c7210 */ /* 0x000fe40007ffe0ff */
[----:B------:R0:W0:Y:S01]  /*2d80*/  LDS.64 R132, [R136] ;  /* 0x0000000088847984 */ /* 0x0000220000000a00 */
[----:B-1----:R-:W-:Y:S01]  /*2d90*/  FADD.FTZ R135, R135, R122 ;  /* 0x0000007a87877221 */ /* 0x002fe20000010000 */
[----:B------:R-:W-:Y:S01]  /*2da0*/  IADD3 R122, PT, PT, R140, 0x74, RZ ;  /* 0x000000748c7a7810 */ /* 0x000fe20007ffe0ff */
[----:B------:R-:W-:Y:S01]  /*2db0*/  FADD.FTZ R134, R134, R123 ;  /* 0x0000007b86867221 */ /* 0x000fe20000010000 */
[----:B------:R-:W1:Y:S01]  /*2dc0*/  LDS.64 R124, [R124] ;  /* 0x000000007c7c7984 */ /* 0x000e620000000a00 */
[----:B--2---:R-:W-:Y:S01]  /*2dd0*/  FADD.FTZ R135, R135, R130 ;  /* 0x0000008287877221 */ /* 0x004fe20000010000 */
[----:B------:R-:W-:Y:S01]  /*2de0*/  SHF.R.U32.HI R123, RZ, 0x2, R122 ;  /* 0x00000002ff7b7819 */ /* 0x000fe2000001167a */
[----:B------:R-:W-:Y:S01]  /*2df0*/  FADD.FTZ R134, R134, R131 ;  /* 0x0000008386867221 */ /* 0x000fe20000010000 */
[----:B------:R-:W-:-:S02]  /*2e00*/  IADD3 R130, PT, PT, R140, 0x84, RZ ;  /* 0x000000848c827810 */ /* 0x000fc40007ffe0ff */
[C---:B------:R-:W-:Y:S01]  /*2e10*/  IADD3 R131, PT, PT, R140.reuse, 0x94, RZ ;  /* 0x000000948c837810 */ /* 0x040fe20007ffe0ff */
[----:B------:R-:W-:Y:S01]  /*2e20*/  IMAD R122, R123, 0x28, R138 ;  /* 0x000000287b7a7824 */ /* 0x000fe200078e028a */
[----:B------:R-:W-:Y:S01]  /*2e30*/  IADD3 R123, PT, PT, R140, 0x78, RZ ;  /* 0x000000788c7b7810 */ /* 0x000fe20007ffe0ff */
[----:B---3--:R-:W-:Y:S01]  /*2e40*/  FADD.FTZ R135, R135, R128 ;  /* 0x0000008087877221 */ /* 0x008fe20000010000 */
[----:B------:R-:W-:Y:S02]  /*2e50*/  FADD.FTZ R134, R134, R129 ;  /* 0x0000008186867221 */ /* 0x000fe40000010000 */
[----:B------:R-:W-:Y:S02]  /*2e60*/  SHF.R.U32.HI R123, RZ, 0x2, R123 ;  /* 0x00000002ff7b7819 */ /* 0x000fe4000001167b */
[----:B------:R-:W-:Y:S02]  /*2e70*/  IADD3 R128, PT, PT, R139, R122, RZ ;  /* 0x0000007a8b807210 */ /* 0x000fe40007ffe0ff */
[----:B------:R-:W-:Y:S01]  /*2e80*/  SHF.R.U32.HI R131, RZ, 0x2, R131 ;  /* 0x00000002ff837819 */ /* 0x000fe20000011683 */
[----:B------:R-:W-:-:S02]  /*2e90*/  IMAD R122, R123, 0x28, R138 ;  /* 0x000000287b7a7824 */ /* 0x000fc400078e028a */
[----:B----4-:R-:W-:Y:S01]  /*2ea0*/  FADD.FTZ R135, R135, R126 ;  /* 0x0000007e87877221 */ /* 0x010fe20000010000 */
[----:B------:R-:W-:Y:S01]  /*2eb0*/  FADD.FTZ R134, R134, R127 ;  /* 0x0000007f86867221 */ /* 0x000fe20000010000 */
[----:B0-----:R-:W-:Y:S01]  /*2ec0*/  IMAD R136, R131, 0x28, R138 ;  /* 0x0000002883887824 */ /* 0x001fe200078e028a */
[C---:B------:R-:W-:Y:S01]  /*2ed0*/  IADD3 R122, PT, PT, R139.reuse, R122, RZ ;  /* 0x0000007a8b7a7210 */ /* 0x040fe20007ffe0ff */
[----:B------:R0:W2:Y:S03]  /*2ee0*/  LDS.64 R126, [R128] ;  /* 0x00000000807e7984 */ /* 0x0000a60000000a00 */
[----:B------:R-:W-:Y:S02]  /*2ef0*/  IADD3 R136, PT, PT, R139, R136, RZ ;  /* 0x000000888b887210 */ /* 0x000fe40007ffe0ff */
[----:B------:R-:W3:Y:S01]  /*2f00*/  LDS.64 R122, [R122] ;  /* 0x000000007a7a7984 */ /* 0x000ee20000000a00 */
[----:B0-----:R-:W-:Y:S01]  /*2f10*/  SHF.R.U32.HI R128, RZ, 0x2, R130 ;  /* 0x00000002ff807819 */ /* 0x001fe20000011682 */
[----:B------:R-:W-:Y:S01]  /*2f20*/  FADD.FTZ R129, R135, R132 ;  /* 0x0000008487817221 */ /* 0x000fe20000010000 */
[----:B------:R-:W-:Y:S01]  /*2f30*/  FADD.FTZ R160, R134, R133 ;  /* 0x0000008586a07221 */ /* 0x000fe20000010000 */
[----:B------:R-:W-:-:S02]  /*2f40*/  IADD3 R133, PT, PT, R140, 0x98, RZ ;  /* 0x000000988c857810 */ /* 0x000fc40007ffe0ff */
[----:B------:R-:W-:Y:S01]  /*2f50*/  IMAD R128, R128, 0x28, R138 ;  /* 0x0000002880807824 */ /* 0x000fe200078e028a */
[C---:B------:R-:W-:Y:S01]  /*2f60*/  IADD3 R135, PT, PT, R140.reuse, 0x9c, RZ ;  /* 0x0000009c8c877810 */ /* 0x040fe20007ffe0ff */
[----:B-1----:R-:W-:Y:S01]  /*2f70*/  FADD.FTZ R129, R129, R124 ;  /* 0x0000007c81817221 */ /* 0x002fe20000010000 */
[----:B------:R-:W-:Y:S01]  /*2f80*/  IADD3 R124, PT, PT, R140, 0x7c, RZ ;  /* 0x0000007c8c7c7810 */ /* 0x000fe20007ffe0ff */
[----:B------:R-:W-:Y:S01]  /*2f90*/  FADD.FTZ R160, R160, R125 ;  /* 0x0000007da0a07221 */ /* 0x000fe20000010000 */
[----:B------:R-:W-:Y:S01]  /*2fa0*/  IADD3 R132, PT, PT, R140, 0x88, RZ ;  /* 0x000000888c847810 */ /* 0x000fe20007ffe0ff */
[----:B------:R-:W-:Y:S01]  /*2fb0*/  IMAD R134, R137, 0x28, R138 ;  /* 0x0000002889867824 */ /* 0x000fe200078e028a */
[----:B------:R-:W-:Y:S01]  /*2fc0*/  SHF.R.U32.HI R124, RZ, 0x2, R124 ;  /* 0x00000002ff7c7819 */ /* 0x000fe2000001167c */
[----:B------:R-:W-:Y:S01]  /*2fd0*/  LDS.64 R136, [R136] ;  /* 0x0000000088887984 */ /* 0x000fe20000000a00 */
[----:B------:R-:W-:Y:S02]  /*2fe0*/  SHF.R.U32.HI R133, RZ, 0x2, R133 ;  /* 0x00000002ff857819 */ /* 0x000fe40000011685 */
        /* <DEDUP_REMOVED lines=8> */
[----:B------:R-:W-:Y:S01]  /*3070*/  IADD3 R134, PT, PT, R139, R134, RZ ;  /* 0x000000868b867210 */ /* 0x000fe20007ffe0ff */
[----:B------:R-:W-:Y:S01]  /*3080*/  IMAD R132, R141, 0x28, R138 ;  /* 0x000000288d847824 */ /* 0x000fe200078e028a */
[----:B------:R-:W-:-:S02]  /*3090*/  IADD3 R138, PT, PT, R139, R140, RZ ;  /* 0x0000008c8b8a7210 */ /* 0x000fc40007ffe0ff */
[----:B------:R-:W-:Y:S01]  /*30a0*/  IADD3 R140, PT, PT, R139, R158, RZ ;  /* 0x0000009e8b8c7210 */ /* 0x000fe20007ffe0ff */
[----:B--2---:R-:W-:Y:S01]  /*30b0*/  FADD.FTZ R125, R129, R126 ;  /* 0x0000007e817d7221 */ /* 0x004fe20000010000 */
[C---:B------:R-:W-:Y:S01]  /*30c0*/  IADD3 R126, PT, PT, R139.reuse, R162, RZ ;  /* 0x000000a28b7e7210 */ /* 0x040fe20007ffe0ff */
[----:B------:R-:W-:Y:S01]  /*30d0*/  FADD.FTZ R158, R160, R127 ;  /* 0x0000007fa09e7221 */ /* 0x000fe20000010000 */
[----:B------:R-:W-:Y:S01]  /*30e0*/  IADD3 R130, PT, PT, R139, R130, RZ ;  /* 0x000000828b827210 */ /* 0x000fe20007ffe0ff */
[----:B------:R-:W-:Y:S01]  /*30f0*/  LDS.64 R128, [R128] ;  /* 0x0000000080807984 */ /* 0x000fe20000000a00 */
[----:B---3--:R-:W-:Y:S01]  /*3100*/  FADD.FTZ R122, R125, R122 ;  /* 0x0000007a7d7a7221 */ /* 0x008fe20000010000 */
[----:B------:R-:W-:Y:S01]  /*3110*/  IADD3 R132, PT, PT, R139, R132, RZ ;  /* 0x000000848b847210 */ /* 0x000fe20007ffe0ff */
[----:B------:R-:W-:Y:S01]  /*3120*/  FADD.FTZ R158, R158, R123 ;  /* 0x0000007b9e9e7221 */ /* 0x000fe20000010000 */
[----:B------:R-:W0:Y:S04]  /*3130*/  LDS.64 R124, [R124] ;  /* 0x000000007c7c7984 */ /* 0x000e280000000a00 */
[----:B------:R-:W1:Y:S04]  /*3140*/  LDS.64 R126, [R126] ;  /* 0x000000007e7e7984 */ /* 0x000e680000000a00 */
[----:B------:R-:W2:Y:S04]  /*3150*/  LDS.64 R130, [R130] ;  /* 0x0000000082827984 */ /* 0x000ea80000000a00 */
[----:B------:R-:W3:Y:S04]  /*3160*/  LDS.64 R132, [R132] ;  /* 0x0000000084847984 */ /* 0x000ee80000000a00 */
        /* <DEDUP_REMOVED lines=21> */
.L_x_787:
[----:B------:R-:W-:Y:S05]  /*32c0*/  BSYNC.RECONVERGENT B0 ;  /* 0x0000000000007941 */ /* 0x000fea0003800200 */
.L_x_786:
        /* <DEDUP_REMOVED lines=21> */
.L_x_788:
[----:B------:R-:W-:Y:S01]  /*3420*/  NOP ;  /* 0x0000000000007918 */ /* 0x000fe20000000000 */
.L_x_789:
[----:B------:R-:W-:Y:S05]  /*3430*/  BRA.U !UP1, `(.L_x_790) ;  /* 0x00000001090c7547 */ /* 0x000fea000b800000 */
[----:B------:R-:W-:Y:S01]  /*3440*/  UCGABAR_WAIT ;  /* 0x0000000000007dc7 */ /* 0x000fe20008000000 */
[----:B------:R-:W-:Y:S01]  /*3450*/  CCTL.IVALL ;  /* 0x00000000ff00798f */ /* 0x000fe20002000000 */
[----:B------:R-:W-:Y:S05]  /*3460*/  BRA `(.L_x_791) ;  /* 0x0000000000047947 */ /* 0x000fea0003800000 */
.L_x_790:
[----:B------:R-:W-:Y:S06]  /*3470*/  BAR.SYNC.DEFER_BLOCKING 0x0 ;  /* 0x0000000000007b1d */ /* 0x000fec0000010000 */
.L_x_791:
        /* <DEDUP_REMOVED lines=17> */
.L_x_793:
[----:B------:R-:W-:Y:S05]  /*3590*/  BSYNC.RECONVERGENT B0 ;  /* 0x0000000000007941 */ /* 0x000fea0003800200 */
.L_x_792:
[----:B------:R-:W-:Y:S05]  /*35a0*/  BRA.U !UP1, `(.L_x_794) ;  /* 0x0000000109147547 */ /* 0x000fea000b800000 */
[----:B------:R-:W-:Y:S06]  /*35b0*/  MEMBAR.ALL.GPU ;  /* 0x0000000000007992 */ /* 0x000fec000000a000 */
[----:B------:R-:W-:-:S00]  /*35c0*/  ERRBAR ;  /* 0x00000000000079ab */ /* 0x000fc00000000000 */
[----:B------:R-:W-:Y:S08]  /*35d0*/  CGAERRBAR ;  /* 0x00000000000075ab */ /* 0x000ff00000000000 */
[----:B------:R-:W-:Y:S01]  /*35e0*/  UCGABAR_ARV ;  /* 0x00000000000079c7 */ /* 0x000fe20008000000 */
[----:B------:R-:W-:Y:S05]  /*35f0*/  BRA `(.L_x_795) ;  /* 0x0000000000047947 */ /* 0x000fea0003800000 */
.L_x_794:
[----:B------:R-:W-:Y:S01]  /*3600*/  NOP ;  /* 0x0000000000007918 */ /* 0x000fe20000000000 */
.L_x_795:
        /* <DEDUP_REMOVED lines=12> */
[----:B------:R-:W-:Y:S01]  /*36d0*/  @!P0 FMUL.FTZ R122, R122, 2.4414062863797880709e-05 ;  /* 0x37cccccd7a7a8820 */ /* 0x000fe20000410000 */
[----:B--2---:R-:W-:Y:S01]  /*36e0*/  FADD.FTZ R129, R123, R124 ;  /* 0x0000007c7b817221 */ /* 0x004fe20000010000 */
[----:B------:R-:W-:Y:S02]  /*36f0*/  @!P0 IADD3 R123, PT, PT, R112, 0xca0, RZ ;  /* 0x00000ca0707b8810 */ /* 0x000fe40007ffe0ff */
[----:B------:R-:W-:Y:S01]  /*3700*/  @!P0 FMUL.FTZ R4, R122, R122 ;  /* 0x0000007a7a048220 */ /* 0x000fe20000410000 */
[----:B------:R-:W-:Y:S02]  /*3710*/  LEA.HI R124, R127, -R156, RZ, 0x9 ;  /* 0x8000009c7f7c7211 */ /* 0x000fe400078f48ff */
[----:B------:R-:W-:Y:S01]  /*3720*/  @!P0 LEA R123, R108, R123, 0x18 ;  /* 0x0000007b6c7b8211 */ /* 0x000fe200078ec0ff */
[----:B------:R-:W-:Y:S01]  /*3730*/  @!P0 FFMA.FTZ R4, R129, 2.4414062863797880709e-05, -R4 ;  /* 0x37cccccd81048823 */ /* 0x000fe20000010804 */
        /* <DEDUP_REMOVED lines=23> */
.L_x_797:
[----:B------:R-:W-:Y:S05]  /*38b0*/  BSYNC.RECONVERGENT B0 ;  /* 0x0000000000007941 */ /* 0x000fea0003800200 */
.L_x_796:
[----:B------:R-:W1:Y:S01]  /*38c0*/  LDCU UR6, c[0x0][0x3a0] ;  /* 0x00007400ff0677ac */ /* 0x000e620008000800 */
[----:B-----5:R-:W-:Y:S01]  /*38d0*/  PRMT R8, R114, 0x7632, R8 ;  /* 0x0000763272087816 */ /* 0x020fe20000000008 */
[----:B------:R-:W-:Y:S01]  /*38e0*/  FADD.FTZ R109, R109, -R124 ;  /* 0x8000007c6d6d7221 */ /* 0x000fe20000010000 */
[----:B0-----:R-:W-:Y:S01]  /*38f0*/  PRMT R112, R116, 0x7632, R112 ;  /* 0x0000763274707816 */ /* 0x001fe20000000070 */
[----:B------:R-:W-:Y:S01]  /*3900*/  FADD.FTZ R19, R19, -R124 ;  /* 0x8000007c13137221 */ /* 0x000fe20000010000 */
[----:B------:R-:W-:Y:S01]  /*3910*/  PRMT R10, R115, 0x7632, R10 ;  /* 0x00007632730a7816 */ /* 0x000fe2000000000a */
[--C-:B------:R-:W-:Y:S01]  /*3920*/  FADD.FTZ R89, R89, -R124.reuse ;  /* 0x8000007c59597221 */ /* 0x100fe20000010000 */
[C---:B------:R-:W-:Y:S01]  /*3930*/  PRMT R129, R117.reuse, 0x7632, R129 ;  /* 0x0000763275817816 */ /* 0x040fe20000000081 */
[--C-:B------:R-:W-:Y:S01]  /*3940*/  FADD.FTZ R78, R78, -R124.reuse ;  /* 0x8000007c4e4e7221 */ /* 0x100fe20000010000 */
[----:B------:R-:W-:Y:S01]  /*3950*/  SHF.L.U32 R108, R117, 0x10, RZ ;  /* 0x00000010756c7819 */ /* 0x000fe200000006ff */
        /* <DEDUP_REMOVED lines=8> */
[----:B-1----:R-:W-:Y:S01]  /*39e0*/  FADD.FTZ R6, R125, UR6 ;  /* 0x000000067d067e21 */ /* 0x002fe20008010000 */
[----:B------:R-:W-:Y:S01]  /*39f0*/  SHF.L.U32 R129, R129, 0x10, RZ ;  /* 0x0000001081817819 */ /* 0x000fe200000006ff */
        /* <DEDUP_REMOVED lines=22> */
[----:B------:R-:W-:Y:S01]  /*3b60*/  FMUL.FTZ R116, R6, R109 ;  /* 0x0000006d06747220 */ /* 0x000fe20000410000 */
[--C-:B------:R-:W-:Y:S01]  /*3b70*/  FADD.FTZ R59, R59, -R124.reuse ;  /* 0x8000007c3b3b7221 */ /* 0x100fe20000010000 */
[--C-:B------:R-:W-:Y:S01]  /*3b80*/  FADD.FTZ R57, R57, -R124.reuse ;  /* 0x8000007c39397221 */ /* 0x100fe20000010000 */
[----:B------:R-:W-:Y:S01]  /*3b90*/  FFMA.FTZ R4, R4, R8, R117 ;  /* 0x0000000804047223 */ /* 0x000fe20000010075 */
        /* <DEDUP_REMOVED lines=97> */
[----:B------:R-:W-:Y:S01]  /*41b0*/  FMUL.FTZ R19, R6, R19 ;  /* 0x0000001306137220 */ /* 0x000fe20000410000 */
[----:B------:R-:W-:Y:S01]  /*41c0*/  FFMA.FTZ R116, R116, R10, R129 ;  /* 0x0000000a74747223 */ /* 0x000fe20000010081 */
[C---:B------:R-:W-:Y:S01]  /*41d0*/  FMUL.FTZ R124, R6.reuse, R89 ;  /* 0x00000059067c7220 */ /* 0x040fe20000410000 */
[----:B------:R-:W-:Y:S01]  /*41e0*/  FMUL.FTZ R78, R6, R78 ;  /* 0x0000004e064e7220 */ /* 0x000fe20000410000 */
[----:B------:R-:W-:Y:S01]  /*41f0*/  FMUL.FTZ R89, R4, -1.4426950216293334961 ;  /* 0xbfb8aa3b04597820 */ /* 0x000fe20000410000 */
[C---:B------:R-:W-:Y:S01]  /*4200*/  FMUL.FTZ R122, R6.reuse, R91 ;  /* 0x0000005b067a7220 */ /* 0x040fe20000410000 */
[C---:B------:R-:W-:Y:S01]  /*4210*/  FMUL.FTZ R140, R6.reuse, R65 ;  /* 0x00000041068c7220 */ /* 0x040fe20000410000 */
[----:B------:R-:W-:Y:S01]  /*4220*/  FMUL.FTZ R65, R6, R82 ;  /* 0x0000005206417220 */ /* 0x000fe20000410000 */
[----:B------:R-:W-:Y:S01]  /*4230*/  FMUL.FTZ R91, R116, -1.4426950216293334961 ;  /* 0xbfb8aa3b745b7820 */ /* 0x000fe20000410000 */
[----:B------:R-:W-:Y:S01]  /*4240*/  FFMA.FTZ R82, R114, R19, R127 ;  /* 0x0000001372527223 */ /* 0x000fe2000001007f */
[C---:B------:R-:W-:Y:S01]  /*4250*/  FMUL.FTZ R105, R6.reuse, R105 ;  /* 0x0000006906697220 */ /* 0x040fe20000410000 */
[----:B------:R0:W-:Y:S01]  /*4260*/  MUFU.EX2 R19, R89 ;  /* 0x0000005900137308 */ /* 0x0001e20000000800 */
[----:B------:R-:W-:Y:S01]  /*4270*/  SHF.L.U32 R115, R115, 0x10, RZ ;  /* 0x0000001073737819 */ /* 0x000fe200000006ff */
[----:B------:R-:W-:Y:S01]  /*4280*/  FMUL.FTZ R103, R6, R103 ;  /* 0x0000006706677220 */ /* 0x000fe20000410000 */
[----:B------:R-:W-:Y:S01]  /*4290*/  FFMA.FTZ R105, R8, R105, R117 ;  /* 0x0000006908697223 */ /* 0x000fe20000010075 */
[C---:B------:R-:W-:Y:S01]  /*42a0*/  FMUL.FTZ R120, R6.reuse, R99 ;  /* 0x0000006306787220 */ /* 0x040fe20000410000 */
[C---:B------:R-:W-:Y:S01]  /*42b0*/  FMUL.FTZ R158, R6.reuse, R53 ;  /* 0x00000035069e7220 */ /* 0x040fe20000410000 */
[--C-:B------:R-:W-:Y:S01]  /*42c0*/  FFMA.FTZ R103, R115, R103, R108.reuse ;  /* 0x0000006773677223 */ /* 0x100fe2000001006c */
[C---:B------:R-:W-:Y:S01]  /*42d0*/  FMUL.FTZ R41, R6.reuse, R41 ;  /* 0x0000002906297220 */ /* 0x040fe20000410000 */
[----:B------:R-:W-:Y:S01]  /*42e0*/  FMUL.FTZ R53, R6, R50 ;  /* 0x0000003206357220 */ /* 0x000fe20000410000 */
[C-C-:B0-----:R-:W-:Y:S01]  /*42f0*/  FFMA.FTZ R89, R114.reuse, R78, R127.reuse ;  /* 0x0000004e72597223 */ /* 0x141fe2000001007f */
[----:B------:R-:W-:Y:S01]  /*4300*/  FFMA.FTZ R120, R114, R120, R127 ;  /* 0x0000007872787223 */ /* 0x000fe2000001007f */
[----:B------:R0:W1:Y:S01]  /*4310*/  MUFU.EX2 R78, R91 ;  /* 0x0000005b004e7308 */ /* 0x0000620000000800 */
[C---:B------:R-:W-:Y:S01]  /*4320*/  FMUL.FTZ R50, R6.reuse, R151 ;  /* 0x0000009706327220 */ /* 0x040fe20000410000 */
[C---:B------:R-:W-:Y:S01]  /*4330*/  FMUL.FTZ R130, R6.reuse, R81 ;  /* 0x0000005106827220 */ /* 0x040fe20000410000 */
[C---:B------:R-:W-:Y:S01]  /*4340*/  FMUL.FTZ R52, R6.reuse, R52 ;  /* 0x0000003406347220 */ /* 0x040fe20000410000 */
[----:B------:R-:W-:Y:S01]  /*4350*/  FMUL.FTZ R99, R103, -1.4426950216293334961 ;  /* 0xbfb8aa3b67637820 */ /* 0x000fe20000410000 */
[C---:B------:R-:W-:Y:S01]  /*4360*/  FMUL.FTZ R112, R6.reuse, R3 ;  /* 0x0000000306707220 */ /* 0x040fe20000410000 */
[C---:B------:R-:W-:Y:S01]  /*4370*/  FMUL.FTZ R136, R6.reuse, R69 ;  /* 0x0000004506887220 */ /* 0x040fe20000410000 */
[C---:B------:R-:W-:Y:S01]  /*4380*/  FMUL.FTZ R81, R6.reuse, R106 ;  /* 0x0000006a06517220 */ /* 0x040fe20000410000 */
[----:B------:R-:W-:Y:S01]  /*4390*/  FMUL.FTZ R69, R6, R94 ;  /* 0x0000005e06457220 */ /* 0x000fe20000410000 */
[----:B0-----:R-:W-:Y:S01]  /*43a0*/  FMUL.FTZ R91, R105, -1.4426950216293334961 ;  /* 0xbfb8aa3b695b7820 */ /* 0x001fe20000410000 */
[----:B------:R-:W-:Y:S01]  /*43b0*/  FMUL.FTZ R106, R120, -1.4426950216293334961 ;  /* 0xbfb8aa3b786a7820 */ /* 0x000fe20000410000 */
[----:B------:R-:W-:Y:S01]  /*43c0*/  FFMA.FTZ R94, R8, R41, R117 ;  /* 0x00000029085e7223 */ /* 0x000fe20000010075 */
[----:B------:R-:W-:Y:S01]  /*43d0*/  FFMA.FTZ R112, R112, R114, R127 ;  /* 0x0000007270707223 */ /* 0x000fe2000001007f */
[----:B------:R0:W-:Y:S01]  /*43e0*/  MUFU.EX2 R41, R99 ;  /* 0x0000006300297308 */ /* 0x0001e20000000800 */
[C---:B------:R-:W-:Y:S01]  /*43f0*/  FMUL.FTZ R152, R6.reuse, R61 ;  /* 0x0000003d06987220 */ /* 0x040fe20000410000 */
[----:B------:R-:W-:Y:S01]  /*4400*/  FMUL.FTZ R61, R6, R74 ;  /* 0x0000004a063d7220 */ /* 0x000fe20000410000 */
[----:B------:R-:W-:Y:S01]  /*4410*/  FMUL.FTZ R74, R112, -1.4426950216293334961 ;  /* 0xbfb8aa3b704a7820 */ /* 0x000fe20000410000 */
[----:B-1----:R-:W-:Y:S01]  /*4420*/  FADD.FTZ R78, R78, 1 ;  /* 0x3f8000004e4e7421 */ /* 0x002fe20000010000 */
[C---:B------:R-:W-:Y:S01]  /*4430*/  FMUL.FTZ R95, R6.reuse, R95 ;  /* 0x0000005f065f7220 */ /* 0x040fe20000410000 */
[C---:B------:R-:W-:Y:S01]  /*4440*/  FMUL.FTZ R154, R6.reuse, R59 ;  /* 0x0000003b069a7220 */ /* 0x040fe20000410000 */
[----:B------:R-:W-:Y:S01]  /*4450*/  FMUL.FTZ R97, R6, R97 ;  /* 0x0000006106617220 */ /* 0x000fe20000410000 */
[----:B------:R-:W1:Y:S01]  /*4460*/  MUFU.RCP R151, R78 ;  /* 0x0000004e00977308 */ /* 0x000e620000001000 */
[--C-:B0-----:R-:W-:Y:S01]  /*4470*/  FFMA.FTZ R99, R8, R52, R117.reuse ;  /* 0x0000003408637223 */ /* 0x101fe20000010075 */
[C---:B------:R-:W-:Y:S01]  /*4480*/  FMUL.FTZ R59, R6.reuse, R66 ;  /* 0x00000042063b7220 */ /* 0x040fe20000410000 */
[--C-:B------:R-:W-:Y:S01]  /*4490*/  FFMA.FTZ R95, R115, R95, R108.reuse ;  /* 0x0000005f735f7223 */ /* 0x100fe2000001006c */
[C---:B------:R-:W-:Y:S01]  /*44a0*/  FMUL.FTZ R134, R6.reuse, R73 ;  /* 0x0000004906867220 */ /* 0x040fe20000410000 */
[C---:B------:R-:W-:Y:S01]  /*44b0*/  FMUL.FTZ R156, R6.reuse, R57 ;  /* 0x00000039069c7220 */ /* 0x040fe20000410000 */
[C---:B------:R-:W-:Y:S01]  /*44c0*/  FMUL.FTZ R162, R6.reuse, R49 ;  /* 0x0000003106a27220 */ /* 0x040fe20000410000 */
[C---:B------:R-:W-:Y:S01]  /*44d0*/  FMUL.FTZ R33, R6.reuse, R33 ;  /* 0x0000002106217220 */ /* 0x040fe20000410000 */
[----:B------:R-:W0:Y:S01]  /*44e0*/  MUFU.EX2 R91, R91 ;  /* 0x0000005b005b7308 */ /* 0x000e220000000800 */
[C---:B------:R-:W-:Y:S01]  /*44f0*/  FMUL.FTZ R25, R6.reuse, R25 ;  /* 0x0000001906197220 */ /* 0x040fe20000410000 */
[C---:B------:R-:W-:Y:S01]  /*4500*/  FMUL.FTZ R17, R6.reuse, R17 ;  /* 0x0000001106117220 */ /* 0x040fe20000410000 */
[C---:B------:R-:W-:Y:S01]  /*4510*/  FMUL.FTZ R9, R6.reuse, R9 ;  /* 0x0000000906097220 */ /* 0x040fe20000410000 */
[C---:B------:R-:W-:Y:S01]  /*4520*/  FMUL.FTZ R157, R6.reuse, R157 ;  /* 0x0000009d069d7220 */ /* 0x040fe20000410000 */
[C---:B------:R-:W-:Y:S01]  /*4530*/  FMUL.FTZ R163, R6.reuse, R163 ;  /* 0x000000a306a37220 */ /* 0x040fe20000410000 */
[C---:B------:R-:W-:Y:S01]  /*4540*/  FMUL.FTZ R14, R6.reuse, R14 ;  /* 0x0000000e060e7220 */ /* 0x040fe20000410000 */
[C---:B------:R-:W-:Y:S01]  /*4550*/  FMUL.FTZ R20, R6.reuse, R20 ;  /* 0x0000001406147220 */ /* 0x040fe20000410000 */
[----:B------:R-:W2:Y:S01]  /*4560*/  MUFU.EX2 R52, R106 ;  /* 0x0000006a00347308 */ /* 0x000ea20000000800 */
[C---:B------:R-:W-:Y:S01]  /*4570*/  FMUL.FTZ R28, R6.reuse, R28 ;  /* 0x0000001c061c7220 */ /* 0x040fe20000410000 */
[C---:B------:R-:W-:Y:S01]  /*4580*/  FMUL.FTZ R36, R6.reuse, R36 ;  /* 0x0000002406247220 */ /* 0x040fe20000410000 */
[C---:B------:R-:W-:Y:S01]  /*4590*/  FMUL.FTZ R44, R6.reuse, R44 ;  /* 0x0000002c062c7220 */ /* 0x040fe20000410000 */
[C---:B------:R-:W-:Y:S01]  /*45a0*/  FMUL.FTZ R60, R6.reuse, R60 ;  /* 0x0000003c063c7220 */ /* 0x040fe20000410000 */
[C---:B------:R-:W-:Y:S01]  /*45b0*/  FMUL.FTZ R68, R6.reuse, R68 ;  /* 0x0000004406447220 */ /* 0x040fe20000410000 */
[C---:B------:R-:W-:Y:S01]  /*45c0*/  FMUL.FTZ R76, R6.reuse, R76 ;  /* 0x0000004c064c7220 */ /* 0x040fe20000410000 */
[C---:B------:R-:W-:Y:S01]  /*45d0*/  FMUL.FTZ R84, R6.reuse, R84 ;  /* 0x0000005406547220 */ /* 0x040fe20000410000 */
[----:B------:R-:W3:Y:S01]  /*45e0*/  MUFU.EX2 R74, R74 ;  /* 0x0000004a004a7308 */ /* 0x000ee20000000800 */
        /* <DEDUP_REMOVED lines=8> */
[----:B-1----:R-:W-:Y:S01]  /*4670*/  FMUL.FTZ R116, R116, R151 ;  /* 0x0000009774747220 */ /* 0x002fe20000410000 */
[C---:B------:R-:W-:Y:S01]  /*4680*/  FMUL.FTZ R126, R6.reuse, R85 ;  /* 0x00000055067e7220 */ /* 0x040fe20000410000 */
[C---:B------:R-:W-:Y:S01]  /*4690*/  FMUL.FTZ R132, R6.reuse, R75 ;  /* 0x0000004b06847220 */ /* 0x040fe20000410000 */
[C---:B------:R-:W-:Y:S01]  /*46a0*/  FMUL.FTZ R58, R6.reuse, R113 ;  /* 0x00000071063a7220 */ /* 0x040fe20000410000 */
[----:B0-----:R-:W-:Y:S01]  /*46b0*/  FADD.FTZ R151, R91, 1 ;  /* 0x3f8000005b977421 */ /* 0x001fe20000010000 */
[----:B------:R-:W-:Y:S01]  /*46c0*/  FMUL.FTZ R75, R6, R102 ;  /* 0x00000066064b7220 */ /* 0x000fe20000410000 */
[C-C-:B------:R-:W-:Y:S01]  /*46d0*/  FFMA.FTZ R97, R8.reuse, R97, R117.reuse ;  /* 0x0000006108617223 */ /* 0x140fe20000010075 */
[----:B------:R-:W-:Y:S01]  /*46e0*/  FMUL.FTZ R113, R95, -1.4426950216293334961 ;  /* 0xbfb8aa3b5f717820 */ /* 0x000fe20000410000 */
        /* <DEDUP_REMOVED lines=27> */
[--C-:B------:R-:W-:Y:S01]  /*48a0*/  FFMA.FTZ R126, R10, R126, R129.reuse ;  /* 0x0000007e0a7e7223 */ /* 0x100fe20000010081 */
[----:B------:R2:W0:Y:S01]  /*48b0*/  MUFU.RCP R78, R151 ;  /* 0x00000097004e7308 */ /* 0x0004220000001000 */
[C---:B------:R-:W-:Y:S01]  /*48c0*/  FMUL.FTZ R128, R6.reuse, R83 ;  /* 0x0000005306807220 */ /* 0x040fe20000410000 */
[C---:B------:R-:W-:Y:S01]  /*48d0*/  FMUL.FTZ R138, R6.reuse, R67 ;  /* 0x00000043068a7220 */ /* 0x040fe20000410000 */
[C---:B------:R-:W-:Y:S01]  /*48e0*/  FMUL.FTZ R160, R6.reuse, R51 ;  /* 0x0000003306a07220 */ /* 0x040fe20000410000 */
[C---:B------:R-:W-:Y:S01]  /*48f0*/  FMUL.FTZ R164, R6.reuse, R45 ;  /* 0x0000002d06a47220 */ /* 0x040fe20000410000 */
[----:B------:R-:W-:Y:S01]  /*4900*/  FMUL.FTZ R109, R97, -1.4426950216293334961 ;  /* 0xbfb8aa3b616d7820 */ /* 0x000fe20000410000 */
[C---:B------:R-:W-:Y:S01]  /*4910*/  FMUL.FTZ R111, R6.reuse, R111 ;  /* 0x0000006f066f7220 */ /* 0x040fe20000410000 */
[----:B------:R-:W-:Y:S01]  /*4920*/  FMUL.FTZ R87, R6, R87 ;  /* 0x0000005706577220 */ /* 0x000fe20000410000 */
[----:B------:R1:W-:Y:S01]  /*4930*/  MUFU.EX2 R8, R113 ;  /* 0x0000007100087308 */ /* 0x0003e20000000800 */
[----:B--2---:R-:W-:Y:S01]  /*4940*/  FADD.FTZ R151, R52, 1 ;  /* 0x3f80000034977421 */ /* 0x004fe20000010000 */
        /* <DEDUP_REMOVED lines=21> */
[--C-:B-1----:R-:W-:Y:S01]  /*4aa0*/  FFMA.FTZ R113, R115, R53, R108.reuse ;  /* 0x0000003573717223 */ /* 0x102fe2000001006c */
[----:B------:R-:W1:Y:S01]  /*4ab0*/  MUFU.EX2 R96, R109 ;  /* 0x0000006d00607308 */ /* 0x000e620000000800 */
[--C-:B------:R-:W-:Y:S01]  /*4ac0*/  FFMA.FTZ R111, R111, R115, R108.reuse ;  /* 0x000000736f6f7223 */ /* 0x100fe2000001006c */
[C-C-:B------:R-:W-:Y:S01]  /*4ad0*/  FFMA.FTZ R87, R115.reuse, R87, R108.reuse ;  /* 0x0000005773577223 */ /* 0x140fe2000001006c */
[C-C-:B------:R-:W-:Y:S01]  /*4ae0*/  FFMA.FTZ R79, R115.reuse, R79, R108.reuse ;  /* 0x0000004f734f7223 */ /* 0x140fe2000001006c */
[C-C-:B------:R-:W-:Y:S01]  /*4af0*/  FFMA.FTZ R71, R115.reuse, R71, R108.reuse ;  /* 0x0000004773477223 */ /* 0x140fe2000001006c */
[C-C-:B------:R-:W-:Y:S01]  /*4b00*/  FFMA.FTZ R63, R115.reuse, R63, R108.reuse ;  /* 0x0000003f733f7223 */ /* 0x140fe2000001006c */
[C-C-:B------:R-:W-:Y:S01]  /*4b10*/  FFMA.FTZ R55, R115.reuse, R55, R108.reuse ;  /* 0x0000003773377223 */ /* 0x140fe2000001006c */
[C-C-:B------:R-:W-:Y:S01]  /*4b20*/  FFMA.FTZ R106, R115.reuse, R47, R108.reuse ;  /* 0x0000002f736a7223 */ /* 0x140fe2000001006c */
[----:B------:R2:W-:Y:S01]  /*4b30*/  MUFU.EX2 R53, R117 ;  /* 0x0000007500357308 */ /* 0x0005e20000000800 */
        /* <DEDUP_REMOVED lines=8> */
[----:B--2---:R-:W-:Y:S01]  /*4bc0*/  FMUL.FTZ R117, R126, -1.4426950216293334961 ;  /* 0xbfb8aa3b7e757820 */ /* 0x004fe20000410000 */
        /* <DEDUP_REMOVED lines=15> */
[----:B------:R-:W2:Y:S01]  /*4cc0*/  MUFU.RCP R151, R151 ;  /* 0x0000009700977308 */ /* 0x000ea20000001000 */
[----:B------:R-:W-:Y:S01]  /*4cd0*/  FMUL.FTZ R93, R6, R93 ;  /* 0x0000005d065d7220 */ /* 0x000fe20000410000 */
[----:B---3--:R-:W-:Y:S01]  /*4ce0*/  FADD.FTZ R74, R74, 1 ;  /* 0x3f8000004a4a7421 */ /* 0x008fe20000010000 */
        /* <DEDUP_REMOVED lines=44> */
[----:B------:R-:W-:Y:S01]  /*4fb0*/  FFMA.FTZ R93, R10, R93, R129 ;  /* 0x0000005d0a5d7223 */ /* 0x000fe20000010081 */
[----:B------:R-:W-:Y:S01]  /*4fc0*/  FMUL.FTZ R6, R6, R153 ;  /* 0x0000009906067220 */ /* 0x000fe20000410000 */
[C-C-:B------:R-:W-:Y:S01]  /*4fd0*/  FFMA.FTZ R107, R114.reuse, R107, R127.reuse ;  /* 0x0000006b726b7223 */ /* 0x140fe2000001007f */
[----:B------:R-:W4:Y:S01]  /*4fe0*/  MUFU.RCP R153, R74 ;  /* 0x0000004a00997308 */ /* 0x000f220000001000 */
        /* <DEDUP_REMOVED lines=28> */
[----:B0-----:R-:W-:Y:S01]  /*51b0*/  FMUL.FTZ R78, R105, R78 ;  /* 0x0000004e694e7220 */ /* 0x001fe20000410000 */
[----:B-1----:R-:W-:Y:S01]  /*51c0*/  FADD.FTZ R105, R96, 1 ;  /* 0x3f80000060697421 */ /* 0x002fe20000010000 */
[----:B--2---:R-:W-:Y:S01]  /*51d0*/  FMUL.FTZ R120, R120, R151 ;  /* 0x0000009778787220 */ /* 0x004fe20000410000 */
[----:B------:R-:W-:Y:S01]  /*51e0*/  MUFU.EX2 R47, R114 ;  /* 0x00000072002f7308 */ /* 0x000fe20000000800 */
[----:B---3--:R-:W-:Y:S01]  /*51f0*/  FADD.FTZ R151, R77, 1 ;  /* 0x3f8000004d977421 */ /* 0x008fe20000010000 */
[----:B------:R-:W-:Y:S01]  /*5200*/  FMUL.FTZ R118, R128, -1.4426950216293334961 ;  /* 0xbfb8aa3b80767820 */ /* 0x000fe20000410000 */
[----:B------:R-:W-:Y:S01]  /*5210*/  FMUL.FTZ R123, R130, -1.4426950216293334961 ;  /* 0xbfb8aa3b827b7820 */ /* 0x000fe20000410000 */
[----:B------:R-:W-:Y:S01]  /*5220*/  FMUL.FTZ R131, R108, -1.4426950216293334961 ;  /* 0xbfb8aa3b6c837820 */ /* 0x000fe20000410000 */
[C-C-:B------:R-:W-:Y:S01]  /*5230*/  FFMA.FTZ R115, R10.reuse, R29, R129.reuse ;  /* 0x0000001d0a737223 */ /* 0x140fe20000010081 */
[--C-:B------:R-:W-:Y:S01]  /*5240*/  FFMA.FTZ R117, R10, R18, R129.reuse ;  /* 0x000000120a757223 */ /* 0x100fe20000010081 */
[----:B------:R-:W-:Y:S01]  /*5250*/  FADD.FTZ R19, R19, 1 ;  /* 0x3f80000013137421 */ /* 0x000fe20000010000 */
[----:B------:R-:W0:Y:S01]  /*5260*/  MUFU.RCP R105, R105 ;  /* 0x0000006900697308 */ /* 0x000e220000001000 */
[----:B----4-:R-:W-:Y:S01]  /*5270*/  FMUL.FTZ R112, R112, R153 ;  /* 0x0000009970707220 */ /* 0x010fe20000410000 */
[----:B------:R-:W-:Y:S01]  /*5280*/  FMUL.FTZ R153, R160, -1.4426950216293334961 ;  /* 0xbfb8aa3ba0997820 */ /* 0x000fe20000410000 */
[----:B------:R-:W-:Y:S01]  /*5290*/  FMUL.FTZ R127, R79, -1.4426950216293334961 ;  /* 0xbfb8aa3b4f7f7820 */ /* 0x000fe20000410000 */
[----:B------:R-:W-:Y:S01]  /*52a0*/  FMUL.FTZ R137, R132, -1.4426950216293334961 ;  /* 0xbfb8aa3b84897820 */ /* 0x000fe20000410000 */
[----:B------:R-:W-:Y:S01]  /*52b0*/  FMUL.FTZ R133, R134, -1.4426950216293334961 ;  /* 0xbfb8aa3b86857820 */ /* 0x000fe20000410000 */
        /* <DEDUP_REMOVED lines=10> */
[----:B------:R2:W-:Y:S01]  /*5360*/  MUFU.EX2 R18, R123 ;  /* 0x0000007b00127308 */ /* 0x0005e20000000800 */
[----:B0-----:R-:W-:Y:S01]  /*5370*/  FMUL.FTZ R97, R97, R105 ;  /* 0x0000006961617220 */ /* 0x001fe20000410000 */
[C-C-:B-1----:R-:W-:Y:S01]  /*5380*/  FFMA.FTZ R118, R10.reuse, R64, R129.reuse ;  /* 0x000000400a767223 */ /* 0x142fe20000010081 */
[C-C-:B------:R-:W-:Y:S01]  /*5390*/  FFMA.FTZ R159, R10.reuse, R159, R129.reuse ;  /* 0x0000009f0a9f7223 */ /* 0x140fe20000010081 */
[C-C-:B------:R-:W-:Y:S01]  /*53a0*/  FFMA.FTZ R165, R10.reuse, R165, R129.reuse ;  /* 0x000000a50aa57223 */ /* 0x140fe20000010081 */
[C-C-:B------:R-:W-:Y:S01]  /*53b0*/  FFMA.FTZ R24, R10.reuse, R24, R129.reuse ;  /* 0x000000180a187223 */ /* 0x140fe20000010081 */
[C-C-:B------:R-:W-:Y:S01]  /*53c0*/  FFMA.FTZ R32, R10.reuse, R32, R129.reuse ;  /* 0x000000200a207223 */ /* 0x140fe20000010081 */
[C-C-:B------:R-:W-:Y:S01]  /*53d0*/  FFMA.FTZ R40, R10.reuse, R40, R129.reuse ;  /* 0x000000280a287223 */ /* 0x140fe20000010081 */
[----:B------:R-:W0:Y:S01]  /*53e0*/  MUFU.RCP R151, R151 ;  /* 0x0000009700977308 */ /* 0x000e220000001000 */
[C-C-:B--2---:R-:W-:Y:S01]  /*53f0*/  FFMA.FTZ R123, R10.reuse, R34, R129.reuse ;  /* 0x000000220a7b7223 */ /* 0x144fe20000010081 */
[C-C-:B------:R-:W-:Y:S01]  /*5400*/  FFMA.FTZ R48, R10.reuse, R48, R129.reuse ;  /* 0x000000300a307223 */ /* 0x140fe20000010081 */
[C-C-:B------:R-:W-:Y:S01]  /*5410*/  FFMA.FTZ R56, R10.reuse, R56, R129.reuse ;  /* 0x000000380a387223 */ /* 0x140fe20000010081 */
[C-C-:B------:R-:W-:Y:S01]  /*5420*/  FFMA.FTZ R72, R10.reuse, R72, R129.reuse ;  /* 0x000000480a487223 */ /* 0x140fe20000010081 */
[C-C-:B------:R-:W-:Y:S01]  /*5430*/  FFMA.FTZ R80, R10.reuse, R80, R129.reuse ;  /* 0x000000500a507223 */ /* 0x140fe20000010081 */
[C-C-:B------:R-:W-:Y:S01]  /*5440*/  FFMA.FTZ R88, R10.reuse, R88, R129.reuse ;  /* 0x000000580a587223 */ /* 0x140fe20000010081 */
[C-C-:B------:R-:W-:Y:S01]  /*5450*/  FFMA.FTZ R16, R10.reuse, R16, R129.reuse ;  /* 0x000000100a107223 */ /* 0x140fe20000010081 */
[----:B------:R1:W2:Y:S01]  /*5460*/  MUFU.EX2 R34, R131 ;  /* 0x0000008300227308 */ /* 0x0002a20000000800 */
[C-C-:B------:R-:W-:Y:S01]  /*5470*/  FFMA.FTZ R26, R10.reuse, R26, R129.reuse ;  /* 0x0000001a0a1a7223 */ /* 0x140fe20000010081 */
[C-C-:B------:R-:W-:Y:S01]  /*5480*/  FFMA.FTZ R42, R10.reuse, R42, R129.reuse ;  /* 0x0000002a0a2a7223 */ /* 0x140fe20000010081 */
[C-C-:B------:R-:W-:Y:S01]  /*5490*/  FFMA.FTZ R50, R10.reuse, R50, R129.reuse ;  /* 0x000000320a327223 */ /* 0x140fe20000010081 */
[----:B------:R-:W-:Y:S01]  /*54a0*/  FFMA.FTZ R147, R10, R6, R129 ;  /* 0x000000060a937223 */ /* 0x000fe20000010081 */
[----:B------:R-:W-:Y:S01]  /*54b0*/  FMUL.FTZ R129, R138, -1.4426950216293334961 ;  /* 0xbfb8aa3b8a817820 */ /* 0x000fe20000410000 */
[----:B------:R-:W-:Y:S01]  /*54c0*/  FMUL.FTZ R143, R156, -1.4426950216293334961 ;  /* 0xbfb8aa3b9c8f7820 */ /* 0x000fe20000410000 */
[----:B------:R-:W-:Y:S01]  /*54d0*/  FMUL.FTZ R90, R111, -1.4426950216293334961 ;  /* 0xbfb8aa3b6f5a7820 */ /* 0x000fe20000410000 */
[----:B------:R-:W3:Y:S01]  /*54e0*/  MUFU.RCP R149, R19 ;  /* 0x0000001300957308 */ /* 0x000ee20000001000 */
[----:B0-----:R-:W-:Y:S01]  /*54f0*/  FMUL.FTZ R126, R126, R151 ;  /* 0x000000977e7e7220 */ /* 0x001fe20000410000 */
[----:B-1----:R-:W-:Y:S01]  /*5500*/  FMUL.FTZ R131, R152, -1.4426950216293334961 ;  /* 0xbfb8aa3b98837820 */ /* 0x002fe20000410000 */
[----:B------:R-:W-:Y:S01]  /*5510*/  FMUL.FTZ R141, R154, -1.4426950216293334961 ;  /* 0xbfb8aa3b9a8d7820 */ /* 0x000fe20000410000 */
[----:B------:R-:W-:Y:S01]  /*5520*/  FMUL.FTZ R109, R122, -1.4426950216293334961 ;  /* 0xbfb8aa3b7a6d7820 */ /* 0x000fe20000410000 */
[----:B------:R-:W-:Y:S01]  /*5530*/  FADD.FTZ R91, R41, 1 ;  /* 0x3f800000295b7421 */ /* 0x000fe20000010000 */
[----:B------:R-:W-:Y:S01]  /*5540*/  FMUL.FTZ R114, R87, -1.4426950216293334961 ;  /* 0xbfb8aa3b57727820 */ /* 0x000fe20000410000 */
[----:B------:R-:W-:Y:S01]  /*5550*/  FMUL.FTZ R74, R164, -1.4426950216293334961 ;  /* 0xbfb8aa3ba44a7820 */ /* 0x000fe20000410000 */
[----:B------:R0:W1:Y:S01]  /*5560*/  MUFU.EX2 R19, R153 ;  /* 0x0000009900137308 */ /* 0x0000620000000800 */
[----:B--2---:R-:W-:Y:S01]  /*5570*/  FADD.FTZ R151, R34, 1 ;  /* 0x3f80000022977421 */ /* 0x004fe20000010000 */
[----:B------:R-:W-:Y:S01]  /*5580*/  FMUL.FTZ R41, R43, -1.4426950216293334961 ;  /* 0xbfb8aa3b2b297820 */ /* 0x000fe20000410000 */
[----:B------:R-:W-:Y:S01]  /*5590*/  FADD.FTZ R52, R8, 1 ;  /* 0x3f80000008347421 */ /* 0x000fe20000010000 */
[----:B------:R-:W-:Y:S01]  /*55a0*/  FMUL.FTZ R135, R136, -1.4426950216293334961 ;  /* 0xbfb8aa3b88877820 */ /* 0x000fe20000410000 */
[----:B------:R-:W-:Y:S01]  /*55b0*/  FMUL.FTZ R77, R25, -1.4426950216293334961 ;  /* 0xbfb8aa3b194d7820 */ /* 0x000fe20000410000 */
[----:B------:R-:W-:Y:S01]  /*55c0*/  FMUL.FTZ R10, R140, -1.4426950216293334961 ;  /* 0xbfb8aa3b8c0a7820 */ /* 0x000fe20000410000 */
[----:B------:R-:W-:Y:S01]  /*55d0*/  FMUL.FTZ R6, R63, -1.4426950216293334961 ;  /* 0xbfb8aa3b3f067820 */ /* 0x000fe20000410000 */
[----:B------:R2:W4:Y:S01]  /*55e0*/  MUFU.EX2 R64, R127 ;  /* 0x0000007f00407308 */ /* 0x0005220000000800 */
[----:B0-----:R-:W-:Y:S01]  /*55f0*/  FADD.FTZ R153, R47, 1 ;  /* 0x3f8000002f997421 */ /* 0x001fe20000010000 */
[----:B---3--:R-:W-:Y:S01]  /*5600*/  FMUL.FTZ R149, R4, R149 ;  /* 0x0000009504957220 */ /* 0x008fe20000410000 */
[----:B------:R-:W-:Y:S01]  /*5610*/  FMUL.FTZ R4, R162, -1.4426950216293334961 ;  /* 0xbfb8aa3ba2047820 */ /* 0x000fe20000410000 */
[----:B------:R-:W-:Y:S01]  /*5620*/  FMUL.FTZ R47, R33, -1.4426950216293334961 ;  /* 0xbfb8aa3b212f7820 */ /* 0x000fe20000410000 */
[----:B------:R-:W-:Y:S01]  /*5630*/  FMUL.FTZ R34, R17, -1.4426950216293334961 ;  /* 0xbfb8aa3b11227820 */ /* 0x000fe20000410000 */
[----:B------:R-:W-:Y:S01]  /*5640*/  FMUL.FTZ R98, R101, -1.4426950216293334961 ;  /* 0xbfb8aa3b65627820 */ /* 0x000fe20000410000 */
[----:B------:R-:W-:Y:S01]  /*5650*/  FMUL.FTZ R145, R55, -1.4426950216293334961 ;  /* 0xbfb8aa3b37917820 */ /* 0x000fe20000410000 */
[----:B------:R0:W3:Y:S01]  /*5660*/  MUFU.RCP R96, R153 ;  /* 0x0000009900607308 */ /* 0x0000e20000001000 */
[----:B--2---:R-:W-:Y:S01]  /*5670*/  FMUL.FTZ R127, R71, -1.4426950216293334961 ;  /* 0xbfb8aa3b477f7820 */ /* 0x004fe20000410000 */
[----:B------:R-:W-:Y:S01]  /*5680*/  FMUL.FTZ R139, R158, -1.4426950216293334961 ;  /* 0xbfb8aa3b9e8b7820 */ /* 0x000fe20000410000 */
[----:B-1----:R-:W-:Y:S01]  /*5690*/  FADD.FTZ R19, R19, 1 ;  /* 0x3f80000013137421 */ /* 0x002fe20000010000 */
[----:B------:R-:W-:Y:S01]  /*56a0*/  FMUL.FTZ R8, R35, -1.4426950216293334961 ;  /* 0xbfb8aa3b23087820 */ /* 0x000fe20000410000 */
[----:B------:R-:W1:Y:S01]  /*56b0*/  LDCU.64 UR6, c[0x0][0x380] ;  /* 0x00007000ff0677ac */ /* 0x000e620008000a00 */
[----:B------:R-:W-:-:S02]  /*56c0*/  F2FP.BF16.F32.PACK_AB R120, R97, R120 ;  /* 0x000000786178723e */ /* 0x000fc400000010ff */
[----:B------:R-:W-:Y:S01]  /*56d0*/  MUFU.EX2 R137, R137 ;  /* 0x0000008900897308 */ /* 0x000fe20000000800 */
[----:B0-----:R-:W-:Y:S01]  /*56e0*/  FADD.FTZ R153, R53, 1 ;  /* 0x3f80000035997421 */ /* 0x001fe20000010000 */
[----:B------:R-:W-:Y:S01]  /*56f0*/  FMUL.FTZ R53, R27, -1.4426950216293334961 ;  /* 0xbfb8aa3b1b357820 */ /* 0x000fe20000410000 */
[----:B----4-:R-:W-:-:S05]  /*5700*/  FADD.FTZ R64, R64, 1 ;  /* 0x3f80000040407421 */ /* 0x010fca0000010000 */
[----:B------:R0:W2:Y:S01]  /*5710*/  MUFU.RCP R105, R153 ;  /* 0x0000009900697308 */ /* 0x0000a20000001000 */
[----:B---3--:R-:W-:Y:S01]  /*5720*/  FMUL.FTZ R96, R93, R96 ;  /* 0x000000605d607220 */ /* 0x008fe20000410000 */
[----:B------:R-:W-:-:S06]  /*5730*/  FMUL.FTZ R93, R115, -1.4426950216293334961 ;  /* 0xbfb8aa3b735d7820 */ /* 0x000fcc0000410000 */
[----:B------:R-:W3:Y:S01]  /*5740*/  MUFU.EX2 R133, R133 ;  /* 0x0000008500857308 */ /* 0x000ee20000000800 */
[----:B0-----:R-:W-:-:S07]  /*5750*/  FADD.FTZ R153, R29, 1 ;  /* 0x3f8000001d997421 */ /* 0x001fce0000010000 */
[----:B------:R-:W0:Y:S01]  /*5760*/  MUFU.RCP R153, R153 ;  /* 0x0000009900997308 */ /* 0x000e220000001000 */
[----:B--2---:R-:W-:Y:S01]  /*5770*/  FMUL.FTZ R105, R124, R105 ;  /* 0x000000697c697220 */ /* 0x004fe20000410000 */
[----:B------:R-:W-:Y:S01]  /*5780*/  FADD.FTZ R124, R18, 1 ;  /* 0x3f800000127c7421 */ /* 0x000fe20000010000 */
[----:B------:R-:W-:-:S05]  /*5790*/  FMUL.FTZ R18, R82, -1.4426950216293334961 ;  /* 0xbfb8aa3b52127820 */ /* 0x000fca0000410000 */
[----:B------:R-:W2:Y:S01]  /*57a0*/  MUFU.RCP R151, R151 ;  /* 0x0000009700977308 */ /* 0x000ea20000001000 */
[----:B---3--:R-:W-:-:S07]  /*57b0*/  FADD.FTZ R133, R133, 1 ;  /* 0x3f80000085857421 */ /* 0x008fce0000010000 */
[----:B------:R-:W3:Y:S01]  /*57c0*/  MUFU.EX2 R127, R127 ;  /* 0x0000007f007f7308 */ /* 0x000ee20000000800 */
[----:B0-----:R-:W-:Y:S01]  /*57d0*/  FMUL.FTZ R128, R128, R153 ;  /* 0x0000009980807220 */ /* 0x001fe20000410000 */
[----:B------:R-:W-:-:S06]  /*57e0*/  FADD.FTZ R153, R137, 1 ;  /* 0x3f80000089997421 */ /* 0x000fcc0000010000 */
[----:B------:R2:W0:Y:S08]  /*57f0*/  MUFU.RCP R29, R124 ;  /* 0x0000007c001d7308 */ /* 0x0004300000001000 */
[----:B------:R-:W4:Y:S01]  /*5800*/  MUFU.RCP R153, R153 ;  /* 0x0000009900997308 */ /* 0x000f220000001000 */
[----:B--2---:R-:W-:Y:S01]  /*5810*/  FMUL.FTZ R124, R108, R151 ;  /* 0x000000976c7c7220 */ /* 0x004fe20000410000 */
[----:B---3--:R-:W-:Y:S01]  /*5820*/  FADD.FTZ R151, R127, 1 ;  /* 0x3f8000007f977421 */ /* 0x008fe20000010000 */
[----:B------:R-:W-:Y:S01]  /*5830*/  FMUL.FTZ R127, R11, -1.4426950216293334961 ;  /* 0xbfb8aa3b0b7f7820 */ /* 0x000fe20000410000 */
[----:B------:R-:W-:-:S04]  /*5840*/  FMUL.FTZ R108, R13, -1.4426950216293334961 ;  /* 0xbfb8aa3b0d6c7820 */ /* 0x000fc80000410000 */
[----:B------:R-:W2:Y:S01]  /*5850*/  MUFU.EX2 R129, R129 ;  /* 0x0000008100817308 */ /* 0x000ea20000000800 */
[----:B0-----:R-:W-:Y:S01]  /*5860*/  FMUL.FTZ R29, R130, R29 ;  /* 0x0000001d821d7220 */ /* 0x001fe20000410000 */
[----:B------:R-:W-:-:S06]  /*5870*/  FMUL.FTZ R130, R15, -1.4426950216293334961 ;  /* 0xbfb8aa3b0f827820 */ /* 0x000fcc0000410000 */
[----:B------:R-:W0:Y:S01]  /*5880*/  MUFU.RCP R133, R133 ;  /* 0x0000008500857308 */ /* 0x000e220000001000 */
[----:B----4-:R-:W-:-:S07]  /*5890*/  FMUL.FTZ R132, R132, R153 ;  /* 0x0000009984847220 */ /* 0x010fce0000410000 */
[----:B------:R-:W3:Y:S01]  /*58a0*/  MUFU.RCP R151, R151 ;  /* 0x0000009700977308 */ /* 0x000ee20000001000 */
[----:B--2---:R-:W-:-:S07]  /*58b0*/  FADD.FTZ R153, R129, 1 ;  /* 0x3f80000081997421 */ /* 0x004fce0000010000 */
[----:B------:R-:W2:Y:S01]  /*58c0*/  MUFU.EX2 R131, R131 ;  /* 0x0000008300837308 */ /* 0x000ea20000000800 */
[----:B0-----:R-:W-:-:S05]  /*58d0*/  FMUL.FTZ R133, R134, R133 ;  /* 0x0000008586857220 */ /* 0x001fca0000410000 */
[----:B------:R-:W-:Y:S02]  /*58e0*/  F2FP.BF16.F32.PACK_AB R132, R133, R132 ;  /* 0x000000848584723e */ /* 0x000fe400000010ff */
[----:B------:R0:W4:Y:S01]  /*58f0*/  MUFU.EX2 R30, R90 ;  /* 0x0000005a001e7308 */ /* 0x0001220000000800 */
[----:B---3--:R-:W-:Y:S01]  /*5900*/  FMUL.FTZ R134, R71, R151 ;  /* 0x0000009747867220 */ /* 0x008fe20000410000 */
[----:B------:R-:W-:-:S06]  /*5910*/  FMUL.FTZ R71, R7, -1.4426950216293334961 ;  /* 0xbfb8aa3b07477820 */ /* 0x000fcc0000410000 */
[----:B------:R-:W3:Y:S01]  /*5920*/  MUFU.RCP R153, R153 ;  /* 0x0000009900997308 */ /* 0x000ee20000001000 */
[----:B--2---:R-:W-:Y:S01]  /*5930*/  FADD.FTZ R151, R131, 1 ;  /* 0x3f80000083977421 */ /* 0x004fe20000010000 */
[----:B0-----:R-:W-:-:S06]  /*5940*/  FMUL.FTZ R90, R107, -1.4426950216293334961 ;  /* 0xbfb8aa3b6b5a7820 */ /* 0x001fcc0000410000 */
[----:B------:R-:W0:Y:S01]  /*5950*/  MUFU.EX2 R143, R143 ;  /* 0x0000008f008f7308 */ /* 0x000e220000000800 */
[----:B----4-:R-:W-:-:S07]  /*5960*/  FADD.FTZ R30, R30, 1 ;  /* 0x3f8000001e1e7421 */ /* 0x010fce0000010000 */
[----:B------:R-:W2:Y:S01]  /*5970*/  MUFU.RCP R151, R151 ;  /* 0x0000009700977308 */ /* 0x000ea20000001000 */
[----:B---3--:R-:W-:-:S07]  /*5980*/  FMUL.FTZ R138, R138, R153 ;  /* 0x000000998a8a7220 */ /* 0x008fce0000410000 */
[----:B------:R-:W3:Y:S01]  /*5990*/  MUFU.EX2 R141, R141 ;  /* 0x0000008d008d7308 */ /* 0x000ee20000000800 */
[----:B0-----:R-:W-:-:S07]  /*59a0*/  FADD.FTZ R153, R143, 1 ;  /* 0x3f8000008f997421 */ /* 0x001fce0000010000 */
[----:B------:R-:W0:Y:S01]  /*59b0*/  MUFU.EX2 R90, R90 ;  /* 0x0000005a005a7308 */ /* 0x000e220000000800 */
[----:B--2---:R-:W-:-:S07]  /*59c0*/  FMUL.FTZ R152, R152, R151 ;  /* 0x0000009798987220 */ /* 0x004fce0000410000 */
[----:B------:R-:W-:Y:S01]  /*59d0*/  MUFU.EX2 R4, R4 ;  /* 0x0000000400047308 */ /* 0x000fe20000000800 */
[----:B---3--:R-:W-:-:S07]  /*59e0*/  FADD.FTZ R151, R141, 1 ;  /* 0x3f8000008d977421 */ /* 0x008fce0000010000 */
[----:B------:R-:W2:Y:S01]  /*59f0*/  MUFU.RCP R141, R153 ;  /* 0x00000099008d7308 */ /* 0x000ea20000001000 */
[----:B0-----:R-:W-:-:S07]  /*5a00*/  FADD.FTZ R90, R90, 1 ;  /* 0x3f8000005a5a7421 */ /* 0x001fce0000010000 */
[----:B------:R-:W0:Y:S08]  /*5a10*/  MUFU.EX2 R109, R109 ;  /* 0x0000006d006d7308 */ /* 0x000e300000000800 */
[----:B------:R-:W3:Y:S01]  /*5a20*/  MUFU.RCP R91, R91 ;  /* 0x0000005b005b7308 */ /* 0x000ee20000001000 */
[----:B--2---:R-:W-:Y:S01]  /*5a30*/  FMUL.FTZ R141, R156, R141 ;  /* 0x0000008d9c8d7220 */ /* 0x004fe20000410000 */
[----:B------:R-:W-:Y:S01]  /*5a40*/  FADD.FTZ R156, R4, 1 ;  /* 0x3f800000049c7421 */ /* 0x000fe20000010000 */
[----:B------:R-:W-:-:S05]  /*5a50*/  FMUL.FTZ R4, R12, -1.4426950216293334961 ;  /* 0xbfb8aa3b0c047820 */ /* 0x000fca0000410000 */
[----:B------:R-:W2:Y:S01]  /*5a60*/  MUFU.RCP R151, R151 ;  /* 0x0000009700977308 */ /* 0x000ea20000001000 */
[----:B0-----:R-:W-:-:S07]  /*5a70*/  FADD.FTZ R109, R109, 1 ;  /* 0x3f8000006d6d7421 */ /* 0x001fce0000010000 */
[----:B------:R-:W0:Y:S01]  /*5a80*/  MUFU.EX2 R114, R114 ;  /* 0x0000007200727308 */ /* 0x000e220000000800 */
[----:B---3--:R-:W-:Y:S01]  /*5a90*/  FMUL.FTZ R103, R103, R91 ;  /* 0x0000005b67677220 */ /* 0x008fe20000410000 */
[----:B------:R-:W-:-:S06]  /*5aa0*/  FMUL.FTZ R91, R39, -1.4426950216293334961 ;  /* 0xbfb8aa3b275b7820 */ /* 0x000fcc0000410000 */
[----:B------:R-:W3:Y:S01]  /*5ab0*/  MUFU.RCP R90, R90 ;  /* 0x0000005a005a7308 */ /* 0x000ee20000001000 */
[----:B--2---:R-:W-:-:S07]  /*5ac0*/  FMUL.FTZ R154, R154, R151 ;  /* 0x000000979a9a7220 */ /* 0x004fce0000410000 */
[----:B------:R-:W2:Y:S01]  /*5ad0*/  MUFU.EX2 R74, R74 ;  /* 0x0000004a004a7308 */ /* 0x000ea20000000800 */
[----:B0-----:R-:W-:-:S07]  /*5ae0*/  FADD.FTZ R114, R114, 1 ;  /* 0x3f80000072727421 */ /* 0x001fce0000010000 */
[----:B------:R-:W0:Y:S01]  /*5af0*/  MUFU.RCP R151, R156 ;  /* 0x0000009c00977308 */ /* 0x000e220000001000 */
[----:B---3--:R-:W-:Y:S01]  /*5b00*/  FMUL.FTZ R107, R107, R90 ;  /* 0x0000005a6b6b7220 */ /* 0x008fe20000410000 */
[----:B------:R-:W-:-:S06]  /*5b10*/  FMUL.FTZ R90, R94, -1.4426950216293334961 ;  /* 0xbfb8aa3b5e5a7820 */ /* 0x000fcc0000410000 */
[----:B------:R-:W3:Y:S01]  /*5b20*/  MUFU.EX2 R41, R41 ;  /* 0x0000002900297308 */ /* 0x000ee20000000800 */
[----:B--2---:R-:W-:-:S07]  /*5b30*/  FADD.FTZ R74, R74, 1 ;  /* 0x3f8000004a4a7421 */ /* 0x004fce0000010000 */
[----:B------:R-:W2:Y:S01]  /*5b40*/  MUFU.RCP R52, R52 ;  /* 0x0000003400347308 */ /* 0x000ea20000001000 */
[----:B0-----:R-:W-:-:S07]  /*5b50*/  FMUL.FTZ R151, R162, R151 ;  /* 0x00000097a2977220 */ /* 0x001fce0000410000 */
[----:B------:R-:W0:Y:S01]  /*5b60*/  MUFU.RCP R109, R109 ;  /* 0x0000006d006d7308 */ /* 0x000e220000001000 */
[----:B---3--:R-:W-:Y:S01]  /*5b70*/  FADD.FTZ R162, R41, 1 ;  /* 0x3f80000029a27421 */ /* 0x008fe20000010000 */
[----:B------:R-:W-:-:S06]  /*5b80*/  FMUL.FTZ R41, R22, -1.4426950216293334961 ;  /* 0xbfb8aa3b16297820 */ /* 0x000fcc0000410000 */
[----:B------:R-:W3:Y:S01]  /*5b90*/  MUFU.EX2 R91, R91 ;  /* 0x0000005b005b7308 */ /* 0x000ee20000000800 */
[----:B--2---:R-:W-:Y:S01]  /*5ba0*/  FMUL.FTZ R95, R95, R52 ;  /* 0x000000345f5f7220 */ /* 0x004fe20000410000 */
[----:B------:R-:W-:-:S06]  /*5bb0*/  FMUL.FTZ R52, R31, -1.4426950216293334961 ;  /* 0xbfb8aa3b1f347820 */ /* 0x000fcc0000410000 */
[----:B------:R-:W2:Y:S01]  /*5bc0*/  MUFU.RCP R114, R114 ;  /* 0x0000007200727308 */ /* 0x000ea20000001000 */
[----:B0-----:R-:W-:-:S05]  /*5bd0*/  FMUL.FTZ R122, R122, R109 ;  /* 0x0000006d7a7a7220 */ /* 0x001fca0000410000 */
[----:B------:R-:W-:Y:S02]  /*5be0*/  F2FP.BF16.F32.PACK_AB R122, R105, R122 ;  /* 0x0000007a697a723e */ /* 0x000fe400000010ff */
[----:B------:R0:W4:Y:S01]  /*5bf0*/  MUFU.RCP R153, R74 ;  /* 0x0000004a00997308 */ /* 0x0001220000001000 */
[----:B---3--:R-:W-:-:S07]  /*5c00*/  FADD.FTZ R156, R91, 1 ;  /* 0x3f8000005b9c7421 */ /* 0x008fce0000010000 */
[----:B------:R-:W3:Y:S01]  /*5c10*/  MUFU.EX2 R90, R90 ;  /* 0x0000005a005a7308 */ /* 0x000ee20000000800 */
[----:B--2---:R-:W-:Y:S01]  /*5c20*/  FMUL.FTZ R109, R87, R114 ;  /* 0x00000072576d7220 */ /* 0x004fe20000410000 */
[----:B------:R-:W-:Y:S01]  /*5c30*/  FMUL.FTZ R87, R23, -1.4426950216293334961 ;  /* 0xbfb8aa3b17577820 */ /* 0x000fe20000410000 */
[----:B------:R-:W-:Y:S01]  /*5c40*/  FMUL.FTZ R114, R21, -1.4426950216293334961 ;  /* 0xbfb8aa3b15727820 */ /* 0x000fe20000410000 */
[----:B0-----:R-:W-:-:S04]  /*5c50*/  FMUL.FTZ R74, R117, -1.4426950216293334961 ;  /* 0xbfb8aa3b754a7820 */ /* 0x001fc80000410000 */
[----:B------:R-:W0:Y:S01]  /*5c60*/  MUFU.EX2 R47, R47 ;  /* 0x0000002f002f7308 */ /* 0x000e220000000800 */
[----:B----4-:R-:W-:-:S07]  /*5c70*/  FMUL.FTZ R153, R164, R153 ;  /* 0x00000099a4997220 */ /* 0x010fce0000410000 */
[----:B------:R-:W2:Y:S01]  /*5c80*/  MUFU.RCP R162, R162 ;  /* 0x000000a200a27308 */ /* 0x000ea20000001000 */
[----:B---3--:R-:W-:-:S07]  /*5c90*/  FADD.FTZ R164, R90, 1 ;  /* 0x3f8000005aa47421 */ /* 0x008fce0000010000 */
[----:B------:R-:W3:Y:S01]  /*5ca0*/  MUFU.EX2 R52, R52 ;  /* 0x0000003400347308 */ /* 0x000ee20000000800 */
[----:B0-----:R-:W-:-:S07]  /*5cb0*/  FADD.FTZ R47, R47, 1 ;  /* 0x3f8000002f2f7421 */ /* 0x001fce0000010000 */
[----:B------:R-:W0:Y:S01]  /*5cc0*/  MUFU.EX2 R93, R93 ;  /* 0x0000005d005d7308 */ /* 0x000e220000000800 */
[----:B--2---:R-:W-:-:S07]  /*5cd0*/  FMUL.FTZ R43, R43, R162 ;  /* 0x000000a22b2b7220 */ /* 0x004fce0000410000 */
[----:B------:R-:W2:Y:S01]  /*5ce0*/  MUFU.EX2 R135, R135 ;  /* 0x0000008700877308 */ /* 0x000ea20000000800 */
[----:B---3--:R-:W-:-:S07]  /*5cf0*/  FADD.FTZ R162, R52, 1 ;  /* 0x3f80000034a27421 */ /* 0x008fce0000010000 */
[----:B------:R-:W3:Y:S01]  /*5d00*/  MUFU.EX2 R77, R77 ;  /* 0x0000004d004d7308 */ /* 0x000ee20000000800 */
[----:B0-----:R-:W-:-:S07]  /*5d10*/  FADD.FTZ R93, R93, 1 ;  /* 0x3f8000005d5d7421 */ /* 0x001fce0000010000 */
[----:B------:R-:W0:Y:S01]  /*5d20*/  MUFU.RCP R156, R156 ;  /* 0x0000009c009c7308 */ /* 0x000e220000001000 */
[----:B--2---:R-:W-:-:S07]  /*5d30*/  FADD.FTZ R135, R135, 1 ;  /* 0x3f80000087877421 */ /* 0x004fce0000010000 */
[----:B------:R-:W2:Y:S01]  /*5d40*/  MUFU.EX2 R87, R87 ;  /* 0x0000005700577308 */ /* 0x000ea20000000800 */
[----:B---3--:R-:W-:-:S07]  /*5d50*/  FADD.FTZ R77, R77, 1 ;  /* 0x3f8000004d4d7421 */ /* 0x008fce0000010000 */
[----:B------:R-:W3:Y:S01]  /*5d60*/  MUFU.RCP R90, R164 ;  /* 0x000000a4005a7308 */ /* 0x000ee20000001000 */
[----:B0-----:R-:W-:Y:S01]  /*5d70*/  FMUL.FTZ R91, R39, R156 ;  /* 0x0000009c275b7220 */ /* 0x001fe20000410000 */
[----:B------:R-:W-:-:S06]  /*5d80*/  FMUL.FTZ R39, R45, -1.4426950216293334961 ;  /* 0xbfb8aa3b2d277820 */ /* 0x000fcc0000410000 */
[----:B------:R-:W0:Y:S01]  /*5d90*/  MUFU.RCP R164, R47 ;  /* 0x0000002f00a47308 */ /* 0x000e220000001000 */
[----:B--2---:R-:W-:-:S07]  /*5da0*/  FADD.FTZ R87, R87, 1 ;  /* 0x3f80000057577421 */ /* 0x004fce0000010000 */
[----:B------:R-:W2:Y:S01]  /*5db0*/  MUFU.EX2 R10, R10 ;  /* 0x0000000a000a7308 */ /* 0x000ea20000000800 */
[----:B---3--:R-:W-:Y:S01]  /*5dc0*/  FMUL.FTZ R94, R94, R90 ;  /* 0x0000005a5e5e7220 */ /* 0x008fe20000410000 */
[----:B------:R-:W-:-:S04]  /*5dd0*/  FMUL.FTZ R90, R20, -1.4426950216293334961 ;  /* 0xbfb8aa3b145a7820 */ /* 0x000fc80000410000 */
[----:B------:R-:W-:Y:S02]  /*5de0*/  F2FP.BF16.F32.PACK_AB R94, R94, R43 ;  /* 0x0000002b5e5e723e */ /* 0x000fe400000010ff */
[----:B------:R-:W3:Y:S01]  /*5df0*/  MUFU.EX2 R114, R114 ;  /* 0x0000007200727308 */ /* 0x000ee20000000800 */
[----:B0-----:R-:W-:Y:S01]  /*5e00*/  FMUL.FTZ R52, R33, R164 ;  /* 0x000000a421347220 */ /* 0x001fe20000410000 */
[----:B------:R-:W-:-:S06]  /*5e10*/  FMUL.FTZ R33, R28, -1.4426950216293334961 ;  /* 0xbfb8aa3b1c217820 */ /* 0x000fcc0000410000 */
[----:B------:R0:W4:Y:S01]  /*5e20*/  MUFU.RCP R156, R93 ;  /* 0x0000005d009c7308 */ /* 0x0001220000001000 */
[----:B--2---:R-:W-:-:S07]  /*5e30*/  FADD.FTZ R10, R10, 1 ;  /* 0x3f8000000a0a7421 */ /* 0x004fce0000010000 */
[----:B------:R-:W2:Y:S01]  /*5e40*/  MUFU.EX2 R53, R53 ;  /* 0x0000003500357308 */ /* 0x000ea20000000800 */
[----:B---3--:R-:W-:Y:S01]  /*5e50*/  FADD.FTZ R114, R114, 1 ;  /* 0x3f80000072727421 */ /* 0x008fe20000010000 */
[----:B0-----:R-:W-:-:S06]  /*5e60*/  FMUL.FTZ R93, R32, -1.4426950216293334961 ;  /* 0xbfb8aa3b205d7820 */ /* 0x001fcc0000410000 */
[----:B------:R0:W3:Y:S01]  /*5e70*/  MUFU.RCP R137, R135 ;  /* 0x0000008700897308 */ /* 0x0000e20000001000 */
[----:B----4-:R-:W-:-:S07]  /*5e80*/  FMUL.FTZ R156, R115, R156 ;  /* 0x0000009c739c7220 */ /* 0x010fce0000410000 */
[----:B------:R-:W4:Y:S01]  /*5e90*/  MUFU.RCP R162, R162 ;  /* 0x000000a200a27308 */ /* 0x000f220000001000 */
[----:B--2---:R-:W-:Y:S01]  /*5ea0*/  FADD.FTZ R115, R53, 1 ;  /* 0x3f80000035737421 */ /* 0x004fe20000010000 */
[----:B0-----:R-:W-:-:S06]  /*5eb0*/  FMUL.FTZ R135, R5, -1.4426950216293334961 ;  /* 0xbfb8aa3b05877820 */ /* 0x001fcc0000410000 */
[----:B------:R-:W0:Y:S01]  /*5ec0*/  MUFU.EX2 R6, R6 ;  /* 0x0000000600067308 */ /* 0x000e220000000800 */
[----:B---3--:R-:W-:-:S05]  /*5ed0*/  FMUL.FTZ R137, R136, R137 ;  /* 0x0000008988897220 */ /* 0x008fca0000410000 */
[----:B------:R-:W-:Y:S02]  /*5ee0*/  F2FP.BF16.F32.PACK_AB R133, R137, R134 ;  /* 0x000000868985723e */ /* 0x000fe400000010ff */
[----:B------:R-:W-:Y:S01]  /*5ef0*/  MUFU.RCP R77, R77 ;  /* 0x0000004d004d7308 */ /* 0x000fe20000001000 */
[----:B----4-:R-:W-:Y:S01]  /*5f00*/  FMUL.FTZ R47, R31, R162 ;  /* 0x000000a21f2f7220 */ /* 0x010fe20000410000 */
[----:B------:R-:W-:-:S06]  /*5f10*/  FMUL.FTZ R31, R49, -1.4426950216293334961 ;  /* 0xbfb8aa3b311f7820 */ /* 0x000fcc0000410000 */
[----:B------:R-:W-:Y:S01]  /*5f20*/  MUFU.RCP R164, R87 ;  /* 0x0000005700a47308 */ /* 0x000fe20000001000 */
[----:B0-----:R-:W-:Y:S01]  /*5f30*/  FADD.FTZ R136, R6, 1 ;  /* 0x3f80000006887421 */ /* 0x001fe20000010000 */
[----:B------:R-:W-:-:S06]  /*5f40*/  FMUL.FTZ R6, R155, -1.4426950216293334961 ;  /* 0xbfb8aa3b9b067820 */ /* 0x000fcc0000410000 */
[----:B------:R-:W-:Y:S08]  /*5f50*/  MUFU.EX2 R34, R34 ;  /* 0x0000002200227308 */ /* 0x000ff00000000800 */
[----:B------:R-:W0:Y:S08]  /*5f60*/  MUFU.RCP R64, R64 ;  /* 0x0000004000407308 */ /* 0x000e300000001000 */
[----:B------:R-:W-:Y:S08]  /*5f70*/  MUFU.EX2 R18, R18 ;  /* 0x0000001200127308 */ /* 0x000ff00000000800 */
[----:B------:R-:W2:Y:S01]  /*5f80*/  MUFU.RCP R129, R10 ;  /* 0x0000000a00817308 */ /* 0x000ea20000001000 */
[----:B0-----:R-:W-:-:S05]  /*5f90*/  FMUL.FTZ R79, R79, R64 ;  /* 0x000000404f4f7220 */ /* 0x001fca0000410000 */
[----:B------:R-:W-:Y:S02]  /*5fa0*/  F2FP.BF16.F32.PACK_AB R79, R124, R79 ;  /* 0x0000004f7c4f723e */ /* 0x000fe400000010ff */
[----:B------:R0:W3:Y:S08]  /*5fb0*/  MUFU.RCP R162, R114 ;  /* 0x0000007200a27308 */ /* 0x0000f00000001000 */
[----:B------:R4:W1:Y:S01]  /*5fc0*/  MUFU.RCP R53, R115 ;  /* 0x0000007300357308 */ /* 0x0008620000001000 */
[----:B0-----:R-:W-:Y:S01]  /*5fd0*/  FMUL.FTZ R114, R25, R77 ;  /* 0x0000004d19727220 */ /* 0x001fe20000410000 */
[----:B------:R-:W-:Y:S01]  /*5fe0*/  FMUL.FTZ R77, R23, R164 ;  /* 0x000000a4174d7220 */ /* 0x000fe20000410000 */
[----:B------:R-:W-:Y:S01]  /*5ff0*/  FADD.FTZ R164, R34, 1 ;  /* 0x3f80000022a47421 */ /* 0x000fe20000010000 */
[----:B--2---:R-:W-:Y:S01]  /*6000*/  FMUL.FTZ R129, R140, R129 ;  /* 0x000000818c817220 */ /* 0x004fe20000410000 */
[----:B------:R-:W-:Y:S01]  /*6010*/  FMUL.FTZ R140, R157, -1.4426950216293334961 ;  /* 0xbfb8aa3b9d8c7820 */ /* 0x000fe20000410000 */
[----:B------:R-:W-:Y:S01]  /*6020*/  FMUL.FTZ R25, R36, -1.4426950216293334961 ;  /* 0xbfb8aa3b24197820 */ /* 0x000fe20000410000 */
[----:B------:R-:W-:Y:S01]  /*6030*/  FMUL.FTZ R23, R51, -1.4426950216293334961 ;  /* 0xbfb8aa3b33177820 */ /* 0x000fe20000410000 */
[----:B------:R0:W2:Y:S01]  /*6040*/  MUFU.EX2 R64, R130 ;  /* 0x0000008200407308 */ /* 0x0000a20000000800 */
[----:B----4-:R-:W-:Y:S01]  /*6050*/  FADD.FTZ R115, R18, 1 ;  /* 0x3f80000012737421 */ /* 0x010fe20000010000 */
[----:B---3--:R-:W-:Y:S01]  /*6060*/  FMUL.FTZ R162, R21, R162 ;  /* 0x000000a215a27220 */ /* 0x008fe20000410000 */
[----:B------:R-:W-:Y:S01]  /*6070*/  FMUL.FTZ R21, R40, -1.4426950216293334961 ;  /* 0xbfb8aa3b28157820 */ /* 0x000fe20000410000 */
[----:B------:R-:W-:-:S03]  /*6080*/  FMUL.FTZ R18, R46, -1.4426950216293334961 ;  /* 0xbfb8aa3b2e127820 */ /* 0x000fc60000410000 */
[----:B------:R-:W-:Y:S01]  /*6090*/  F2FP.BF16.F32.PACK_AB R77, R162, R77 ;  /* 0x0000004da24d723e */ /* 0x000fe200000010ff */
[----:B------:R-:W3:Y:S01]  /*60a0*/  MUFU.RCP R136, R136 ;  /* 0x0000008800887308 */ /* 0x000ee20000001000 */
[----:B0-----:R-:W-:Y:S01]  /*60b0*/  FMUL.FTZ R130, R9, -1.4426950216293334961 ;  /* 0xbfb8aa3b09827820 */ /* 0x001fe20000410000 */
[----:B-1----:R-:W-:Y:S01]  /*60c0*/  FMUL.FTZ R53, R27, R53 ;  /* 0x000000351b357220 */ /* 0x002fe20000410000 */
[----:B------:R-:W-:-:S05]  /*60d0*/  FMUL.FTZ R27, R38, -1.4426950216293334961 ;  /* 0xbfb8aa3b261b7820 */ /* 0x000fca0000410000 */
[----:B------:R-:W0:Y:S01]  /*60e0*/  MUFU.RCP R87, R115 ;  /* 0x0000007300577308 */ /* 0x000e220000001000 */
[----:B--2---:R-:W-:-:S07]  /*60f0*/  FADD.FTZ R34, R64, 1 ;  /* 0x3f80000040227421 */ /* 0x004fce0000010000 */
[----:B------:R-:W1:Y:S01]  /*6100*/  MUFU.EX2 R127, R127 ;  /* 0x0000007f007f7308 */ /* 0x000e620000000800 */
[----:B---3--:R-:W-:Y:S01]  /*6110*/  FMUL.FTZ R131, R63, R136 ;  /* 0x000000883f837220 */ /* 0x008fe20000410000 */
[----:B------:R-:W-:Y:S01]  /*6120*/  FMUL.FTZ R136, R159, -1.4426950216293334961 ;  /* 0xbfb8aa3b9f887820 */ /* 0x000fe20000410000 */
[----:B------:R-:W-:-:S05]  /*6130*/  FMUL.FTZ R63, R119, -1.4426950216293334961 ;  /* 0xbfb8aa3b773f7820 */ /* 0x000fca0000410000 */
[----:B------:R-:W2:Y:S01]  /*6140*/  MUFU.EX2 R135, R135 ;  /* 0x0000008700877308 */ /* 0x000ea20000000800 */
[----:B0-----:R-:W-:-:S07]  /*6150*/  FMUL.FTZ R82, R82, R87 ;  /* 0x0000005752527220 */ /* 0x001fce0000410000 */
[----:B------:R-:W0:Y:S01]  /*6160*/  MUFU.RCP R164, R164 ;  /* 0x000000a400a47308 */ /* 0x000e220000001000 */
[----:B-1----:R-:W-:-:S07]  /*6170*/  FADD.FTZ R115, R127, 1 ;  /* 0x3f8000007f737421 */ /* 0x002fce0000010000 */
[----:B------:R-:W1:Y:S01]  /*6180*/  MUFU.EX2 R71, R71 ;  /* 0x0000004700477308 */ /* 0x000e620000000800 */
[----:B--2---:R-:W-:-:S07]  /*6190*/  FADD.FTZ R135, R135, 1 ;  /* 0x3f80000087877421 */ /* 0x004fce0000010000 */
[----:B------:R-:W2:Y:S01]  /*61a0*/  MUFU.EX2 R130, R130 ;  /* 0x0000008200827308 */ /* 0x000ea20000000800 */
[----:B0-----:R-:W-:Y:S01]  /*61b0*/  FMUL.FTZ R87, R17, R164 ;  /* 0x000000a411577220 */ /* 0x001fe20000410000 */
[----:B------:R-:W-:-:S06]  /*61c0*/  FMUL.FTZ R17, R44, -1.4426950216293334961 ;  /* 0xbfb8aa3b2c117820 */ /* 0x000fcc0000410000 */
[----:B------:R0:W-:Y:S01]  /*61d0*/  MUFU.EX2 R10, R140 ;  /* 0x0000008c000a7308 */ /* 0x0001e20000000800 */
[----:B-1----:R-:W-:-:S07]  /*61e0*/  FADD.FTZ R164, R71, 1 ;  /* 0x3f80000047a47421 */ /* 0x002fce0000010000 */
[----:B------:R-:W1:Y:S01]  /*61f0*/  MUFU.EX2 R98, R98 ;  /* 0x0000006200627308 */ /* 0x000e620000000800 */
[----:B--2---:R-:W-:Y:S01]  /*6200*/  FADD.FTZ R127, R130, 1 ;  /* 0x3f800000827f7421 */ /* 0x004fe20000010000 */
[----:B0-----:R-:W-:-:S06]  /*6210*/  FMUL.FTZ R140, R163, -1.4426950216293334961 ;  /* 0xbfb8aa3ba38c7820 */ /* 0x001fcc0000410000 */
[----:B------:R-:W0:Y:S08]  /*6220*/  MUFU.EX2 R136, R136 ;  /* 0x0000008800887308 */ /* 0x000e300000000800 */
[----:B------:R2:W3:Y:S01]  /*6230*/  MUFU.RCP R130, R135 ;  /* 0x0000008700827308 */ /* 0x0004e20000001000 */
[----:B-1----:R-:W-:-:S07]  /*6240*/  FADD.FTZ R98, R98, 1 ;  /* 0x3f80000062627421 */ /* 0x002fce0000010000 */
[----:B------:R-:W1:Y:S01]  /*6250*/  MUFU.RCP R115, R115 ;  /* 0x0000007300737308 */ /* 0x000e620000001000 */
[----:B--2---:R-:W-:Y:S01]  /*6260*/  FADD.FTZ R135, R10, 1 ;  /* 0x3f8000000a877421 */ /* 0x004fe20000010000 */
[----:B0-----:R-:W-:-:S06]  /*6270*/  FADD.FTZ R136, R136, 1 ;  /* 0x3f80000088887421 */ /* 0x001fcc0000010000 */
[----:B------:R-:W0:Y:S01]  /*6280*/  MUFU.RCP R164, R164 ;  /* 0x000000a400a47308 */ /* 0x000e220000001000 */
[----:B---3--:R-:W-:Y:S01]  /*6290*/  FMUL.FTZ R130, R5, R130 ;  /* 0x0000008205827220 */ /* 0x008fe20000410000 */
[----:B------:R-:W-:-:S06]  /*62a0*/  FMUL.FTZ R5, R56, -1.4426950216293334961 ;  /* 0xbfb8aa3b38057820 */ /* 0x000fcc0000410000 */
[----:B------:R-:W2:Y:S01]  /*62b0*/  MUFU.EX2 R145, R145 ;  /* 0x0000009100917308 */ /* 0x000ea20000000800 */
[----:B-1----:R-:W-:Y:S01]  /*62c0*/  FMUL.FTZ R71, R11, R115 ;  /* 0x000000730b477220 */ /* 0x002fe20000410000 */
[----:B------:R-:W-:-:S06]  /*62d0*/  FMUL.FTZ R11, R54, -1.4426950216293334961 ;  /* 0xbfb8aa3b360b7820 */ /* 0x000fcc0000410000 */
[----:B------:R-:W-:Y:S01]  /*62e0*/  MUFU.RCP R10, R135 ;  /* 0x00000087000a7308 */ /* 0x000fe20000001000 */
[----:B0-----:R-:W-:Y:S01]  /*62f0*/  FMUL.FTZ R115, R7, R164 ;  /* 0x000000a407737220 */ /* 0x001fe20000410000 */
[----:B------:R-:W-:-:S06]  /*6300*/  FMUL.FTZ R7, R57, -1.4426950216293334961 ;  /* 0xbfb8aa3b39077820 */ /* 0x000fcc0000410000 */
[----:B------:R-:W-:Y:S01]  /*6310*/  MUFU.EX2 R140, R140 ;  /* 0x0000008c008c7308 */ /* 0x000fe20000000800 */
[----:B--2---:R-:W-:-:S07]  /*6320*/  FADD.FTZ R143, R145, 1 ;  /* 0x3f800000918f7421 */ /* 0x004fce0000010000 */
[----:B------:R-:W0:Y:S08]  /*6330*/  MUFU.RCP R30, R30 ;  /* 0x0000001e001e7308 */ /* 0x000e300000001000 */
[----:B------:R-:W-:Y:S08]  /*6340*/  MUFU.EX2 R4, R4 ;  /* 0x0000000400047308 */ /* 0x000ff00000000800 */
[----:B------:R-:W1:Y:S01]  /*6350*/  MUFU.RCP R98, R98 ;  /* 0x0000006200627308 */ /* 0x000e620000001000 */
[----:B0-----:R-:W-:Y:S01]  /*6360*/  FMUL.FTZ R111, R111, R30 ;  /* 0x0000001e6f6f7220 */ /* 0x001fe20000410000 */
[----:B------:R-:W-:-:S04]  /*6370*/  FMUL.FTZ R30, R106, -1.4426950216293334961 ;  /* 0xbfb8aa3b6a1e7820 */ /* 0x000fc80000410000 */
[----:B------:R-:W-:Y:S02]  /*6380*/  F2FP.BF16.F32.PACK_AB R111, R116, R111 ;  /* 0x0000006f746f723e */ /* 0x000fe400000010ff */
[----:B------:R0:W2:Y:S08]  /*6390*/  MUFU.RCP R164, R136 ;  /* 0x0000008800a47308 */ /* 0x0000b00000001000 */
[----:B------:R-:W3:Y:S01]  /*63a0*/  MUFU.RCP R143, R143 ;  /* 0x0000008f008f7308 */ /* 0x000ee20000001000 */
[----:B0-----:R-:W-:Y:S01]  /*63b0*/  FMUL.FTZ R136, R157, R10 ;  /* 0x0000000a9d887220 */ /* 0x001fe20000410000 */
[----:B------:R-:W-:Y:S01]  /*63c0*/  FADD.FTZ R157, R140, 1 ;  /* 0x3f8000008c9d7421 */ /* 0x000fe20000010000 */
[----:B-1----:R-:W-:Y:S01]  /*63d0*/  FMUL.FTZ R101, R101, R98 ;  /* 0x0000006265657220 */ /* 0x002fe20000410000 */
[----:B------:R-:W-:Y:S01]  /*63e0*/  FMUL.FTZ R98, R37, -1.4426950216293334961 ;  /* 0xbfb8aa3b25627820 */ /* 0x000fe20000410000 */
[----:B------:R-:W-:-:S03]  /*63f0*/  FMUL.FTZ R10, R60, -1.4426950216293334961 ;  /* 0xbfb8aa3b3c0a7820 */ /* 0x000fc60000410000 */
[----:B------:R0:W1:Y:S01]  /*6400*/  MUFU.RCP R140, R157 ;  /* 0x0000009d008c7308 */ /* 0x0000620000001000 */
[----:B--2---:R-:W-:Y:S01]  /*6410*/  FMUL.FTZ R164, R159, R164 ;  /* 0x000000a49fa47220 */ /* 0x004fe20000410000 */
[----:B------:R-:W-:-:S06]  /*6420*/  F2FP.BF16.F32.PACK_AB R101, R101, R103 ;  /* 0x000000676565723e */ /* 0x000fcc00000010ff */
[----:B------:R-:W2:Y:S01]  /*6430*/  MUFU.EX2 R139, R139 ;  /* 0x0000008b008b7308 */ /* 0x000ea20000000800 */
[----:B0-----:R-:W-:Y:S01]  /*6440*/  FADD.FTZ R157, R4, 1 ;  /* 0x3f800000049d7421 */ /* 0x001fe20000010000 */
[----:B---3--:R-:W-:Y:S01]  /*6450*/  FMUL.FTZ R143, R55, R143 ;  /* 0x0000008f378f7220 */ /* 0x008fe20000410000 */
[----:B------:R-:W-:Y:S01]  /*6460*/  FMUL.FTZ R55, R121, -1.4426950216293334961 ;  /* 0xbfb8aa3b79377820 */ /* 0x000fe20000410000 */
[----:B------:R-:W-:-:S04]  /*6470*/  FMUL.FTZ R4, R89, -1.4426950216293334961 ;  /* 0xbfb8aa3b59047820 */ /* 0x000fc80000410000 */
[----:B------:R-:W0:Y:S01]  /*6480*/  MUFU.EX2 R30, R30 ;  /* 0x0000001e001e7308 */ /* 0x000e220000000800 */
[----:B-1----:R-:W-:-:S07]  /*6490*/  FMUL.FTZ R140, R163, R140 ;  /* 0x0000008ca38c7220 */ /* 0x002fce0000410000 */
[----:B------:R-:W1:Y:S01]  /*64a0*/  MUFU.RCP R19, R19 ;  /* 0x0000001300137308 */ /* 0x000e620000001000 */
[----:B--2---:R-:W-:Y:S01]  /*64b0*/  FADD.FTZ R145, R139, 1 ;  /* 0x3f8000008b917421 */ /* 0x004fe20000010000 */
[----:B------:R-:W-:-:S06]  /*64c0*/  FMUL.FTZ R139, R161, -1.4426950216293334961 ;  /* 0xbfb8aa3ba18b7820 */ /* 0x000fcc0000410000 */
[----:B------:R-:W2:Y:S01]  /*64d0*/  MUFU.RCP R157, R157 ;  /* 0x0000009d009d7308 */ /* 0x000ea20000001000 */
[----:B0-----:R-:W-:-:S07]  /*64e0*/  FADD.FTZ R30, R30, 1 ;  /* 0x3f8000001e1e7421 */ /* 0x001fce0000010000 */
[----:B------:R-:W0:Y:S01]  /*64f0*/  MUFU.EX2 R90, R90 ;  /* 0x0000005a005a7308 */ /* 0x000e220000000800 */
[----:B-1----:R-:W-:Y:S01]  /*6500*/  FMUL.FTZ R160, R160, R19 ;  /* 0x00000013a0a07220 */ /* 0x002fe20000410000 */
[----:B------:R-:W-:-:S06]  /*6510*/  FMUL.FTZ R19, R14, -1.4426950216293334961 ;  /* 0xbfb8aa3b0e137820 */ /* 0x000fcc0000410000 */
[----:B------:R-:W1:Y:S01]  /*6520*/  MUFU.EX2 R98, R98 ;  /* 0x0000006200627308 */ /* 0x000e620000000800 */
[----:B--2---:R-:W-:-:S07]  /*6530*/  FMUL.FTZ R12, R12, R157 ;  /* 0x0000009d0c0c7220 */ /* 0x004fce0000410000 */
[----:B------:R-:W2:Y:S01]  /*6540*/  MUFU.EX2 R8, R8 ;  /* 0x0000000800087308 */ /* 0x000ea20000000800 */
[----:B0-----:R-:W-:-:S07]  /*6550*/  FADD.FTZ R157, R90, 1 ;  /* 0x3f8000005a9d7421 */ /* 0x001fce0000010000 */
[----:B------:R-:W0:Y:S01]  /*6560*/  MUFU.EX2 R55, R55 ;  /* 0x0000003700377308 */ /* 0x000e220000000800 */
[----:B-1----:R-:W-:-:S07]  /*6570*/  FADD.FTZ R98, R98, 1 ;  /* 0x3f80000062627421 */ /* 0x002fce0000010000 */
[----:B------:R-:W1:Y:S01]  /*6580*/  MUFU.EX2 R139, R139 ;  /* 0x0000008b008b7308 */ /* 0x000e620000000800 */
[----:B--2---:R-:W-:-:S07]  /*6590*/  FADD.FTZ R8, R8, 1 ;  /* 0x3f80000008087421 */ /* 0x004fce0000010000 */
[----:B------:R-:W2:Y:S01]  /*65a0*/  MUFU.RCP R30, R30 ;  /* 0x0000001e001e7308 */ /* 0x000ea20000001000 */
[----:B0-----:R-:W-:Y:S01]  /*65b0*/  FADD.FTZ R159, R55, 1 ;  /* 0x3f800000379f7421 */ /* 0x001fe20000010000 */
[----:B------:R-:W-:-:S06]  /*65c0*/  FMUL.FTZ R55, R70, -1.4426950216293334961 ;  /* 0xbfb8aa3b46377820 */ /* 0x000fcc0000410000 */
[----:B------:R-:W-:Y:S01]  /*65d0*/  MUFU.EX2 R19, R19 ;  /* 0x0000001300137308 */ /* 0x000fe20000000800 */
[----:B-1----:R-:W-:-:S07]  /*65e0*/  FADD.FTZ R135, R139, 1 ;  /* 0x3f8000008b877421 */ /* 0x002fce0000010000 */
[----:B------:R-:W0:Y:S01]  /*65f0*/  MUFU.RCP R157, R157 ;  /* 0x0000009d009d7308 */ /* 0x000e220000001000 */
[----:B--2---:R-:W-:Y:S01]  /*6600*/  FMUL.FTZ R106, R106, R30 ;  /* 0x0000001e6a6a7220 */ /* 0x004fe20000410000 */
[----:B------:R-:W-:-:S04]  /*6610*/  FMUL.FTZ R30, R3, -1.4426950216293334961 ;  /* 0xbfb8aa3b031e7820 */ /* 0x000fc80000410000 */
[----:B------:R-:W-:Y:S02]  /*6620*/  F2FP.BF16.F32.PACK_AB R153, R153, R106 ;  /* 0x0000006a9999723e */ /* 0x000fe400000010ff */
[----:B------:R-:W1:Y:S08]  /*6630*/  MUFU.EX2 R33, R33 ;  /* 0x0000002100217308 */ /* 0x000e700000000800 */
[----:B------:R-:W2:Y:S01]  /*6640*/  MUFU.RCP R98, R98 ;  /* 0x0000006200627308 */ /* 0x000ea20000001000 */
[----:B0-----:R-:W-:Y:S01]  /*6650*/  FMUL.FTZ R90, R20, R157 ;  /* 0x0000009d145a7220 */ /* 0x001fe20000410000 */
[----:B------:R-:W-:-:S06]  /*6660*/  FMUL.FTZ R20, R84, -1.4426950216293334961 ;  /* 0xbfb8aa3b54147820 */ /* 0x000fcc0000410000 */
[----:B------:R-:W0:Y:S01]  /*6670*/  MUFU.EX2 R108, R108 ;  /* 0x0000006c006c7308 */ /* 0x000e220000000800 */
[----:B-1----:R-:W-:-:S07]  /*6680*/  FADD.FTZ R157, R33, 1 ;  /* 0x3f800000219d7421 */ /* 0x002fce0000010000 */
[----:B------:R-:W-:Y:S01]  /*6690*/  MUFU.EX2 R41, R41 ;  /* 0x0000002900297308 */ /* 0x000fe20000000800 */
[----:B--2---:R-:W-:Y:S01]  /*66a0*/  FMUL.FTZ R98, R37, R98 ;  /* 0x0000006225627220 */ /* 0x004fe20000410000 */
[----:B------:R-:W-:-:S06]  /*66b0*/  FMUL.FTZ R37, R24, -1.4426950216293334961 ;  /* 0xbfb8aa3b18257820 */ /* 0x000fcc0000410000 */
[----:B------:R-:W1:Y:S01]  /*66c0*/  MUFU.RCP R8, R8 ;  /* 0x0000000800087308 */ /* 0x000e620000001000 */
[----:B0-----:R-:W-:-:S07]  /*66d0*/  FADD.FTZ R108, R108, 1 ;  /* 0x3f8000006c6c7421 */ /* 0x001fce0000010000 */
[----:B------:R0:W2:Y:S08]  /*66e0*/  MUFU.RCP R139, R159 ;  /* 0x0000009f008b7308 */ /* 0x0000b00000001000 */
[----:B------:R-:W3:Y:S01]  /*66f0*/  MUFU.EX2 R30, R30 ;  /* 0x0000001e001e7308 */ /* 0x000ee20000000800 */
[----:B0-----:R-:W-:Y:S01]  /*6700*/  FADD.FTZ R159, R19, 1 ;  /* 0x3f800000139f7421 */ /* 0x001fe20000010000 */
[----:B-1----:R-:W-:Y:S01]  /*6710*/  FMUL.FTZ R35, R35, R8 ;  /* 0x0000000823237220 */ /* 0x002fe20000410000 */
[----:B------:R-:W-:-:S05]  /*6720*/  FMUL.FTZ R8, R85, -1.4426950216293334961 ;  /* 0xbfb8aa3b55087820 */ /* 0x000fca0000410000 */
[----:B------:R0:W1:Y:S01]  /*6730*/  MUFU.RCP R19, R159 ;  /* 0x0000009f00137308 */ /* 0x0000620000001000 */
[----:B--2---:R-:W-:Y:S01]  /*6740*/  FMUL.FTZ R139, R121, R139 ;  /* 0x0000008b798b7220 */ /* 0x004fe20000410000 */
[----:B------:R-:W-:-:S06]  /*6750*/  FMUL.FTZ R121, R61, -1.4426950216293334961 ;  /* 0xbfb8aa3b3d797820 */ /* 0x000fcc0000410000 */
[----:B------:R-:W2:Y:S01]  /*6760*/  MUFU.EX2 R31, R31 ;  /* 0x0000001f001f7308 */ /* 0x000ea20000000800 */
[----:B0-----:R-:W-:Y:S01]  /*6770*/  FADD.FTZ R159, R41, 1 ;  /* 0x3f800000299f7421 */ /* 0x001fe20000010000 */
[----:B---3--:R-:W-:-:S06]  /*6780*/  FADD.FTZ R163, R30, 1 ;  /* 0x3f8000001ea37421 */ /* 0x008fcc0000010000 */
[----:B------:R-:W0:Y:S01]  /*6790*/  MUFU.RCP R157, R157 ;  /* 0x0000009d009d7308 */ /* 0x000e220000001000 */
[----:B-1----:R-:W-:Y:S01]  /*67a0*/  FMUL.FTZ R19, R14, R19 ;  /* 0x000000130e137220 */ /* 0x002fe20000410000 */
[----:B------:R-:W-:-:S04]  /*67b0*/  FMUL.FTZ R14, R76, -1.4426950216293334961 ;  /* 0xbfb8aa3b4c0e7820 */ /* 0x000fc80000410000 */
[----:B------:R-:W-:Y:S02]  /*67c0*/  F2FP.BF16.F32.PACK_AB R116, R19, R12 ;  /* 0x0000000c1374723e */ /* 0x000fe400000010ff */
[----:B------:R-:W1:Y:S01]  /*67d0*/  MUFU.EX2 R21, R21 ;  /* 0x0000001500157308 */ /* 0x000e620000000800 */
[----:B--2---:R-:W-:-:S07]  /*67e0*/  FADD.FTZ R33, R31, 1 ;  /* 0x3f8000001f217421 */ /* 0x004fce0000010000 */
[----:B------:R-:W2:Y:S01]  /*67f0*/  MUFU.RCP R64, R108 ;  /* 0x0000006c00407308 */ /* 0x000ea20000001000 */
[----:B0-----:R-:W-:Y:S01]  /*6800*/  FMUL.FTZ R31, R28, R157 ;  /* 0x0000009d1c1f7220 */ /* 0x001fe20000410000 */
[----:B------:R-:W-:-:S06]  /*6810*/  FMUL.FTZ R28, R92, -1.4426950216293334961 ;  /* 0xbfb8aa3b5c1c7820 */ /* 0x000fcc0000410000 */
[----:B------:R-:W0:Y:S01]  /*6820*/  MUFU.EX2 R37, R37 ;  /* 0x0000002500257308 */ /* 0x000e220000000800 */
[----:B-1----:R-:W-:Y:S01]  /*6830*/  FADD.FTZ R157, R21, 1 ;  /* 0x3f800000159d7421 */ /* 0x002fe20000010000 */
[----:B------:R-:W-:-:S06]  /*6840*/  FMUL.FTZ R21, R144, -1.4426950216293334961 ;  /* 0xbfb8aa3b90157820 */ /* 0x000fcc0000410000 */
[----:B------:R-:W1:Y:S01]  /*6850*/  MUFU.RCP R159, R159 ;  /* 0x0000009f009f7308 */ /* 0x000e620000001000 */
[----:B--2---:R-:W-:Y:S01]  /*6860*/  FMUL.FTZ R64, R13, R64 ;  /* 0x000000400d407220 */ /* 0x004fe20000410000 */
[----:B------:R-:W-:-:S06]  /*6870*/  FMUL.FTZ R13, R48, -1.4426950216293334961 ;  /* 0xbfb8aa3b300d7820 */ /* 0x000fcc0000410000 */
[----:B------:R-:W2:Y:S08]  /*6880*/  MUFU.EX2 R8, R8 ;  /* 0x0000000800087308 */ /* 0x000eb00000000800 */
[----:B------:R-:W-:Y:S08]  /*6890*/  MUFU.EX2 R27, R27 ;  /* 0x0000001b001b7308 */ /* 0x000ff00000000800 */
[----:B------:R0:W3:Y:S08]  /*68a0*/  MUFU.RCP R30, R163 ;  /* 0x000000a3001e7308 */ /* 0x0000f00000001000 */
[----:B------:R-:W4:Y:S01]  /*68b0*/  MUFU.RCP R157, R157 ;  /* 0x0000009d009d7308 */ /* 0x000f220000001000 */
[----:B0-----:R-:W-:Y:S01]  /*68c0*/  FADD.FTZ R163, R37, 1 ;  /* 0x3f80000025a37421 */ /* 0x001fe20000010000 */
[----:B-1----:R-:W-:Y:S01]  /*68d0*/  FMUL.FTZ R37, R22, R159 ;  /* 0x0000009f16257220 */ /* 0x002fe20000410000 */
[----:B--2---:R-:W-:Y:S01]  /*68e0*/  FADD.FTZ R159, R8, 1 ;  /* 0x3f800000089f7421 */ /* 0x004fe20000010000 */
[----:B------:R-:W-:-:S04]  /*68f0*/  FMUL.FTZ R22, R86, -1.4426950216293334961 ;  /* 0xbfb8aa3b56167820 */ /* 0x000fc80000410000 */
[----:B------:R-:W0:Y:S01]  /*6900*/  MUFU.EX2 R13, R13 ;  /* 0x0000000d000d7308 */ /* 0x000e220000000800 */
[----:B---3--:R-:W-:Y:S01]  /*6910*/  FMUL.FTZ R30, R3, R30 ;  /* 0x0000001e031e7220 */ /* 0x008fe20000410000 */
[----:B------:R-:W-:-:S06]  /*6920*/  FMUL.FTZ R3, R65, -1.4426950216293334961 ;  /* 0xbfb8aa3b41037820 */ /* 0x000fcc0000410000 */
[----:B------:R-:W1:Y:S01]  /*6930*/  MUFU.RCP R108, R127 ;  /* 0x0000007f006c7308 */ /* 0x000e620000001000 */
[----:B----4-:R-:W-:-:S07]  /*6940*/  FMUL.FTZ R40, R40, R157 ;  /* 0x0000009d28287220 */ /* 0x010fce0000410000 */
[----:B------:R2:W3:Y:S01]  /*6950*/  MUFU.RCP R8, R159 ;  /* 0x0000009f00087308 */ /* 0x0004e20000001000 */
[----:B0-----:R-:W-:-:S07]  /*6960*/  FADD.FTZ R157, R13, 1 ;  /* 0x3f8000000d9d7421 */ /* 0x001fce0000010000 */
[----:B------:R-:W0:Y:S01]  /*6970*/  MUFU.EX2 R63, R63 ;  /* 0x0000003f003f7308 */ /* 0x000e220000000800 */
[----:B--2---:R-:W-:Y:S01]  /*6980*/  FADD.FTZ R159, R27, 1 ;  /* 0x3f8000001b9f7421 */ /* 0x004fe20000010000 */
[----:B-1----:R-:W-:Y:S01]  /*6990*/  FMUL.FTZ R108, R9, R108 ;  /* 0x0000006c096c7220 */ /* 0x002fe20000410000 */
[----:B------:R-:W-:-:S04]  /*69a0*/  FMUL.FTZ R9, R99, -1.4426950216293334961 ;  /* 0xbfb8aa3b63097820 */ /* 0x000fc80000410000 */
[----:B------:R-:W-:Y:S01]  /*69b0*/  F2FP.BF16.F32.PACK_AB R108, R108, R71 ;  /* 0x000000476c6c723e */ /* 0x000fe200000010ff */
[----:B------:R-:W1:Y:S01]  /*69c0*/  MUFU.RCP R159, R159 ;  /* 0x0000009f009f7308 */ /* 0x000e620000001000 */
[----:B---3--:R-:W-:Y:S01]  /*69d0*/  FMUL.FTZ R85, R85, R8 ;  /* 0x0000000855557220 */ /* 0x008fe20000410000 */
[----:B------:R-:W-:-:S06]  /*69e0*/  FMUL.FTZ R8, R142, -1.4426950216293334961 ;  /* 0xbfb8aa3b8e087820 */ /* 0x000fcc0000410000 */
[----:B------:R-:W2:Y:S01]  /*69f0*/  MUFU.EX2 R17, R17 ;  /* 0x0000001100117308 */ /* 0x000ea20000000800 */
[----:B0-----:R-:W-:-:S07]  /*6a00*/  FADD.FTZ R63, R63, 1 ;  /* 0x3f8000003f3f7421 */ /* 0x001fce0000010000 */
[----:B------:R-:W0:Y:S01]  /*6a10*/  MUFU.RCP R145, R145 ;  /* 0x0000009100917308 */ /* 0x000e220000001000 */
[----:B-1----:R-:W-:-:S07]  /*6a20*/  FMUL.FTZ R38, R38, R159 ;  /* 0x0000009f26267220 */ /* 0x002fce0000410000 */
[----:B------:R-:W1:Y:S01]  /*6a30*/  MUFU.RCP R157, R157 ;  /* 0x0000009d009d7308 */ /* 0x000e620000001000 */
[----:B--2---:R-:W-:Y:S01]  /*6a40*/  FADD.FTZ R159, R17, 1 ;  /* 0x3f800000119f7421 */ /* 0x004fe20000010000 */
[----:B------:R-:W-:-:S06]  /*6a50*/  FMUL.FTZ R17, R146, -1.4426950216293334961 ;  /* 0xbfb8aa3b92117820 */ /* 0x000fcc0000410000 */
[----:B------:R-:W2:Y:S01]  /*6a60*/  MUFU.EX2 R9, R9 ;  /* 0x0000000900097308 */ /* 0x000ea20000000800 */
[----:B0-----:R-:W-:Y:S01]  /*6a70*/  FMUL.FTZ R158, R158, R145 ;  /* 0x000000919e9e7220 */ /* 0x001fe20000410000 */
[----:B------:R-:W-:-:S06]  /*6a80*/  FMUL.FTZ R145, R165, -1.4426950216293334961 ;  /* 0xbfb8aa3ba5917820 */ /* 0x000fcc0000410000 */
[----:B------:R-:W0:Y:S01]  /*6a90*/  MUFU.RCP R63, R63 ;  /* 0x0000003f003f7308 */ /* 0x000e220000001000 */
[----:B-1----:R-:W-:-:S07]  /*6aa0*/  FMUL.FTZ R48, R48, R157 ;  /* 0x0000009d30307220 */ /* 0x002fce0000410000 */
[----:B------:R-:W1:Y:S01]  /*6ab0*/  MUFU.RCP R34, R34 ;  /* 0x0000002200227308 */ /* 0x000e620000001000 */
[----:B--2---:R-:W-:-:S07]  /*6ac0*/  FADD.FTZ R157, R9, 1 ;  /* 0x3f800000099d7421 */ /* 0x004fce0000010000 */
[----:B------:R-:W2:Y:S01]  /*6ad0*/  MUFU.RCP R159, R159 ;  /* 0x0000009f009f7308 */ /* 0x000ea20000001000 */
[----:B0-----:R-:W-:Y:S01]  /*6ae0*/  FMUL.FTZ R119, R119, R63 ;  /* 0x0000003f77777220 */ /* 0x001fe20000410000 */
[----:B------:R-:W-:-:S04]  /*6af0*/  FMUL.FTZ R63, R59, -1.4426950216293334961 ;  /* 0xbfb8aa3b3b3f7820 */ /* 0x000fc80000410000 */
[----:B------:R-:W-:Y:S02]  /*6b00*/  F2FP.BF16.F32.PACK_AB R137, R164, R119 ;  /* 0x00000077a489723e */ /* 0x000fe400000010ff */
[----:B------:R-:W0:Y:S01]  /*6b10*/  MUFU.EX2 R11, R11 ;  /* 0x0000000b000b7308 */ /* 0x000e220000000800 */
[----:B-1----:R-:W-:Y:S01]  /*6b20*/  FMUL.FTZ R15, R15, R34 ;  /* 0x000000220f0f7220 */ /* 0x002fe20000410000 */
[----:B------:R-:W-:-:S06]  /*6b30*/  FMUL.FTZ R34, R113, -1.4426950216293334961 ;  /* 0xbfb8aa3b71227820 */ /* 0x000fcc0000410000 */
[----:B------:R-:W1:Y:S01]  /*6b40*/  MUFU.EX2 R145, R145 ;  /* 0x0000009100917308 */ /* 0x000e620000000800 */
[----:B--2---:R-:W-:Y:S01]  /*6b50*/  FMUL.FTZ R13, R44, R159 ;  /* 0x0000009f2c0d7220 */ /* 0x004fe20000410000 */
[----:B------:R-:W-:-:S06]  /*6b60*/  FMUL.FTZ R44, R123, -1.4426950216293334961 ;  /* 0xbfb8aa3b7b2c7820 */ /* 0x000fcc0000410000 */
[----:B------:R-:W2:Y:S01]  /*6b70*/  MUFU.EX2 R6, R6 ;  /* 0x0000000600067308 */ /* 0x000ea20000000800 */
[----:B0-----:R-:W-:-:S07]  /*6b80*/  FADD.FTZ R159, R11, 1 ;  /* 0x3f8000000b9f7421 */ /* 0x001fce0000010000 */
[----:B------:R-:W-:Y:S01]  /*6b90*/  MUFU.EX2 R93, R93 ;  /* 0x0000005d005d7308 */ /* 0x000fe20000000800 */
[----:B-1----:R-:W-:-:S07]  /*6ba0*/  FADD.FTZ R145, R145, 1 ;  /* 0x3f80000091917421 */ /* 0x002fce0000010000 */
[----:B------:R-:W0:Y:S01]  /*6bb0*/  MUFU.RCP R157, R157 ;  /* 0x0000009d009d7308 */ /* 0x000e220000001000 */
[----:B--2---:R-:W-:-:S07]  /*6bc0*/  FADD.FTZ R127, R6, 1 ;  /* 0x3f800000067f7421 */ /* 0x004fce0000010000 */
[----:B------:R-:W1:Y:S08]  /*6bd0*/  MUFU.EX2 R63, R63 ;  /* 0x0000003f003f7308 */ /* 0x000e700000000800 */
[----:B------:R-:W-:Y:S01]  /*6be0*/  MUFU.EX2 R25, R25 ;  /* 0x0000001900197308 */ /* 0x000fe20000000800 */
[----:B0-----:R-:W-:-:S07]  /*6bf0*/  FMUL.FTZ R99, R99, R157 ;  /* 0x0000009d63637220 */ /* 0x001fce0000410000 */
[----:B------:R-:W0:Y:S01]  /*6c00*/  MUFU.EX2 R18, R18 ;  /* 0x0000001200127308 */ /* 0x000e220000000800 */
[----:B-1----:R-:W-:-:S07]  /*6c10*/  FADD.FTZ R157, R63, 1 ;  /* 0x3f8000003f9d7421 */ /* 0x002fce0000010000 */
[----:B------:R-:W1:Y:S08]  /*6c20*/  MUFU.EX2 R34, R34 ;  /* 0x0000002200227308 */ /* 0x000e700000000800 */
[----:B------:R-:W2:Y:S01]  /*6c30*/  MUFU.RCP R159, R159 ;  /* 0x0000009f009f7308 */ /* 0x000ea20000001000 */
[----:B0-----:R-:W-:-:S07]  /*6c40*/  FADD.FTZ R18, R18, 1 ;  /* 0x3f80000012127421 */ /* 0x001fce0000010000 */
[----:B------:R0:W3:Y:S01]  /*6c50*/  MUFU.RCP R6, R127 ;  /* 0x0000007f00067308 */ /* 0x0000e20000001000 */
[----:B-1----:R-:W-:-:S07]  /*6c60*/  FADD.FTZ R34, R34, 1 ;  /* 0x3f80000022227421 */ /* 0x002fce0000010000 */
[----:B------:R-:W1:Y:S01]  /*6c70*/  MUFU.EX2 R10, R10 ;  /* 0x0000000a000a7308 */ /* 0x000e620000000800 */
[----:B0-----:R-:W-:Y:S01]  /*6c80*/  FMUL.FTZ R127, R118, -1.4426950216293334961 ;  /* 0xbfb8aa3b767f7820 */ /* 0x001fe20000410000 */
[----:B--2---:R-:W-:-:S06]  /*6c90*/  FMUL.FTZ R54, R54, R159 ;  /* 0x0000009f36367220 */ /* 0x004fcc0000410000 */
[----:B------:R-:W0:Y:S01]  /*6ca0*/  MUFU.RCP R135, R135 ;  /* 0x0000008700877308 */ /* 0x000e220000001000 */
[----:B---3--:R-:W-:Y:S01]  /*6cb0*/  FMUL.FTZ R155, R155, R6 ;  /* 0x000000069b9b7220 */ /* 0x008fe20000410000 */
[----:B------:R-:W-:-:S04]  /*6cc0*/  FMUL.FTZ R6, R62, -1.4426950216293334961 ;  /* 0xbfb8aa3b3e067820 */ /* 0x000fc80000410000 */
[----:B------:R-:W-:Y:S02]  /*6cd0*/  F2FP.BF16.F32.PACK_AB R136, R136, R155 ;  /* 0x0000009b8888723e */ /* 0x000fe400000010ff */
[----:B------:R-:W2:Y:S01]  /*6ce0*/  MUFU.RCP R145, R145 ;  /* 0x0000009100917308 */ /* 0x000ea20000001000 */
[----:B-1----:R-:W-:Y:S01]  /*6cf0*/  FADD.FTZ R159, R10, 1 ;  /* 0x3f8000000a9f7421 */ /* 0x002fe20000010000 */
[----:B------:R-:W-:-:S06]  /*6d00*/  FMUL.FTZ R10, R110, -1.4426950216293334961 ;  /* 0xbfb8aa3b6e0a7820 */ /* 0x000fcc0000410000 */
[----:B------:R-:W1:Y:S01]  /*6d10*/  MUFU.EX2 R39, R39 ;  /* 0x0000002700277308 */ /* 0x000e620000000800 */
[----:B0-----:R-:W-:Y:S01]  /*6d20*/  FMUL.FTZ R161, R161, R135 ;  /* 0x00000087a1a17220 */ /* 0x001fe20000410000 */
[----:B------:R-:W-:-:S06]  /*6d30*/  FMUL.FTZ R135, R68, -1.4426950216293334961 ;  /* 0xbfb8aa3b44877820 */ /* 0x000fcc0000410000 */
[----:B------:R0:W3:Y:S01]  /*6d40*/  MUFU.RCP R41, R163 ;  /* 0x000000a300297308 */ /* 0x0000e20000001000 */
[----:B--2---:R-:W-:Y:S01]  /*6d50*/  FMUL.FTZ R165, R165, R145 ;  /* 0x00000091a5a57220 */ /* 0x004fe20000410000 */
[----:B------:R-:W-:-:S04]  /*6d60*/  FMUL.FTZ R145, R72, -1.4426950216293334961 ;  /* 0xbfb8aa3b48917820 */ /* 0x000fc80000410000 */
[----:B------:R-:W-:Y:S02]  /*6d70*/  F2FP.BF16.F32.PACK_AB R139, R165, R139 ;  /* 0x0000008ba58b723e */ /* 0x000fe400000010ff */
[----:B------:R-:W2:Y:S01]  /*6d80*/  MUFU.EX2 R23, R23 ;  /* 0x0000001700177308 */ /* 0x000ea20000000800 */
[----:B0-----:R-:W-:Y:S01]  /*6d90*/  FADD.FTZ R163, R93, 1 ;  /* 0x3f8000005da37421 */ /* 0x001fe20000010000 */
[----:B-1----:R-:W-:-:S06]  /*6da0*/  FADD.FTZ R39, R39, 1 ;  /* 0x3f80000027277421 */ /* 0x002fcc0000010000 */
[----:B------:R-:W0:Y:S01]  /*6db0*/  MUFU.EX2 R7, R7 ;  /* 0x0000000700077308 */ /* 0x000e220000000800 */
[----:B---3--:R-:W-:Y:S01]  /*6dc0*/  FMUL.FTZ R41, R24, R41 ;  /* 0x0000002918297220 */ /* 0x008fe20000410000 */
[----:B------:R-:W-:-:S06]  /*6dd0*/  FMUL.FTZ R24, R88, -1.4426950216293334961 ;  /* 0xbfb8aa3b58187820 */ /* 0x000fcc0000410000 */
[----:B------:R1:W3:Y:S01]  /*6de0*/  MUFU.RCP R93, R163 ;  /* 0x000000a3005d7308 */ /* 0x0002e20000001000 */
[----:B--2---:R-:W-:-:S07]  /*6df0*/  FADD.FTZ R27, R23, 1 ;  /* 0x3f800000171b7421 */ /* 0x004fce0000010000 */
[----:B------:R-:W2:Y:S01]  /*6e00*/  MUFU.EX2 R5, R5 ;  /* 0x0000000500057308 */ /* 0x000ea20000000800 */
[----:B-1----:R-:W-:Y:S01]  /*6e10*/  FADD.FTZ R163, R25, 1 ;  /* 0x3f80000019a37421 */ /* 0x002fe20000010000 */
[----:B0-----:R-:W-:Y:S01]  /*6e20*/  FADD.FTZ R9, R7, 1 ;  /* 0x3f80000007097421 */ /* 0x001fe20000010000 */
[----:B------:R-:W-:-:S05]  /*6e30*/  FMUL.FTZ R7, R104, -1.4426950216293334961 ;  /* 0xbfb8aa3b68077820 */ /* 0x000fca0000410000 */
[----:B------:R-:W0:Y:S01]  /*6e40*/  MUFU.RCP R157, R157 ;  /* 0x0000009d009d7308 */ /* 0x000e220000001000 */
[----:B---3--:R-:W-:Y:S01]  /*6e50*/  FMUL.FTZ R93, R32, R93 ;  /* 0x0000005d205d7220 */ /* 0x008fe20000410000 */
[----:B------:R-:W-:-:S06]  /*6e60*/  FMUL.FTZ R32, R16, -1.4426950216293334961 ;  /* 0xbfb8aa3b10207820 */ /* 0x000fcc0000410000 */
[----:B------:R-:W1:Y:S01]  /*6e70*/  MUFU.EX2 R55, R55 ;  /* 0x0000003700377308 */ /* 0x000e620000000800 */
[----:B--2---:R-:W-:Y:S01]  /*6e80*/  FADD.FTZ R11, R5, 1 ;  /* 0x3f800000050b7421 */ /* 0x004fe20000010000 */
[----:B------:R-:W-:-:S06]  /*6e90*/  FMUL.FTZ R5, R148, -1.4426950216293334961 ;  /* 0xbfb8aa3b94057820 */ /* 0x000fcc0000410000 */
[----:B------:R-:W2:Y:S01]  /*6ea0*/  MUFU.RCP R25, R163 ;  /* 0x000000a300197308 */ /* 0x000ea20000001000 */
[----:B0-----:R-:W-:-:S07]  /*6eb0*/  FMUL.FTZ R59, R59, R157 ;  /* 0x0000009d3b3b7220 */ /* 0x001fce0000410000 */
[----:B------:R0:W3:Y:S01]  /*6ec0*/  MUFU.RCP R163, R18 ;  /* 0x0000001200a37308 */ /* 0x0000e20000001000 */
[----:B-1----:R-:W-:-:S07]  /*6ed0*/  FADD.FTZ R157, R55, 1 ;  /* 0x3f800000379d7421 */ /* 0x002fce0000010000 */
[----:B------:R-:W1:Y:S01]  /*6ee0*/  MUFU.EX2 R74, R74 ;  /* 0x0000004a004a7308 */ /* 0x000e620000000800 */
[----:B--2---:R-:W-:Y:S01]  /*6ef0*/  FMUL.FTZ R23, R36, R25 ;  /* 0x0000001924177220 */ /* 0x004fe20000410000 */
[----:B------:R-:W-:Y:S01]  /*6f00*/  FMUL.FTZ R36, R26, -1.4426950216293334961 ;  /* 0xbfb8aa3b1a247820 */ /* 0x000fe20000410000 */
[----:B------:R-:W-:Y:S01]  /*6f10*/  FMUL.FTZ R25, R102, -1.4426950216293334961 ;  /* 0xbfb8aa3b66197820 */ /* 0x000fe20000410000 */
[----:B0-----:R-:W-:-:S04]  /*6f20*/  FMUL.FTZ R18, R100, -1.4426950216293334961 ;  /* 0xbfb8aa3b64127820 */ /* 0x001fc80000410000 */
[----:B------:R-:W0:Y:S01]  /*6f30*/  MUFU.EX2 R127, R127 ;  /* 0x0000007f007f7308 */ /* 0x000e220000000800 */
[----:B---3--:R-:W-:Y:S01]  /*6f40*/  FMUL.FTZ R46, R46, R163 ;  /* 0x000000a32e2e7220 */ /* 0x008fe20000410000 */
[----:B------:R-:W-:-:S04]  /*6f50*/  FMUL.FTZ R163, R75, -1.4426950216293334961 ;  /* 0xbfb8aa3b4ba37820 */ /* 0x000fc80000410000 */
[----:B------:R-:W-:Y:S02]  /*6f60*/  F2FP.BF16.F32.PACK_AB R46, R13, R46 ;  /* 0x0000002e0d2e723e */ /* 0x000fe400000010ff */
[----:B------:R-:W2:Y:S01]  /*6f70*/  MUFU.RCP R34, R34 ;  /* 0x0000002200227308 */ /* 0x000ea20000001000 */
[----:B-1----:R-:W-:-:S07]  /*6f80*/  FADD.FTZ R74, R74, 1 ;  /* 0x3f8000004a4a7421 */ /* 0x002fce0000010000 */
[----:B------:R-:W1:Y:S01]  /*6f90*/  MUFU.RCP R159, R159 ;  /* 0x0000009f009f7308 */ /* 0x000e620000001000 */
[----:B0-----:R-:W-:-:S07]  /*6fa0*/  FADD.FTZ R127, R127, 1 ;  /* 0x3f8000007f7f7421 */ /* 0x001fce0000010000 */
[----:B------:R-:W-:Y:S01]  /*6fb0*/  MUFU.EX2 R6, R6 ;  /* 0x0000000600067308 */ /* 0x000fe20000000800 */
[----:B--2---:R-:W-:-:S07]  /*6fc0*/  FMUL.FTZ R113, R113, R34 ;  /* 0x0000002271717220 */ /* 0x004fce0000410000 */
[----:B------:R-:W0:Y:S01]  /*6fd0*/  MUFU.EX2 R135, R135 ;  /* 0x0000008700877308 */ /* 0x000e220000000800 */
[----:B-1----:R-:W-:Y:S01]  /*6fe0*/  FMUL.FTZ R63, R60, R159 ;  /* 0x0000009f3c3f7220 */ /* 0x002fe20000410000 */
[----:B------:R-:W-:-:S06]  /*6ff0*/  FMUL.FTZ R60, R83, -1.4426950216293334961 ;  /* 0xbfb8aa3b533c7820 */ /* 0x000fcc0000410000 */
[----:B------:R-:W1:Y:S08]  /*7000*/  MUFU.EX2 R145, R145 ;  /* 0x0000009100917308 */ /* 0x000e700000000800 */
[----:B------:R-:W2:Y:S01]  /*7010*/  MUFU.EX2 R121, R121 ;  /* 0x0000007900797308 */ /* 0x000ea20000000800 */
[----:B0-----:R-:W-:-:S07]  /*7020*/  FADD.FTZ R159, R135, 1 ;  /* 0x3f800000879f7421 */ /* 0x001fce0000010000 */
[----:B------:R-:W0:Y:S01]  /*7030*/  MUFU.RCP R39, R39 ;  /* 0x0000002700277308 */ /* 0x000e220000001000 */
[----:B-1----:R-:W-:-:S07]  /*7040*/  FADD.FTZ R145, R145, 1 ;  /* 0x3f80000091917421 */ /* 0x002fce0000010000 */
[----:B------:R-:W1:Y:S01]  /*7050*/  MUFU.RCP R33, R33 ;  /* 0x0000002100217308 */ /* 0x000e620000001000 */
[----:B--2---:R-:W-:Y:S01]  /*7060*/  FADD.FTZ R135, R121, 1 ;  /* 0x3f80000079877421 */ /* 0x004fe20000010000 */
[----:B------:R-:W-:-:S06]  /*7070*/  FMUL.FTZ R121, R58, -1.4426950216293334961 ;  /* 0xbfb8aa3b3a797820 */ /* 0x000fcc0000410000 */
[----:B------:R-:W2:Y:S01]  /*7080*/  MUFU.RCP R27, R27 ;  /* 0x0000001b001b7308 */ /* 0x000ea20000001000 */
[----:B0-----:R-:W-:Y:S01]  /*7090*/  FMUL.FTZ R45, R45, R39 ;  /* 0x000000272d2d7220 */ /* 0x001fe20000410000 */
[----:B------:R-:W-:-:S04]  /*70a0*/  FMUL.FTZ R39, R67, -1.4426950216293334961 ;  /* 0xbfb8aa3b43277820 */ /* 0x000fc80000410000 */
[----:B------:R-:W-:Y:S02]  /*70b0*/  F2FP.BF16.F32.PACK_AB R45, R41, R45 ;  /* 0x0000002d292d723e */ /* 0x000fe400000010ff */
[----:B------:R-:W0:Y:S01]  /*70c0*/  MUFU.RCP R9, R9 ;  /* 0x0000000900097308 */ /* 0x000e220000001000 */
[----:B-1----:R-:W-:Y:S01]  /*70d0*/  FMUL.FTZ R49, R49, R33 ;  /* 0x0000002131317220 */ /* 0x002fe20000410000 */
[----:B------:R-:W-:-:S04]  /*70e0*/  FMUL.FTZ R33, R69, -1.4426950216293334961 ;  /* 0xbfb8aa3b45217820 */ /* 0x000fc80000410000 */
[----:B------:R-:W-:Y:S02]  /*70f0*/  F2FP.BF16.F32.PACK_AB R93, R93, R49 ;  /* 0x000000315d5d723e */ /* 0x000fe400000010ff */
[----:B------:R-:W1:Y:S01]  /*7100*/  MUFU.RCP R11, R11 ;  /* 0x0000000b000b7308 */ /* 0x000e620000001000 */
[----:B--2---:R-:W-:Y:S01]  /*7110*/  FMUL.FTZ R51, R51, R27 ;  /* 0x0000001b33337220 */ /* 0x004fe20000410000 */
[----:B------:R-:W-:-:S06]  /*7120*/  FMUL.FTZ R27, R73, -1.4426950216293334961 ;  /* 0xbfb8aa3b491b7820 */ /* 0x000fcc0000410000 */
[----:B------:R-:W2:Y:S01]  /*7130*/  MUFU.RCP R157, R157 ;  /* 0x0000009d009d7308 */ /* 0x000ea20000001000 */
[----:B0-----:R-:W-:Y:S01]  /*7140*/  FMUL.FTZ R57, R57, R9 ;  /* 0x0000000939397220 */ /* 0x001fe20000410000 */
[----:B------:R-:W-:-:S06]  /*7150*/  FMUL.FTZ R9, R81, -1.4426950216293334961 ;  /* 0xbfb8aa3b51097820 */ /* 0x000fcc0000410000 */
[----:B------:R-:W0:Y:S01]  /*7160*/  MUFU.EX2 R14, R14 ;  /* 0x0000000e000e7308 */ /* 0x000e220000000800 */
[----:B-1----:R-:W-:Y:S01]  /*7170*/  FMUL.FTZ R56, R56, R11 ;  /* 0x0000000b38387220 */ /* 0x002fe20000410000 */
[----:B------:R-:W-:-:S06]  /*7180*/  FMUL.FTZ R11, R42, -1.4426950216293334961 ;  /* 0xbfb8aa3b2a0b7820 */ /* 0x000fcc0000410000 */
[----:B------:R1:W-:Y:S01]  /*7190*/  MUFU.EX2 R34, R163 ;  /* 0x000000a300227308 */ /* 0x0003e20000000800 */
[----:B--2---:R-:W-:-:S07]  /*71a0*/  FMUL.FTZ R70, R70, R157 ;  /* 0x0000009d46467220 */ /* 0x004fce0000410000 */
[----:B------:R-:W2:Y:S01]  /*71b0*/  MUFU.EX2 R3, R3 ;  /* 0x0000000300037308 */ /* 0x000ea20000000800 */
[----:B-1----:R-:W-:Y:S01]  /*71c0*/  FADD.FTZ R163, R6, 1 ;  /* 0x3f80000006a37421 */ /* 0x002fe20000010000 */
[----:B------:R-:W-:Y:S01]  /*71d0*/  FMUL.FTZ R6, R150, -1.4426950216293334961 ;  /* 0xbfb8aa3b96067820 */ /* 0x000fe20000410000 */
[----:B0-----:R-:W-:-:S05]  /*71e0*/  FADD.FTZ R157, R14, 1 ;  /* 0x3f8000000e9d7421 */ /* 0x001fca0000010000 */
[----:B------:R-:W0:Y:S08]  /*71f0*/  MUFU.RCP R74, R74 ;  /* 0x0000004a004a7308 */ /* 0x000e300000001000 */
[----:B------:R-:W1:Y:S01]  /*7200*/  MUFU.EX2 R4, R4 ;  /* 0x0000000400047308 */ /* 0x000e620000000800 */
[----:B--2---:R-:W-:-:S07]  /*7210*/  FADD.FTZ R14, R3, 1 ;  /* 0x3f800000030e7421 */ /* 0x004fce0000010000 */
[----:B------:R-:W2:Y:S01]  /*7220*/  MUFU.RCP R127, R127 ;  /* 0x0000007f007f7308 */ /* 0x000ea20000001000 */
[----:B0-----:R-:W-:Y:S01]  /*7230*/  FMUL.FTZ R117, R117, R74 ;  /* 0x0000004a75757220 */ /* 0x001fe20000410000 */
[----:B------:R-:W-:-:S04]  /*7240*/  FMUL.FTZ R74, R80, -1.4426950216293334961 ;  /* 0xbfb8aa3b504a7820 */ /* 0x000fc80000410000 */
[----:B------:R-:W-:Y:S02]  /*7250*/  F2FP.BF16.F32.PACK_AB R117, R117, R30 ;  /* 0x0000001e7575723e */ /* 0x000fe400000010ff */
[----:B------:R-:W0:Y:S01]  /*7260*/  MUFU.RCP R163, R163 ;  /* 0x000000a300a37308 */ /* 0x000e220000001000 */
[----:B-1----:R-:W-:-:S07]  /*7270*/  FADD.FTZ R4, R4, 1 ;  /* 0x3f80000004047421 */ /* 0x002fce0000010000 */
[----:B------:R1:W3:Y:S01]  /*7280*/  MUFU.RCP R55, R159 ;  /* 0x0000009f00377308 */ /* 0x0002e20000001000 */
[----:B--2---:R-:W-:Y:S01]  /*7290*/  FMUL.FTZ R118, R118, R127 ;  /* 0x0000007f76767220 */ /* 0x004fe20000410000 */
[----:B------:R-:W-:-:S06]  /*72a0*/  FMUL.FTZ R127, R50, -1.4426950216293334961 ;  /* 0xbfb8aa3b327f7820 */ /* 0x000fcc0000410000 */
[----:B------:R-:W2:Y:S01]  /*72b0*/  MUFU.RCP R145, R145 ;  /* 0x0000009100917308 */ /* 0x000ea20000001000 */
[----:B-1----:R-:W-:Y:S01]  /*72c0*/  FMUL.FTZ R159, R125, -1.4426950216293334961 ;  /* 0xbfb8aa3b7d9f7820 */ /* 0x002fe20000410000 */
[----:B0-----:R-:W-:-:S05]  /*72d0*/  FMUL.FTZ R62, R62, R163 ;  /* 0x000000a33e3e7220 */ /* 0x001fca0000410000 */
[----:B------:R-:W-:Y:S01]  /*72e0*/  F2FP.BF16.F32.PACK_AB R62, R63, R62 ;  /* 0x0000003e3f3e723e */ /* 0x000fe200000010ff */
[----:B------:R-:W0:Y:S01]  /*72f0*/  MUFU.EX2 R20, R20 ;  /* 0x0000001400147308 */ /* 0x000e220000000800 */
[----:B---3--:R-:W-:Y:S01]  /*7300*/  FMUL.FTZ R55, R68, R55 ;  /* 0x0000003744377220 */ /* 0x008fe20000410000 */
[----:B------:R-:W-:Y:S01]  /*7310*/  FMUL.FTZ R68, R66, -1.4426950216293334961 ;  /* 0xbfb8aa3b42447820 */ /* 0x000fe20000410000 */
[----:B------:R-:W-:-:S05]  /*7320*/  F2FP.BF16.F32.PACK_AB R63, R118, R59 ;  /* 0x0000003b763f723e */ /* 0x000fca00000010ff */
[----:B------:R-:W1:Y:S01]  /*7330*/  MUFU.RCP R135, R135 ;  /* 0x0000008700877308 */ /* 0x000e620000001000 */
[----:B--2---:R-:W-:Y:S01]  /*7340*/  FMUL.FTZ R72, R72, R145 ;  /* 0x0000009148487220 */ /* 0x004fe20000410000 */
[----:B------:R-:W-:-:S06]  /*7350*/  FMUL.FTZ R145, R147, -1.4426950216293334961 ;  /* 0xbfb8aa3b93917820 */ /* 0x000fcc0000410000 */
[----:B------:R-:W2:Y:S01]  /*7360*/  MUFU.EX2 R39, R39 ;  /* 0x0000002700277308 */ /* 0x000ea20000000800 */
[----:B0-----:R-:W-:-:S07]  /*7370*/  FADD.FTZ R163, R20, 1 ;  /* 0x3f80000014a37421 */ /* 0x001fce0000010000 */
[----:B------:R-:W0:Y:S01]  /*7380*/  MUFU.EX2 R24, R24 ;  /* 0x0000001800187308 */ /* 0x000e220000000800 */
[----:B-1----:R-:W-:-:S05]  /*7390*/  FMUL.FTZ R61, R61, R135 ;  /* 0x000000873d3d7220 */ /* 0x002fca0000410000 */
[----:B------:R-:W-:Y:S02]  /*73a0*/  F2FP.BF16.F32.PACK_AB R61, R72, R61 ;  /* 0x0000003d483d723e */ /* 0x000fe400000010ff */
[----:B------:R-:W1:Y:S01]  /*73b0*/  MUFU.EX2 R33, R33 ;  /* 0x0000002100217308 */ /* 0x000e620000000800 */
[----:B--2---:R-:W-:-:S07]  /*73c0*/  FADD.FTZ R20, R39, 1 ;  /* 0x3f80000027147421 */ /* 0x004fce0000010000 */
[----:B------:R-:W2:Y:S01]  /*73d0*/  MUFU.EX2 R32, R32 ;  /* 0x0000002000207308 */ /* 0x000ea20000000800 */
[----:B0-----:R-:W-:-:S07]  /*73e0*/  FADD.FTZ R39, R24, 1 ;  /* 0x3f80000018277421 */ /* 0x001fce0000010000 */
[----:B------:R-:W-:Y:S01]  /*73f0*/  MUFU.EX2 R22, R22 ;  /* 0x0000001600167308 */ /* 0x000fe20000000800 */
[----:B-1----:R-:W-:-:S07]  /*7400*/  FADD.FTZ R24, R33, 1 ;  /* 0x3f80000021187421 */ /* 0x002fce0000010000 */
[----:B------:R-:W-:Y:S01]  /*7410*/  MUFU.EX2 R28, R28 ;  /* 0x0000001c001c7308 */ /* 0x000fe20000000800 */
[----:B--2---:R-:W-:-:S07]  /*7420*/  FADD.FTZ R32, R32, 1 ;  /* 0x3f80000020207421 */ /* 0x004fce0000010000 */
[----:B------:R-:W-:Y:S08]  /*7430*/  MUFU.EX2 R27, R27 ;  /* 0x0000001b001b7308 */ /* 0x000ff00000000800 */
[----:B------:R-:W0:Y:S08]  /*7440*/  MUFU.EX2 R8, R8 ;  /* 0x0000000800087308 */ /* 0x000e300000000800 */
[----:B------:R-:W-:Y:S08]  /*7450*/  MUFU.EX2 R36, R36 ;  /* 0x0000002400247308 */ /* 0x000ff00000000800 */
[----:B------:R-:W-:Y:S01]  /*7460*/  MUFU.EX2 R9, R9 ;  /* 0x0000000900097308 */ /* 0x000fe20000000800 */
[----:B0-----:R-:W-:-:S07]  /*7470*/  FADD.FTZ R8, R8, 1 ;  /* 0x3f80000008087421 */ /* 0x001fce0000010000 */
[----:B------:R-:W-:Y:S08]  /*7480*/  MUFU.EX2 R11, R11 ;  /* 0x0000000b000b7308 */ /* 0x000ff00000000800 */
[----:B------:R-:W-:Y:S08]  /*7490*/  MUFU.EX2 R6, R6 ;  /* 0x0000000600067308 */ /* 0x000ff00000000800 */
[----:B------:R-:W0:Y:S08]  /*74a0*/  MUFU.EX2 R7, R7 ;  /* 0x0000000700077308 */ /* 0x000e300000000800 */
[----:B------:R-:W1:Y:S08]  /*74b0*/  MUFU.EX2 R10, R10 ;  /* 0x0000000a000a7308 */ /* 0x000e700000000800 */
[----:B------:R-:W2:Y:S01]  /*74c0*/  MUFU.EX2 R60, R60 ;  /* 0x0000003c003c7308 */ /* 0x000ea20000000800 */
[----:B0-----:R-:W-:-:S07]  /*74d0*/  FADD.FTZ R7, R7, 1 ;  /* 0x3f80000007077421 */ /* 0x001fce0000010000 */
[----:B------:R-:W0:Y:S01]  /*74e0*/  MUFU.RCP R14, R14 ;  /* 0x0000000e000e7308 */ /* 0x000e220000001000 */
[----:B-1----:R-:W-:-:S07]  /*74f0*/  FADD.FTZ R10, R10, 1 ;  /* 0x3f8000000a0a7421 */ /* 0x002fce0000010000 */
[----:B------:R1:W-:Y:S08]  /*7500*/  MUFU.EX2 R135, R159 ;  /* 0x0000009f00877308 */ /* 0x0003f00000000800 */
[----:B------:R-:W3:Y:S01]  /*7510*/  MUFU.EX2 R25, R25 ;  /* 0x0000001900197308 */ /* 0x000ee20000000800 */
[----:B-1----:R-:W-:Y:S01]  /*7520*/  FADD.FTZ R159, R22, 1 ;  /* 0x3f800000169f7421 */ /* 0x002fe20000010000 */
[----:B------:R-:W-:Y:S01]  /*7530*/  FADD.FTZ R22, R28, 1 ;  /* 0x3f8000001c167421 */ /* 0x000fe20000010000 */
[----:B------:R-:W-:Y:S01]  /*7540*/  FADD.FTZ R28, R27, 1 ;  /* 0x3f8000001b1c7421 */ /* 0x000fe20000010000 */
[----:B------:R-:W-:Y:S01]  /*7550*/  FADD.FTZ R27, R36, 1 ;  /* 0x3f800000241b7421 */ /* 0x000fe20000010000 */
[----:B------:R-:W-:Y:S01]  /*7560*/  FADD.FTZ R36, R9, 1 ;  /* 0x3f80000009247421 */ /* 0x000fe20000010000 */
[----:B------:R-:W-:Y:S01]  /*7570*/  FADD.FTZ R9, R11, 1 ;  /* 0x3f8000000b097421 */ /* 0x000fe20000010000 */
[----:B------:R-:W-:Y:S01]  /*7580*/  FADD.FTZ R11, R6, 1 ;  /* 0x3f800000060b7421 */ /* 0x000fe20000010000 */
[----:B------:R-:W1:Y:S01]  /*7590*/  MUFU.RCP R4, R4 ;  /* 0x0000000400047308 */ /* 0x000e620000001000 */
[----:B--2---:R-:W-:Y:S01]  /*75a0*/  FADD.FTZ R6, R60, 1 ;  /* 0x3f8000003c067421 */ /* 0x004fe20000010000 */
[----:B0-----:R-:W-:Y:S01]  /*75b0*/  FMUL.FTZ R14, R65, R14 ;  /* 0x0000000e410e7220 */ /* 0x001fe20000410000 */
[----:B------:R-:W-:-:S05]  /*75c0*/  F2FP.BF16.F32.PACK_AB R60, R55, R70 ;  /* 0x00000046373c723e */ /* 0x000fca00000010ff */
[----:B------:R-:W0:Y:S01]  /*75d0*/  MUFU.EX2 R74, R74 ;  /* 0x0000004a004a7308 */ /* 0x000e220000000800 */
[----:B---3--:R-:W-:-:S07]  /*75e0*/  FADD.FTZ R25, R25, 1 ;  /* 0x3f80000019197421 */ /* 0x008fce0000010000 */
[----:B------:R-:W2:Y:S01]  /*75f0*/  MUFU.EX2 R21, R21 ;  /* 0x0000001500157308 */ /* 0x000ea20000000800 */
[----:B-1----:R-:W-:-:S07]  /*7600*/  FMUL.FTZ R4, R89, R4 ;  /* 0x0000000459047220 */ /* 0x002fce0000410000 */
[----:B------:R-:W1:Y:S01]  /*7610*/  MUFU.EX2 R17, R17 ;  /* 0x0000001100117308 */ /* 0x000e620000000800 */
[----:B0-----:R-:W-:-:S07]  /*7620*/  FADD.FTZ R3, R74, 1 ;  /* 0x3f8000004a037421 */ /* 0x001fce0000010000 */
[----:B------:R-:W0:Y:S01]  /*7630*/  MUFU.EX2 R18, R18 ;  /* 0x0000001200127308 */ /* 0x000e220000000800 */
[----:B--2---:R-:W-:-:S07]  /*7640*/  FADD.FTZ R21, R21, 1 ;  /* 0x3f80000015157421 */ /* 0x004fce0000010000 */
[----:B------:R-:W-:Y:S01]  /*7650*/  MUFU.EX2 R44, R44 ;  /* 0x0000002c002c7308 */ /* 0x000fe20000000800 */
[----:B-1----:R-:W-:-:S07]  /*7660*/  FADD.FTZ R17, R17, 1 ;  /* 0x3f80000011117421 */ /* 0x002fce0000010000 */
[----:B------:R-:W1:Y:S01]  /*7670*/  MUFU.EX2 R5, R5 ;  /* 0x0000000500057308 */ /* 0x000e620000000800 */
[----:B0-----:R-:W-:-:S07]  /*7680*/  FADD.FTZ R18, R18, 1 ;  /* 0x3f80000012127421 */ /* 0x001fce0000010000 */
[----:B------:R-:W0:Y:S08]  /*7690*/  MUFU.EX2 R127, R127 ;  /* 0x0000007f007f7308 */ /* 0x000e300000000800 */
[----:B------:R-:W2:Y:S01]  /*76a0*/  MUFU.EX2 R121, R121 ;  /* 0x0000007900797308 */ /* 0x000ea20000000800 */
[----:B-1----:R-:W-:-:S07]  /*76b0*/  FADD.FTZ R5, R5, 1 ;  /* 0x3f80000005057421 */ /* 0x002fce0000010000 */
[----:B------:R-:W1:Y:S01]  /*76c0*/  MUFU.EX2 R68, R68 ;  /* 0x0000004400447308 */ /* 0x000e620000000800 */
[----:B0-----:R-:W-:-:S07]  /*76d0*/  FADD.FTZ R89, R127, 1 ;  /* 0x3f8000007f597421 */ /* 0x001fce0000010000 */
[----:B------:R-:W0:Y:S01]  /*76e0*/  MUFU.EX2 R145, R145 ;  /* 0x0000009100917308 */ /* 0x000e220000000800 */
[----:B--2---:R-:W-:-:S07]  /*76f0*/  FADD.FTZ R121, R121, 1 ;  /* 0x3f80000079797421 */ /* 0x004fce0000010000 */
[----:B------:R-:W2:Y:S01]  /*7700*/  MUFU.RCP R24, R24 ;  /* 0x0000001800187308 */ /* 0x000ea20000001000 */
[----:B-1----:R-:W-:-:S07]  /*7710*/  FADD.FTZ R68, R68, 1 ;  /* 0x3f80000044447421 */ /* 0x002fce0000010000 */
[----:B------:R1:W3:Y:S01]  /*7720*/  MUFU.RCP R33, R32 ;  /* 0x0000002000217308 */ /* 0x0002e20000001000 */
[----:B0-----:R-:W-:-:S07]  /*7730*/  FADD.FTZ R145, R145, 1 ;  /* 0x3f80000091917421 */ /* 0x001fce0000010000 */
[----:B------:R-:W0:Y:S01]  /*7740*/  MUFU.RCP R8, R8 ;  /* 0x0000000800087308 */ /* 0x000e220000001000 */
[----:B-1----:R-:W-:Y:S01]  /*7750*/  FADD.FTZ R32, R34, 1 ;  /* 0x3f80000022207421 */ /* 0x002fe20000010000 */
[----:B------:R-:W-:Y:S01]  /*7760*/  FADD.FTZ R34, R44, 1 ;  /* 0x3f8000002c227421 */ /* 0x000fe20000010000 */
[----:B--2---:R-:W-:Y:S01]  /*7770*/  FMUL.FTZ R24, R69, R24 ;  /* 0x0000001845187220 */ /* 0x004fe20000410000 */
[----:B------:R-:W-:-:S04]  /*7780*/  F2FP.BF16.F32.PACK_AB R44, R90, R37 ;  /* 0x000000255a2c723e */ /* 0x000fc800000010ff */
[----:B------:R1:W2:Y:S01]  /*7790*/  MUFU.RCP R65, R10 ;  /* 0x0000000a00417308 */ /* 0x0002a20000001000 */
[----:B---3--:R-:W-:-:S07]  /*77a0*/  FMUL.FTZ R33, R16, R33 ;  /* 0x0000002110217220 */ /* 0x008fce0000410000 */
[----:B------:R-:W3:Y:S01]  /*77b0*/  MUFU.RCP R28, R28 ;  /* 0x0000001c001c7308 */ /* 0x000ee20000001000 */
[----:B-1----:R-:W-:Y:S01]  /*77c0*/  FADD.FTZ R10, R135, 1 ;  /* 0x3f800000870a7421 */ /* 0x002fe20000010000 */
[----:B0-----:R-:W-:Y:S01]  /*77d0*/  FMUL.FTZ R142, R142, R8 ;  /* 0x000000088e8e7220 */ /* 0x001fe20000410000 */
[----:B------:R-:W-:-:S05]  /*77e0*/  IADD3 R8, P0, PT, R2, UR6, RZ ;  /* 0x0000000602087c10 */ /* 0x000fca000ff1e0ff */
[----:B------:R-:W0:Y:S01]  /*77f0*/  MUFU.RCP R7, R7 ;  /* 0x0000000700077308 */ /* 0x000e220000001000 */
[----:B--2---:R-:W-:Y:S01]  /*7800*/  FMUL.FTZ R65, R110, R65 ;  /* 0x000000416e417220 */ /* 0x004fe20000410000 */
[----:B------:R-:W-:-:S06]  /*7810*/  F2FP.BF16.F32.PACK_AB R110, R149, R112 ;  /* 0x00000070956e723e */ /* 0x000fcc00000010ff */
[----:B------:R-:W1:Y:S01]  /*7820*/  MUFU.RCP R9, R9 ;  /* 0x0000000900097308 */ /* 0x000e620000001000 */
[----:B---3--:R-:W-:-:S07]  /*7830*/  FMUL.FTZ R28, R73, R28 ;  /* 0x0000001c491c7220 */ /* 0x008fce0000410000 */
[----:B------:R-:W2:Y:S01]  /*7840*/  MUFU.RCP R6, R6 ;  /* 0x0000000600067308 */ /* 0x000ea20000001000 */
[----:B0-----:R-:W-:Y:S01]  /*7850*/  FMUL.FTZ R104, R104, R7 ;  /* 0x0000000768687220 */ /* 0x001fe20000410000 */
[----:B------:R-:W-:Y:S02]  /*7860*/  F2FP.BF16.F32.PACK_AB R7, R152, R131 ;  /* 0x000000839807723e */ /* 0x000fe400000010ff */
[----:B------:R-:W-:-:S04]  /*7870*/  F2FP.BF16.F32.PACK_AB R152, R151, R160 ;  /* 0x000000a09798723e */ /* 0x000fc800000010ff */
[----:B------:R-:W0:Y:S01]  /*7880*/  MUFU.RCP R11, R11 ;  /* 0x0000000b000b7308 */ /* 0x000e220000001000 */
[----:B-1----:R-:W-:Y:S01]  /*7890*/  FMUL.FTZ R73, R42, R9 ;  /* 0x000000092a497220 */ /* 0x002fe20000410000 */
[----:B------:R-:W-:-:S05]  /*78a0*/  IADD3.X R9, PT, PT, R0, UR7, RZ, P0, !PT ;  /* 0x0000000700097c10 */ /* 0x000fca00087fe4ff */
[----:B------:R-:W-:Y:S01]  /*78b0*/  STG.E.64 desc[UR4][R8.64], R110 ;  /* 0x0000006e08007986 */ /* 0x000fe2000c101b04 */
[----:B------:R-:W1:Y:S01]  /*78c0*/  MUFU.RCP R10, R10 ;  /* 0x0000000a000a7308 */ /* 0x000e620000001000 */
[----:B--2---:R-:W-:Y:S01]  /*78d0*/  FMUL.FTZ R83, R83, R6 ;  /* 0x0000000653537220 */ /* 0x004fe20000410000 */
[----:B------:R-:W-:Y:S01]  /*78e0*/  F2FP.BF16.F32.PACK_AB R6, R129, R138 ;  /* 0x0000008a8106723e */ /* 0x000fe200000010ff */
[----:B------:R-:W-:Y:S01]  /*78f0*/  STG.E.64 desc[UR4][R8.64+0x19000], R132 ;  /* 0x0190008408007986 */ /* 0x000fe2000c101b04 */
[----:B------:R-:W-:-:S03]  /*7900*/  F2FP.BF16.F32.PACK_AB R138, R140, R161 ;  /* 0x000000a18c8a723e */ /* 0x000fc600000010ff */
[----:B------:R2:W-:Y:S01]  /*7910*/  STG.E.64 desc[UR4][R8.64+0x1e000], R6 ;  /* 0x01e0000608007986 */ /* 0x0005e2000c101b04 */
[----:B------:R-:W3:Y:S01]  /*7920*/  MUFU.RCP R20, R20 ;  /* 0x0000001400147308 */ /* 0x000ee20000001000 */
[----:B0-----:R-:W-:Y:S01]  /*7930*/  FMUL.FTZ R150, R150, R11 ;  /* 0x0000000b96967220 */ /* 0x001fe20000410000 */
[----:B------:R-:W-:Y:S01]  /*7940*/  F2FP.BF16.F32.PACK_AB R11, R158, R143 ;  /* 0x0000008f9e0b723e */ /* 0x000fe200000010ff */
[----:B------:R-:W-:Y:S01]  /*7950*/  STG.E.64 desc[UR4][R8.64+0x28000], R152 ;  /* 0x0280009808007986 */ /* 0x000fe2000c101b04 */
[----:B------:R-:W-:-:S03]  /*7960*/  F2FP.BF16.F32.PACK_AB R143, R33, R24 ;  /* 0x00000018218f723e */ /* 0x000fc600000010ff */
[----:B------:R-:W-:Y:S01]  /*7970*/  STG.E.64 desc[UR4][R8.64+0x46000], R136 ;  /* 0x0460008808007986 */ /* 0x000fe2000c101b04 */
[----:B------:R-:W0:Y:S01]  /*7980*/  MUFU.RCP R25, R25 ;  /* 0x0000001900197308 */ /* 0x000e220000001000 */
[----:B-1----:R-:W-:Y:S01]  /*7990*/  FMUL.FTZ R125, R125, R10 ;  /* 0x0000000a7d7d7220 */ /* 0x002fe20000410000 */
[----:B------:R-:W-:Y:S01]  /*79a0*/  F2FP.BF16.F32.PACK_AB R10, R141, R154 ;  /* 0x0000009a8d0a723e */ /* 0x000fe200000010ff */
[----:B------:R-:W-:Y:S01]  /*79b0*/  STG.E.64 desc[UR4][R8.64+0x4b000], R138 ;  /* 0x04b0008a08007986 */ /* 0x000fe2000c101b04 */
[----:B--2---:R-:W-:Y:S02]  /*79c0*/  F2FP.BF16.F32.PACK_AB R6, R87, R82 ;  /* 0x000000525706723e */ /* 0x004fe400000010ff */
[----:B------:R-:W-:Y:S02]  /*79d0*/  F2FP.BF16.F32.PACK_AB R7, R64, R15 ;  /* 0x0000000f4007723e */ /* 0x000fe400000010ff */
[----:B------:R-:W1:Y:S01]  /*79e0*/  MUFU.RCP R157, R157 ;  /* 0x0000009d009d7308 */ /* 0x000e620000001000 */
[----:B---3--:R-:W-:Y:S01]  /*79f0*/  FMUL.FTZ R20, R67, R20 ;  /* 0x0000001443147220 */ /* 0x008fe20000410000 */
[----:B------:R2:W-:Y:S01]  /*7a00*/  STG.E.64 desc[UR4][R8.64+0x23000], R10 ;  /* 0x0230000a08007986 */ /* 0x0005e2000c101b04 */
[----:B------:R-:W-:-:S03]  /*7a10*/  F2FP.BF16.F32.PACK_AB R82, R65, R150 ;  /* 0x000000964152723e */ /* 0x000fc600000010ff */
[----:B------:R3:W-:Y:S02]  /*7a20*/  STG.E.64 desc[UR4][R8.64+0x3c000], R6 ;  /* 0x03c0000608007986 */ /* 0x0007e4000c101b04 */
[----:B------:R-:W4:Y:S01]  /*7a30*/  MUFU.RCP R3, R3 ;  /* 0x0000000300037308 */ /* 0x000f220000001000 */
[----:B0-----:R-:W-:Y:S01]  /*7a40*/  FMUL.FTZ R102, R102, R25 ;  /* 0x0000001966667220 */ /* 0x001fe20000410000 */
[----:B------:R0:W-:Y:S04]  /*7a50*/  STG.E.64 desc[UR4][R8.64+0x50000], R116 ;  /* 0x0500007408007986 */ /* 0x0001e8000c101b04 */
[----:B------:R0:W-:Y:S02]  /*7a60*/  STG.E.64 desc[UR4][R8.64+0x55000], R44 ;  /* 0x0550002c08007986 */ /* 0x0001e4000c101b04 */
[----:B------:R-:W0:Y:S01]  /*7a70*/  MUFU.RCP R159, R159 ;  /* 0x0000009f009f7308 */ /* 0x000e220000001000 */
[----:B-1----:R-:W-:Y:S01]  /*7a80*/  FMUL.FTZ R157, R76, R157 ;  /* 0x0000009d4c9d7220 */ /* 0x002fe20000410000 */
[----:B--2---:R-:W-:Y:S01]  /*7a90*/  F2FP.BF16.F32.PACK_AB R10, R23, R38 ;  /* 0x00000026170a723e */ /* 0x004fe200000010ff */
[----:B------:R1:W-:Y:S01]  /*7aa0*/  STG.E.64 desc[UR4][R8.64+0x6e000], R62 ;  /* 0x06e0003e08007986 */ /* 0x0003e2000c101b04 */
[----:B------:R-:W-:-:S02]  /*7ab0*/  F2FP.BF16.F32.PACK_AB R76, R114, R53 ;  /* 0x00000035724c723e */ /* 0x000fc400000010ff */
[----:B------:R-:W-:Y:S01]  /*7ac0*/  F2FP.BF16.F32.PACK_AB R11, R40, R51 ;  /* 0x00000033280b723e */ /* 0x000fe200000010ff */
[----:B------:R1:W-:Y:S01]  /*7ad0*/  STG.E.64 desc[UR4][R8.64+0x73000], R60 ;  /* 0x0730003c08007986 */ /* 0x0003e2000c101b04 */
[----:B------:R-:W2:Y:S01]  /*7ae0*/  MUFU.RCP R163, R163 ;  /* 0x000000a300a37308 */ /* 0x000ea20000001000 */
[----:B----4-:R-:W-:Y:S01]  /*7af0*/  FMUL.FTZ R3, R80, R3 ;  /* 0x0000000350037220 */ /* 0x010fe20000410000 */
[----:B---3--:R-:W-:Y:S01]  /*7b00*/  F2FP.BF16.F32.PACK_AB R6, R99, R54 ;  /* 0x000000366306723e */ /* 0x008fe200000010ff */
[----:B------:R1:W-:Y:S01]  /*7b10*/  STG.E.64 desc[UR4][R8.64+0x37000], R76 ;  /* 0x0370004c08007986 */ /* 0x0003e2000c101b04 */
[----:B------:R-:W-:Y:S02]  /*7b20*/  F2FP.BF16.F32.PACK_AB R7, R56, R57 ;  /* 0x000000393807723e */ /* 0x000fe400000010ff */
[----:B------:R-:W-:Y:S01]  /*7b30*/  F2FP.BF16.F32.PACK_AB R2, R157, R4 ;  /* 0x000000049d02723e */ /* 0x000fe200000010ff */
[----:B------:R1:W-:Y:S01]  /*7b40*/  STG.E.64 desc[UR4][R8.64+0x5f000], R10 ;  /* 0x05f0000a08007986 */ /* 0x0003e2000c101b04 */
[----:B------:R-:W3:Y:S01]  /*7b50*/  MUFU.RCP R39, R39 ;  /* 0x0000002700277308 */ /* 0x000ee20000001000 */
[----:B0-----:R-:W-:Y:S01]  /*7b60*/  FMUL.FTZ R159, R86, R159 ;  /* 0x0000009f569f7220 */ /* 0x001fe20000410000 */
[----:B------:R-:W-:Y:S01]  /*7b70*/  F2FP.BF16.F32.PACK_AB R3, R3, R14 ;  /* 0x0000000e0303723e */ /* 0x000fe200000010ff */
[----:B------:R1:W-:Y:S04]  /*7b80*/  STG.E.64 desc[UR4][R8.64+0x69000], R6 ;  /* 0x0690000608007986 */ /* 0x0003e8000c101b04 */
[----:B------:R1:W-:Y:S01]  /*7b90*/  STG.E.64 desc[UR4][R8.64+0x78000], R2 ;  /* 0x0780000208007986 */ /* 0x0003e2000c101b04 */
[----:B------:R-:W0:Y:S01]  /*7ba0*/  MUFU.RCP R22, R22 ;  /* 0x0000001600167308 */ /* 0x000e220000001000 */
[----:B--2---:R-:W-:-:S05]  /*7bb0*/  FMUL.FTZ R84, R84, R163 ;  /* 0x000000a354547220 */ /* 0x004fca0000410000 */
[----:B------:R-:W-:Y:S02]  /*7bc0*/  F2FP.BF16.F32.PACK_AB R38, R84, R159 ;  /* 0x0000009f5426723e */ /* 0x000fe400000010ff */
[----:B------:R-:W2:Y:S01]  /*7bd0*/  MUFU.RCP R21, R21 ;  /* 0x0000001500157308 */ /* 0x000ea20000001000 */
[----:B---3--:R-:W-:-:S05]  /*7be0*/  FMUL.FTZ R39, R88, R39 ;  /* 0x0000002758277220 */ /* 0x008fca0000410000 */
[----:B------:R-:W-:Y:S02]  /*7bf0*/  F2FP.BF16.F32.PACK_AB R39, R39, R20 ;  /* 0x000000142727723e */ /* 0x000fe400000010ff */
[----:B------:R-:W3:Y:S01]  /*7c00*/  MUFU.RCP R27, R27 ;  /* 0x0000001b001b7308 */ /* 0x000ee20000001000 */
[----:B0-----:R-:W-:Y:S01]  /*7c10*/  FMUL.FTZ R67, R92, R22 ;  /* 0x000000165c437220 */ /* 0x001fe20000410000 */
[----:B------:R-:W-:Y:S01]  /*7c20*/  F2FP.BF16.F32.PACK_AB R92, R31, R85 ;  /* 0x000000551f5c723e */ /* 0x000fe200000010ff */
[----:B------:R1:W-:Y:S03]  /*7c30*/  STG.E.64 desc[UR4][R8.64+0x7d000], R38 ;  /* 0x07d0002608007986 */ /* 0x0003e6000c101b04 */
[----:B------:R-:W-:Y:S01]  /*7c40*/  F2FP.BF16.F32.PACK_AB R142, R67, R142 ;  /* 0x0000008e438e723e */ /* 0x000fe200000010ff */
[----:B------:R1:W-:Y:S01]  /*7c50*/  STG.E.64 desc[UR4][R8.64+0x5a000], R92 ;  /* 0x05a0005c08007986 */ /* 0x0003e2000c101b04 */
[----:B------:R-:W0:Y:S01]  /*7c60*/  MUFU.RCP R17, R17 ;  /* 0x0000001100117308 */ /* 0x000e220000001000 */
[----:B--2---:R-:W-:-:S02]  /*7c70*/  FMUL.FTZ R21, R144, R21 ;  /* 0x0000001590157220 */ /* 0x004fc40000410000 */
[----:B------:R1:W-:Y:S05]  /*7c80*/  STG.E.64 desc[UR4][R8.64+0x82000], R142 ;  /* 0x0820008e08007986 */ /* 0x0003ea000c101b04 */
[----:B------:R-:W2:Y:S01]  /*7c90*/  MUFU.RCP R18, R18 ;  /* 0x0000001200127308 */ /* 0x000ea20000001000 */
[----:B---3--:R-:W-:Y:S01]  /*7ca0*/  FMUL.FTZ R27, R26, R27 ;  /* 0x0000001b1a1b7220 */ /* 0x008fe20000410000 */
[----:B------:R-:W-:-:S04]  /*7cb0*/  F2FP.BF16.F32.PACK_AB R26, R102, R21 ;  /* 0x00000015661a723e */ /* 0x000fc800000010ff */
[----:B------:R-:W-:Y:S02]  /*7cc0*/  F2FP.BF16.F32.PACK_AB R27, R27, R28 ;  /* 0x0000001c1b1b723e */ /* 0x000fe400000010ff */
[----:B------:R-:W3:Y:S01]  /*7cd0*/  MUFU.RCP R32, R32 ;  /* 0x0000002000207308 */ /* 0x000ee20000001000 */
[----:B0-----:R-:W-:Y:S02]  /*7ce0*/  FMUL.FTZ R17, R146, R17 ;  /* 0x0000001192117220 */ /* 0x001fe40000410000 */
[----:B------:R1:W-:Y:S05]  /*7cf0*/  STG.E.64 desc[UR4][R8.64+0x87000], R26 ;  /* 0x0870001a08007986 */ /* 0x0003ea000c101b04 */
[----:B------:R-:W0:Y:S01]  /*7d00*/  MUFU.RCP R34, R34 ;  /* 0x0000002200227308 */ /* 0x000e220000001000 */
[----:B--2---:R-:W-:Y:S01]  /*7d10*/  FMUL.FTZ R18, R100, R18 ;  /* 0x0000001264127220 */ /* 0x004fe20000410000 */
[----:B------:R-:W-:-:S02]  /*7d20*/  F2FP.BF16.F32.PACK_AB R100, R78, R107 ;  /* 0x0000006b4e64723e */ /* 0x000fc400000010ff */
[----:B------:R-:W-:Y:S02]  /*7d30*/  F2FP.BF16.F32.PACK_AB R78, R29, R128 ;  /* 0x000000801d4e723e */ /* 0x000fe400000010ff */
[----:B------:R-:W-:Y:S01]  /*7d40*/  F2FP.BF16.F32.PACK_AB R18, R18, R17 ;  /* 0x000000111212723e */ /* 0x000fe200000010ff */
[----:B------:R1:W-:Y:S01]  /*7d50*/  STG.E.64 desc[UR4][R8.64+0x5000], R100 ;  /* 0x0050006408007986 */ /* 0x0003e2000c101b04 */
[----:B------:R-:W2:Y:S01]  /*7d60*/  MUFU.RCP R5, R5 ;  /* 0x0000000500057308 */ /* 0x000ea20000001000 */
[----:B---3--:R-:W-:Y:S02]  /*7d70*/  FMUL.FTZ R32, R75, R32 ;  /* 0x000000204b207220 */ /* 0x008fe40000410000 */
[----:B------:R1:W-:Y:S05]  /*7d80*/  STG.E.64 desc[UR4][R8.64+0x14000], R78 ;  /* 0x0140004e08007986 */ /* 0x0003ea000c101b04 */
[----:B------:R-:W3:Y:S01]  /*7d90*/  MUFU.RCP R36, R36 ;  /* 0x0000002400247308 */ /* 0x000ee20000001000 */
[----:B0-----:R-:W-:Y:S01]  /*7da0*/  FMUL.FTZ R25, R123, R34 ;  /* 0x000000227b197220 */ /* 0x001fe20000410000 */
[----:B------:R-:W-:-:S02]  /*7db0*/  F2FP.BF16.F32.PACK_AB R34, R52, R35 ;  /* 0x000000233422723e */ /* 0x000fc400000010ff */
[----:B------:R-:W-:Y:S02]  /*7dc0*/  F2FP.BF16.F32.PACK_AB R123, R126, R109 ;  /* 0x0000006d7e7b723e */ /* 0x000fe400000010ff */
[----:B------:R-:W-:Y:S02]  /*7dd0*/  F2FP.BF16.F32.PACK_AB R35, R156, R47 ;  /* 0x0000002f9c23723e */ /* 0x000fe400000010ff */
[----:B------:R-:W0:Y:S01]  /*7de0*/  MUFU.RCP R89, R89 ;  /* 0x0000005900597308 */ /* 0x000e220000001000 */
[----:B--2---:R-:W-:Y:S01]  /*7df0*/  FMUL.FTZ R5, R148, R5 ;  /* 0x0000000594057220 */ /* 0x004fe20000410000 */
[----:B------:R-:W-:Y:S01]  /*7e00*/  F2FP.BF16.F32.PACK_AB R109, R130, R115 ;  /* 0x00000073826d723e */ /* 0x000fe200000010ff */
[----:B------:R1:W-:Y:S01]  /*7e10*/  STG.E.64 desc[UR4][R8.64+0xf000], R122 ;  /* 0x00f0007a08007986 */ /* 0x0003e2000c101b04 */
[----:B------:R-:W-:Y:S02]  /*7e20*/  F2FP.BF16.F32.PACK_AB R47, R48, R113 ;  /* 0x00000071302f723e */ /* 0x000fe400000010ff */
[----:B------:R-:W-:Y:S01]  /*7e30*/  F2FP.BF16.F32.PACK_AB R19, R25, R32 ;  /* 0x000000201913723e */ /* 0x000fe200000010ff */
[----:B------:R1:W-:Y:S01]  /*7e40*/  STG.E.64 desc[UR4][R8.64+0x32000], R34 ;  /* 0x0320002208007986 */ /* 0x0003e2000c101b04 */
[----:B------:R-:W2:Y:S01]  /*7e50*/  MUFU.RCP R121, R121 ;  /* 0x0000007900797308 */ /* 0x000ea20000001000 */
[----:B---3--:R-:W-:Y:S01]  /*7e60*/  FMUL.FTZ R36, R81, R36 ;  /* 0x0000002451247220 */ /* 0x008fe20000410000 */
[----:B------:R-:W-:Y:S01]  /*7e70*/  F2FP.BF16.F32.PACK_AB R72, R104, R5 ;  /* 0x000000056848723e */ /* 0x000fe200000010ff */
[----:B------:R1:W-:Y:S03]  /*7e80*/  STG.E.64 desc[UR4][R8.64+0x41000], R108 ;  /* 0x0410006c08007986 */ /* 0x0003e6000c101b04 */
[----:B------:R-:W-:Y:S01]  /*7e90*/  F2FP.BF16.F32.PACK_AB R73, R73, R36 ;  /* 0x000000244949723e */ /* 0x000fe200000010ff */
[----:B------:R1:W-:Y:S01]  /*7ea0*/  STG.E.64 desc[UR4][R8.64+0x64000], R46 ;  /* 0x0640002e08007986 */ /* 0x0003e2000c101b04 */
[----:B------:R-:W3:Y:S01]  /*7eb0*/  MUFU.RCP R69, R68 ;  /* 0x0000004400457308 */ /* 0x000ee20000001000 */
[----:B0-----:R-:W-:-:S02]  /*7ec0*/  FMUL.FTZ R50, R50, R89 ;  /* 0x0000005932327220 */ /* 0x001fc40000410000 */
[----:B------:R1:W-:Y:S03]  /*7ed0*/  STG.E.64 desc[UR4][R8.64+0x8c000], R18 ;  /* 0x08c0001208007986 */ /* 0x0003e6000c101b04 */
[----:B------:R-:W-:Y:S01]  /*7ee0*/  F2FP.BF16.F32.PACK_AB R83, R50, R83 ;  /* 0x000000533253723e */ /* 0x000fe200000010ff */
[----:B------:R1:W-:Y:S01]  /*7ef0*/  STG.E.64 desc[UR4][R8.64+0x91000], R72 ;  /* 0x0910004808007986 */ /* 0x0003e2000c101b04 */
[----:B------:R-:W0:Y:S01]  /*7f00*/  MUFU.RCP R16, R145 ;  /* 0x0000009100107308 */ /* 0x000e220000001000 */
[----:B--2---:R-:W-:Y:S01]  /*7f10*/  FMUL.FTZ R58, R58, R121 ;  /* 0x000000793a3a7220 */ /* 0x004fe20000410000 */
[----:B------:R-:W-:Y:S01]  /*7f20*/  F2FP.BF16.F32.PACK_AB R121, R96, R95 ;  /* 0x0000005f6079723e */ /* 0x000fe200000010ff */
[----:B------:R1:W-:Y:S01]  /*7f30*/  STG.E.64 desc[UR4][R8.64+0x96000], R82 ;  /* 0x0960005208007986 */ /* 0x0003e2000c101b04 */
[----:B------:R-:W-:-:S03]  /*7f40*/  F2FP.BF16.F32.PACK_AB R95, R98, R91 ;  /* 0x0000005b625f723e */ /* 0x000fc600000010ff */
[----:B------:R1:W-:Y:S01]  /*7f50*/  STG.E.64 desc[UR4][R8.64+0xa000], R120 ;  /* 0x00a0007808007986 */ /* 0x0003e2000c101b04 */
[----:B---3--:R-:W-:-:S03]  /*7f60*/  FMUL.FTZ R69, R66, R69 ;  /* 0x0000004542457220 */ /* 0x008fc60000410000 */
[----:B------:R1:W-:Y:S02]  /*7f70*/  STG.E.64 desc[UR4][R8.64+0x2d000], R94 ;  /* 0x02d0005e08007986 */ /* 0x0003e4000c101b04 */
[----:B------:R-:W-:Y:S01]  /*7f80*/  F2FP.BF16.F32.PACK_AB R58, R69, R58 ;  /* 0x0000003a453a723e */ /* 0x000fe200000010ff */
[----:B0-----:R-:W-:-:S05]  /*7f90*/  FMUL.FTZ R0, R147, R16 ;  /* 0x0000001093007220 */ /* 0x001fca0000410000 */
[----:B------:R-:W-:-:S05]  /*7fa0*/  F2FP.BF16.F32.PACK_AB R59, R0, R125 ;  /* 0x0000007d003b723e */ /* 0x000fca00000010ff */
[----:B------:R1:W-:Y:S01]  /*7fb0*/  STG.E.64 desc[UR4][R8.64+0x9b000], R58 ;  /* 0x09b0003a08007986 */ /* 0x0003e2000c101b04 */
[----:B------:R-:W-:Y:S05]  /*7fc0*/  BRA.U !UP1, `(.L_x_798) ;  /* 0x00000001090c7547 */ /* 0x000fea000b800000 */
[----:B------:R-:W-:Y:S01]  /*7fd0*/  UCGABAR_WAIT ;  /* 0x0000000000007dc7 */ /* 0x000fe20008000000 */
[----:B------:R-:W-:Y:S01]  /*7fe0*/  CCTL.IVALL ;  /* 0x00000000ff00798f */ /* 0x000fe20002000000 */
[----:B------:R-:W-:Y:S05]  /*7ff0*/  EXIT ;  /* 0x000000000000794d */ /* 0x000fea0003800000 */
.L_x_798:
[----:B------:R-:W-:Y:S06]  /*8000*/  BAR.SYNC.DEFER_BLOCKING 0x0 ;  /* 0x0000000000007b1d */ /* 0x000fec0000010000 */
[----:B------:R-:W-:Y:S05]  /*8010*/  EXIT ;  /* 0x000000000000794d */ /* 0x000fea0003800000 */
.L_x_799:
        /* <DEDUP_REMOVED lines=14> */
.L_x_1673:


//--------------------- .text._ZN13group_norm_v214gn_cuda_kernelI13__nv_bfloat16Li320ELi3ELi16ELi160ELi256ELb1ELi64ELi320ELi320ELi4ELb1ELi87ELb0ELb0ENS_16CompileConditionILi1000EEEEEvPT_PKS4_S7_S7_flPfS8_Pj --------------------------
	.section	.text._ZN13group_norm_v214gn_cuda_kernelI13__nv_bfloat16Li320ELi3ELi16ELi160ELi256ELb1ELi64ELi320ELi320ELi4ELb1ELi87ELb0ELb0ENS_16CompileConditionILi1000EEEEEvPT_PKS4_S7_S7_flPfS8_Pj,"ax",@progbits
	.align	128
        .global         _ZN13group_norm_v214gn_cuda_kernelI13__nv_bfloat16Li320ELi3ELi16ELi160ELi256ELb1ELi64ELi320ELi320ELi4ELb1ELi87ELb0ELb0ENS_16CompileConditionILi1000EEEEEvPT_PKS4_S7_S7_flPfS8_Pj
        .type           _ZN13group_norm_v214gn_cuda_kernelI13__nv_bfloat16Li320ELi3ELi16ELi160ELi256ELb1ELi64ELi320ELi320ELi4ELb1ELi87ELb0ELb0ENS_16CompileConditionILi1000EEEEEvPT_PKS4_S7_S7_flPfS8_Pj,@function
        .size           _ZN13group_norm_v214gn_cuda_kernelI13__nv_bfloat16Li320ELi3ELi16ELi160ELi256ELb1ELi64ELi320ELi320ELi4ELb1ELi87ELb0ELb0ENS_16CompileConditionILi1000EEEEEvPT_PKS4_S7_S7_flPfS8_Pj,(.L_x_1674 - _ZN13group_norm_v214gn_cuda_kernelI13__nv_bfloat16Li320ELi3ELi16ELi160ELi256ELb1ELi64ELi320ELi320ELi4ELb1ELi87ELb0ELb0ENS_16CompileConditionILi1000EEEEEvPT_PKS4_S7_S7_flPfS8_Pj)
        .other          _ZN13group_norm_v214gn_cuda_kernelI13__nv_bfloat16Li320ELi3ELi16ELi160ELi256ELb1ELi64ELi320ELi320ELi4ELb1ELi87ELb0ELb0ENS_16CompileConditionILi1000EEEEEvPT_PKS4_S7_S7_flPfS8_Pj,@"STO_CUDA_ENTRY STV_DEFAULT"
_ZN13group_norm_v214gn_cuda_kernelI13__nv_bfloat16Li320ELi3ELi16ELi160ELi256ELb1ELi64ELi320ELi320ELi4ELb1ELi87ELb0ELb0ENS_16CompileConditionILi1000EEEEEvPT_PKS4_S7_S7_flPfS8_Pj:
.text._ZN13group_norm_v214gn_cuda_kernelI13__nv_bfloat16Li320ELi3ELi16ELi160ELi256ELb1ELi64ELi320ELi320ELi4ELb1ELi87ELb0ELb0ENS_16CompileConditionILi1000EEEEEvPT_PKS4_S7_S7_flPfS8_Pj:
        /* <DEDUP_REMOVED lines=40> */
.L_x_808:
        /* <DEDUP_REMOVED lines=63> */
[C---:B----4-:R-:W-:Y:S01]  /*0670*/  PRMT R44, R22.reuse, 0x7632, R44 ;  /* 0x00007632162c7816 */ /* 0x050fe2000000002c */
[----:B------:R0:W-:Y:S01]  /*0680*/  STL [R1+0x14], R39 ;  /* 0x0000142701007387 */ /* 0x0001e20000100800 */
[----:B------:R-:W-:Y:S01]  /*0690*/  SHF.L.U32 R47, R22, 0x10, RZ ;  /* 0x00000010162f7819 */ /* 0x000fe200000006ff */
[----:B------:R-:W-:Y:S01]  /*06a0*/  FADD.FTZ R30, R30, R37 ;  /* 0x000000251e1e7221 */ /* 0x000fe20000010000 */
[----:B------:R-:W-:Y:S01]  /*06b0*/  FFMA.FTZ R32, R37, R37, R32 ;  /* 0x0000002525207223 */ /* 0x000fe20000010020 */
[----:B------:R-:W-:Y:S01]  /*06c0*/  SHF.L.U32 R44, R44, 0x10, RZ ;  /* 0x000000102c2c7819 */ /* 0x000fe200000006ff */
[----:B------:R-:W-:Y:S01]  /*06d0*/  STL [R1+0x24], R37 ;  /* 0x0000242501007387 */ /* 0x000fe20000100800 */
        /* <DEDUP_REMOVED lines=9> */
[C---:B-----5:R-:W-:Y:S01]  /*0770*/  PRMT R38, R8.reuse, 0x7632, R38 ;  /* 0x0000763208267816 */ /* 0x060fe20000000026 */
[----:B------:R-:W-:Y:S01]  /*0780*/  STL [R1+0x10], R33 ;  /* 0x0000102101007387 */ /* 0x000fe20000100800 */
[----:B0-----:R-:W-:Y:S01]  /*0790*/  SHF.L.U32 R39, R8, 0x10, RZ ;  /* 0x0000001008277819 */ /* 0x001fe200000006ff */
[----:B------:R-:W-:Y:S01]  /*07a0*/  FADD.FTZ R8, R27, R26 ;  /* 0x0000001a1b087221 */ /* 0x000fe20000010000 */
[----:B------:R-:W-:Y:S01]  /*07b0*/  FFMA.FTZ R22, R26, R26, R31 ;  /* 0x0000001a1a167223 */ /* 0x000fe2000001001f */
[----:B------:R-:W-:Y:S01]  /*07c0*/  SHF.L.U32 R38, R38, 0x10, RZ ;  /* 0x0000001026267819 */ /* 0x000fe200000006ff */
[----:B------:R0:W-:Y:S01]  /*07d0*/  STL [R1+0x2c], R26 ;  /* 0x00002c1a01007387 */ /* 0x0001e20000100800 */
[----:B------:R-:W-:Y:S01]  /*07e0*/  FADD.FTZ R23, R8, R39 ;  /* 0x0000002708177221 */ /* 0x000fe20000010000 */
[----:B------:R-:W-:Y:S01]  /*07f0*/  FFMA.FTZ R27, R39, R39, R22 ;  /* 0x00000027271b7223 */ /* 0x000fe20000010016 */
[----:B------:R-:W-:-:S02]  /*0800*/  PRMT R8, R9, 0x7632, R8 ;  /* 0x0000763209087816 */ /* 0x000fc40000000008 */
[----:B------:R-:W-:Y:S01]  /*0810*/  SHF.L.U32 R30, R9, 0x10, RZ ;  /* 0x00000010091e7819 */ /* 0x000fe200000006ff */
[----:B------:R-:W-:Y:S01]  /*0820*/  FADD.FTZ R23, R23, R38 ;  /* 0x0000002617177221 */ /* 0x000fe20000010000 */
[----:B------:R-:W-:Y:S01]  /*0830*/  FFMA.FTZ R27, R38, R38, R27 ;  /* 0x00000026261b7223 */ /* 0x000fe2000001001b */
[----:B------:R-:W-:Y:S02]  /*0840*/  PRMT R36, R2, 0x7632, R36 ;  /* 0x0000763202247816 */ /* 0x000fe40000000024 */
[----:B0-----:R-:W-:Y:S01]  /*0850*/  SHF.L.U32 R26, R8, 0x10, RZ ;  /* 0x00000010081a7819 */ /* 0x001fe200000006ff */
[----:B------:R-:W-:Y:S01]  /*0860*/  FADD.FTZ R23, R23, R30 ;  /* 0x0000001e17177221 */ /* 0x000fe20000010000 */
[----:B------:R-:W-:Y:S01]  /*0870*/  FFMA.FTZ R27, R30, R30, R27 ;  /* 0x0000001e1e1b7223 */ /* 0x000fe2000001001b */
[----:B------:R-:W-:Y:S01]  /*0880*/  SHF.L.U32 R37, R2, 0x10, RZ ;  /* 0x0000001002257819 */ /* 0x000fe200000006ff */
[----:B------:R-:W-:Y:S01]  /*0890*/  STL [R1+0xc], R30 ;  /* 0x00000c1e01007387 */ /* 0x000fe20000100800 */
[----:B------:R-:W-:Y:S01]  /*08a0*/  FADD.FTZ R2, R23, R26 ;  /* 0x0000001a17027221 */ /* 0x000fe20000010000 */
[----:B------:R-:W-:Y:S01]  /*08b0*/  FFMA.FTZ R8, R26, R26, R27 ;  /* 0x0000001a1a087223 */ /* 0x000fe2000001001b */
[----:B------:R-:W-:Y:S01]  /*08c0*/  SHF.L.U32 R36, R36, 0x10, RZ ;  /* 0x0000001024247819 */ /* 0x000fe200000006ff */
[----:B------:R0:W-:Y:S01]  /*08d0*/  STL [R1+0x40], R26 ;  /* 0x0000401a01007387 */ /* 0x0001e20000100800 */
[----:B------:R-:W-:Y:S01]  /*08e0*/  FADD.FTZ R9, R2, R37 ;  /* 0x0000002502097221 */ /* 0x000fe20000010000 */
[----:B------:R-:W-:Y:S01]  /*08f0*/  FFMA.FTZ R23, R37, R37, R8 ;  /* 0x0000002525177223 */ /* 0x000fe20000010008 */
[----:B------:R-:W-:-:S02]  /*0900*/  PRMT R2, R3, 0x7632, R2 ;  /* 0x0000763203027816 */ /* 0x000fc40000000002 */
[----:B------:R-:W-:Y:S01]  /*0910*/  FADD.FTZ R9, R9, R36 ;  /* 0x0000002409097221 */ /* 0x000fe20000010000 */
[----:B------:R-:W-:Y:S01]  /*0920*/  FFMA.FTZ R23, R36, R36, R23 ;  /* 0x0000002424177223 */ /* 0x000fe20000010017 */
[----:B------:R-:W-:Y:S02]  /*0930*/  SHF.L.U32 R22, R2, 0x10, RZ ;  /* 0x0000001002167819 */ /* 0x000fe400000006ff */
[C---:B------:R-:W-:Y:S02]  /*0940*/  SHF.L.U32 R2, R4.reuse, 0x10, RZ ;  /* 0x0000001004027819 */ /* 0x040fe400000006ff */
[----:B0-----:R-:W-:Y:S02]  /*0950*/  SHF.L.U32 R26, R3, 0x10, RZ ;  /* 0x00000010031a7819 */ /* 0x001fe400000006ff */
[----:B------:R-:W-:Y:S02]  /*0960*/  PRMT R3, R4, 0x7632, R3 ;  /* 0x0000763204037816 */ /* 0x000fe40000000003 */
[----:B------:R-:W-:Y:S01]  /*0970*/  PRMT R4, R5, 0x7632, R4 ;  /* 0x0000763205047816 */ /* 0x000fe20000000004 */
[----:B------:R-:W-:Y:S01]  /*0980*/  FADD.FTZ R9, R9, R26 ;  /* 0x0000001a09097221 */ /* 0x000fe20000010000 */
[----:B------:R-:W-:Y:S01]  /*0990*/  FFMA.FTZ R23, R26, R26, R23 ;  /* 0x0000001a1a177223 */ /* 0x000fe20000010017 */
[----:B------:R0:W-:Y:S01]  /*09a0*/  STL [R1+0x8], R26 ;  /* 0x0000081a01007387 */ /* 0x0001e20000100800 */
[----:B------:R-:W-:Y:S01]  /*09b0*/  SHF.L.U32 R3, R3, 0x10, RZ ;  /* 0x0000001003037819 */ /* 0x000fe200000006ff */
[----:B------:R-:W-:Y:S01]  /*09c0*/  FADD.FTZ R9, R9, R22 ;  /* 0x0000001609097221 */ /* 0x000fe20000010000 */
[----:B------:R-:W-:Y:S01]  /*09d0*/  FFMA.FTZ R23, R22, R22, R23 ;  /* 0x0000001616177223 */ /* 0x000fe20000010017 */
[----:B------:R1:W-:Y:S01]  /*09e0*/  STL [R1+0x48], R22 ;  /* 0x0000481601007387 */ /* 0x0003e20000100800 */
[----:B------:R-:W-:Y:S01]  /*09f0*/  SHF.L.U32 R27, R5, 0x10, RZ ;  /* 0x00000010051b7819 */ /* 0x000fe200000006ff */
[----:B------:R-:W-:Y:S01]  /*0a00*/  FADD.FTZ R8, R9, R2 ;  /* 0x0000000209087221 */ /* 0x000fe20000010000 */
[----:B------:R-:W-:-:S02]  /*0a10*/  PRMT R5, R6, 0x7632, R5 ;  /* 0x0000763206057816 */ /* 0x000fc40000000005 */
[----:B------:R-:W-:Y:S01]  /*0a20*/  SHF.L.U32 R58, R13, 0x10, RZ ;  /* 0x000000100d3a7819 */ /* 0x000fe200000006ff */
[----:B------:R-:W-:Y:S01]  /*0a30*/  FADD.FTZ R8, R8, R3 ;  /* 0x0000000308087221 */ /* 0x000fe20000010000 */
[----:B0-----:R-:W-:Y:S01]  /*0a40*/  SHF.L.U32 R26, R4, 0x10, RZ ;  /* 0x00000010041a7819 */ /* 0x001fe200000006ff */
[----:B------:R0:W-:Y:S01]  /*0a50*/  STL [R1+0x4], R27 ;  /* 0x0000041b01007387 */ /* 0x0001e20000100800 */
[----:B------:R-:W-:Y:S01]  /*0a60*/  SHF.L.U32 R4, R6, 0x10, RZ ;  /* 0x0000001006047819 */ /* 0x000fe200000006ff */
[----:B-1----:R-:W-:Y:S01]  /*0a70*/  FFMA.FTZ R22, R2, R2, R23 ;  /* 0x0000000202167223 */ /* 0x002fe20000010017 */
[----:B------:R-:W-:Y:S01]  /*0a80*/  FADD.FTZ R8, R8, R27 ;  /* 0x0000001b08087221 */ /* 0x000fe20000010000 */
[----:B------:R-:W-:Y:S01]  /*0a90*/  SHF.L.U32 R5, R5, 0x10, RZ ;  /* 0x0000001005057819 */ /* 0x000fe200000006ff */
[----:B------:R1:W-:Y:S01]  /*0aa0*/  STL [R1+0x3c], R26 ;  /* 0x00003c1a01007387 */ /* 0x0003e20000100800 */
[----:B------:R-:W-:Y:S01]  /*0ab0*/  FFMA.FTZ R22, R3, R3, R22 ;  /* 0x0000000303167223 */ /* 0x000fe20000010016 */
[----:B------:R-:W-:Y:S01]  /*0ac0*/  FADD.FTZ R9, R8, R26 ;  /* 0x0000001a08097221 */ /* 0x000fe20000010000 */
[----:B------:R-:W-:-:S02]  /*0ad0*/  PRMT R6, R7, 0x7632, R6 ;  /* 0x0000763207067816 */ /* 0x000fc40000000006 */
[----:B------:R-:W-:Y:S01]  /*0ae0*/  FFMA.FTZ R22, R27, R27, R22 ;  /* 0x0000001b1b167223 */ /* 0x000fe20000010016 */
[----:B------:R-:W-:Y:S01]  /*0af0*/  FADD.FTZ R8, R9, R4 ;  /* 0x0000000409087221 */ /* 0x000fe20000010000 */
[----:B0-----:R-:W-:Y:S02]  /*0b00*/  SHF.L.U32 R27, R7, 0x10, RZ ;  /* 0x00000010071b7819 */ /* 0x001fe400000006ff */
[----:B------:R-:W-:Y:S01]  /*0b10*/  FFMA.FTZ R23, R26, R26, R22 ;  /* 0x0000001a1a177223 */ /* 0x000fe20000010016 */
[----:B------:R-:W-:Y:S01]  /*0b20*/  FADD.FTZ R8, R8, R5 ;  /* 0x0000000508087221 */ /* 0x000fe20000010000 */
[----:B-1----:R-:W-:Y:S01]  /*0b30*/  SHF.L.U32 R26, R6, 0x10, RZ ;  /* 0x00000010061a7819 */ /* 0x002fe200000006ff */
[----:B------:R0:W-:Y:S01]  /*0b40*/  STL [R1], R27 ;  /* 0x0000001b01007387 */ /* 0x0001e20000100800 */
[----:B------:R-:W-:Y:S01]  /*0b50*/  FFMA.FTZ R22, R4, R4, R23 ;  /* 0x0000000404167223 */ /* 0x000fe20000010017 */
[----:B------:R-:W-:Y:S01]  /*0b60*/  FADD.FTZ R8, R8, R27 ;  /* 0x0000001b08087221 */ /* 0x000fe20000010000 */
[C---:B------:R-:W-:Y:S01]  /*0b70*/  PRMT R7, R60.reuse, 0x7632, R7 ;  /* 0x000076323c077816 */ /* 0x040fe20000000007 */
[----:B------:R1:W-:Y:S01]  /*0b80*/  STL [R1+0x38], R26 ;  /* 0x0000381a01007387 */ /* 0x0003e20000100800 */
[----:B------:R-:W-:Y:S01]  /*0b90*/  FFMA.FTZ R22, R5, R5, R22 ;  /* 0x0000000505167223 */ /* 0x000fe20000010016 */
[----:B------:R-:W-:Y:S01]  /*0ba0*/  SHF.L.U32 R6, R60, 0x10, RZ ;  /* 0x000000103c067819 */ /* 0x000fe200000006ff */
[----:B------:R-:W-:Y:S01]  /*0bb0*/  FADD.FTZ R9, R8, R26 ;  /* 0x0000001a08097221 */ /* 0x000fe20000010000 */
[----:B------:R-:W-:Y:S01]  /*0bc0*/  SHF.L.U32 R7, R7, 0x10, RZ ;  /* 0x0000001007077819 */ /* 0x000fe200000006ff */
[----:B------:R-:W-:Y:S01]  /*0bd0*/  FFMA.FTZ R22, R27, R27, R22 ;  /* 0x0000001b1b167223 */ /* 0x000fe20000010016 */
[----:B------:R-:W-:-:S02]  /*0be0*/  PRMT R8, R61, 0x7632, R8 ;  /* 0x000076323d087816 */ /* 0x000fc40000000008 */
[----:B------:R-:W-:Y:S01]  /*0bf0*/  SHF.L.U32 R61, R61, 0x10, RZ ;  /* 0x000000103d3d7819 */ /* 0x000fe200000006ff */
[----:B------:R-:W-:Y:S01]  /*0c00*/  FFMA.FTZ R23, R26, R26, R22 ;  /* 0x0000001a1a177223 */ /* 0x000fe20000010016 */
[----:B------:R-:W-:Y:S01]  /*0c10*/  FADD.FTZ R22, R9, R6 ;  /* 0x0000000609167221 */ /* 0x000fe20000010000 */
[----:B0-----:R-:W-:Y:S02]  /*0c20*/  SHF.L.U32 R27, R8, 0x10, RZ ;  /* 0x00000010081b7819 */ /* 0x001fe400000006ff */
[----:B-1----:R-:W-:Y:S01]  /*0c30*/  FFMA.FTZ R26, R6, R6, R23 ;  /* 0x00000006061a7223 */ /* 0x002fe20000010017 */
[----:B------:R-:W-:Y:S01]  /*0c40*/  FADD.FTZ R22, R22, R7 ;  /* 0x0000000716167221 */ /* 0x000fe20000010000 */
[----:B------:R-:W-:Y:S01]  /*0c50*/  PRMT R9, R10, 0x7632, R9 ;  /* 0x000076320a097816 */ /* 0x000fe20000000009 */
[----:B------:R0:W-:Y:S01]  /*0c60*/  STL [R1+0x34], R27 ;  /* 0x0000341b01007387 */ /* 0x0001e20000100800 */
[----:B------:R-:W-:Y:S01]  /*0c70*/  FFMA.FTZ R26, R7, R7, R26 ;  /* 0x00000007071a7223 */ /* 0x000fe2000001001a */
[----:B------:R-:W-:Y:S01]  /*0c80*/  FADD.FTZ R22, R22, R61 ;  /* 0x0000003d16167221 */ /* 0x000fe20000010000 */
[----:B------:R-:W-:-:S02]  /*0c90*/  SHF.L.U32 R8, R10, 0x10, RZ ;  /* 0x000000100a087819 */ /* 0x000fc400000006ff */
[----:B------:R-:W-:Y:S01]  /*0ca0*/  FFMA.FTZ R26, R61, R61, R26 ;  /* 0x0000003d3d1a7223 */ /* 0x000fe2000001001a */
[----:B------:R-:W-:Y:S01]  /*0cb0*/  FADD.FTZ R23, R22, R27 ;  /* 0x0000001b16177221 */ /* 0x000fe20000010000 */
[----:B------:R-:W-:Y:S02]  /*0cc0*/  SHF.L.U32 R9, R9, 0x10, RZ ;  /* 0x0000001009097819 */ /* 0x000fe400000006ff */
[----:B------:R-:W-:Y:S01]  /*0cd0*/  PRMT R10, R11, 0x7632, R10 ;  /* 0x000076320b0a7816 */ /* 0x000fe2000000000a */
[----:B0-----:R-:W-:Y:S01]  /*0ce0*/  FFMA.FTZ R27, R27, R27, R26 ;  /* 0x0000001b1b1b7223 */ /* 0x001fe2000001001a */
[----:B------:R-:W-:Y:S01]  /*0cf0*/  FADD.FTZ R26, R23, R8 ;  /* 0x00000008171a7221 */ /* 0x000fe20000010000 */
[----:B------:R-:W-:Y:S02]  /*0d00*/  SHF.L.U32 R60, R11, 0x10, RZ ;  /* 0x000000100b3c7819 */ /* 0x000fe400000006ff */
[----:B------:R-:W-:Y:S01]  /*0d10*/  FFMA.FTZ R22, R8, R8, R27 ;  /* 0x0000000808167223 */ /* 0x000fe2000001001b */
[----:B------:R-:W-:Y:S01]  /*0d20*/  FADD.FTZ R23, R26, R9 ;  /* 0x000000091a177221 */ /* 0x000fe20000010000 */
[----:B------:R-:W-:-:S02]  /*0d30*/  SHF.L.U32 R31, R10, 0x10, RZ ;  /* 0x000000100a1f7819 */ /* 0x000fc400000006ff */
[----:B------:R-:W-:Y:S01]  /*0d40*/  FFMA.FTZ R11, R9, R9, R22 ;  /* 0x00000009090b7223 */ /* 0x000fe20000010016 */
[----:B------:R-:W-:Y:S01]  /*0d50*/  FADD.FTZ R26, R23, R60 ;  /* 0x0000003c171a7221 */ /* 0x000fe20000010000 */
[----:B------:R-:W-:Y:S01]  /*0d60*/  SHF.L.U32 R10, R12, 0x10, RZ ;  /* 0x000000100c0a7819 */ /* 0x000fe200000006ff */
[----:B------:R-:W-:Y:S01]  /*0d70*/  STL [R1+0x28], R31 ;  /* 0x0000281f01007387 */ /* 0x000fe20000100800 */
[--C-:B------:R-:W-:Y:S01]  /*0d80*/  FFMA.FTZ R30, R60, R60, R11.reuse ;  /* 0x0000003c3c1e7223 */ /* 0x100fe2000001000b */
[----:B------:R-:W-:Y:S01]  /*0d90*/  PRMT R11, R12, 0x7632, R11 ;  /* 0x000076320c0b7816 */ /* 0x000fe2000000000b */
[----:B------:R-:W-:Y:S01]  /*0da0*/  FADD.FTZ R26, R26, R31 ;  /* 0x0000001f1a1a7221 */ /* 0x000fe20000010000 */
[----:B------:R-:W-:Y:S01]  /*0db0*/  PRMT R12, R13, 0x7632, R12 ;  /* 0x000076320d0c7816 */ /* 0x000fe2000000000c */
[----:B------:R-:W-:Y:S01]  /*0dc0*/  FFMA.FTZ R30, R31, R31, R30 ;  /* 0x0000001f1f1e7223 */ /* 0x000fe2000001001e */
[----:B------:R-:W-:Y:S01]  /*0dd0*/  SHF.L.U32 R11, R11, 0x10, RZ ;  /* 0x000000100b0b7819 */ /* 0x000fe200000006ff */
[----:B------:R-:W-:Y:S01]  /*0de0*/  FADD.FTZ R26, R26, R10 ;  /* 0x0000000a1a1a7221 */ /* 0x000fe20000010000 */
[----:B------:R-:W-:Y:S01]  /*0df0*/  SHF.L.U32 R22, R12, 0x10, RZ ;  /* 0x000000100c167819 */ /* 0x000fe200000006ff */
[----:B------:R-:W-:Y:S01]  /*0e00*/  FFMA.FTZ R30, R10, R10, R30 ;  /* 0x0000000a0a1e7223 */ /* 0x000fe2000001001e */
[----:B------:R-:W-:Y:S01]  /*0e10*/  PRMT R13, R14, 0x7632, R13 ;  /* 0x000076320e0d7816 */ /* 0x000fe2000000000d */
[----:B------:R-:W-:Y:S01]  /*0e20*/  FADD.FTZ R26, R26, R11 ;  /* 0x0000000b1a1a7221 */ /* 0x000fe20000010000 */
[----:B------:R-:W-:Y:S01]  /*0e30*/  SHF.L.U32 R12, R14, 0x10, RZ ;  /* 0x000000100e0c7819 */ /* 0x000fe200000006ff */
[----:B------:R-:W-:Y:S01]  /*0e40*/  FFMA.FTZ R30, R11, R11, R30 ;  /* 0x0000000b0b1e7223 */ /* 0x000fe2000001001e */
[----:B------:R-:W-:Y:S01]  /*0e50*/  SHF.L.U32 R13, R13, 0x10, RZ ;  /* 0x000000100d0d7819 */ /* 0x000fe200000006ff */
[----:B------:R-:W-:Y:S01]  /*0e60*/  FADD.FTZ R26, R26, R58 ;  /* 0x0000003a1a1a7221 */ /* 0x000fe20000010000 */
[C---:B------:R-:W-:Y:S01]  /*0e70*/  PRMT R14, R15.reuse, 0x7632, R14 ;  /* 0x000076320f0e7816 */ /* 0x040fe2000000000e */
[----:B------:R-:W-:Y:S01]  /*0e80*/  FFMA.FTZ R30, R58, R58, R30 ;  /* 0x0000003a3a1e7223 */ /* 0x000fe2000001001e */
[----:B------:R-:W-:Y:S01]  /*0e90*/  SHF.L.U32 R52, R15, 0x10, RZ ;  /* 0x000000100f347819 */ /* 0x000fe200000006ff */
[----:B------:R-:W-:Y:S01]  /*0ea0*/  FADD.FTZ R26, R26, R22 ;  /* 0x000000161a1a7221 */ /* 0x000fe20000010000 */
[----:B------:R0:W-:Y:S01]  /*0eb0*/  STL [R1+0x20], R22 ;  /* 0x0000201601007387 */ /* 0x0001e20000100800 */
[----:B------:R-:W-:Y:S01]  /*0ec0*/  FFMA.FTZ R30, R22, R22, R30 ;  /* 0x00000016161e7223 */ /* 0x000fe2000001001e */
[----:B------:R-:W-:Y:S01]  /*0ed0*/  PRMT R15, R16, 0x7632, R15 ;  /* 0x00007632100f7816 */ /* 0x000fe2000000000f */
[----:B------:R-:W-:Y:S01]  /*0ee0*/  FADD.FTZ R26, R26, R12 ;  /* 0x0000000c1a1a7221 */ /* 0x000fe20000010000 */
[----:B------:R-:W-:Y:S01]  /*0ef0*/  SHF.L.U32 R50, R17, 0x10, RZ ;  /* 0x0000001011327819 */ /* 0x000fe200000006ff */
[----:B------:R-:W-:Y:S01]  /*0f00*/  FFMA.FTZ R30, R12, R12, R30 ;  /* 0x0000000c0c1e7223 */ /* 0x000fe2000001001e */
[----:B------:R-:W-:Y:S01]  /*0f10*/  SHF.L.U32 R15, R15, 0x10, RZ ;  /* 0x000000100f0f7819 */ /* 0x000fe200000006ff */
[----:B------:R-:W-:-:S02]  /*0f20*/  FADD.FTZ R26, R26, R13 ;  /* 0x0000000d1a1a7221 */ /* 0x000fc40000010000 */
[----:B------:R-:W-:Y:S01]  /*0f30*/  FFMA.FTZ R30, R13, R13, R30 ;  /* 0x0000000d0d1e7223 */ /* 0x000fe2000001001e */
[----:B0-----:R-:W-:Y:S01]  /*0f40*/  SHF.L.U32 R22, R14, 0x10, RZ ;  /* 0x000000100e167819 */ /* 0x001fe200000006ff */
[----:B------:R-:W-:Y:S01]  /*0f50*/  FADD.FTZ R26, R26, R52 ;  /* 0x000000341a1a7221 */ /* 0x000fe20000010000 */
[----:B------:R-:W-:Y:S01]  /*0f60*/  SHF.L.U32 R14, R16, 0x10, RZ ;  /* 0x00000010100e7819 */ /* 0x000fe200000006ff */
[----:B------:R-:W-:Y:S01]  /*0f70*/  FFMA.FTZ R30, R52, R52, R30 ;  /* 0x00000034341e7223 */ /* 0x000fe2000001001e */
[----:B------:R-:W-:Y:S01]  /*0f80*/  PRMT R16, R17, 0x7632, R16 ;  /* 0x0000763211107816 */ /* 0x000fe20000000010 */
[----:B------:R0:W-:Y:S01]  /*0f90*/  STL [R1+0x1c], R22 ;  /* 0x00001c1601007387 */ /* 0x0001e20000100800 */
[----:B------:R-:W-:Y:S01]  /*0fa0*/  FADD.FTZ R26, R26, R22 ;  /* 0x000000161a1a7221 */ /* 0x000fe20000010000 */
[----:B------:R-:W-:Y:S01]  /*0fb0*/  FFMA.FTZ R30, R22, R22, R30 ;  /* 0x00000016161e7223 */ /* 0x000fe2000001001e */
[----:B------:R-:W-:Y:S02]  /*0fc0*/  PRMT R17, R18, 0x7632, R17 ;  /* 0x0000763212117816 */ /* 0x000fe40000000011 */
[----:B------:R-:W-:Y:S01]  /*0fd0*/  FADD.FTZ R26, R26, R14 ;  /* 0x0000000e1a1a7221 */ /* 0x000fe20000010000 */
[----:B------:R-:W-:-:S03]  /*0fe0*/  FFMA.FTZ R30, R14, R14, R30 ;  /* 0x0000000e0e1e7223 */ /* 0x000fc6000001001e */
[----:B------:R-:W-:Y:S01]  /*0ff0*/  FADD.FTZ R26, R26, R15 ;  /* 0x0000000f1a1a7221 */ /* 0x000fe20000010000 */
[----:B0-----:R-:W-:Y:S01]  /*1000*/  SHF.L.U32 R22, R16, 0x10, RZ ;  /* 0x0000001010167819 */ /* 0x001fe200000006ff */
[----:B------:R-:W-:Y:S01]  /*1010*/  FFMA.FTZ R30, R15, R15, R30 ;  /* 0x0000000f0f1e7223 */ /* 0x000fe2000001001e */
[----:B------:R-:W-:Y:S01]  /*1020*/  SHF.L.U32 R16, R18, 0x10, RZ ;  /* 0x0000001012107819 */ /* 0x000fe200000006ff */
[----:B------:R-:W-:Y:S02]  /*1030*/  FADD.FTZ R26, R26, R50 ;  /* 0x000000321a1a7221 */ /* 0x000fe40000010000 */
[----:B------:R0:W-:Y:S01]  /*1040*/  STL [R1+0x18], R22 ;  /* 0x0000181601007387 */ /* 0x0001e20000100800 */
[----:B------:R-:W-:Y:S01]  /*1050*/  FFMA.FTZ R30, R50, R50, R30 ;  /* 0x00000032321e7223 */ /* 0x000fe2000001001e */
[----:B------:R-:W-:Y:S02]  /*1060*/  FADD.FTZ R26, R26, R22 ;  /* 0x000000161a1a7221 */ /* 0x000fe40000010000 */
[----:B------:R-:W2:Y:S01]  /*1070*/  LDL R31, [R1+0x84] ;  /* 0x00008400011f7983 */ /* 0x000ea20000100800 */
[----:B------:R-:W-:Y:S01]  /*1080*/  FFMA.FTZ R30, R22, R22, R30 ;  /* 0x00000016161e7223 */ /* 0x000fe2000001001e */
[----:B------:R-:W-:Y:S01]  /*1090*/  SHF.L.U32 R17, R17, 0x10, RZ ;  /* 0x0000001011117819 */ /* 0x000fe200000006ff */
[----:B------:R-:W-:-:S02]  /*10a0*/  FADD.FTZ R26, R26, R16 ;  /* 0x000000101a1a7221 */ /* 0x000fc40000010000 */
[----:B------:R-:W-:Y:S01]  /*10b0*/  FFMA.FTZ R30, R16, R16, R30 ;  /* 0x00000010101e7223 */ /* 0x000fe2000001001e */
[C---:B------:R-:W-:Y:S01]  /*10c0*/  PRMT R59, R19.reuse, 0x7632, R59 ;  /* 0x00007632133b7816 */ /* 0x040fe2000000003b */
        /* <DEDUP_REMOVED lines=17> */
[----:B------:R-:W1:Y:S01]  /*11e0*/  S2R R32, SR_TID.X ;  /* 0x0000000000207919 */ /* 0x000e620000002100 */
[----:B------:R-:W-:Y:S01]  /*11f0*/  SHF.L.U32 R45, R45, 0x10, RZ ;  /* 0x000000102d2d7819 */ /* 0x000fe200000006ff */
        /* <DEDUP_REMOVED lines=17> */
[----:B0-----:R-:W-:Y:S01]  /*1310*/  SHF.L.U32 R22, R24, 0x10, RZ ;  /* 0x0000001018167819 */ /* 0x001fe200000006ff */
        /* <DEDUP_REMOVED lines=9> */
[----:B-1----:R-:W-:-:S02]  /*13b0*/  ISETP.GT.U32.AND P1, PT, R32, 0x7, PT ;  /* 0x000000072000780c */ /* 0x002fc40003f24070 */
        /* <DEDUP_REMOVED lines=9> */
[----:B------:R-:W-:Y:S01]  /*1450*/  ULOP3.LUT UR10, UR6, 0xe, URZ, 0xc0, !UPT ;  /* 0x0000000e060a7892 */ /* 0x000fe2000f8ec0ff */
[----:B------:R-:W-:Y:S01]  /*1460*/  UMOV UR8, UR7 ;  /* 0x0000000700087c82 */ /* 0x000fe20008000000 */
[----:B--2---:R0:W-:Y:S02]  /*1470*/  STS.64 [R31], R26 ;  /* 0x0000001a1f007388 */ /* 0x0041e40000000a00 */
[----:B0-----:R-:W-:Y:S01]  /*1480*/  CS2R R26, SRZ ;  /* 0x00000000001a7805 */ /* 0x001fe2000001ff00 */
[----:B------:R-:W-:Y:S06]  /*1490*/  BAR.SYNC.DEFER_BLOCKING 0x0 ;  /* 0x0000000000007b1d */ /* 0x000fec0000010000 */
[----:B------:R-:W-:Y:S05]  /*14a0*/  @P1 BRA `(.L_x_801) ;  /* 0x0000001000801947 */ /* 0x000fea0003800000 */
[----:B------:R-:W0:Y:S01]  /*14b0*/  S2R R31, SR_TID.X ;  /* 0x00000000001f7919 */ /* 0x000e220000002100 */
[----:B------:R-:W-:Y:S01]  /*14c0*/  MOV R26, 0xa0 ;  /* 0x000000a0001a7802 */ /* 0x000fe20000000f00 */
[----:B------:R-:W1:Y:S01]  /*14d0*/  S2R R30, SR_CgaCtaId ;  /* 0x00000000001e7919 */ /* 0x000e620000008800 */
[C---:B0-----:R-:W-:Y:S02]  /*14e0*/  LEA.HI R27, R31.reuse, UR10, RZ, 0x1e ;  /* 0x0000000a1f1b7c11 */ /* 0x041fe4000f8ff0ff */
[----:B------:R-:W-:-:S03]  /*14f0*/  SHF.L.U32 R34, R31, 0x3, RZ ;  /* 0x000000031f227819 */ /* 0x000fc600000006ff */
[----:B------:R-:W-:Y:S01]  /*1500*/  IMAD R27, R27, R26, -UR9 ;  /* 0x800000091b1b7e24 */ /* 0x000fe2000f8e021a */
[----:B------:R-:W-:Y:S02]  /*1510*/  MOV R26, 0x400 ;  /* 0x00000400001a7802 */ /* 0x000fe40000000f00 */
[----:B------:R-:W-:Y:S02]  /*1520*/  LOP3.LUT R34, R34, 0x18, RZ, 0xc0, !PT ;  /* 0x0000001822227812 */ /* 0x000fe400078ec0ff */
[----:B-1----:R-:W-:Y:S02]  /*1530*/  LEA R26, R30, R26, 0x18 ;  /* 0x0000001a1e1a7211 */ /* 0x002fe400078ec0ff */
        /* <DEDUP_REMOVED lines=279> */
.L_x_801:
[----:B------:R-:W-:Y:S05]  /*26b0*/  BSYNC.RECONVERGENT B0 ;  /* 0x0000000000007941 */ /* 0x000fea0003800200 */
.L_x_800:
        /* <DEDUP_REMOVED lines=23> */
.L_x_803:
[----:B------:R-:W-:Y:S05]  /*2830*/  BSYNC.RECONVERGENT B0 ;  /* 0x0000000000007941 */ /* 0x000fea0003800200 */
.L_x_802:
        /* <DEDUP_REMOVED lines=22> */
.L_x_805:
[----:B------:R-:W2:Y:S04]  /*29a0*/  LD.E.STRONG.GPU R31, desc[UR12][R26.64] ;  /* 0x0000000c1a1f7980 */ /* 0x000ea8000c10f900 */
[----:B--2---:R-:W-:Y:S01]  /*29b0*/  CCTL.IVALL ;  /* 0x00000000ff00798f */ /* 0x004fe20002000000 */
[----:B------:R-:W-:Y:S05]  /*29c0*/  YIELD ;  /* 0x0000000000007946 */ /* 0x000fea0003800000 */
[----:B-----5:R-:W-:-:S04]  /*29d0*/  LOP3.LUT R31, R31, R30, RZ, 0x3c, !PT ;  /* 0x0000001e1f1f7212 */ /* 0x020fc800078e3cff */
[----:B------:R-:W-:-:S13]  /*29e0*/  ISETP.GT.AND P3, PT, R31, -0x1, PT ;  /* 0xffffffff1f00780c */ /* 0x000fda0003f64270 */
[----:B------:R-:W-:Y:S05]  /*29f0*/  @P3 BRA `(.L_x_805) ;  /* 0xfffffffc00e83947 */ /* 0x000fea000383ffff */
.L_x_804:
[----:B------:R-:W-:Y:S05]  /*2a00*/  WARPSYNC.ALL ;  /* 0x0000000000007948 */ /* 0x000fea0003800000 */
[----:B------:R-:W-:Y:S08]  /*2a10*/  BAR.SYNC.DEFER_BLOCKING 0x0 ;  /* 0x0000000000007b1d */ /* 0x000ff00000010000 */
[----:B0-----:R-:W0:Y:S08]  /*2a20*/  LDC.64 R26, c[0x0][0x390] ;  /* 0x0000e400ff1a7b82 */ /* 0x001e300000000a00 */
[----:B------:R-:W1:Y:S01]  /*2a30*/  LDC.64 R30, c[0x0][0x398] ;  /* 0x0000e600ff1e7b82 */ /* 0x000e620000000a00 */
[----:B------:R-:W2:Y:S01]  /*2a40*/  @!P1 LDG.E.64 R32, desc[UR12][R32.64] ;  /* 0x0000000c20209981 */ /* 0x000ea2000c1e1b00 */
[----:B0-----:R-:W-:-:S06]  /*2a50*/  IMAD.WIDE.U32 R26, R28, 0x2, R26 ;  /* 0x000000021c1a7825 */ /* 0x001fcc00078e001a */
[----:B------:R-:W3:Y:S01]  /*2a60*/  LDG.E.64.CONSTANT R26, desc[UR12][R26.64] ;  /* 0x0000000c1a1a7981 */ /* 0x000ee2000c1e9b00 */
[----:B-1----:R-:W-:-:S06]  /*2a70*/  IMAD.WIDE.U32 R30, R28, 0x2, R30 ;  /* 0x000000021c1e7825 */ /* 0x002fcc00078e001e */
        /* <DEDUP_REMOVED lines=16> */
[----:B------:R-:W-:Y:S01]  /*2b80*/  @!P2 FMUL.FTZ R32, R32, 2.4414062863797880709e-05 ;  /* 0x37cccccd2020a820 */ /* 0x000fe20000410000 */
[----:B--2---:R-:W-:-:S03]  /*2b90*/  FADD.FTZ R54, R33, R54 ;  /* 0x0000003621367221 */ /* 0x004fc60000010000 */
[----:B------:R-:W-:Y:S01]  /*2ba0*/  @!P2 FMUL.FTZ R33, R32, R32 ;  /* 0x000000202021a220 */ /* 0x000fe20000410000 */
[----:B------:R-:W-:-:S03]  /*2bb0*/  @!P2 IADD3 R34, PT, PT, R34, 0xc80, RZ ;  /* 0x00000c802222a810 */ /* 0x000fc60007ffe0ff */
[----:B------:R-:W-:Y:S01]  /*2bc0*/  @!P2 FFMA.FTZ R33, R54, 2.4414062863797880709e-05, -R33 ;  /* 0x37cccccd3621a823 */ /* 0x000fe20000010821 */
[----:B0-----:R-:W-:-:S04]  /*2bd0*/  @!P2 LEA R34, R55, R34, 0x18 ;  /* 0x000000223722a211 */ /* 0x001fc800078ec0ff */
[----:B------:R-:W-:Y:S02]  /*2be0*/  @!P2 FMNMX.FTZ R33, RZ, R33, !PT ;  /* 0x00000021ff21a209 */ /* 0x000fe40007810000 */
[----:B-1----:R-:W-:-:S04]  /*2bf0*/  @!P2 SHF.L.U32 R35, R35, 0x1, RZ ;  /* 0x000000012323a819 */ /* 0x002fc800000006ff */
[----:B------:R-:W-:-:S04]  /*2c00*/  @!P2 LOP3.LUT R35, R35, 0x7f8, RZ, 0xc0, !PT ;  /* 0x000007f82323a812 */ /* 0x000fc800078ec0ff */
[----:B------:R-:W-:-:S05]  /*2c10*/  @!P2 IADD3 R34, PT, PT, R35, R34, RZ ;  /* 0x000000222322a210 */ /* 0x000fca0007ffe0ff */
[----:B------:R0:W-:Y:S01]  /*2c20*/  @!P2 STS.64 [R34], R32 ;  /* 0x000000202200a388 */ /* 0x0001e20000000a00 */
[----:B---3--:R-:W-:Y:S02]  /*2c30*/  PRMT R56, R26, 0x7632, R56 ;  /* 0x000076321a387816 */ /* 0x008fe40000000038 */
[----:B------:R-:W-:Y:S02]  /*2c40*/  PRMT R55, R27, 0x7632, R55 ;  /* 0x000076321b377816 */ /* 0x000fe40000000037 */
[----:B----4-:R-:W-:Y:S02]  /*2c50*/  PRMT R57, R30, 0x7632, R57 ;  /* 0x000076321e397816 */ /* 0x010fe40000000039 */
        /* <DEDUP_REMOVED lines=21> */
.L_x_807:
[----:B------:R-:W-:Y:S05]  /*2db0*/  BSYNC.RECONVERGENT B0 ;  /* 0x0000000000007941 */ /* 0x000fea0003800200 */
.L_x_806:
[----:B------:R-:W2:Y:S01]  /*2dc0*/  S2UR UR7, SR_CgaCtaId ;  /* 0x00000000000779c3 */ /* 0x000ea20000008800 */
[----:B------:R-:W-:Y:S01]  /*2dd0*/  UMOV UR6, 0x400 ;  /* 0x0000040000067882 */ /* 0x000fe20000000000 */
[----:B------:R-:W-:Y:S01]  /*2de0*/  IMAD.HI.U32 R28, R28, -0x33333333, RZ ;  /* 0xcccccccd1c1c7827 */ /* 0x000fe200078e00ff */
[----:B------:R-:W-:Y:S01]  /*2df0*/  UIADD3 UR6, UPT, UPT, UR6, 0xc80, URZ ;  /* 0x00000c8006067890 */ /* 0x000fe2000fffe0ff */
[----:B01----:R-:W-:Y:S02]  /*2e00*/  SHF.L.U32 R32, R26, 0x10, RZ ;  /* 0x000000101a207819 */ /* 0x003fe400000006ff */
[----:B------:R-:W-:Y:S02]  /*2e10*/  SHF.L.U32 R33, R30, 0x10, RZ ;  /* 0x000000101e217819 */ /* 0x000fe400000006ff */
[----:B------:R-:W-:Y:S02]  /*2e20*/  LEA.HI R28, R28, -UR10, RZ, 0x19 ;  /* 0x8000000a1c1c7c11 */ /* 0x000fe4000f8fc8ff */
[----:B------:R-:W-:-:S02]  /*2e30*/  SHF.L.U32 R56, R56, 0x10, RZ ;  /* 0x0000001038387819 */ /* 0x000fc400000006ff */
[----:B------:R-:W-:Y:S02]  /*2e40*/  SHF.L.U32 R57, R57, 0x10, RZ ;  /* 0x0000001039397819 */ /* 0x000fe400000006ff */
[----:B------:R-:W-:Y:S02]  /*2e50*/  SHF.L.U32 R31, R31, 0x10, RZ ;  /* 0x000000101f1f7819 */ /* 0x000fe400000006ff */
[----:B------:R-:W-:Y:S02]  /*2e60*/  SHF.L.U32 R55, R55, 0x10, RZ ;  /* 0x0000001037377819 */ /* 0x000fe400000006ff */
[----:B------:R-:W-:Y:S01]  /*2e70*/  SHF.L.U32 R54, R54, 0x10, RZ ;  /* 0x0000001036367819 */ /* 0x000fe200000006ff */
        /* <DEDUP_REMOVED lines=31> */
[----:B------:R-:W-:Y:S01]  /*3070*/  FFMA.FTZ R26, R0, R32, R33 ;  /* 0x00000020001a7223 */ /* 0x000fe20000010021 */
[----:B------:R-:W-:Y:S01]  /*3080*/  FFMA.FTZ R30, R30, R56, R57 ;  /* 0x000000381e1e7223 */ /* 0x000fe20000010039 */
[C---:B------:R-:W-:Y:S01]  /*3090*/  FMUL.FTZ R40, R29.reuse, R2 ;  /* 0x000000021d287220 */ /* 0x040fe20000410000 */
[C---:B------:R-:W-:Y:S01]  /*30a0*/  FMUL.FTZ R35, R29.reuse, R10 ;  /* 0x0000000a1d237220 */ /* 0x040fe20000410000 */
[----:B------:R-:W-:Y:S01]  /*30b0*/  FMUL.FTZ R0, R26, -1.4426950216293334961 ;  /* 0xbfb8aa3b1a007820 */ /* 0x000fe20000410000 */
[C---:B------:R-:W-:Y:S01]  /*30c0*/  FMUL.FTZ R2, R29.reuse, R12 ;  /* 0x0000000c1d027220 */ /* 0x040fe20000410000 */
[C---:B------:R-:W-:Y:S01]  /*30d0*/  FMUL.FTZ R14, R29.reuse, R14 ;  /* 0x0000000e1d0e7220 */ /* 0x040fe20000410000 */
[C---:B------:R-:W-:Y:S01]  /*30e0*/  FMUL.FTZ R16, R29.reuse, R16 ;  /* 0x000000101d107220 */ /* 0x040fe20000410000 */
[C---:B------:R-:W-:Y:S01]  /*30f0*/  FMUL.FTZ R18, R29.reuse, R18 ;  /* 0x000000121d127220 */ /* 0x040fe20000410000 */
[C---:B------:R-:W-:Y:S01]  /*3100*/  FMUL.FTZ R41, R29.reuse, R47 ;  /* 0x0000002f1d297220 */ /* 0x040fe20000410000 */
[----:B------:R-:W0:Y:S01]  /*3110*/  MUFU.EX2 R0, R0 ;  /* 0x0000000000007308 */ /* 0x000e220000000800 */
[C-C-:B------:R-:W-:Y:S01]  /*3120*/  FFMA.FTZ R14, R32.reuse, R14, R33.reuse ;  /* 0x0000000e200e7223 */ /* 0x140fe20000010021 */
[C---:B------:R-:W-:Y:S01]  /*3130*/  FMUL.FTZ R20, R29.reuse, R20 ;  /* 0x000000141d147220 */ /* 0x040fe20000410000 */
[C---:B------:R-:W-:Y:S01]  /*3140*/  FMUL.FTZ R37, R29.reuse, R37 ;  /* 0x000000251d257220 */ /* 0x040fe20000410000 */
[C-C-:B------:R-:W-:Y:S01]  /*3150*/  FFMA.FTZ R12, R32.reuse, R41, R33.reuse ;  /* 0x00000029200c7223 */ /* 0x140fe20000010021 */
[C---:B------:R-:W-:Y:S01]  /*3160*/  FMUL.FTZ R47, R29.reuse, R6 ;  /* 0x000000061d2f7220 */ /* 0x040fe20000410000 */
[----:B------:R-:W-:Y:S01]  /*3170*/  FMUL.FTZ R22, R29, R22 ;  /* 0x000000161d167220 */ /* 0x000fe20000410000 */
[--C-:B------:R-:W-:Y:S01]  /*3180*/  FFMA.FTZ R6, R32, R37, R33.reuse ;  /* 0x0000002520067223 */ /* 0x100fe20000010021 */
[--C-:B------:R-:W-:Y:S01]  /*3190*/  FADD.FTZ R9, R9, -R28.reuse ;  /* 0x8000001c09097221 */ /* 0x100fe20000010000 */
[C---:B------:R-:W-:Y:S01]  /*31a0*/  FMUL.FTZ R3, R29.reuse, R3 ;  /* 0x000000031d037220 */ /* 0x040fe20000410000 */
[----:B------:R-:W-:Y:S01]  /*31b0*/  FMUL.FTZ R13, R29, R13 ;  /* 0x0000000d1d0d7220 */ /* 0x000fe20000410000 */
[--C-:B------:R-:W-:Y:S01]  /*31c0*/  FADD.FTZ R51, R51, -R28.reuse ;  /* 0x8000001c33337221 */ /* 0x100fe20000010000 */
[--C-:B------:R-:W-:Y:S01]  /*31d0*/  FADD.FTZ R15, R15, -R28.reuse ;  /* 0x8000001c0f0f7221 */ /* 0x100fe20000010000 */
[--C-:B------:R-:W-:Y:S01]  /*31e0*/  FADD.FTZ R23, R23, -R28.reuse ;  /* 0x8000001c17177221 */ /* 0x100fe20000010000 */
[----:B------:R-:W-:Y:S01]  /*31f0*/  FADD.FTZ R4, R4, -R28 ;  /* 0x8000001c04047221 */ /* 0x000fe20000010000 */
[----:B------:R-:W1:Y:S01]  /*3200*/  LDCU.64 UR6, c[0x0][0x380] ;  /* 0x00007000ff0677ac */ /* 0x000e620008000a00 */
[----:B0-----:R-:W-:Y:S01]  /*3210*/  FADD.FTZ R0, R0, 1 ;  /* 0x3f80000000007421 */ /* 0x001fe20000010000 */
[C---:B------:R-:W-:Y:S01]  /*3220*/  FMUL.FTZ R5, R29.reuse, R5 ;  /* 0x000000051d057220 */ /* 0x040fe20000410000 */
[----:B------:R-:W-:Y:S01]  /*3230*/  FMUL.FTZ R44, R29, R44 ;  /* 0x0000002c1d2c7220 */ /* 0x000fe20000410000 */
[----:B------:R-:W-:-:S03]  /*3240*/  FFMA.FTZ R47, R32, R47, R33 ;  /* 0x0000002f202f7223 */ /* 0x000fc60000010021 */
[----:B------:R-:W0:Y:S02]  /*3250*/  MUFU.RCP R0, R0 ;  /* 0x0000000000007308 */ /* 0x000e240000001000 */
[----:B0-----:R-:W-:Y:S01]  /*3260*/  FMUL.FTZ R26, R26, R0 ;  /* 0x000000001a1a7220 */ /* 0x001fe20000410000 */
[----:B------:R-:W-:-:S06]  /*3270*/  FMUL.FTZ R0, R30, -1.4426950216293334961 ;  /* 0xbfb8aa3b1e007820 */ /* 0x000fcc0000410000 */
[----:B------:R-:W0:Y:S02]  /*3280*/  MUFU.EX2 R0, R0 ;  /* 0x0000000000007308 */ /* 0x000e240000000800 */
[----:B0-----:R-:W-:-:S06]  /*3290*/  FADD.FTZ R0, R0, 1 ;  /* 0x3f80000000007421 */ /* 0x001fcc0000010000 */
[----:B------:R-:W0:Y:S02]  /*32a0*/  MUFU.RCP R0, R0 ;  /* 0x0000000000007308 */ /* 0x000e240000001000 */
[----:B0-----:R-:W-:Y:S01]  /*32b0*/  FMUL.FTZ R0, R30, R0 ;  /* 0x000000001e007220 */ /* 0x001fe20000410000 */
[----:B------:R-:W-:Y:S01]  /*32c0*/  SHF.L.U32 R30, R27, 0x10, RZ ;  /* 0x000000101b1e7819 */ /* 0x000fe200000006ff */
[C---:B------:R-:W-:Y:S01]  /*32d0*/  FMUL.FTZ R27, R29.reuse, R53 ;  /* 0x000000351d1b7220 */ /* 0x040fe20000410000 */
[C---:B------:R-:W-:Y:S01]  /*32e0*/  FMUL.FTZ R9, R29.reuse, R9 ;  /* 0x000000091d097220 */ /* 0x040fe20000410000 */
[----:B------:R-:W-:Y:S01]  /*32f0*/  FMUL.FTZ R53, R29, R51 ;  /* 0x000000331d357220 */ /* 0x000fe20000410000 */
[----:B------:R-:W-:Y:S01]  /*3300*/  F2FP.BF16.F32.PACK_AB R26, R0, R26 ;  /* 0x0000001a001a723e */ /* 0x000fe200000010ff */
[----:B------:R-:W-:Y:S01]  /*3310*/  FFMA.FTZ R34, R34, R30, R31 ;  /* 0x0000001e22227223 */ /* 0x000fe2000001001f */
[----:B------:R-:W-:Y:S01]  /*3320*/  FFMA.FTZ R27, R27, R55, R54 ;  /* 0x000000371b1b7223 */ /* 0x000fe20000010036 */
[----:B------:R-:W-:Y:S01]  /*3330*/  FMUL.FTZ R51, R29, R4 ;  /* 0x000000041d337220 */ /* 0x000fe20000410000 */
[--C-:B------:R-:W-:Y:S01]  /*3340*/  FFMA.FTZ R10, R32, R53, R33.reuse ;  /* 0x00000035200a7223 */ /* 0x100fe20000010021 */
[----:B------:R-:W-:Y:S01]  /*3350*/  FMUL.FTZ R0, R34, -1.4426950216293334961 ;  /* 0xbfb8aa3b22007820 */ /* 0x000fe20000410000 */
[C-C-:B------:R-:W-:Y:S01]  /*3360*/  FFMA.FTZ R4, R32.reuse, R40, R33.reuse ;  /* 0x0000002820047223 */ /* 0x140fe20000010021 */
[----:B------:R-:W-:-:S04]  /*3370*/  FFMA.FTZ R51, R32, R51, R33 ;  /* 0x0000003320337223 */ /* 0x000fc80000010021 */
[----:B------:R-:W0:Y:S02]  /*3380*/  MUFU.EX2 R0, R0 ;  /* 0x0000000000007308 */ /* 0x000e240000000800 */
[----:B0-----:R-:W-:-:S06]  /*3390*/  FADD.FTZ R0, R0, 1 ;  /* 0x3f80000000007421 */ /* 0x001fcc0000010000 */
[----:B------:R-:W0:Y:S02]  /*33a0*/  MUFU.RCP R0, R0 ;  /* 0x0000000000007308 */ /* 0x000e240000001000 */
[----:B0-----:R-:W-:Y:S01]  /*33b0*/  FMUL.FTZ R34, R34, R0 ;  /* 0x0000000022227220 */ /* 0x001fe20000410000 */
[----:B------:R-:W-:-:S06]  /*33c0*/  FMUL.FTZ R0, R27, -1.4426950216293334961 ;  /* 0xbfb8aa3b1b007820 */ /* 0x000fcc0000410000 */
[----:B------:R-:W0:Y:S02]  /*33d0*/  MUFU.EX2 R0, R0 ;  /* 0x0000000000007308 */ /* 0x000e240000000800 */
[----:B0-----:R-:W-:-:S06]  /*33e0*/  FADD.FTZ R0, R0, 1 ;  /* 0x3f80000000007421 */ /* 0x001fcc0000010000 */
[----:B------:R-:W0:Y:S02]  /*33f0*/  MUFU.RCP R0, R0 ;  /* 0x0000000000007308 */ /* 0x000e240000001000 */
[----:B0-----:R-:W-:Y:S01]  /*3400*/  FMUL.FTZ R27, R27, R0 ;  /* 0x000000001b1b7220 */ /* 0x001fe20000410000 */
[----:B------:R-:W-:Y:S01]  /*3410*/  FMUL.FTZ R0, R29, R8 ;  /* 0x000000081d007220 */ /* 0x000fe20000410000 */
[C-C-:B------:R-:W-:Y:S01]  /*3420*/  FFMA.FTZ R8, R32.reuse, R39, R33.reuse ;  /* 0x0000002720087223 */ /* 0x140fe20000010021 */
[C-C-:B------:R-:W-:Y:S01]  /*3430*/  FFMA.FTZ R39, R32.reuse, R35, R33.reuse ;  /* 0x0000002320277223 */ /* 0x140fe20000010021 */
[C-C-:B------:R-:W-:Y:S01]  /*3440*/  FFMA.FTZ R35, R32.reuse, R2, R33.reuse ;  /* 0x0000000220237223 */ /* 0x140fe20000010021 */
[C-C-:B------:R-:W-:Y:S01]  /*3450*/  FFMA.FTZ R2, R32.reuse, R16, R33.reuse ;  /* 0x0000001020027223 */ /* 0x140fe20000010021 */
[C-C-:B------:R-:W-:Y:S01]  /*3460*/  FFMA.FTZ R16, R32.reuse, R18, R33.reuse ;  /* 0x0000001220107223 */ /* 0x140fe20000010021 */
[C-C-:B------:R-:W-:Y:S02]  /*3470*/  FFMA.FTZ R0, R32.reuse, R0, R33.reuse ;  /* 0x0000000020007223 */ /* 0x140fe40000010021 */
[----:B------:R-:W-:Y:S04]  /*3480*/  STL [R1+0x30], R35 ;  /* 0x0000302301007387 */ /* 0x000fe80000100800 */
[----:B------:R0:W-:Y:S04]  /*3490*/  STL [R1+0x4c], R14 ;  /* 0x00004c0e01007387 */ /* 0x0001e80000100800 */
[----:B------:R2:W-:Y:S04]  /*34a0*/  STL [R1+0x54], R2 ;  /* 0x0000540201007387 */ /* 0x0005e80000100800 */
[----:B------:R3:W-:Y:S01]  /*34b0*/  STL [R1+0x64], R16 ;  /* 0x0000641001007387 */ /* 0x0007e20000100800 */
[----:B0-----:R-:W-:-:S03]  /*34c0*/  FFMA.FTZ R14, R32, R20, R33 ;  /* 0x00000014200e7223 */ /* 0x001fc60000010021 */
[----:B------:R-:W1:Y:S01]  /*34d0*/  LDL.LU R41, [R1+0x5c] ;  /* 0x00005c0001297983 */ /* 0x000e620000300800 */
[----:B--2---:R-:W-:-:S03]  /*34e0*/  FFMA.FTZ R2, R32, R22, R33 ;  /* 0x0000001620027223 */ /* 0x004fc60000010021 */
[----:B------:R-:W-:Y:S04]  /*34f0*/  STL [R1+0x68], R14 ;  /* 0x0000680e01007387 */ /* 0x000fe80000100800 */
[----:B------:R-:W2:Y:S01]  /*3500*/  LDL.LU R37, [R1+0x60] ;  /* 0x0000600001257983 */ /* 0x000ea20000300800 */
[C-C-:B---3--:R-:W-:Y:S01]  /*3510*/  FFMA.FTZ R16, R56.reuse, R3, R57.reuse ;  /* 0x0000000338107223 */ /* 0x148fe20000010039 */
[C-C-:B------:R-:W-:Y:S01]  /*3520*/  FFMA.FTZ R3, R56.reuse, R13, R57.reuse ;  /* 0x0000000d38037223 */ /* 0x140fe20000010039 */
[----:B------:R-:W-:Y:S01]  /*3530*/  FMUL.FTZ R18, R29, R23 ;  /* 0x000000171d127220 */ /* 0x000fe20000410000 */
[----:B------:R0:W-:Y:S01]  /*3540*/  STL [R1+0x6c], R2 ;  /* 0x00006c0201007387 */ /* 0x0001e20000100800 */
[C-C-:B------:R-:W-:Y:S01]  /*3550*/  FFMA.FTZ R23, R56.reuse, R44, R57.reuse ;  /* 0x0000002c38177223 */ /* 0x140fe20000010039 */
[C-C-:B------:R-:W-:Y:S01]  /*3560*/  FFMA.FTZ R44, R56.reuse, R9, R57.reuse ;  /* 0x00000009382c7223 */ /* 0x140fe20000010039 */
[----:B------:R-:W-:Y:S01]  /*3570*/  FADD.FTZ R17, R17, -R28 ;  /* 0x8000001c11117221 */ /* 0x000fe20000010000 */
[----:B0-----:R-:W-:Y:S01]  /*3580*/  FMUL.FTZ R2, R29, R15 ;  /* 0x0000000f1d027220 */ /* 0x001fe20000410000 */
[----:B------:R-:W-:-:S02]  /*3590*/  FFMA.FTZ R15, R56, R5, R57 ;  /* 0x00000005380f7223 */ /* 0x000fc40000010039 */
[----:B------:R-:W3:Y:S04]  /*35a0*/  LDL.LU R5, [R1+0x14] ;  /* 0x0000140001057983 */ /* 0x000ee80000300800 */
[----:B------:R-:W4:Y:S04]  /*35b0*/  LDL.LU R9, [R1+0x10] ;  /* 0x0000100001097983 */ /* 0x000f280000300800 */
[----:B------:R0:W-:Y:S01]  /*35c0*/  STL [R1+0x44], R3 ;  /* 0x0000440301007387 */ /* 0x0001e20000100800 */
[----:B------:R-:W-:-:S03]  /*35d0*/  FADD.FTZ R19, R19, -R28 ;  /* 0x8000001c13137221 */ /* 0x000fc60000010000 */
[----:B------:R-:W5:Y:S04]  /*35e0*/  LDL.LU R35, [R1+0xc] ;  /* 0x00000c0001237983 */ /* 0x000f680000300800 */
[----:B------:R-:W5:Y:S04]  /*35f0*/  LDL.LU R33, [R1+0x8] ;  /* 0x0000080001217983 */ /* 0x000f680000300800 */
[----:B------:R-:W5:Y:S01]  /*3600*/  LDL.LU R32, [R1+0x4] ;  /* 0x0000040001207983 */ /* 0x000f620000300800 */
[----:B------:R-:W-:-:S03]  /*3610*/  FMUL.FTZ R17, R29, R17 ;  /* 0x000000111d117220 */ /* 0x000fc60000410000 */
[----:B------:R-:W5:Y:S01]  /*3620*/  LDL.LU R22, [R1] ;  /* 0x0000000001167983 */ /* 0x000f620000300800 */
[----:B------:R-:W-:Y:S01]  /*3630*/  FMUL.FTZ R14, R29, R19 ;  /* 0x000000131d0e7220 */ /* 0x000fe20000410000 */
[C-C-:B------:R-:W-:Y:S01]  /*3640*/  FFMA.FTZ R13, R56.reuse, R2, R57.reuse ;  /* 0x00000002380d7223 */ /* 0x140fe20000010039 */
[----:B------:R-:W-:Y:S01]  /*3650*/  FADD.FTZ R21, R21, -R28 ;  /* 0x8000001c15157221 */ /* 0x000fe20000010000 */
[C-C-:B0-----:R-:W-:Y:S01]  /*3660*/  FFMA.FTZ R3, R56.reuse, R17, R57.reuse ;  /* 0x0000001138037223 */ /* 0x141fe20000010039 */
[C-C-:B------:R-:W-:Y:S02]  /*3670*/  FFMA.FTZ R2, R56.reuse, R14, R57.reuse ;  /* 0x0000000e38027223 */ /* 0x140fe40000010039 */
[----:B------:R-:W-:Y:S01]  /*3680*/  FMUL.FTZ R21, R29, R21 ;  /* 0x000000151d157220 */ /* 0x000fe20000410000 */
[----:B------:R0:W-:Y:S04]  /*3690*/  STL [R1+0x50], R13 ;  /* 0x0000500d01007387 */ /* 0x0001e80000100800 */
[----:B------:R-:W-:Y:S01]  /*36a0*/  STL [R1+0x58], R3 ;  /* 0x0000580301007387 */ /* 0x000fe20000100800 */
[----:B------:R-:W-:-:S03]  /*36b0*/  FFMA.FTZ R14, R56, R21, R57 ;  /* 0x00000015380e7223 */ /* 0x000fc60000010039 */
[----:B------:R1:W-:Y:S01]  /*36c0*/  STL [R1+0x70], R2 ;  /* 0x0000700201007387 */ /* 0x0003e20000100800 */
[----:B0-----:R-:W-:Y:S01]  /*36d0*/  FFMA.FTZ R13, R56, R18, R57 ;  /* 0x00000012380d7223 */ /* 0x001fe20000010039 */
[----:B------:R-:W-:Y:S02]  /*36e0*/  F2FP.BF16.F32.PACK_AB R27, R27, R34 ;  /* 0x000000221b1b723e */ /* 0x000fe400000010ff */
[----:B------:R-:W-:Y:S04]  /*36f0*/  STL [R1+0x74], R14 ;  /* 0x0000740e01007387 */ /* 0x000fe80000100800 */
[----:B------:R-:W-:Y:S01]  /*3700*/  STL [R1+0x78], R13 ;  /* 0x0000780d01007387 */ /* 0x000fe20000100800 */
[----:B-1----:R-:W-:-:S04]  /*3710*/  IADD3 R2, P1, PT, R41, UR6, RZ ;  /* 0x0000000629027c10 */ /* 0x002fc8000ff3e0ff */
[----:B--2---:R-:W-:Y:S01]  /*3720*/  IADD3.X R3, PT, PT, R37, UR7, RZ, P1, !PT ;  /* 0x0000000725037c10 */ /* 0x004fe20008ffe4ff */
[----:B------:R-:W-:Y:S01]  /*3730*/  STL [R1+0x8c], R2 ;  /* 0x00008c0201007387 */ /* 0x000fe20000100800 */
[----:B------:R-:W-:Y:S01]  /*3740*/  FMUL.FTZ R21, R10, -1.4426950216293334961 ;  /* 0xbfb8aa3b0a157820 */ /* 0x000fe20000410000 */
[--C-:B------:R-:W-:Y:S01]  /*3750*/  FADD.FTZ R49, R49, -R28.reuse ;  /* 0x8000001c31317221 */ /* 0x100fe20000010000 */
[--C-:B------:R-:W-:Y:S01]  /*3760*/  FADD.FTZ R38, R38, -R28.reuse ;  /* 0x8000001c26267221 */ /* 0x100fe20000010000 */
[----:B------:R0:W-:Y:S01]  /*3770*/  STG.E.64 desc[UR12][R2.64], R26 ;  /* 0x0000001a02007986 */ /* 0x0001e2000c101b0c */
[--C-:B------:R-:W-:Y:S01]  /*3780*/  FADD.FTZ R36, R36, -R28.reuse ;  /* 0x8000001c24247221 */ /* 0x100fe20000010000 */
[--C-:B------:R-:W-:Y:S01]  /*3790*/  FADD.FTZ R7, R7, -R28.reuse ;  /* 0x8000001c07077221 */ /* 0x100fe20000010000 */
[--C-:B------:R-:W-:Y:S01]  /*37a0*/  FADD.FTZ R11, R11, -R28.reuse ;  /* 0x8000001c0b0b7221 */ /* 0x100fe20000010000 */
[----:B------:R1:W-:Y:S01]  /*37b0*/  STL [R1+0x88], R3 ;  /* 0x0000880301007387 */ /* 0x0003e20000100800 */
[--C-:B------:R-:W-:Y:S01]  /*37c0*/  FADD.FTZ R61, R61, -R28.reuse ;  /* 0x8000001c3d3d7221 */ /* 0x100fe20000010000 */
[--C-:B------:R-:W-:Y:S01]  /*37d0*/  FADD.FTZ R60, R60, -R28.reuse ;  /* 0x8000001c3c3c7221 */ /* 0x100fe20000010000 */
[--C-:B------:R-:W-:Y:S01]  /*37e0*/  FADD.FTZ R58, R58, -R28.reuse ;  /* 0x8000001c3a3a7221 */ /* 0x100fe20000010000 */
[--C-:B------:R-:W-:Y:S01]  /*37f0*/  FADD.FTZ R52, R52, -R28.reuse ;  /* 0x8000001c34347221 */ /* 0x100fe20000010000 */
[--C-:B------:R-:W-:Y:S01]  /*3800*/  FADD.FTZ R50, R50, -R28.reuse ;  /* 0x8000001c32327221 */ /* 0x100fe20000010000 */
[--C-:B------:R-:W-:Y:S01]  /*3810*/  FADD.FTZ R48, R48, -R28.reuse ;  /* 0x8000001c30307221 */ /* 0x100fe20000010000 */
[--C-:B------:R-:W-:Y:S01]  /*3820*/  FADD.FTZ R46, R46, -R28.reuse ;  /* 0x8000001c2e2e7221 */ /* 0x100fe20000010000 */
[--C-:B---3--:R-:W-:Y:S01]  /*3830*/  FADD.FTZ R5, R5, -R28.reuse ;  /* 0x8000001c05057221 */ /* 0x108fe20000010000 */
[--C-:B------:R-:W-:Y:S01]  /*3840*/  FADD.FTZ R43, R43, -R28.reuse ;  /* 0x8000001c2b2b7221 */ /* 0x100fe20000010000 */
[----:B0-----:R-:W2:Y:S01]  /*3850*/  LDL.LU R2, [R1+0x24] ;  /* 0x0000240001027983 */ /* 0x001ea20000300800 */
[----:B------:R-:W0:Y:S01]  /*3860*/  MUFU.EX2 R21, R21 ;  /* 0x0000001500157308 */ /* 0x000e220000000800 */
[C---:B------:R-:W-:Y:S01]  /*3870*/  FMUL.FTZ R49, R29.reuse, R49 ;  /* 0x000000311d317220 */ /* 0x040fe20000410000 */
[C---:B------:R-:W-:Y:S01]  /*3880*/  FMUL.FTZ R20, R29.reuse, R38 ;  /* 0x000000261d147220 */ /* 0x040fe20000410000 */
[C---:B------:R-:W-:Y:S01]  /*3890*/  FMUL.FTZ R36, R29.reuse, R36 ;  /* 0x000000241d247220 */ /* 0x040fe20000410000 */
[C---:B------:R-:W-:Y:S01]  /*38a0*/  FMUL.FTZ R7, R29.reuse, R7 ;  /* 0x000000071d077220 */ /* 0x040fe20000410000 */
[----:B------:R-:W-:Y:S01]  /*38b0*/  FMUL.FTZ R40, R29, R11 ;  /* 0x0000000b1d287220 */ /* 0x000fe20000410000 */
[--C-:B----4-:R-:W-:Y:S01]  /*38c0*/  FADD.FTZ R9, R9, -R28.reuse ;  /* 0x8000001c09097221 */ /* 0x110fe20000010000 */
[--C-:B------:R-:W-:Y:S01]  /*38d0*/  FADD.FTZ R24, R24, -R28.reuse ;  /* 0x8000001c18187221 */ /* 0x100fe20000010000 */
[--C-:B-----5:R-:W-:Y:S01]  /*38e0*/  FADD.FTZ R13, R35, -R28.reuse ;  /* 0x8000001c230d7221 */ /* 0x120fe20000010000 */
[C-C-:B------:R-:W-:Y:S01]  /*38f0*/  FFMA.FTZ R11, R56.reuse, R49, R57.reuse ;  /* 0x00000031380b7223 */ /* 0x140fe20000010039 */
[C-C-:B------:R-:W-:Y:S01]  /*3900*/  FFMA.FTZ R20, R56.reuse, R20, R57.reuse ;  /* 0x0000001438147223 */ /* 0x140fe20000010039 */
[C-C-:B------:R-:W-:Y:S01]  /*3910*/  FFMA.FTZ R19, R56.reuse, R36, R57.reuse ;  /* 0x0000002438137223 */ /* 0x140fe20000010039 */
[--C-:B------:R-:W-:Y:S01]  /*3920*/  FADD.FTZ R14, R33, -R28.reuse ;  /* 0x8000001c210e7221 */ /* 0x100fe20000010000 */
[C-C-:B------:R-:W-:Y:S01]  /*3930*/  FFMA.FTZ R7, R56.reuse, R7, R57.reuse ;  /* 0x0000000738077223 */ /* 0x140fe20000010039 */
[----:B------:R-:W-:Y:S01]  /*3940*/  FFMA.FTZ R40, R56, R40, R57 ;  /* 0x0000002838287223 */ /* 0x000fe20000010039 */
[--C-:B------:R-:W-:Y:S01]  /*3950*/  FADD.FTZ R17, R32, -R28.reuse ;  /* 0x8000001c20117221 */ /* 0x100fe20000010000 */
[----:B------:R-:W3:Y:S01]  /*3960*/  LDL.LU R56, [R1+0x40] ;  /* 0x0000400001387983 */ /* 0x000ee20000300800 */
[----:B------:R-:W-:-:S03]  /*3970*/  FADD.FTZ R18, R22, -R28 ;  /* 0x8000001c16127221 */ /* 0x000fc60000010000 */
[----:B------:R-:W4:Y:S01]  /*3980*/  LDL.LU R53, [R1+0x3c] ;  /* 0x00003c0001357983 */ /* 0x000f220000300800 */
[C---:B------:R-:W-:Y:S01]  /*3990*/  FMUL.FTZ R33, R29.reuse, R5 ;  /* 0x000000051d217220 */ /* 0x040fe20000410000 */
[C---:B------:R-:W-:Y:S01]  /*39a0*/  FMUL.FTZ R26, R29.reuse, R9 ;  /* 0x000000091d1a7220 */ /* 0x040fe20000410000 */
[C---:B------:R-:W-:Y:S01]  /*39b0*/  FMUL.FTZ R13, R29.reuse, R13 ;  /* 0x0000000d1d0d7220 */ /* 0x040fe20000410000 */
[C---:B------:R-:W-:Y:S01]  /*39c0*/  FMUL.FTZ R37, R29.reuse, R17 ;  /* 0x000000111d257220 */ /* 0x040fe20000410000 */
[----:B------:R-:W-:Y:S01]  /*39d0*/  FMUL.FTZ R22, R29, R61 ;  /* 0x0000003d1d167220 */ /* 0x000fe20000410000 */
[----:B0-----:R-:W-:Y:S01]  /*39e0*/  FADD.FTZ R34, R21, 1 ;  /* 0x3f80000015227421 */ /* 0x001fe20000010000 */
[C---:B------:R-:W-:Y:S01]  /*39f0*/  FMUL.FTZ R14, R29.reuse, R14 ;  /* 0x0000000e1d0e7220 */ /* 0x040fe20000410000 */
[C---:B------:R-:W-:Y:S01]  /*3a00*/  FMUL.FTZ R18, R29.reuse, R18 ;  /* 0x000000121d127220 */ /* 0x040fe20000410000 */
        /* <DEDUP_REMOVED lines=9> */
[----:B------:R-:W3:Y:S01]  /*3aa0*/  LDL.LU R60, [R1+0x2c] ;  /* 0x00002c00013c7983 */ /* 0x000ee20000300800 */
[C-C-:B------:R-:W-:Y:S01]  /*3ab0*/  FFMA.FTZ R24, R30.reuse, R26, R31.reuse ;  /* 0x0000001a1e187223 */ /* 0x140fe2000001001f */
[C-C-:B------:R-:W-:Y:S01]  /*3ac0*/  FFMA.FTZ R57, R30.reuse, R13, R31.reuse ;  /* 0x0000000d1e397223 */ /* 0x140fe2000001001f */
[----:B------:R-:W0:Y:S01]  /*3ad0*/  LDCU.64 UR6, c[0x0][0x3a8] ;  /* 0x00007500ff0677ac */ /* 0x000e220008000a00 */
[----:B------:R-:W4:Y:S01]  /*3ae0*/  LDL.LU R52, [R1+0x48] ;  /* 0x0000480001347983 */ /* 0x000f220000300800 */
        /* <DEDUP_REMOVED lines=14> */
[----:B------:R-:W3:Y:S04]  /*3bd0*/  LDL.LU R36, [R1+0x28] ;  /* 0x0000280001247983 */ /* 0x000ee80000300800 */
[----:B------:R-:W4:Y:S04]  /*3be0*/  LDL.LU R31, [R1+0x20] ;  /* 0x00002000011f7983 */ /* 0x000f280000300800 */
[----:B-1----:R-:W3:Y:S01]  /*3bf0*/  LDL.LU R3, [R1+0x1c] ;  /* 0x00001c0001037983 */ /* 0x002ee20000300800 */
[----:B--2---:R-:W-:-:S03]  /*3c00*/  FADD.FTZ R30, R2, -R28 ;  /* 0x8000001c021e7221 */ /* 0x004fc60000010000 */
[----:B------:R-:W2:Y:S01]  /*3c10*/  LDL.LU R2, [R1+0x18] ;  /* 0x0000180001027983 */ /* 0x000ea20000300800 */
[----:B------:R-:W-:Y:S01]  /*3c20*/  FMUL.FTZ R14, R11, -1.4426950216293334961 ;  /* 0xbfb8aa3b0b0e7820 */ /* 0x000fe20000410000 */
[----:B------:R-:W-:-:S05]  /*3c30*/  FMUL.FTZ R18, R33, -1.4426950216293334961 ;  /* 0xbfb8aa3b21127820 */ /* 0x000fca0000410000 */
[----:B------:R-:W1:Y:S08]  /*3c40*/  MUFU.EX2 R14, R14 ;  /* 0x0000000e000e7308 */ /* 0x000e700000000800 */
[----:B------:R-:W-:Y:S01]  /*3c50*/  MUFU.EX2 R18, R18 ;  /* 0x0000001200127308 */ /* 0x000fe20000000800 */
[----:B------:R-:W-:-:S07]  /*3c60*/  FMUL.FTZ R30, R29, R30 ;  /* 0x0000001e1d1e7220 */ /* 0x000fce0000410000 */
[----:B------:R-:W0:Y:S01]  /*3c70*/  MUFU.RCP R34, R34 ;  /* 0x0000002200227308 */ /* 0x000e220000001000 */
[----:B-1----:R-:W-:Y:S01]  /*3c80*/  FADD.FTZ R14, R14, 1 ;  /* 0x3f8000000e0e7421 */ /* 0x002fe20000010000 */
[----:B------:R-:W-:-:S04]  /*3c90*/  FFMA.FTZ R30, R55, R30, R54 ;  /* 0x0000001e371e7223 */ /* 0x000fc80000010036 */
[----:B------:R-:W-:Y:S02]  /*3ca0*/  FMUL.FTZ R32, R30, -1.4426950216293334961 ;  /* 0xbfb8aa3b1e207820 */ /* 0x000fe40000410000 */
[----:B------:R1:W1:Y:S01]  /*3cb0*/  MUFU.RCP R58, R14 ;  /* 0x0000000e003a7308 */ /* 0x0002620000001000 */
[--C-:B------:R-:W-:Y:S01]  /*3cc0*/  FADD.FTZ R43, R25, -R28.reuse ;  /* 0x8000001c192b7221 */ /* 0x100fe20000010000 */
[----:B-----5:R-:W-:-:S06]  /*3cd0*/  FADD.FTZ R46, R38, -R28 ;  /* 0x8000001c262e7221 */ /* 0x020fcc0000010000 */
[----:B------:R-:W-:Y:S01]  /*3ce0*/  MUFU.EX2 R32, R32 ;  /* 0x0000002000207308 */ /* 0x000fe20000000800 */
[----:B0-----:R-:W-:Y:S01]  /*3cf0*/  FMUL.FTZ R10, R10, R34 ;  /* 0x000000220a0a7220 */ /* 0x001fe20000410000 */
[----:B----4-:R-:W-:Y:S01]  /*3d00*/  FADD.FTZ R38, R31, -R28 ;  /* 0x8000001c1f267221 */ /* 0x010fe20000010000 */
[----:B------:R-:W-:-:S06]  /*3d10*/  FADD.FTZ R31, R18, 1 ;  /* 0x3f800000121f7421 */ /* 0x000fcc0000010000 */
[----:B------:R-:W-:Y:S01]  /*3d20*/  MUFU.RCP R31, R31 ;  /* 0x0000001f001f7308 */ /* 0x000fe20000001000 */
[----:B------:R-:W-:Y:S01]  /*3d30*/  FMUL.FTZ R25, R12, -1.4426950216293334961 ;  /* 0xbfb8aa3b0c197820 */ /* 0x000fe20000410000 */
[----:B------:R-:W-:Y:S01]  /*3d40*/  STL [R1+0x24], R10 ;  /* 0x0000240a01007387 */ /* 0x000fe20000100800 */
[--C-:B---3--:R-:W-:Y:S01]  /*3d50*/  FADD.FTZ R48, R36, -R28.reuse ;  /* 0x8000001c24307221 */ /* 0x108fe20000010000 */
[--C-:B------:R-:W-:Y:S01]  /*3d60*/  FADD.FTZ R60, R60, -R28.reuse ;  /* 0x8000001c3c3c7221 */ /* 0x100fe20000010000 */
[--C-:B------:R-:W-:Y:S01]  /*3d70*/  FADD.FTZ R56, R56, -R28.reuse ;  /* 0x8000001c38387221 */ /* 0x100fe20000010000 */
[--C-:B------:R-:W-:Y:S01]  /*3d80*/  FADD.FTZ R52, R52, -R28.reuse ;  /* 0x8000001c34347221 */ /* 0x100fe20000010000 */
[--C-:B------:R-:W-:Y:S01]  /*3d90*/  FADD.FTZ R53, R53, -R28.reuse ;  /* 0x8000001c35357221 */ /* 0x100fe20000010000 */
[--C-:B------:R-:W-:Y:S01]  /*3da0*/  FADD.FTZ R50, R61, -R28.reuse ;  /* 0x8000001c3d327221 */ /* 0x100fe20000010000 */
[--C-:B------:R-:W-:Y:S01]  /*3db0*/  FADD.FTZ R34, R3, -R28.reuse ;  /* 0x8000001c03227221 */ /* 0x100fe20000010000 */
[--C-:B-1----:R-:W-:Y:S01]  /*3dc0*/  FADD.FTZ R14, R59, -R28.reuse ;  /* 0x8000001c3b0e7221 */ /* 0x102fe20000010000 */
[--C-:B------:R-:W-:Y:S01]  /*3dd0*/  FADD.FTZ R18, R45, -R28.reuse ;  /* 0x8000001c2d127221 */ /* 0x100fe20000010000 */
[----:B------:R-:W-:Y:S01]  /*3de0*/  FADD.FTZ R36, R42, -R28 ;  /* 0x8000001c2a247221 */ /* 0x000fe20000010000 */
[----:B------:R-:W-:Y:S01]  /*3df0*/  FMUL.FTZ R3, R11, R58 ;  /* 0x0000003a0b037220 */ /* 0x000fe20000410000 */
        /* <DEDUP_REMOVED lines=13> */
[----:B------:R-:W-:-:S04]  /*3ed0*/  FMUL.FTZ R48, R23, -1.4426950216293334961 ;  /* 0xbfb8aa3b17307820 */ /* 0x000fc80000410000 */
[----:B------:R-:W-:Y:S01]  /*3ee0*/  MUFU.EX2 R34, R48 ;  /* 0x0000003000227308 */ /* 0x000fe20000000800 */
[----:B------:R1:W-:Y:S01]  /*3ef0*/  STL [R1+0x90], R3 ;  /* 0x0000900301007387 */ /* 0x0003e20000100800 */
[----:B0-----:R-:W-:Y:S01]  /*3f00*/  FADD.FTZ R25, R25, 1 ;  /* 0x3f80000019197421 */ /* 0x001fe20000010000 */
[----:B-1----:R-:W-:Y:S01]  /*3f10*/  FFMA.FTZ R3, R55, R36, R54 ;  /* 0x0000002437037223 */ /* 0x002fe20000010036 */
[----:B--2---:R-:W-:Y:S01]  /*3f20*/  FADD.FTZ R10, R2, -R28 ;  /* 0x8000001c020a7221 */ /* 0x004fe20000010000 */
[----:B------:R-:W-:-:S03]  /*3f30*/  FMUL.FTZ R28, R29, R52 ;  /* 0x000000341d1c7220 */ /* 0x000fc60000410000 */
[----:B------:R-:W-:Y:S01]  /*3f40*/  FMUL.FTZ R10, R29, R10 ;  /* 0x0000000a1d0a7220 */ /* 0x000fe20000410000 */
[----:B------:R-:W-:Y:S01]  /*3f50*/  FMUL.FTZ R29, R24, -1.4426950216293334961 ;  /* 0xbfb8aa3b181d7820 */ /* 0x000fe20000410000 */
[----:B------:R-:W-:-:S03]  /*3f60*/  FMUL.FTZ R2, R33, R31 ;  /* 0x0000001f21027220 */ /* 0x000fc60000410000 */
[----:B------:R0:W1:Y:S02]  /*3f70*/  MUFU.EX2 R31, R29 ;  /* 0x0000001d001f7308 */ /* 0x0000640000000800 */
[----:B0-----:R-:W-:-:S06]  /*3f80*/  FADD.FTZ R29, R32, 1 ;  /* 0x3f800000201d7421 */ /* 0x001fcc0000010000 */
[----:B------:R-:W0:Y:S01]  /*3f90*/  MUFU.RCP R29, R29 ;  /* 0x0000001d001d7308 */ /* 0x000e220000001000 */
[----:B------:R2:W-:Y:S02]  /*3fa0*/  STL [R1+0xc], R2 ;  /* 0x00000c0201007387 */ /* 0x0005e40000100800 */
[----:B--2---:R-:W-:-:S05]  /*3fb0*/  FFMA.FTZ R2, R55, R43, R54 ;  /* 0x0000002b37027223 */ /* 0x004fca0000010036 */
[----:B------:R-:W2:Y:S01]  /*3fc0*/  MUFU.RCP R43, R25 ;  /* 0x00000019002b7308 */ /* 0x000ea20000001000 */
[----:B------:R0:W-:Y:S01]  /*3fd0*/  STL [R1+0xac], R2 ;  /* 0x0000ac0201007387 */ /* 0x0001e20000100800 */
[----:B-1----:R-:W-:Y:S01]  /*3fe0*/  FADD.FTZ R31, R31, 1 ;  /* 0x3f8000001f1f7421 */ /* 0x002fe20000010000 */
[----:B0-----:R-:W-:Y:S01]  /*3ff0*/  FMUL.FTZ R2, R30, R29 ;  /* 0x0000001d1e027220 */ /* 0x001fe20000410000 */
[----:B------:R-:W-:Y:S01]  /*4000*/  FADD.FTZ R30, R34, 1 ;  /* 0x3f800000221e7421 */ /* 0x000fe20000010000 */
[----:B------:R-:W-:Y:S04]  /*4010*/  STL [R1+0x14], R3 ;  /* 0x0000140301007387 */ /* 0x000fe80000100800 */
[----:B------:R2:W-:Y:S01]  /*4020*/  STL [R1+0x8], R2 ;  /* 0x0000080201007387 */ /* 0x0005e20000100800 */
[----:B------:R-:W0:Y:S01]  /*4030*/  MUFU.RCP R30, R30 ;  /* 0x0000001e001e7308 */ /* 0x000e220000001000 */
[----:B--2---:R-:W-:-:S07]  /*4040*/  FMUL.FTZ R2, R12, R43 ;  /* 0x0000002b0c027220 */ /* 0x004fce0000410000 */
[----:B------:R-:W1:Y:S01]  /*4050*/  MUFU.RCP R43, R31 ;  /* 0x0000001f002b7308 */ /* 0x000e620000001000 */
[----:B------:R1:W-:Y:S01]  /*4060*/  STL [R1+0x4], R2 ;  /* 0x0000040201007387 */ /* 0x0003e20000100800 */
[----:B0-----:R-:W-:-:S05]  /*4070*/  FMUL.FTZ R30, R23, R30 ;  /* 0x0000001e171e7220 */ /* 0x001fca0000410000 */
[----:B------:R0:W-:Y:S01]  /*4080*/  STL [R1+0x94], R30 ;  /* 0x0000941e01007387 */ /* 0x0001e20000100800 */
[----:B-1----:R-:W-:-:S03]  /*4090*/  FMUL.FTZ R2, R24, R43 ;  /* 0x0000002b18027220 */ /* 0x002fc60000410000 */
[----:B0-----:R-:W2:Y:S04]  /*40a0*/  LDL R30, [R1+0x58] ;  /* 0x00005800011e7983 */ /* 0x001ea80000100800 */
[----:B------:R-:W3:Y:S04]  /*40b0*/  LDL.LU R3, [R1+0x30] ;  /* 0x0000300001037983 */ /* 0x000ee80000300800 */
[----:B------:R0:W-:Y:S04]  /*40c0*/  STL [R1], R2 ;  /* 0x0000000201007387 */ /* 0x0001e80000100800 */
[----:B------:R-:W4:Y:S04]  /*40d0*/  LDL.LU R59, [R1+0x44] ;  /* 0x00004400013b7983 */ /* 0x000f280000300800 */
[----:B------:R-:W5:Y:S04]  /*40e0*/  LDL.LU R61, [R1+0x50] ;  /* 0x00005000013d7983 */ /* 0x000f680000300800 */
[----:B0-----:R-:W2:Y:S01]  /*40f0*/  LDL.LU R2, [R1+0x54] ;  /* 0x0000540001027983 */ /* 0x001ea20000300800 */
[C-C-:B------:R-:W-:Y:S01]  /*4100*/  FFMA.FTZ R60, R55.reuse, R60, R54.reuse ;  /* 0x0000003c373c7223 */ /* 0x140fe20000010036 */
[----:B------:R-:W-:Y:S01]  /*4110*/  FMUL.FTZ R36, R8, -1.4426950216293334961 ;  /* 0xbfb8aa3b08247820 */ /* 0x000fe20000410000 */
[----:B------:R-:W-:-:S02]  /*4120*/  FFMA.FTZ R33, R55, R45, R54 ;  /* 0x0000002d37217223 */ /* 0x000fc40000010036 */
[----:B------:R-:W-:Y:S01]  /*4130*/  FMUL.FTZ R32, R60, -1.4426950216293334961 ;  /* 0xbfb8aa3b3c207820 */ /* 0x000fe20000410000 */
[----:B------:R-:W-:Y:S01]  /*4140*/  FMUL.FTZ R31, R19, -1.4426950216293334961 ;  /* 0xbfb8aa3b131f7820 */ /* 0x000fe20000410000 */
[----:B------:R-:W-:Y:S01]  /*4150*/  FMUL.FTZ R25, R57, -1.4426950216293334961 ;  /* 0xbfb8aa3b39197820 */ /* 0x000fe20000410000 */
[----:B------:R-:W-:Y:S01]  /*4160*/  FMUL.FTZ R12, R33, -1.4426950216293334961 ;  /* 0xbfb8aa3b210c7820 */ /* 0x000fe20000410000 */
[----:B------:R-:W-:Y:S01]  /*4170*/  MUFU.EX2 R36, R36 ;  /* 0x0000002400247308 */ /* 0x000fe20000000800 */
[----:B------:R-:W-:-:S07]  /*4180*/  FMUL.FTZ R52, R20, -1.4426950216293334961 ;  /* 0xbfb8aa3b14347820 */ /* 0x000fce0000410000 */
[----:B------:R-:W0:Y:S08]  /*4190*/  MUFU.EX2 R32, R32 ;  /* 0x0000002000207308 */ /* 0x000e300000000800 */
[----:B------:R-:W1:Y:S08]  /*41a0*/  MUFU.EX2 R31, R31 ;  /* 0x0000001f001f7308 */ /* 0x000e700000000800 */
[----:B------:R-:W1:Y:S08]  /*41b0*/  MUFU.EX2 R25, R25 ;  /* 0x0000001900197308 */ /* 0x000e700000000800 */
[----:B------:R-:W1:Y:S08]  /*41c0*/  MUFU.EX2 R12, R12 ;  /* 0x0000000c000c7308 */ /* 0x000e700000000800 */
[----:B------:R-:W1:Y:S01]  /*41d0*/  MUFU.EX2 R52, R52 ;  /* 0x0000003400347308 */ /* 0x000e620000000800 */
[----:B0-----:R-:W-:Y:S01]  /*41e0*/  FADD.FTZ R23, R32, 1 ;  /* 0x3f80000020177421 */ /* 0x001fe20000010000 */
[----:B------:R-:W-:Y:S01]  /*41f0*/  FADD.FTZ R32, R36, 1 ;  /* 0x3f80000024207421 */ /* 0x000fe20000010000 */
[----:B------:R-:W-:Y:S01]  /*4200*/  FFMA.FTZ R28, R55, R28, R54 ;  /* 0x0000001c371c7223 */ /* 0x000fe20000010036 */
[----:B------:R-:W-:Y:S01]  /*4210*/  FMUL.FTZ R48, R4, -1.4426950216293334961 ;  /* 0xbfb8aa3b04307820 */ /* 0x000fe20000410000 */
[----:B------:R-:W-:Y:S01]  /*4220*/  FMUL.FTZ R29, R6, -1.4426950216293334961 ;  /* 0xbfb8aa3b061d7820 */ /* 0x000fe20000410000 */
[----:B-1----:R-:W-:Y:S01]  /*4230*/  FADD.FTZ R31, R31, 1 ;  /* 0x3f8000001f1f7421 */ /* 0x002fe20000010000 */
[----:B------:R-:W-:Y:S01]  /*4240*/  FMUL.FTZ R34, R35, -1.4426950216293334961 ;  /* 0xbfb8aa3b23227820 */ /* 0x000fe20000410000 */
[----:B------:R-:W-:Y:S01]  /*4250*/  FADD.FTZ R24, R25, 1 ;  /* 0x3f80000019187421 */ /* 0x000fe20000010000 */
[----:B------:R-:W-:Y:S01]  /*4260*/  FADD.FTZ R12, R12, 1 ;  /* 0x3f8000000c0c7421 */ /* 0x000fe20000010000 */
[----:B------:R-:W-:Y:S01]  /*4270*/  FMUL.FTZ R43, R28, -1.4426950216293334961 ;  /* 0xbfb8aa3b1c2b7820 */ /* 0x000fe20000410000 */
[----:B------:R-:W0:Y:S01]  /*4280*/  MUFU.RCP R32, R32 ;  /* 0x0000002000207308 */ /* 0x000e220000001000 */
[----:B------:R-:W-:Y:S01]  /*4290*/  FMUL.FTZ R36, R16, -1.4426950216293334961 ;  /* 0xbfb8aa3b10247820 */ /* 0x000fe20000410000 */
[----:B------:R-:W-:-:S06]  /*42a0*/  FADD.FTZ R52, R52, 1 ;  /* 0x3f80000034347421 */ /* 0x000fcc0000010000 */
[----:B------:R-:W1:Y:S08]  /*42b0*/  MUFU.RCP R56, R31 ;  /* 0x0000001f00387308 */ /* 0x000e700000001000 */
[----:B------:R-:W-:Y:S08]  /*42c0*/  MUFU.EX2 R48, R48 ;  /* 0x0000003000307308 */ /* 0x000ff00000000800 */
[----:B------:R-:W1:Y:S08]  /*42d0*/  MUFU.RCP R25, R12 ;  /* 0x0000000c00197308 */ /* 0x000e700000001000 */
[----:B------:R-:W-:Y:S08]  /*42e0*/  MUFU.EX2 R29, R29 ;  /* 0x0000001d001d7308 */ /* 0x000ff00000000800 */
[----:B------:R-:W1:Y:S08]  /*42f0*/  MUFU.RCP R58, R52 ;  /* 0x00000034003a7308 */ /* 0x000e700000001000 */
[----:B------:R-:W-:Y:S08]  /*4300*/  MUFU.EX2 R34, R34 ;  /* 0x0000002200227308 */ /* 0x000ff00000000800 */
[----:B------:R-:W1:Y:S08]  /*4310*/  MUFU.RCP R24, R24 ;  /* 0x0000001800187308 */ /* 0x000e700000001000 */
[----:B------:R-:W1:Y:S01]  /*4320*/  MUFU.EX2 R43, R43 ;  /* 0x0000002b002b7308 */ /* 0x000e620000000800 */
[----:B------:R-:W-:-:S07]  /*4330*/  FFMA.FTZ R53, R55, R53, R54 ;  /* 0x0000003537357223 */ /* 0x000fce0000010036 */
[----:B------:R-:W1:Y:S01]  /*4340*/  MUFU.EX2 R36, R36 ;  /* 0x0000002400247308 */ /* 0x000e620000000800 */
[--C-:B------:R-:W-:Y:S01]  /*4350*/  FFMA.FTZ R50, R55, R50, R54.reuse ;  /* 0x0000003237327223 */ /* 0x100fe20000010036 */
[----:B0-----:R-:W-:Y:S01]  /*4360*/  FMUL.FTZ R32, R8, R32 ;  /* 0x0000002008207220 */ /* 0x001fe20000410000 */
[----:B------:R-:W-:Y:S01]  /*4370*/  FMUL.FTZ R8, R53, -1.4426950216293334961 ;  /* 0xbfb8aa3b35087820 */ /* 0x000fe20000410000 */
[----:B-1----:R-:W-:Y:S01]  /*4380*/  FMUL.FTZ R56, R19, R56 ;  /* 0x0000003813387220 */ /* 0x002fe20000410000 */
[----:B------:R-:W-:Y:S01]  /*4390*/  FMUL.FTZ R33, R33, R25 ;  /* 0x0000001921217220 */ /* 0x000fe20000410000 */
[----:B------:R-:W-:Y:S01]  /*43a0*/  FADD.FTZ R19, R48, 1 ;  /* 0x3f80000030137421 */ /* 0x000fe20000010000 */
[----:B------:R-:W-:Y:S01]  /*43b0*/  FMUL.FTZ R58, R20, R58 ;  /* 0x0000003a143a7220 */ /* 0x000fe20000410000 */
[----:B------:R-:W-:Y:S01]  /*43c0*/  FMUL.FTZ R25, R50, -1.4426950216293334961 ;  /* 0xbfb8aa3b32197820 */ /* 0x000fe20000410000 */
[----:B------:R-:W-:Y:S01]  /*43d0*/  FADD.FTZ R29, R29, 1 ;  /* 0x3f8000001d1d7421 */ /* 0x000fe20000010000 */
[----:B------:R-:W-:Y:S01]  /*43e0*/  FMUL.FTZ R57, R57, R24 ;  /* 0x0000001839397220 */ /* 0x000fe20000410000 */
[----:B------:R-:W-:Y:S01]  /*43f0*/  FADD.FTZ R20, R34, 1 ;  /* 0x3f80000022147421 */ /* 0x000fe20000010000 */
[----:B------:R-:W-:Y:S01]  /*4400*/  FMUL.FTZ R45, R37, -1.4426950216293334961 ;  /* 0xbfb8aa3b252d7820 */ /* 0x000fe20000410000 */
[----:B------:R-:W-:Y:S01]  /*4410*/  FMUL.FTZ R24, R49, -1.4426950216293334961 ;  /* 0xbfb8aa3b31187820 */ /* 0x000fe20000410000 */
[----:B------:R-:W-:Y:S01]  /*4420*/  FADD.FTZ R43, R43, 1 ;  /* 0x3f8000002b2b7421 */ /* 0x000fe20000010000 */
[----:B------:R-:W0:Y:S01]  /*4430*/  MUFU.EX2 R8, R8 ;  /* 0x0000000800087308 */ /* 0x000e220000000800 */
[----:B------:R-:W-:Y:S01]  /*4440*/  FADD.FTZ R36, R36, 1 ;  /* 0x3f80000024247421 */ /* 0x000fe20000010000 */
[C-C-:B------:R-:W-:Y:S01]  /*4450*/  FFMA.FTZ R46, R55.reuse, R46, R54.reuse ;  /* 0x0000002e372e7223 */ /* 0x140fe20000010036 */
[C-C-:B------:R-:W-:Y:S01]  /*4460*/  FFMA.FTZ R42, R55.reuse, R42, R54.reuse ;  /* 0x0000002a372a7223 */ /* 0x140fe20000010036 */
[C-C-:B------:R-:W-:Y:S01]  /*4470*/  FFMA.FTZ R38, R55.reuse, R38, R54.reuse ;  /* 0x0000002637267223 */ /* 0x140fe20000010036 */
[C-C-:B------:R-:W-:Y:S01]  /*4480*/  FFMA.FTZ R11, R55.reuse, R11, R54.reuse ;  /* 0x0000000b370b7223 */ /* 0x140fe20000010036 */
[C-C-:B------:R-:W-:Y:S01]  /*4490*/  FFMA.FTZ R10, R55.reuse, R10, R54.reuse ;  /* 0x0000000a370a7223 */ /* 0x140fe20000010036 */
[C-C-:B------:R-:W-:Y:S01]  /*44a0*/  FFMA.FTZ R14, R55.reuse, R14, R54.reuse ;  /* 0x0000000e370e7223 */ /* 0x140fe20000010036 */
[----:B------:R-:W-:Y:S01]  /*44b0*/  FFMA.FTZ R18, R55, R18, R54 ;  /* 0x0000001237127223 */ /* 0x000fe20000010036 */
[----:B------:R-:W1:Y:S08]  /*44c0*/  MUFU.RCP R19, R19 ;  /* 0x0000001300137308 */ /* 0x000e700000001000 */
[----:B------:R-:W-:Y:S08]  /*44d0*/  MUFU.EX2 R25, R25 ;  /* 0x0000001900197308 */ /* 0x000ff00000000800 */
[----:B------:R-:W1:Y:S08]  /*44e0*/  MUFU.RCP R29, R29 ;  /* 0x0000001d001d7308 */ /* 0x000e700000001000 */
[----:B------:R-:W1:Y:S08]  /*44f0*/  MUFU.RCP R55, R43 ;  /* 0x0000002b00377308 */ /* 0x000e700000001000 */
[----:B------:R-:W1:Y:S08]  /*4500*/  MUFU.RCP R20, R20 ;  /* 0x0000001400147308 */ /* 0x000e700000001000 */
[----:B------:R1:W1:Y:S08]  /*4510*/  MUFU.RCP R54, R36 ;  /* 0x0000002400367308 */ /* 0x0002700000001000 */
[----:B------:R-:W1:Y:S08]  /*4520*/  MUFU.EX2 R45, R45 ;  /* 0x0000002d002d7308 */ /* 0x000e700000000800 */
[----:B------:R-:W1:Y:S01]  /*4530*/  MUFU.EX2 R24, R24 ;  /* 0x0000001800187308 */ /* 0x000e620000000800 */
[----:B0-----:R-:W-:Y:S01]  /*4540*/  FADD.FTZ R8, R8, 1 ;  /* 0x3f80000008087421 */ /* 0x001fe20000010000 */
[----:B-1----:R-:W-:Y:S01]  /*4550*/  FMUL.FTZ R36, R4, R19 ;  /* 0x0000001304247220 */ /* 0x002fe20000410000 */
[----:B------:R-:W-:Y:S01]  /*4560*/  FMUL.FTZ R34, R6, R29 ;  /* 0x0000001d06227220 */ /* 0x000fe20000410000 */
[----:B------:R-:W-:Y:S01]  /*4570*/  FMUL.FTZ R55, R28, R55 ;  /* 0x000000371c377220 */ /* 0x000fe20000410000 */
[----:B------:R-:W-:Y:S01]  /*4580*/  FADD.FTZ R4, R25, 1 ;  /* 0x3f80000019047421 */ /* 0x000fe20000010000 */
[----:B------:R-:W-:Y:S01]  /*4590*/  FMUL.FTZ R6, R47, -1.4426950216293334961 ;  /* 0xbfb8aa3b2f067820 */ /* 0x000fe20000410000 */
[----:B------:R-:W-:Y:S01]  /*45a0*/  FMUL.FTZ R35, R35, R20 ;  /* 0x0000001423237220 */ /* 0x000fe20000410000 */
[----:B------:R0:W-:Y:S01]  /*45b0*/  MUFU.RCP R28, R8 ;  /* 0x00000008001c7308 */ /* 0x0001e20000001000 */
[----:B------:R-:W-:Y:S01]  /*45c0*/  FMUL.FTZ R54, R16, R54 ;  /* 0x0000003610367220 */ /* 0x000fe20000410000 */
[----:B------:R-:W-:Y:S01]  /*45d0*/  FADD.FTZ R20, R45, 1 ;  /* 0x3f8000002d147421 */ /* 0x000fe20000010000 */
[----:B------:R-:W-:Y:S01]  /*45e0*/  FMUL.FTZ R43, R46, -1.4426950216293334961 ;  /* 0xbfb8aa3b2e2b7820 */ /* 0x000fe20000410000 */
[----:B------:R-:W-:Y:S01]  /*45f0*/  FMUL.FTZ R12, R51, -1.4426950216293334961 ;  /* 0xbfb8aa3b330c7820 */ /* 0x000fe20000410000 */
[----:B0-----:R-:W-:Y:S01]  /*4600*/  FMUL.FTZ R8, R0, -1.4426950216293334961 ;  /* 0xbfb8aa3b00087820 */ /* 0x001fe20000410000 */
[----:B------:R-:W-:-:S02]  /*4610*/  FADD.FTZ R16, R24, 1 ;  /* 0x3f80000018107421 */ /* 0x000fc40000010000 */
[----:B------:R-:W0:Y:S08]  /*4620*/  MUFU.RCP R4, R4 ;  /* 0x0000000400047308 */ /* 0x000e300000001000 */
[----:B------:R-:W1:Y:S08]  /*4630*/  MUFU.EX2 R6, R6 ;  /* 0x0000000600067308 */ /* 0x000e700000000800 */
[----:B------:R-:W1:Y:S08]  /*4640*/  MUFU.RCP R20, R20 ;  /* 0x0000001400147308 */ /* 0x000e700000001000 */
[----:B------:R-:W-:Y:S08]  /*4650*/  MUFU.EX2 R8, R8 ;  /* 0x0000000800087308 */ /* 0x000ff00000000800 */
[----:B------:R-:W3:Y:S08]  /*4660*/  MUFU.RCP R16, R16 ;  /* 0x0000001000107308 */ /* 0x000ef00000001000 */
[----:B------:R-:W4:Y:S08]  /*4670*/  MUFU.EX2 R43, R43 ;  /* 0x0000002b002b7308 */ /* 0x000f300000000800 */
[----:B------:R-:W5:Y:S01]  /*4680*/  MUFU.EX2 R12, R12 ;  /* 0x0000000c000c7308 */ /* 0x000f620000000800 */
[----:B0-----:R-:W-:Y:S01]  /*4690*/  FMUL.FTZ R50, R50, R4 ;  /* 0x0000000432327220 */ /* 0x001fe20000410000 */
[----:B------:R-:W-:Y:S01]  /*46a0*/  FMUL.FTZ R25, R38, -1.4426950216293334961 ;  /* 0xbfb8aa3b26197820 */ /* 0x000fe20000410000 */
[----:B-1----:R-:W-:Y:S01]  /*46b0*/  FADD.FTZ R4, R6, 1 ;  /* 0x3f80000006047421 */ /* 0x002fe20000010000 */
[----:B------:R-:W-:Y:S01]  /*46c0*/  FMUL.FTZ R19, R44, -1.4426950216293334961 ;  /* 0xbfb8aa3b2c137820 */ /* 0x000fe20000410000 */
[----:B------:R-:W-:Y:S01]  /*46d0*/  FMUL.FTZ R37, R37, R20 ;  /* 0x0000001425257220 */ /* 0x000fe20000410000 */
[----:B---3--:R-:W-:Y:S01]  /*46e0*/  FMUL.FTZ R49, R49, R16 ;  /* 0x0000001031317220 */ /* 0x008fe20000410000 */
[----:B------:R-:W-:Y:S01]  /*46f0*/  FADD.FTZ R8, R8, 1 ;  /* 0x3f80000008087421 */ /* 0x000fe20000010000 */
[----:B------:R-:W-:Y:S01]  /*4700*/  FMUL.FTZ R20, R41, -1.4426950216293334961 ;  /* 0xbfb8aa3b29147820 */ /* 0x000fe20000410000 */
[----:B------:R-:W-:Y:S01]  /*4710*/  FMUL.FTZ R53, R53, R28 ;  /* 0x0000001c35357220 */ /* 0x000fe20000410000 */
[----:B----4-:R-:W-:Y:S01]  /*4720*/  FADD.FTZ R16, R43, 1 ;  /* 0x3f8000002b107421 */ /* 0x010fe20000010000 */
[----:B------:R-:W-:Y:S01]  /*4730*/  FMUL.FTZ R28, R42, -1.4426950216293334961 ;  /* 0xbfb8aa3b2a1c7820 */ /* 0x000fe20000410000 */
[----:B------:R-:W0:Y:S01]  /*4740*/  MUFU.RCP R43, R8 ;  /* 0x00000008002b7308 */ /* 0x000e220000001000 */
[----:B-----5:R-:W-:-:S07]  /*4750*/  FADD.FTZ R12, R12, 1 ;  /* 0x3f8000000c0c7421 */ /* 0x020fce0000010000 */
[----:B------:R-:W-:Y:S08]  /*4760*/  MUFU.EX2 R25, R25 ;  /* 0x0000001900197308 */ /* 0x000ff00000000800 */
[----:B------:R-:W1:Y:S08]  /*4770*/  MUFU.RCP R4, R4 ;  /* 0x0000000400047308 */ /* 0x000e700000001000 */
[----:B------:R-:W3:Y:S08]  /*4780*/  MUFU.EX2 R19, R19 ;  /* 0x0000001300137308 */ /* 0x000ef00000000800 */
[----:B------:R-:W-:Y:S08]  /*4790*/  MUFU.EX2 R20, R20 ;  /* 0x0000001400147308 */ /* 0x000ff00000000800 */
[----:B------:R-:W4:Y:S08]  /*47a0*/  MUFU.RCP R16, R16 ;  /* 0x0000001000107308 */ /* 0x000f300000001000 */
[----:B------:R-:W5:Y:S08]  /*47b0*/  MUFU.EX2 R28, R28 ;  /* 0x0000001c001c7308 */ /* 0x000f700000000800 */
[----:B------:R-:W2:Y:S01]  /*47c0*/  MUFU.RCP R12, R12 ;  /* 0x0000000c000c7308 */ /* 0x000ea20000001000 */
[----:B0-----:R-:W-:Y:S01]  /*47d0*/  FMUL.FTZ R43, R0, R43 ;  /* 0x0000002b002b7220 */ /* 0x001fe20000410000 */
[----:B-1----:R-:W-:Y:S01]  /*47e0*/  FMUL.FTZ R47, R47, R4 ;  /* 0x000000042f2f7220 */ /* 0x002fe20000410000 */
[----:B------:R-:W-:Y:S01]  /*47f0*/  FADD.FTZ R0, R25, 1 ;  /* 0x3f80000019007421 */ /* 0x000fe20000010000 */
[----:B------:R-:W-:Y:S01]  /*4800*/  FMUL.FTZ R4, R3, -1.4426950216293334961 ;  /* 0xbfb8aa3b03047820 */ /* 0x000fe20000410000 */
[----:B---3--:R-:W-:Y:S01]  /*4810*/  FADD.FTZ R8, R19, 1 ;  /* 0x3f80000013087421 */ /* 0x008fe20000010000 */
[----:B------:R-:W-:-:S02]  /*4820*/  FMUL.FTZ R6, R59, -1.4426950216293334961 ;  /* 0xbfb8aa3b3b067820 */ /* 0x000fc40000410000 */
[----:B------:R-:W0:Y:S01]  /*4830*/  MUFU.RCP R23, R23 ;  /* 0x0000001700177308 */ /* 0x000e220000001000 */
[----:B----4-:R-:W-:Y:S01]  /*4840*/  FMUL.FTZ R46, R46, R16 ;  /* 0x000000102e2e7220 */ /* 0x010fe20000410000 */
[----:B------:R-:W-:Y:S01]  /*4850*/  FADD.FTZ R19, R20, 1 ;  /* 0x3f80000014137421 */ /* 0x000fe20000010000 */
[----:B------:R-:W-:Y:S01]  /*4860*/  FMUL.FTZ R16, R11, -1.4426950216293334961 ;  /* 0xbfb8aa3b0b107820 */ /* 0x000fe20000410000 */
[----:B-----5:R-:W-:Y:S01]  /*4870*/  FADD.FTZ R20, R28, 1 ;  /* 0x3f8000001c147421 */ /* 0x020fe20000010000 */
[----:B--2---:R-:W-:Y:S01]  /*4880*/  FMUL.FTZ R51, R51, R12 ;  /* 0x0000000c33337220 */ /* 0x004fe20000410000 */
[----:B------:R-:W-:Y:S02]  /*4890*/  FMUL.FTZ R12, R39, -1.4426950216293334961 ;  /* 0xbfb8aa3b270c7820 */ /* 0x000fe40000410000 */
[----:B------:R-:W1:Y:S08]  /*48a0*/  MUFU.RCP R0, R0 ;  /* 0x0000000000007308 */ /* 0x000e700000001000 */
[----:B------:R-:W2:Y:S08]  /*48b0*/  MUFU.EX2 R4, R4 ;  /* 0x0000000400047308 */ /* 0x000eb00000000800 */
[----:B------:R-:W3:Y:S08]  /*48c0*/  MUFU.EX2 R6, R6 ;  /* 0x0000000600067308 */ /* 0x000ef00000000800 */
[----:B------:R-:W-:Y:S08]  /*48d0*/  MUFU.EX2 R16, R16 ;  /* 0x0000001000107308 */ /* 0x000ff00000000800 */
[----:B------:R-:W4:Y:S01]  /*48e0*/  MUFU.RCP R20, R20 ;  /* 0x0000001400147308 */ /* 0x000f220000001000 */
[----:B0-----:R-:W-:-:S07]  /*48f0*/  FMUL.FTZ R60, R60, R23 ;  /* 0x000000173c3c7220 */ /* 0x001fce0000410000 */
[----:B------:R-:W0:Y:S01]  /*4900*/  MUFU.EX2 R12, R12 ;  /* 0x0000000c000c7308 */ /* 0x000e220000000800 */
[----:B------:R-:W-:Y:S01]  /*4910*/  FMUL.FTZ R23, R15, -1.4426950216293334961 ;  /* 0xbfb8aa3b0f177820 */ /* 0x000fe20000410000 */
[----:B------:R-:W-:Y:S01]  /*4920*/  FMUL.FTZ R29, R7, -1.4426950216293334961 ;  /* 0xbfb8aa3b071d7820 */ /* 0x000fe20000410000 */
[----:B------:R-:W-:Y:S01]  /*4930*/  FMUL.FTZ R31, R22, -1.4426950216293334961 ;  /* 0xbfb8aa3b161f7820 */ /* 0x000fe20000410000 */
[----:B-1----:R-:W-:Y:S01]  /*4940*/  FMUL.FTZ R38, R38, R0 ;  /* 0x0000000026267220 */ /* 0x002fe20000410000 */
[----:B--2---:R-:W-:Y:S01]  /*4950*/  FADD.FTZ R0, R4, 1 ;  /* 0x3f80000004007421 */ /* 0x004fe20000010000 */
[----:B---3--:R-:W-:Y:S02]  /*4960*/  FADD.FTZ R4, R6, 1 ;  /* 0x3f80000006047421 */ /* 0x008fe40000010000 */
[----:B------:R-:W1:Y:S01]  /*4970*/  MUFU.EX2 R23, R23 ;  /* 0x0000001700177308 */ /* 0x000e620000000800 */
[----:B----4-:R-:W-:Y:S01]  /*4980*/  FMUL.FTZ R42, R42, R20 ;  /* 0x000000142a2a7220 */ /* 0x010fe20000410000 */
[----:B------:R-:W-:Y:S01]  /*4990*/  FADD.FTZ R6, R16, 1 ;  /* 0x3f80000010067421 */ /* 0x000fe20000010000 */
[----:B------:R-:W-:-:S05]  /*49a0*/  FMUL.FTZ R20, R10, -1.4426950216293334961 ;  /* 0xbfb8aa3b0a147820 */ /* 0x000fca0000410000 */
[----:B------:R-:W2:Y:S01]  /*49b0*/  MUFU.EX2 R29, R29 ;  /* 0x0000001d001d7308 */ /* 0x000ea20000000800 */
[----:B0-----:R-:W-:-:S07]  /*49c0*/  FADD.FTZ R12, R12, 1 ;  /* 0x3f8000000c0c7421 */ /* 0x001fce0000010000 */
[----:B------:R-:W0:Y:S08]  /*49d0*/  MUFU.EX2 R31, R31 ;  /* 0x0000001f001f7308 */ /* 0x000e300000000800 */
[----:B------:R-:W3:Y:S01]  /*49e0*/  MUFU.RCP R8, R8 ;  /* 0x0000000800087308 */ /* 0x000ee20000001000 */
[----:B------:R-:W-:Y:S07]  /*49f0*/  STL [R1+0x98], R60 ;  /* 0x0000983c01007387 */ /* 0x000fee0000100800 */
[----:B------:R-:W4:Y:S01]  /*4a00*/  MUFU.RCP R6, R6 ;  /* 0x0000000600067308 */ /* 0x000f220000001000 */
[----:B------:R5:W-:Y:S07]  /*4a10*/  STL [R1+0x9c], R32 ;  /* 0x00009c2001007387 */ /* 0x000bee0000100800 */
[----:B------:R-:W-:Y:S01]  /*4a20*/  MUFU.EX2 R20, R20 ;  /* 0x0000001400147308 */ /* 0x000fe20000000800 */
[----:B-1----:R-:W-:Y:S01]  /*4a30*/  FADD.FTZ R23, R23, 1 ;  /* 0x3f80000017177421 */ /* 0x002fe20000010000 */
[----:B--2---:R-:W-:Y:S01]  /*4a40*/  FADD.FTZ R29, R29, 1 ;  /* 0x3f8000001d1d7421 */ /* 0x004fe20000010000 */
[----:B-----5:R-:W2:Y:S05]  /*4a50*/  LDL.LU R32, [R1+0x74] ;  /* 0x0000740001207983 */ /* 0x020eaa0000300800 */
[----:B------:R-:W1:Y:S01]  /*4a60*/  MUFU.RCP R12, R12 ;  /* 0x0000000c000c7308 */ /* 0x000e620000001000 */
[----:B------:R5:W-:Y:S01]  /*4a70*/  STL [R1+0xa0], R58 ;  /* 0x0000a03a01007387 */ /* 0x000be20000100800 */
[----:B------:R-:W-:Y:S01]  /*4a80*/  FMUL.FTZ R24, R27, -1.4426950216293334961 ;  /* 0xbfb8aa3b1b187820 */ /* 0x000fe20000410000 */
[----:B0-----:R-:W-:Y:S01]  /*4a90*/  FADD.FTZ R31, R31, 1 ;  /* 0x3f8000001f1f7421 */ /* 0x001fe20000010000 */
[----:B---3--:R-:W-:Y:S01]  /*4aa0*/  FMUL.FTZ R44, R44, R8 ;  /* 0x000000082c2c7220 */ /* 0x008fe20000410000 */
[----:B------:R-:W-:-:S03]  /*4ab0*/  FMUL.FTZ R8, R61, -1.4426950216293334961 ;  /* 0xbfb8aa3b3d087820 */ /* 0x000fc60000410000 */
[----:B------:R0:W-:Y:S01]  /*4ac0*/  MUFU.RCP R52, R23 ;  /* 0x0000001700347308 */ /* 0x0001e20000001000 */
[----:B-----5:R-:W3:Y:S04]  /*4ad0*/  LDL.LU R58, [R1+0x68] ;  /* 0x00006800013a7983 */ /* 0x020ee80000300800 */
[----:B------:R5:W-:Y:S03]  /*4ae0*/  STL [R1+0xa4], R57 ;  /* 0x0000a43901007387 */ /* 0x000be60000100800 */
[----:B------:R5:W-:Y:S01]  /*4af0*/  MUFU.RCP R48, R29 ;  /* 0x0000001d00307308 */ /* 0x000be20000001000 */
[----:B0-----:R-:W-:Y:S01]  /*4b00*/  FMUL.FTZ R23, R40, -1.4426950216293334961 ;  /* 0xbfb8aa3b28177820 */ /* 0x001fe20000410000 */
[----:B----4-:R-:W-:Y:S01]  /*4b10*/  FMUL.FTZ R6, R11, R6 ;  /* 0x000000060b067220 */ /* 0x010fe20000410000 */
[----:B-1----:R-:W-:Y:S01]  /*4b20*/  FMUL.FTZ R39, R39, R12 ;  /* 0x0000000c27277220 */ /* 0x002fe20000410000 */
[----:B-----5:R-:W4:Y:S04]  /*4b30*/  LDL.LU R57, [R1+0x70] ;  /* 0x0000700001397983 */ /* 0x020f280000300800 */
[----:B------:R-:W0:Y:S01]  /*4b40*/  MUFU.RCP R45, R31 ;  /* 0x0000001f002d7308 */ /* 0x000e220000001000 */
[----:B------:R1:W-:Y:S01]  /*4b50*/  STL [R1+0xa8], R33 ;  /* 0x0000a82101007387 */ /* 0x0003e20000100800 */
[----:B------:R-:W-:Y:S01]  /*4b60*/  FADD.FTZ R11, R20, 1 ;  /* 0x3f800000140b7421 */ /* 0x000fe20000010000 */
[----:B------:R-:W-:-:S05]  /*4b70*/  FMUL.FTZ R12, R2, -1.4426950216293334961 ;  /* 0xbfb8aa3b020c7820 */ /* 0x000fca0000410000 */
[----:B------:R-:W5:Y:S01]  /*4b80*/  MUFU.EX2 R24, R24 ;  /* 0x0000001800187308 */ /* 0x000f620000000800 */
[----:B-1----:R-:W3:Y:S04]  /*4b90*/  LDL.LU R33, [R1+0x64] ;  /* 0x0000640001217983 */ /* 0x002ee80000300800 */
[----:B------:R-:W4:Y:S03]  /*4ba0*/  LDL.LU R29, [R1+0x4c] ;  /* 0x00004c00011d7983 */ /* 0x000f260000300800 */
[----:B------:R-:W1:Y:S08]  /*4bb0*/  MUFU.EX2 R23, R23 ;  /* 0x0000001700177308 */ /* 0x000e700000000800 */
[----:B------:R-:W1:Y:S01]  /*4bc0*/  MUFU.EX2 R8, R8 ;  /* 0x0000000800087308 */ /* 0x000e620000000800 */
[----:B0-----:R-:W-:-:S07]  /*4bd0*/  FMUL.FTZ R45, R22, R45 ;  /* 0x0000002d162d7220 */ /* 0x001fce0000410000 */
[----:B------:R-:W0:Y:S08]  /*4be0*/  MUFU.RCP R11, R11 ;  /* 0x0000000b000b7308 */ /* 0x000e300000001000 */
[----:B------:R-:W0:Y:S01]  /*4bf0*/  MUFU.EX2 R12, R12 ;  /* 0x0000000c000c7308 */ /* 0x000e220000000800 */
[----:B-----5:R-:W-:Y:S01]  /*4c00*/  FADD.FTZ R22, R24, 1 ;  /* 0x3f80000018167421 */ /* 0x020fe20000010000 */
[----:B------:R-:W-:Y:S01]  /*4c10*/  FMUL.FTZ R24, R13, -1.4426950216293334961 ;  /* 0xbfb8aa3b0d187820 */ /* 0x000fe20000410000 */
[----:B-1----:R-:W-:Y:S01]  /*4c20*/  FADD.FTZ R23, R23, 1 ;  /* 0x3f80000017177421 */ /* 0x002fe20000010000 */
[----:B------:R-:W-:Y:S01]  /*4c30*/  FADD.FTZ R8, R8, 1 ;  /* 0x3f80000008087421 */ /* 0x000fe20000010000 */
[----:B------:R-:W5:Y:S03]  /*4c40*/  LDL.LU R60, [R1+0x14] ;  /* 0x00001400013c7983 */ /* 0x000f660000300800 */
[----:B------:R-:W1:Y:S01]  /*4c50*/  MUFU.EX2 R24, R24 ;  /* 0x0000001800187308 */ /* 0x000e620000000800 */
[----:B0-----:R-:W-:-:S07]  /*4c60*/  FMUL.FTZ R10, R10, R11 ;  /* 0x0000000b0a0a7220 */ /* 0x001fce0000410000 */
[----:B------:R-:W0:Y:S01]  /*4c70*/  MUFU.RCP R23, R23 ;  /* 0x0000001700177308 */ /* 0x000e220000001000 */
[----:B------:R-:W-:-:S07]  /*4c80*/  FADD.FTZ R11, R12, 1 ;  /* 0x3f8000000c0b7421 */ /* 0x000fce0000010000 */
[----:B------:R-:W0:Y:S08]  /*4c90*/  MUFU.RCP R0, R0 ;  /* 0x0000000000007308 */ /* 0x000e300000001000 */
[----:B------:R-:W0:Y:S08]  /*4ca0*/  MUFU.RCP R8, R8 ;  /* 0x0000000800087308 */ /* 0x000e300000001000 */
[----:B------:R-:W0:Y:S01]  /*4cb0*/  MUFU.RCP R11, R11 ;  /* 0x0000000b000b7308 */ /* 0x000e220000001000 */
[----:B-1----:R-:W-:Y:S01]  /*4cc0*/  FADD.FTZ R24, R24, 1 ;  /* 0x3f80000018187421 */ /* 0x002fe20000010000 */
[----:B0-----:R-:W-:Y:S01]  /*4cd0*/  FMUL.FTZ R40, R40, R23 ;  /* 0x0000001728287220 */ /* 0x001fe20000410000 */
[----:B------:R-:W-:Y:S01]  /*4ce0*/  FMUL.FTZ R23, R30, -1.4426950216293334961 ;  /* 0xbfb8aa3b1e177820 */ /* 0x000fe20000410000 */
[----:B------:R-:W-:Y:S01]  /*4cf0*/  FMUL.FTZ R0, R3, R0 ;  /* 0x0000000003007220 */ /* 0x000fe20000410000 */
[----:B------:R-:W5:Y:S01]  /*4d00*/  LDL.LU R30, [R1+0x6c] ;  /* 0x00006c00011e7983 */ /* 0x000f620000300800 */
[----:B------:R-:W-:-:S03]  /*4d10*/  FMUL.FTZ R8, R61, R8 ;  /* 0x000000083d087220 */ /* 0x000fc60000410000 */
[----:B------:R-:W5:Y:S01]  /*4d20*/  LDL.LU R3, [R1+0x78] ;  /* 0x0000780001037983 */ /* 0x000f620000300800 */
[----:B------:R0:W-:Y:S01]  /*4d30*/  MUFU.RCP R61, R24 ;  /* 0x00000018003d7308 */ /* 0x0001e20000001000 */
[----:B------:R-:W-:Y:S02]  /*4d40*/  FMUL.FTZ R11, R2, R11 ;  /* 0x0000000b020b7220 */ /* 0x000fe40000410000 */
[----:B0-----:R-:W5:Y:S04]  /*4d50*/  LDL.LU R24, [R1+0x58] ;  /* 0x0000580001187983 */ /* 0x001f680000300800 */
[----:B------:R-:W5:Y:S01]  /*4d60*/  LDL.LU R2, [R1+0xac] ;  /* 0x0000ac0001027983 */ /* 0x000f620000300800 */
[----:B------:R-:W-:Y:S01]  /*4d70*/  FMUL.FTZ R52, R15, R52 ;  /* 0x000000340f347220 */ /* 0x000fe20000410000 */
[----:B------:R-:W-:Y:S01]  /*4d80*/  FMUL.FTZ R15, R5, -1.4426950216293334961 ;  /* 0xbfb8aa3b050f7820 */ /* 0x000fe20000410000 */
[----:B------:R-:W0:Y:S08]  /*4d90*/  MUFU.RCP R19, R19 ;  /* 0x0000001300137308 */ /* 0x000e300000001000 */
[----:B------:R-:W1:Y:S01]  /*4da0*/  MUFU.EX2 R15, R15 ;  /* 0x0000000f000f7308 */ /* 0x000e620000000800 */
[----:B------:R-:W-:-:S07]  /*4db0*/  FMUL.FTZ R48, R7, R48 ;  /* 0x0000003007307220 */ /* 0x000fce0000410000 */
[----:B------:R-:W1:Y:S01]  /*4dc0*/  MUFU.RCP R22, R22 ;  /* 0x0000001600167308 */ /* 0x000e620000001000 */
[----:B0-----:R-:W-:Y:S01]  /*4dd0*/  FMUL.FTZ R41, R41, R19 ;  /* 0x0000001329297220 */ /* 0x001fe20000410000 */
[----:B------:R-:W-:Y:S01]  /*4de0*/  FMUL.FTZ R19, R9, -1.4426950216293334961 ;  /* 0xbfb8aa3b09137820 */ /* 0x000fe20000410000 */
[----:B------:R-:W-:-:S05]  /*4df0*/  FMUL.FTZ R25, R14, -1.4426950216293334961 ;  /* 0xbfb8aa3b0e197820 */ /* 0x000fca0000410000 */
[----:B------:R-:W0:Y:S01]  /*4e00*/  MUFU.EX2 R19, R19 ;  /* 0x0000001300137308 */ /* 0x000e220000000800 */
[----:B-1----:R-:W-:-:S07]  /*4e10*/  FADD.FTZ R15, R15, 1 ;  /* 0x3f8000000f0f7421 */ /* 0x002fce0000010000 */
[----:B------:R-:W1:Y:S01]  /*4e20*/  MUFU.EX2 R23, R23 ;  /* 0x0000001700177308 */ /* 0x000e620000000800 */
[----:B------:R-:W-:-:S07]  /*4e30*/  FMUL.FTZ R27, R27, R22 ;  /* 0x000000161b1b7220 */ /* 0x000fce0000410000 */
[----:B------:R-:W1:Y:S08]  /*4e40*/  MUFU.EX2 R25, R25 ;  /* 0x0000001900197308 */ /* 0x000e700000000800 */
[----:B------:R-:W1:Y:S01]  /*4e50*/  MUFU.RCP R22, R15 ;  /* 0x0000000f00167308 */ /* 0x000e620000001000 */
[----:B0-----:R-:W-:Y:S01]  /*4e60*/  FADD.FTZ R19, R19, 1 ;  /* 0x3f80000013137421 */ /* 0x001fe20000010000 */
[----:B-1----:R-:W-:-:S06]  /*4e70*/  FADD.FTZ R12, R23, 1 ;  /* 0x3f800000170c7421 */ /* 0x002fcc0000010000 */
[----:B------:R-:W0:Y:S01]  /*4e80*/  MUFU.RCP R4, R4 ;  /* 0x0000000400047308 */ /* 0x000e220000001000 */
[----:B------:R-:W-:Y:S01]  /*4e90*/  FADD.FTZ R25, R25, 1 ;  /* 0x3f80000019197421 */ /* 0x000fe20000010000 */
[----:B------:R-:W-:-:S06]  /*4ea0*/  FMUL.FTZ R5, R5, R22 ;  /* 0x0000001605057220 */ /* 0x000fcc0000410000 */
[----:B------:R-:W1:Y:S08]  /*4eb0*/  MUFU.RCP R22, R19 ;  /* 0x0000001300167308 */ /* 0x000e700000001000 */
[----:B------:R-:W-:Y:S08]  /*4ec0*/  MUFU.RCP R12, R12 ;  /* 0x0000000c000c7308 */ /* 0x000ff00000001000 */
[----:B------:R1:W1:Y:S01]  /*4ed0*/  MUFU.RCP R28, R25 ;  /* 0x00000019001c7308 */ /* 0x0002620000001000 */
[----:B0-----:R-:W-:Y:S01]  /*4ee0*/  FMUL.FTZ R4, R59, R4 ;  /* 0x000000043b047220 */ /* 0x001fe20000410000 */
[----:B------:R-:W-:Y:S01]  /*4ef0*/  FMUL.FTZ R59, R17, -1.4426950216293334961 ;  /* 0xbfb8aa3b113b7820 */ /* 0x000fe20000410000 */
[----:B------:R-:W-:Y:S01]  /*4f00*/  FMUL.FTZ R31, R18, -1.4426950216293334961 ;  /* 0xbfb8aa3b121f7820 */ /* 0x000fe20000410000 */
[----:B-1----:R-:W-:-:S04]  /*4f10*/  FMUL.FTZ R9, R9, R22 ;  /* 0x0000001609097220 */ /* 0x002fc80000410000 */
[----:B------:R-:W0:Y:S01]  /*4f20*/  MUFU.EX2 R59, R59 ;  /* 0x0000003b003b7308 */ /* 0x000e220000000800 */
[----:B------:R-:W-:-:S07]  /*4f30*/  FMUL.FTZ R25, R26, -1.4426950216293334961 ;  /* 0xbfb8aa3b1a197820 */ /* 0x000fce0000410000 */
[----:B------:R-:W1:Y:S01]  /*4f40*/  MUFU.EX2 R31, R31 ;  /* 0x0000001f001f7308 */ /* 0x000e620000000800 */
[----:B------:R-:W-:-:S07]  /*4f50*/  FMUL.FTZ R14, R14, R28 ;  /* 0x0000001c0e0e7220 */ /* 0x000fce0000410000 */
[----:B------:R-:W1:Y:S01]  /*4f60*/  MUFU.EX2 R25, R25 ;  /* 0x0000001900197308 */ /* 0x000e620000000800 */
[----:B0-----:R-:W-:Y:S01]  /*4f70*/  FADD.FTZ R59, R59, 1 ;  /* 0x3f8000003b3b7421 */ /* 0x001fe20000010000 */
[----:B-1----:R-:W-:-:S06]  /*4f80*/  FADD.FTZ R31, R31, 1 ;  /* 0x3f8000001f1f7421 */ /* 0x002fcc0000010000 */
[----:B------:R-:W-:Y:S01]  /*4f90*/  MUFU.RCP R59, R59 ;  /* 0x0000003b003b7308 */ /* 0x000fe20000001000 */
[----:B------:R-:W-:-:S07]  /*4fa0*/  FADD.FTZ R25, R25, 1 ;  /* 0x3f80000019197421 */ /* 0x000fce0000010000 */
[----:B------:R-:W-:Y:S01]  /*4fb0*/  MUFU.RCP R31, R31 ;  /* 0x0000001f001f7308 */ /* 0x000fe20000001000 */
[----:B--2---:R-:W-:Y:S01]  /*4fc0*/  FMUL.FTZ R20, R32, -1.4426950216293334961 ;  /* 0xbfb8aa3b20147820 */ /* 0x004fe20000410000 */
[----:B----4-:R-:W-:-:S06]  /*4fd0*/  FMUL.FTZ R7, R29, -1.4426950216293334961 ;  /* 0xbfb8aa3b1d077820 */ /* 0x010fcc0000410000 */
[----:B------:R-:W0:Y:S02]  /*4fe0*/  MUFU.EX2 R7, R7 ;  /* 0x0000000700077308 */ /* 0x000e240000000800 */
[----:B0-----:R-:W-:-:S06]  /*4ff0*/  FADD.FTZ R7, R7, 1 ;  /* 0x3f80000007077421 */ /* 0x001fcc0000010000 */
[----:B------:R-:W0:Y:S01]  /*5000*/  MUFU.RCP R7, R7 ;  /* 0x0000000700077308 */ /* 0x000e220000001000 */
[----:B---3--:R-:W-:Y:S01]  /*5010*/  FMUL.FTZ R15, R33, -1.4426950216293334961 ;  /* 0xbfb8aa3b210f7820 */ /* 0x008fe20000410000 */
[----:B------:R-:W-:Y:S01]  /*5020*/  FMUL.FTZ R16, R57, -1.4426950216293334961 ;  /* 0xbfb8aa3b39107820 */ /* 0x000fe20000410000 */
[----:B------:R-:W-:Y:S01]  /*5030*/  FMUL.FTZ R19, R58, -1.4426950216293334961 ;  /* 0xbfb8aa3b3a137820 */ /* 0x000fe20000410000 */
[----:B-----5:R-:W-:-:S04]  /*5040*/  FMUL.FTZ R22, R60, -1.4426950216293334961 ;  /* 0xbfb8aa3b3c167820 */ /* 0x020fc80000410000 */
[----:B------:R-:W1:Y:S01]  /*5050*/  MUFU.EX2 R15, R15 ;  /* 0x0000000f000f7308 */ /* 0x000e620000000800 */
[----:B0-----:R-:W-:Y:S01]  /*5060*/  FMUL.FTZ R7, R29, R7 ;  /* 0x000000071d077220 */ /* 0x001fe20000410000 */
[----:B------:R-:W-:-:S06]  /*5070*/  FMUL.FTZ R29, R21, -1.4426950216293334961 ;  /* 0xbfb8aa3b151d7820 */ /* 0x000fcc0000410000 */
[----:B------:R-:W0:Y:S08]  /*5080*/  MUFU.EX2 R16, R16 ;  /* 0x0000001000107308 */ /* 0x000e300000000800 */
[----:B------:R-:W2:Y:S08]  /*5090*/  MUFU.EX2 R19, R19 ;  /* 0x0000001300137308 */ /* 0x000eb00000000800 */
[----:B------:R-:W3:Y:S01]  /*50a0*/  MUFU.EX2 R20, R20 ;  /* 0x0000001400147308 */ /* 0x000ee20000000800 */
[----:B------:R-:W-:-:S07]  /*50b0*/  FMUL.FTZ R23, R30, -1.4426950216293334961 ;  /* 0xbfb8aa3b1e177820 */ /* 0x000fce0000410000 */
[----:B------:R-:W4:Y:S08]  /*50c0*/  MUFU.EX2 R29, R29 ;  /* 0x0000001d001d7308 */ /* 0x000f300000000800 */
[----:B------:R-:W5:Y:S01]  /*50d0*/  MUFU.EX2 R22, R22 ;  /* 0x0000001600167308 */ /* 0x000f620000000800 */
[----:B------:R-:W-:Y:S01]  /*50e0*/  FMUL.FTZ R12, R24, R12 ;  /* 0x0000000c180c7220 */ /* 0x000fe20000410000 */
[----:B------:R-:W-:Y:S01]  /*50f0*/  FMUL.FTZ R24, R3, -1.4426950216293334961 ;  /* 0xbfb8aa3b03187820 */ /* 0x000fe20000410000 */
[----:B------:R-:W-:-:S05]  /*5100*/  FMUL.FTZ R28, R2, -1.4426950216293334961 ;  /* 0xbfb8aa3b021c7820 */ /* 0x000fca0000410000 */
[----:B------:R-:W5:Y:S08]  /*5110*/  MUFU.EX2 R23, R23 ;  /* 0x0000001700177308 */ /* 0x000f700000000800 */
[----:B------:R-:W5:Y:S01]  /*5120*/  MUFU.EX2 R24, R24 ;  /* 0x0000001800187308 */ /* 0x000f620000000800 */
[----:B-1----:R-:W-:-:S07]  /*5130*/  FADD.FTZ R15, R15, 1 ;  /* 0x3f8000000f0f7421 */ /* 0x002fce0000010000 */
[----:B------:R-:W1:Y:S01]  /*5140*/  MUFU.EX2 R28, R28 ;  /* 0x0000001c001c7308 */ /* 0x000e620000000800 */
[----:B0-----:R-:W-:Y:S01]  /*5150*/  FADD.FTZ R16, R16, 1 ;  /* 0x3f80000010107421 */ /* 0x001fe20000010000 */
[----:B--2---:R-:W-:Y:S01]  /*5160*/  FADD.FTZ R19, R19, 1 ;  /* 0x3f80000013137421 */ /* 0x004fe20000010000 */
[----:B---3--:R-:W-:Y:S01]  /*5170*/  FADD.FTZ R20, R20, 1 ;  /* 0x3f80000014147421 */ /* 0x008fe20000010000 */
[----:B----4-:R-:W-:Y:S01]  /*5180*/  FADD.FTZ R29, R29, 1 ;  /* 0x3f8000001d1d7421 */ /* 0x010fe20000010000 */
[----:B-----5:R-:W-:Y:S01]  /*5190*/  FADD.FTZ R22, R22, 1 ;  /* 0x3f80000016167421 */ /* 0x020fe20000010000 */
[----:B------:R-:W-:Y:S02]  /*51a0*/  FADD.FTZ R23, R23, 1 ;  /* 0x3f80000017177421 */ /* 0x000fe40000010000 */
[----:B------:R-:W0:Y:S01]  /*51b0*/  MUFU.RCP R15, R15 ;  /* 0x0000000f000f7308 */ /* 0x000e220000001000 */
[----:B------:R-:W-:-:S07]  /*51c0*/  FADD.FTZ R24, R24, 1 ;  /* 0x3f80000018187421 */ /* 0x000fce0000010000 */
[----:B------:R-:W2:Y:S01]  /*51d0*/  MUFU.RCP R16, R16 ;  /* 0x0000001000107308 */ /* 0x000ea20000001000 */
[----:B-1----:R-:W-:-:S07]  /*51e0*/  FADD.FTZ R28, R28, 1 ;  /* 0x3f8000001c1c7421 */ /* 0x002fce0000010000 */
[----:B------:R-:W1:Y:S08]  /*51f0*/  MUFU.RCP R19, R19 ;  /* 0x0000001300137308 */ /* 0x000e700000001000 */
[----:B------:R-:W3:Y:S08]  /*5200*/  MUFU.RCP R20, R20 ;  /* 0x0000001400147308 */ /* 0x000ef00000001000 */
[----:B------:R-:W4:Y:S08]  /*5210*/  MUFU.RCP R29, R29 ;  /* 0x0000001d001d7308 */ /* 0x000f300000001000 */
[----:B------:R-:W5:Y:S08]  /*5220*/  MUFU.RCP R22, R22 ;  /* 0x0000001600167308 */ /* 0x000f700000001000 */
[----:B------:R-:W5:Y:S01]  /*5230*/  MUFU.RCP R23, R23 ;  /* 0x0000001700177308 */ /* 0x000f620000001000 */
[----:B------:R-:W-:-:S07]  /*5240*/  FMUL.FTZ R13, R13, R61 ;  /* 0x0000003d0d0d7220 */ /* 0x000fce0000410000 */
[----:B------:R-:W5:Y:S01]  /*5250*/  MUFU.RCP R24, R24 ;  /* 0x0000001800187308 */ /* 0x000f620000001000 */
[----:B------:R-:W5:Y:S07]  /*5260*/  LDL.LU R61, [R1] ;  /* 0x00000000013d7983 */ /* 0x000f6e0000300800 */
[----:B------:R-:W5:Y:S01]  /*5270*/  MUFU.RCP R25, R25 ;  /* 0x0000001900197308 */ /* 0x000f620000001000 */
[----:B0-----:R-:W-:Y:S01]  /*5280*/  FMUL.FTZ R15, R33, R15 ;  /* 0x0000000f210f7220 */ /* 0x001fe20000410000 */
[----:B--2---:R-:W-:Y:S01]  /*5290*/  FMUL.FTZ R16, R57, R16 ;  /* 0x0000001039107220 */ /* 0x004fe20000410000 */
[----:B------:R-:W2:Y:S05]  /*52a0*/  LDL.LU R33, [R1+0xa8] ;  /* 0x0000a80001217983 */ /* 0x000eaa0000300800 */
[----:B------:R-:W0:Y:S01]  /*52b0*/  MUFU.RCP R28, R28 ;  /* 0x0000001c001c7308 */ /* 0x000e220000001000 */
[----:B------:R-:W2:Y:S01]  /*52c0*/  LDL.LU R57, [R1+0xa4] ;  /* 0x0000a40001397983 */ /* 0x000ea20000300800 */
[----:B------:R-:W-:Y:S01]  /*52d0*/  FMUL.FTZ R17, R17, R59 ;  /* 0x0000003b11117220 */ /* 0x000fe20000410000 */
[----:B------:R-:W-:Y:S01]  /*52e0*/  FMUL.FTZ R18, R18, R31 ;  /* 0x0000001f12127220 */ /* 0x000fe20000410000 */
[----:B-1----:R-:W-:Y:S01]  /*52f0*/  FMUL.FTZ R19, R58, R19 ;  /* 0x000000133a137220 */ /* 0x002fe20000410000 */
[----:B------:R-:W2:Y:S01]  /*5300*/  LDL.LU R59, [R1+0x4] ;  /* 0x00000400013b7983 */ /* 0x000ea20000300800 */
[----:B---3--:R-:W-:Y:S01]  /*5310*/  FMUL.FTZ R20, R32, R20 ;  /* 0x0000001420147220 */ /* 0x008fe20000410000 */
[----:B----4-:R-:W-:-:S02]  /*5320*/  FMUL.FTZ R21, R21, R29 ;  /* 0x0000001d15157220 */ /* 0x010fc40000410000 */
[----:B------:R-:W3:Y:S01]  /*5330*/  LDL.LU R31, [R1+0xc] ;  /* 0x00000c00011f7983 */ /* 0x000ee20000300800 */
[----:B-----5:R-:W-:-:S03]  /*5340*/  FMUL.FTZ R22, R60, R22 ;  /* 0x000000163c167220 */ /* 0x020fc60000410000 */
[----:B------:R-:W4:Y:S01]  /*5350*/  LDL.LU R58, [R1+0xa0] ;  /* 0x0000a000013a7983 */ /* 0x000f220000300800 */
[----:B------:R-:W-:-:S03]  /*5360*/  FMUL.FTZ R23, R30, R23 ;  /* 0x000000171e177220 */ /* 0x000fc60000410000 */
[----:B------:R-:W4:Y:S01]  /*5370*/  LDL.LU R32, [R1+0x9c] ;  /* 0x00009c0001207983 */ /* 0x000f220000300800 */
[----:B------:R-:W-:Y:S01]  /*5380*/  FMUL.FTZ R24, R3, R24 ;  /* 0x0000001803187220 */ /* 0x000fe20000410000 */
[----:B------:R-:W-:Y:S02]  /*5390*/  FMUL.FTZ R25, R26, R25 ;  /* 0x000000191a197220 */ /* 0x000fe40000410000 */
[----:B------:R-:W3:Y:S01]  /*53a0*/  LDL.LU R29, [R1+0x8] ;  /* 0x00000800011d7983 */ /* 0x000ee20000300800 */
[----:B0-----:R-:W-:-:S03]  /*53b0*/  FMUL.FTZ R26, R2, R28 ;  /* 0x0000001c021a7220 */ /* 0x001fc60000410000 */
[----:B------:R-:W5:Y:S04]  /*53c0*/  LDL.LU R60, [R1+0x98] ;  /* 0x00009800013c7983 */ /* 0x000f680000300800 */
[----:B------:R-:W2:Y:S04]  /*53d0*/  LDL.LU R30, [R1+0x94] ;  /* 0x00009400011e7983 */ /* 0x000ea80000300800 */
[----:B------:R-:W4:Y:S04]  /*53e0*/  LDL.LU R3, [R1+0x90] ;  /* 0x0000900001037983 */ /* 0x000f280000300800 */
[----:B------:R-:W5:Y:S04]  /*53f0*/  LDL.LU R2, [R1+0x8c] ;  /* 0x00008c0001027983 */ /* 0x000f680000300800 */
[----:B------:R-:W4:Y:S01]  /*5400*/  LDL.LU R28, [R1+0x24] ;  /* 0x00002400011c7983 */ /* 0x000f220000300800 */
[----:B------:R-:W-:-:S02]  /*5410*/  F2FP.BF16.F32.PACK_AB R34, R56, R34 ;  /* 0x000000223822723e */ /* 0x000fc400000010ff */
[----:B------:R-:W-:Y:S02]  /*5420*/  F2FP.BF16.F32.PACK_AB R35, R55, R35 ;  /* 0x000000233723723e */ /* 0x000fe400000010ff */
[----:B----4-:R-:W-:Y:S02]  /*5430*/  F2FP.BF16.F32.PACK_AB R28, R3, R28 ;  /* 0x0000001c031c723e */ /* 0x010fe400000010ff */
[----:B------:R-:W4:Y:S01]  /*5440*/  LDL.LU R3, [R1+0x88] ;  /* 0x0000880001037983 */ /* 0x000f220000300800 */
[----:B---3--:R-:W-:Y:S02]  /*5450*/  F2FP.BF16.F32.PACK_AB R29, R29, R31 ;  /* 0x0000001f1d1d723e */ /* 0x008fe400000010ff */
[----:B--2---:R-:W-:Y:S02]  /*5460*/  F2FP.BF16.F32.PACK_AB R30, R30, R59 ;  /* 0x0000003b1e1e723e */ /* 0x004fe400000010ff */
[----:B-----5:R-:W-:Y:S02]  /*5470*/  F2FP.BF16.F32.PACK_AB R31, R60, R61 ;  /* 0x0000003d3c1f723e */ /* 0x020fe400000010ff */
        /* <DEDUP_REMOVED lines=16> */
[----:B------:R-:W-:Y:S02]  /*5580*/  USHF.L.U32 UR9, UR6, 0x3, URZ ;  /* 0x0000000306097899 */ /* 0x000fe400080006ff */
[----:B------:R-:W-:Y:S02]  /*5590*/  USHF.L.U64.HI UR7, UR6, 0x3, UR7 ;  /* 0x0000000306077899 */ /* 0x000fe40008010207 */
[----:B------:R-:W-:-:S04]  /*55a0*/  UISETP.GE.U32.AND UP0, UPT, UR8, UR9, UPT ;  /* 0x000000090800728c */ /* 0x000fc8000bf06070 */
[----:B------:R-:W-:Y:S02]  /*55b0*/  UISETP.GE.AND.EX UP0, UPT, UR5, UR7, UPT, UP0 ;  /* 0x000000070500728c */ /* 0x000fe4000bf06300 */
[----:B------:R-:W-:Y:S01]  /*55c0*/  ULOP3.LUT UR4, UR4, 0x1, URZ, 0x3c, !UPT ;  /* 0x0000000104047892 */ /* 0x000fe2000f8e3cff */
[----:B----4-:R0:W-:Y:S04]  /*55d0*/  STG.E.64 desc[UR12][R2.64+0x5000], R28 ;  /* 0x0050001c02007986 */ /* 0x0101e8000c101b0c */
[----:B------:R1:W-:Y:S04]  /*55e0*/  STG.E.64 desc[UR12][R2.64+0xa000], R30 ;  /* 0x00a0001e02007986 */ /* 0x0003e8000c101b0c */
[----:B------:R2:W-:Y:S04]  /*55f0*/  STG.E.64 desc[UR12][R2.64+0xf000], R32 ;  /* 0x00f0002002007986 */ /* 0x0005e8000c101b0c */
[----:B------:R3:W-:Y:S01]  /*5600*/  STG.E.64 desc[UR12][R2.64+0x14000], R34 ;  /* 0x0140002202007986 */ /* 0x0007e2000c101b0c */
[----:B0-----:R-:W-:-:S02]  /*5610*/  F2FP.BF16.F32.PACK_AB R28, R52, R51 ;  /* 0x00000033341c723e */ /* 0x001fc400000010ff */
[----:B------:R-:W-:Y:S02]  /*5620*/  F2FP.BF16.F32.PACK_AB R29, R50, R49 ;  /* 0x00000031321d723e */ /* 0x000fe400000010ff */
[----:B-1----:R-:W-:Y:S02]  /*5630*/  F2FP.BF16.F32.PACK_AB R30, R48, R47 ;  /* 0x0000002f301e723e */ /* 0x002fe400000010ff */
[----:B------:R-:W-:Y:S02]  /*5640*/  F2FP.BF16.F32.PACK_AB R31, R46, R45 ;  /* 0x0000002d2e1f723e */ /* 0x000fe400000010ff */
[----:B--2---:R-:W-:Y:S02]  /*5650*/  F2FP.BF16.F32.PACK_AB R32, R44, R43 ;  /* 0x0000002b2c20723e */ /* 0x004fe400000010ff */
[----:B------:R-:W-:Y:S02]  /*5660*/  F2FP.BF16.F32.PACK_AB R33, R42, R41 ;  /* 0x000000292a21723e */ /* 0x000fe400000010ff */
[----:B---3--:R-:W-:-:S02]  /*5670*/  F2FP.BF16.F32.PACK_AB R34, R40, R39 ;  /* 0x000000272822723e */ /* 0x008fc400000010ff */
        /* <DEDUP_REMOVED lines=14> */
.L_x_809:
        /* <DEDUP_REMOVED lines=10> */
.L_x_1674:


//--------------------- .text._ZN13group_norm_v214gn_cuda_kernelI13__nv_bfloat16Li320ELi2ELi16ELi160ELi256ELb1ELi64ELi320ELi320ELi4ELb1ELi74ELb0ELb0ENS_16CompileConditionILi1000EEEEEvPT_PKS4_S7_S7_flPfS8_Pj --------------------------
	.section	.text._ZN13group_norm_v214gn_cuda_kernelI13__nv_bfloat16Li320ELi2ELi16ELi160ELi256ELb1ELi64ELi320ELi320ELi4ELb1ELi74ELb0ELb0ENS_16CompileConditionILi1000EEEEEvPT_PKS4_S7_S7_flPfS8_Pj,"ax",@progbits
	.align	128
        .global         _ZN13group_norm_v214gn_cuda_kernelI13__nv_bfloat16Li320ELi2ELi16ELi160ELi256ELb1ELi64ELi320ELi320ELi4ELb1ELi74ELb0ELb0ENS_16CompileConditionILi1000EEEEEvPT_PKS4_S7_S7_flPfS8_Pj
        .type           _ZN13group_norm_v214gn_cuda_kernelI13__nv_bfloat16Li320ELi2ELi16ELi160ELi256ELb1ELi64ELi320ELi320ELi4ELb1ELi74ELb0ELb0ENS_16CompileConditionILi1000EEEEEvPT_PKS4_S7_S7_flPfS8_Pj,@function
        .size           _ZN13group_norm_v214gn_cuda_kernelI13__nv_bfloat16Li320ELi2ELi16ELi160ELi256ELb1ELi64ELi320ELi320ELi4ELb1ELi74ELb0ELb0ENS_16CompileConditionILi1000EEEEEvPT_PKS4_S7_S7_flPfS8_Pj,(.L_x_1675 - _ZN13group_norm_v214gn_cuda_kernelI13__nv_bfloat16Li320ELi2ELi16ELi160ELi256ELb1ELi64ELi320ELi320ELi4ELb1ELi74ELb0ELb0ENS_16CompileConditionILi1000EEEEEvPT_PKS4_S7_S7_flPfS8_Pj)
        .other          _ZN13group_norm_v214gn_cuda_kernelI13__nv_bfloat16Li320ELi2ELi16ELi160ELi256ELb1ELi64ELi320ELi320ELi4ELb1ELi74ELb0ELb0ENS_16CompileConditionILi1000EEEEEvPT_PKS4_S7_S7_flPfS8_Pj,@"STO_CUDA_ENTRY STV_DEFAULT"
_ZN13group_norm_v214gn_cuda_kernelI13__nv_bfloat16Li320ELi2ELi16ELi160ELi256ELb1ELi64ELi320ELi320ELi4ELb1ELi74ELb0ELb0ENS_16CompileConditionILi1000EEEEEvPT_PKS4_S7_S7_flPfS8_Pj:
.text._ZN13group_norm_v214gn_cuda_kernelI13__nv_bfloat16Li320ELi2ELi16ELi160ELi256ELb1ELi64ELi320ELi320ELi4ELb1ELi74ELb0ELb0ENS_16CompileConditionILi1000EEEEEvPT_PKS4_S7_S7_flPfS8_Pj:
        /* <DEDUP_REMOVED lines=38> */
.L_x_818:
[----:B------:R-:W-:Y:S01]  /*0260*/  ULOP3.LUT UR7, UR10, 0x7, URZ, 0xc0, !UPT ;  /* 0x000000070a077892 */ /* 0x000fe2000f8ec0ff */
[----:B------:R-:W-:Y:S01]  /*0270*/  HFMA2 R91, -RZ, RZ, 0, 0 ;  /* 0x00000000ff5b7431 */ /* 0x000fe200000001ff */
[----:B------:R-:W-:Y:S01]  /*0280*/  USHF.R.U64 UR20, UR10, 0x3, UR5 ;  /* 0x000000030a147899 */ /* 0x000fe20008001205 */
[----:B------:R-:W-:Y:S01]  /*0290*/  IADD3 R0, PT, PT, R3, UR6, RZ ;  /* 0x0000000603007c10 */ /* 0x000fe2000fffe0ff */
[----:B------:R-:W-:Y:S01]  /*02a0*/  UIMAD UR12, UR7, 0x140, URZ ;  /* 0x00000140070c78a4 */ /* 0x000fe2000f8e02ff */
[----:B------:R-:W0:Y:S03]  /*02b0*/  LDCU.64 UR18, c[0x0][0x388] ;  /* 0x00007100ff1277ac */ /* 0x000e260008000a00 */
        /* <DEDUP_REMOVED lines=12> */
[----:B--2---:R-:W2:Y:S04]  /*0380*/  LDG.E.64.CONSTANT R14, desc[UR16][R12.64] ;  /* 0x000000100c0e7981 */ /* 0x004ea8000c1e9b00 */
        /* <DEDUP_REMOVED lines=263> */
[----:B------:R-:W-:Y:S02]  /*1400*/  SHF.R.U32.HI R47, RZ, 0x2, R47 ;  /* 0x00000002ff2f7819 */ /* 0x000fe4000001162f */
[C---:B------:R-:W-:Y:S02]  /*1410*/  IADD3 R44, PT, PT, R88.reuse, 0x14, RZ ;  /* 0x00000014582c7810 */ /* 0x040fe40007ffe0ff */
[----:B------:R-:W-:Y:S02]  /*1420*/  IADD3 R46, PT, PT, R88, 0x18, RZ ;  /* 0x00000018582e7810 */ /* 0x000fe40007ffe0ff */
[----:B------:R-:W-:Y:S02]  /*1430*/  SHF.R.U32.HI R49, RZ, 0x2, R44 ;  /* 0x00000002ff317819 */ /* 0x000fe4000001162c */
[----:B0-----:R-:W-:-:S02]  /*1440*/  LEA R54, R41, R54, 0x18 ;  /* 0x0000003629367211 */ /* 0x001fc400078ec0ff */
[----:B------:R-:W-:Y:S02]  /*1450*/  SHF.R.U32.HI R41, RZ, 0x2, R88 ;  /* 0x00000002ff297819 */ /* 0x000fe40000011658 */
[----:B------:R-:W-:Y:S01]  /*1460*/  SHF.R.U32.HI R51, RZ, 0x2, R46 ;  /* 0x00000002ff337819 */ /* 0x000fe2000001162e */
[--C-:B------:R-:W-:Y:S02]  /*1470*/  IMAD R50, R45, 0x28, R54.reuse ;  /* 0x000000282d327824 */ /* 0x100fe400078e0236 */
[----:B------:R-:W-:Y:S01]  /*1480*/  IMAD R40, R41, 0x28, R54 ;  /* 0x0000002829287824 */ /* 0x000fe200078e0236 */
[----:B------:R-:W-:Y:S01]  /*1490*/  SHF.R.U32.HI R41, RZ, 0x2, R42 ;  /* 0x00000002ff297819 */ /* 0x000fe2000001162a */
[--C-:B------:R-:W-:Y:S02]  /*14a0*/  IMAD R42, R43, 0x28, R54.reuse ;  /* 0x000000282b2a7824 */ /* 0x100fe400078e0236 */
[--C-:B------:R-:W-:Y:S01]  /*14b0*/  IMAD R52, R51, 0x28, R54.reuse ;  /* 0x0000002833347824 */ /* 0x100fe200078e0236 */
[----:B------:R-:W-:Y:S01]  /*14c0*/  IADD3 R40, PT, PT, R40, R55, RZ ;  /* 0x0000003728287210 */ /* 0x000fe20007ffe0ff */
[----:B------:R-:W-:Y:S01]  /*14d0*/  IMAD R48, R41, 0x28, R54 ;  /* 0x0000002829307824 */ /* 0x000fe200078e0236 */
[----:B------:R-:W-:-:S02]  /*14e0*/  IADD3 R42, PT, PT, R55, R42, RZ ;  /* 0x0000002a372a7210 */ /* 0x000fc40007ffe0ff */
[C---:B------:R-:W-:Y:S02]  /*14f0*/  IADD3 R52, PT, PT, R55.reuse, R52, RZ ;  /* 0x0000003437347210 */ /* 0x040fe40007ffe0ff */
[----:B------:R-:W0:Y:S01]  /*1500*/  LDS.64 R40, [R40] ;  /* 0x0000000028287984 */ /* 0x000e220000000a00 */
[----:B------:R-:W-:Y:S01]  /*1510*/  IADD3 R45, PT, PT, R55, R48, RZ ;  /* 0x00000030372d7210 */ /* 0x000fe20007ffe0ff */
[--C-:B------:R-:W-:Y:S01]  /*1520*/  IMAD R48, R47, 0x28, R54.reuse ;  /* 0x000000282f307824 */ /* 0x100fe200078e0236 */
[----:B------:R-:W-:Y:S01]  /*1530*/  IADD3 R47, PT, PT, R55, R50, RZ ;  /* 0x00000032372f7210 */ /* 0x000fe20007ffe0ff */
[----:B------:R-:W1:Y:S01]  /*1540*/  LDS.64 R42, [R42] ;  /* 0x000000002a2a7984 */ /* 0x000e620000000a00 */
[----:B------:R-:W-:Y:S02]  /*1550*/  IMAD R50, R49, 0x28, R54 ;  /* 0x0000002831327824 */ /* 0x000fe400078e0236 */
[C---:B------:R-:W-:Y:S01]  /*1560*/  IADD3 R48, PT, PT, R55.reuse, R48, RZ ;  /* 0x0000003037307210 */ /* 0x040fe20007ffe0ff */
[----:B------:R-:W2:Y:S02]  /*1570*/  LDS.64 R44, [R45] ;  /* 0x000000002d2c7984 */ /* 0x000ea40000000a00 */
[----:B------:R-:W-:-:S02]  /*1580*/  IADD3 R50, PT, PT, R55, R50, RZ ;  /* 0x0000003237327210 */ /* 0x000fc40007ffe0ff */
[----:B------:R-:W3:Y:S04]  /*1590*/  LDS.64 R46, [R47] ;  /* 0x000000002f2e7984 */ /* 0x000ee80000000a00 */
[----:B------:R-:W4:Y:S04]  /*15a0*/  LDS.64 R48, [R48] ;  /* 0x0000000030307984 */ /* 0x000f280000000a00 */
[----:B------:R-:W5:Y:S04]  /*15b0*/  LDS.64 R50, [R50] ;  /* 0x0000000032327984 */ /* 0x000f680000000a00 */
[----:B------:R-:W5:Y:S01]  /*15c0*/  LDS.64 R52, [R52] ;  /* 0x0000000034347984 */ /* 0x000f620000000a00 */
[----:B0-----:R-:W-:Y:S01]  /*15d0*/  FADD.FTZ R89, RZ, R40 ;  /* 0x00000028ff597221 */ /* 0x001fe20000010000 */
[----:B------:R-:W-:Y:S01]  /*15e0*/  FADD.FTZ R40, RZ, R41 ;  /* 0x00000029ff287221 */ /* 0x000fe20000010000 */
[----:B------:R-:W-:-:S02]  /*15f0*/  IADD3 R41, PT, PT, R88, 0x1c, RZ ;  /* 0x0000001c58297810 */ /* 0x000fc40007ffe0ff */
[----:B-1----:R-:W-:Y:S01]  /*1600*/  FADD.FTZ R89, R89, R42 ;  /* 0x0000002a59597221 */ /* 0x002fe20000010000 */
[----:B------:R-:W-:Y:S01]  /*1610*/  FADD.FTZ R40, R40, R43 ;  /* 0x0000002b28287221 */ /* 0x000fe20000010000 */
[----:B------:R-:W-:Y:S02]  /*1620*/  SHF.R.U32.HI R41, RZ, 0x2, R41 ;  /* 0x00000002ff297819 */ /* 0x000fe40000011629 */
[----:B--2---:R-:W-:Y:S01]  /*1630*/  FADD.FTZ R89, R89, R44 ;  /* 0x0000002c59597221 */ /* 0x004fe20000010000 */
[----:B------:R-:W-:Y:S01]  /*1640*/  FADD.FTZ R40, R40, R45 ;  /* 0x0000002d28287221 */ /* 0x000fe20000010000 */
[----:B------:R-:W-:Y:S01]  /*1650*/  IADD3 R43, PT, PT, R88, 0x20, RZ ;  /* 0x00000020582b7810 */ /* 0x000fe20007ffe0ff */
[----:B------:R-:W-:Y:S02]  /*1660*/  IMAD R42, R41, 0x28, R54 ;  /* 0x00000028292a7824 */ /* 0x000fe400078e0236 */
[----:B---3--:R-:W-:Y:S01]  /*1670*/  FADD.FTZ R89, R89, R46 ;  /* 0x0000002e59597221 */ /* 0x008fe20000010000 */
[----:B------:R-:W-:Y:S01]  /*1680*/  FADD.FTZ R40, R40, R47 ;  /* 0x0000002f28287221 */ /* 0x000fe20000010000 */
[----:B------:R-:W-:-:S02]  /*1690*/  SHF.R.U32.HI R43, RZ, 0x2, R43 ;  /* 0x00000002ff2b7819 */ /* 0x000fc4000001162b */
[----:B------:R-:W-:Y:S01]  /*16a0*/  IADD3 R41, PT, PT, R55, R42, RZ ;  /* 0x0000002a37297210 */ /* 0x000fe20007ffe0ff */
[----:B----4-:R-:W-:Y:S01]  /*16b0*/  FADD.FTZ R40, R40, R49 ;  /* 0x0000003128287221 */ /* 0x010fe20000010000 */
[----:B------:R-:W-:Y:S01]  /*16c0*/  FADD.FTZ R89, R89, R48 ;  /* 0x0000003059597221 */ /* 0x000fe20000010000 */
[----:B------:R-:W-:Y:S01]  /*16d0*/  IADD3 R45, PT, PT, R88, 0x24, RZ ;  /* 0x00000024582d7810 */ /* 0x000fe20007ffe0ff */
[----:B------:R-:W-:Y:S02]  /*16e0*/  IMAD R44, R43, 0x28, R54 ;  /* 0x000000282b2c7824 */ /* 0x000fe400078e0236 */
[----:B-----5:R-:W-:Y:S01]  /*16f0*/  FADD.FTZ R42, R40, R51 ;  /* 0x00000033282a7221 */ /* 0x020fe20000010000 */
[----:B------:R-:W-:Y:S01]  /*1700*/  FADD.FTZ R89, R89, R50 ;  /* 0x0000003259597221 */ /* 0x000fe20000010000 */
[----:B------:R-:W0:Y:S01]  /*1710*/  LDS.64 R40, [R41] ;  /* 0x0000000029287984 */ /* 0x000e220000000a00 */
[C---:B------:R-:W-:Y:S02]  /*1720*/  IADD3 R43, PT, PT, R88.reuse, 0x28, RZ ;  /* 0x00000028582b7810 */ /* 0x040fe40007ffe0ff */
[----:B------:R-:W-:Y:S01]  /*1730*/  SHF.R.U32.HI R45, RZ, 0x2, R45 ;  /* 0x00000002ff2d7819 */ /* 0x000fe2000001162d */
[----:B------:R-:W-:Y:S01]  /*1740*/  FADD.FTZ R89, R89, R52 ;  /* 0x0000003459597221 */ /* 0x000fe20000010000 */
[----:B------:R-:W-:Y:S01]  /*1750*/  IADD3 R46, PT, PT, R88, 0x2c, RZ ;  /* 0x0000002c582e7810 */ /* 0x000fe20007ffe0ff */
[----:B------:R-:W-:Y:S01]  /*1760*/  FADD.FTZ R52, R42, R53 ;  /* 0x000000352a347221 */ /* 0x000fe20000010000 */
[----:B------:R-:W-:Y:S01]  /*1770*/  SHF.R.U32.HI R43, RZ, 0x2, R43 ;  /* 0x00000002ff2b7819 */ /* 0x000fe2000001162b */
[----:B------:R-:W-:Y:S01]  /*1780*/  IMAD R42, R45, 0x28, R54 ;  /* 0x000000282d2a7824 */ /* 0x000fe200078e0236 */
[----:B------:R-:W-:-:S02]  /*1790*/  SHF.R.U32.HI R45, RZ, 0x2, R46 ;  /* 0x00000002ff2d7819 */ /* 0x000fc4000001162e */
[----:B------:R-:W-:Y:S01]  /*17a0*/  IADD3 R44, PT, PT, R55, R44, RZ ;  /* 0x0000002c372c7210 */ /* 0x000fe20007ffe0ff */
[--C-:B------:R-:W-:Y:S01]  /*17b0*/  IMAD R46, R43, 0x28, R54.reuse ;  /* 0x000000282b2e7824 */ /* 0x100fe200078e0236 */
[C---:B------:R-:W-:Y:S02]  /*17c0*/  IADD3 R47, PT, PT, R88.reuse, 0x30, RZ ;  /* 0x00000030582f7810 */ /* 0x040fe40007ffe0ff */
[----:B------:R-:W-:Y:S01]  /*17d0*/  IADD3 R48, PT, PT, R55, R42, RZ ;  /* 0x0000002a37307210 */ /* 0x000fe20007ffe0ff */
[--C-:B------:R-:W-:Y:S01]  /*17e0*/  IMAD R42, R45, 0x28, R54.reuse ;  /* 0x000000282d2a7824 */ /* 0x100fe200078e0236 */
[----:B------:R-:W1:Y:S01]  /*17f0*/  LDS.64 R50, [R44] ;  /* 0x000000002c327984 */ /* 0x000e620000000a00 */
[----:B------:R-:W-:Y:S02]  /*1800*/  SHF.R.U32.HI R47, RZ, 0x2, R47 ;  /* 0x00000002ff2f7819 */ /* 0x000fe4000001162f */
[C---:B------:R-:W-:Y:S01]  /*1810*/  IADD3 R46, PT, PT, R55.reuse, R46, RZ ;  /* 0x0000002e372e7210 */ /* 0x040fe20007ffe0ff */
[----:B------:R-:W2:Y:S01]  /*1820*/  LDS.64 R48, [R48] ;  /* 0x0000000030307984 */ /* 0x000ea20000000a00 */
[----:B------:R-:W-:Y:S01]  /*1830*/  IADD3 R45, PT, PT, R55, R42, RZ ;  /* 0x0000002a372d7210 */ /* 0x000fe20007ffe0ff */
[----:B------:R-:W-:Y:S01]  /*1840*/  IMAD R92, R47, 0x28, R54 ;  /* 0x000000282f5c7824 */ /* 0x000fe200078e0236 */
[----:B------:R-:W-:-:S02]  /*1850*/  IADD3 R42, PT, PT, R88, 0x34, RZ ;  /* 0x00000034582a7810 */ /* 0x000fc40007ffe0ff */
[----:B------:R-:W3:Y:S02]  /*1860*/  LDS.64 R46, [R46] ;  /* 0x000000002e2e7984 */ /* 0x000ee40000000a00 */
[----:B------:R-:W-:Y:S02]  /*1870*/  SHF.R.U32.HI R43, RZ, 0x2, R42 ;  /* 0x00000002ff2b7819 */ /* 0x000fe4000001162a */
[----:B------:R-:W-:Y:S01]  /*1880*/  IADD3 R42, PT, PT, R55, R92, RZ ;  /* 0x0000005c372a7210 */ /* 0x000fe20007ffe0ff */
[----:B------:R-:W4:Y:S02]  /*1890*/  LDS.64 R44, [R45] ;  /* 0x000000002d2c7984 */ /* 0x000f240000000a00 */
[----:B------:R-:W-:-:S03]  /*18a0*/  IMAD R92, R43, 0x28, R54 ;  /* 0x000000282b5c7824 */ /* 0x000fc600078e0236 */
[----:B------:R-:W5:Y:S02]  /*18b0*/  LDS.64 R42, [R42] ;  /* 0x000000002a2a7984 */ /* 0x000f640000000a00 */
[----:B------:R-:W-:Y:S01]  /*18c0*/  IADD3 R92, PT, PT, R55, R92, RZ ;  /* 0x0000005c375c7210 */ /* 0x000fe20007ffe0ff */
[----:B0-----:R-:W-:Y:S01]  /*18d0*/  FADD.FTZ R89, R89, R40 ;  /* 0x0000002859597221 */ /* 0x001fe20000010000 */
[----:B------:R-:W-:-:S03]  /*18e0*/  FADD.FTZ R52, R52, R41 ;  /* 0x0000002934347221 */ /* 0x000fc60000010000 */
[----:B------:R-:W0:Y:S01]  /*18f0*/  LDS.64 R40, [R92] ;  /* 0x000000005c287984 */ /* 0x000e220000000a00 */
[----:B-1----:R-:W-:Y:S01]  /*1900*/  FADD.FTZ R89, R89, R50 ;  /* 0x0000003259597221 */ /* 0x002fe20000010000 */
[----:B------:R-:W-:Y:S01]  /*1910*/  IADD3 R50, PT, PT, R88, 0x38, RZ ;  /* 0x0000003858327810 */ /* 0x000fe20007ffe0ff */
[----:B------:R-:W-:Y:S02]  /*1920*/  FADD.FTZ R52, R52, R51 ;  /* 0x0000003334347221 */ /* 0x000fe40000010000 */
[----:B--2---:R-:W-:Y:S01]  /*1930*/  FADD.FTZ R89, R89, R48 ;  /* 0x0000003059597221 */ /* 0x004fe20000010000 */
[----:B------:R-:W-:Y:S01]  /*1940*/  SHF.R.U32.HI R51, RZ, 0x2, R50 ;  /* 0x00000002ff337819 */ /* 0x000fe20000011632 */
[----:B------:R-:W-:Y:S02]  /*1950*/  FADD.FTZ R52, R52, R49 ;  /* 0x0000003134347221 */ /* 0x000fe40000010000 */
[----:B---3--:R-:W-:Y:S02]  /*1960*/  FADD.FTZ R89, R89, R46 ;  /* 0x0000002e59597221 */ /* 0x008fe40000010000 */
[----:B------:R-:W-:-:S02]  /*1970*/  IMAD R48, R51, 0x28, R54 ;  /* 0x0000002833307824 */ /* 0x000fc400078e0236 */
[----:B------:R-:W-:Y:S01]  /*1980*/  FADD.FTZ R52, R52, R47 ;  /* 0x0000002f34347221 */ /* 0x000fe20000010000 */
[----:B------:R-:W-:Y:S01]  /*1990*/  IADD3 R46, PT, PT, R88, 0x3c, RZ ;  /* 0x0000003c582e7810 */ /* 0x000fe20007ffe0ff */
[----:B----4-:R-:W-:Y:S01]  /*19a0*/  FADD.FTZ R89, R89, R44 ;  /* 0x0000002c59597221 */ /* 0x010fe20000010000 */
[----:B------:R-:W-:Y:S01]  /*19b0*/  IADD3 R48, PT, PT, R55, R48, RZ ;  /* 0x0000003037307210 */ /* 0x000fe20007ffe0ff */
[----:B------:R-:W-:Y:S01]  /*19c0*/  FADD.FTZ R50, R52, R45 ;  /* 0x0000002d34327221 */ /* 0x000fe20000010000 */
[----:B------:R-:W-:Y:S01]  /*19d0*/  SHF.R.U32.HI R47, RZ, 0x2, R46 ;  /* 0x00000002ff2f7819 */ /* 0x000fe2000001162e */
[----:B-----5:R-:W-:Y:S01]  /*19e0*/  FADD.FTZ R51, R89, R42 ;  /* 0x0000002a59337221 */ /* 0x020fe20000010000 */
[----:B------:R-:W-:Y:S01]  /*19f0*/  IADD3 R42, PT, PT, R88, 0x40, RZ ;  /* 0x00000040582a7810 */ /* 0x000fe20007ffe0ff */
[----:B------:R-:W1:Y:S01]  /*1a00*/  LDS.64 R44, [R48] ;  /* 0x00000000302c7984 */ /* 0x000e620000000a00 */
[----:B------:R-:W-:Y:S01]  /*1a10*/  FADD.FTZ R50, R50, R43 ;  /* 0x0000002b32327221 */ /* 0x000fe20000010000 */
[----:B------:R-:W-:-:S02]  /*1a20*/  IADD3 R46, PT, PT, R88, 0x44, RZ ;  /* 0x00000044582e7810 */ /* 0x000fc40007ffe0ff */
[----:B------:R-:W-:Y:S01]  /*1a30*/  SHF.R.U32.HI R43, RZ, 0x2, R42 ;  /* 0x00000002ff2b7819 */ /* 0x000fe2000001162a */
[----:B------:R-:W-:Y:S01]  /*1a40*/  IMAD R42, R47, 0x28, R54 ;  /* 0x000000282f2a7824 */ /* 0x000fe200078e0236 */
[----:B------:R-:W-:Y:S01]  /*1a50*/  SHF.R.U32.HI R47, RZ, 0x2, R46 ;  /* 0x00000002ff2f7819 */ /* 0x000fe2000001162e */
[----:B0-----:R-:W-:Y:S01]  /*1a60*/  FADD.FTZ R51, R51, R40 ;  /* 0x0000002833337221 */ /* 0x001fe20000010000 */
[----:B------:R-:W-:Y:S01]  /*1a70*/  IADD3 R46, PT, PT, R88, 0x48, RZ ;  /* 0x00000048582e7810 */ /* 0x000fe20007ffe0ff */
[--C-:B------:R-:W-:Y:S01]  /*1a80*/  IMAD R40, R43, 0x28, R54.reuse ;  /* 0x000000282b287824 */ /* 0x100fe200078e0236 */
[----:B------:R-:W-:Y:S01]  /*1a90*/  IADD3 R42, PT, PT, R55, R42, RZ ;  /* 0x0000002a372a7210 */ /* 0x000fe20007ffe0ff */
[----:B------:R-:W-:Y:S01]  /*1aa0*/  IMAD R52, R47, 0x28, R54 ;  /* 0x000000282f347824 */ /* 0x000fe200078e0236 */
[----:B------:R-:W-:Y:S01]  /*1ab0*/  SHF.R.U32.HI R43, RZ, 0x2, R46 ;  /* 0x00000002ff2b7819 */ /* 0x000fe2000001162e */
[----:B------:R-:W-:Y:S01]  /*1ac0*/  FADD.FTZ R50, R50, R41 ;  /* 0x0000002932327221 */ /* 0x000fe20000010000 */
[C---:B------:R-:W-:Y:S01]  /*1ad0*/  IADD3 R46, PT, PT, R55.reuse, R40, RZ ;  /* 0x00000028372e7210 */ /* 0x040fe20007ffe0ff */
[----:B------:R-:W0:Y:S01]  /*1ae0*/  LDS.64 R48, [R42] ;  /* 0x000000002a307984 */ /* 0x000e220000000a00 */
[----:B------:R-:W-:Y:S01]  /*1af0*/  IADD3 R40, PT, PT, R55, R52, RZ ;  /* 0x0000003437287210 */ /* 0x000fe20007ffe0ff */
[----:B------:R-:W-:Y:S01]  /*1b00*/  IMAD R92, R43, 0x28, R54 ;  /* 0x000000282b5c7824 */ /* 0x000fe200078e0236 */
[----:B------:R-:W-:-:S02]  /*1b10*/  IADD3 R41, PT, PT, R88, 0x4c, RZ ;  /* 0x0000004c58297810 */ /* 0x000fc40007ffe0ff */
[----:B------:R-:W2:Y:S01]  /*1b20*/  LDS.64 R46, [R46] ;  /* 0x000000002e2e7984 */ /* 0x000ea20000000a00 */
[----:B------:R-:W-:Y:S02]  /*1b30*/  IADD3 R43, PT, PT, R88, 0x50, RZ ;  /* 0x00000050582b7810 */ /* 0x000fe40007ffe0ff */
[----:B------:R-:W-:Y:S02]  /*1b40*/  SHF.R.U32.HI R53, RZ, 0x2, R41 ;  /* 0x00000002ff357819 */ /* 0x000fe40000011629 */
[----:B------:R-:W3:Y:S01]  /*1b50*/  LDS.64 R40, [R40] ;  /* 0x0000000028287984 */ /* 0x000ee20000000a00 */
[----:B------:R-:W-:Y:S02]  /*1b60*/  SHF.R.U32.HI R89, RZ, 0x2, R43 ;  /* 0x00000002ff597819 */ /* 0x000fe4000001162b */
[----:B------:R-:W-:Y:S01]  /*1b70*/  IADD3 R43, PT, PT, R55, R92, RZ ;  /* 0x0000005c372b7210 */ /* 0x000fe20007ffe0ff */
[--C-:B------:R-:W-:Y:S02]  /*1b80*/  IMAD R92, R53, 0x28, R54.reuse ;  /* 0x00000028355c7824 */ /* 0x100fe400078e0236 */
[----:B------:R-:W-:-:S03]  /*1b90*/  IMAD R52, R89, 0x28, R54 ;  /* 0x0000002859347824 */ /* 0x000fc600078e0236 */
[----:B------:R-:W4:Y:S01]  /*1ba0*/  LDS.64 R42, [R43] ;  /* 0x000000002b2a7984 */ /* 0x000f220000000a00 */
[----:B------:R-:W-:Y:S01]  /*1bb0*/  IADD3 R89, PT, PT, R55, R92, RZ ;  /* 0x0000005c37597210 */ /* 0x000fe20007ffe0ff */
[----:B-1----:R-:W-:Y:S01]  /*1bc0*/  FADD.FTZ R53, R51, R44 ;  /* 0x0000002c33357221 */ /* 0x002fe20000010000 */
[----:B------:R-:W-:Y:S01]  /*1bd0*/  FADD.FTZ R92, R50, R45 ;  /* 0x0000002d325c7221 */ /* 0x000fe20000010000 */
[----:B------:R-:W-:Y:S02]  /*1be0*/  IADD3 R50, PT, PT, R55, R52, RZ ;  /* 0x0000003437327210 */ /* 0x000fe40007ffe0ff */
[----:B------:R-:W1:Y:S01]  /*1bf0*/  LDS.64 R44, [R89] ;  /* 0x00000000592c7984 */ /* 0x000e620000000a00 */
[----:B------:R-:W-:-:S04]  /*1c00*/  IADD3 R52, PT, PT, R88, 0x54, RZ ;  /* 0x0000005458347810 */ /* 0x000fc80007ffe0ff */
[----:B------:R-:W-:Y:S01]  /*1c10*/  SHF.R.U32.HI R93, RZ, 0x2, R52 ;  /* 0x00000002ff5d7819 */ /* 0x000fe20000011634 */
[----:B------:R-:W5:Y:S01]  /*1c20*/  LDS.64 R50, [R50] ;  /* 0x0000000032327984 */ /* 0x000f620000000a00 */
[----:B0-----:R-:W-:-:S03]  /*1c30*/  FADD.FTZ R53, R53, R48 ;  /* 0x0000003035357221 */ /* 0x001fc60000010000 */
[----:B------:R-:W-:Y:S02]  /*1c40*/  IMAD R48, R93, 0x28, R54 ;  /* 0x000000285d307824 */ /* 0x000fe400078e0236 */
[----:B------:R-:W-:Y:S01]  /*1c50*/  FADD.FTZ R92, R92, R49 ;  /* 0x000000315c5c7221 */ /* 0x000fe20000010000 */
[----:B--2---:R-:W-:-:S03]  /*1c60*/  FADD.FTZ R53, R53, R46 ;  /* 0x0000002e35357221 */ /* 0x004fc60000010000 */
[----:B------:R-:W-:Y:S01]  /*1c70*/  FADD.FTZ R92, R92, R47 ;  /* 0x0000002f5c5c7221 */ /* 0x000fe20000010000 */
[----:B------:R-:W-:Y:S02]  /*1c80*/  IADD3 R48, PT, PT, R55, R48, RZ ;  /* 0x0000003037307210 */ /* 0x000fe40007ffe0ff */
[----:B------:R-:W-:Y:S01]  /*1c90*/  IADD3 R46, PT, PT, R88, 0x58, RZ ;  /* 0x00000058582e7810 */ /* 0x000fe20007ffe0ff */
[----:B---3--:R-:W-:Y:S01]  /*1ca0*/  FADD.FTZ R53, R53, R40 ;  /* 0x0000002835357221 */ /* 0x008fe20000010000 */
[----:B------:R-:W-:Y:S02]  /*1cb0*/  FADD.FTZ R92, R92, R41 ;  /* 0x000000295c5c7221 */ /* 0x000fe40000010000 */
[----:B------:R0:W2:Y:S01]  /*1cc0*/  LDS.64 R40, [R48] ;  /* 0x0000000030287984 */ /* 0x0000a20000000a00 */
[----:B------:R-:W-:Y:S01]  /*1cd0*/  SHF.R.U32.HI R47, RZ, 0x2, R46 ;  /* 0x00000002ff2f7819 */ /* 0x000fe2000001162e */
[----:B----4-:R-:W-:Y:S01]  /*1ce0*/  FADD.FTZ R53, R53, R42 ;  /* 0x0000002a35357221 */ /* 0x010fe20000010000 */
[----:B------:R-:W-:-:S03]  /*1cf0*/  FADD.FTZ R92, R92, R43 ;  /* 0x0000002b5c5c7221 */ /* 0x000fc60000010000 */
[----:B------:R-:W-:Y:S01]  /*1d00*/  IMAD R42, R47, 0x28, R54 ;  /* 0x000000282f2a7824 */ /* 0x000fe200078e0236 */
[C---:B------:R-:W-:Y:S02]  /*1d10*/  IADD3 R43, PT, PT, R88.reuse, 0x5c, RZ ;  /* 0x0000005c582b7810 */ /* 0x040fe40007ffe0ff */
[----:B------:R-:W-:Y:S02]  /*1d20*/  IADD3 R47, PT, PT, R88, 0x64, RZ ;  /* 0x00000064582f7810 */ /* 0x000fe40007ffe0ff */
[----:B------:R-:W-:Y:S02]  /*1d30*/  SHF.R.U32.HI R43, RZ, 0x2, R43 ;  /* 0x00000002ff2b7819 */ /* 0x000fe4000001162b */
[----:B------:R-:W-:Y:S01]  /*1d40*/  IADD3 R42, PT, PT, R55, R42, RZ ;  /* 0x0000002a372a7210 */ /* 0x000fe20007ffe0ff */
[----:B-1----:R-:W-:Y:S01]  /*1d50*/  FADD.FTZ R49, R53, R44 ;  /* 0x0000002c35317221 */ /* 0x002fe20000010000 */
[----:B------:R-:W-:Y:S01]  /*1d60*/  FADD.FTZ R52, R92, R45 ;  /* 0x0000002d5c347221 */ /* 0x000fe20000010000 */
[----:B------:R-:W-:Y:S01]  /*1d70*/  IMAD R44, R43, 0x28, R54 ;  /* 0x000000282b2c7824 */ /* 0x000fe200078e0236 */
[----:B------:R-:W-:-:S02]  /*1d80*/  IADD3 R45, PT, PT, R88, 0x60, RZ ;  /* 0x00000060582d7810 */ /* 0x000fc40007ffe0ff */
[----:B------:R-:W1:Y:S01]  /*1d90*/  LDS.64 R42, [R42] ;  /* 0x000000002a2a7984 */ /* 0x000e620000000a00 */
[----:B0-----:R-:W-:Y:S01]  /*1da0*/  IADD3 R48, PT, PT, R88, 0x68, RZ ;  /* 0x0000006858307810 */ /* 0x001fe20007ffe0ff */
[----:B-----5:R-:W-:Y:S01]  /*1db0*/  FADD.FTZ R49, R49, R50 ;  /* 0x0000003231317221 */ /* 0x020fe20000010000 */
[----:B------:R-:W-:Y:S01]  /*1dc0*/  SHF.R.U32.HI R45, RZ, 0x2, R45 ;  /* 0x00000002ff2d7819 */ /* 0x000fe2000001162d */
[----:B------:R-:W-:Y:S01]  /*1dd0*/  FADD.FTZ R52, R52, R51 ;  /* 0x0000003334347221 */ /* 0x000fe20000010000 */
[----:B------:R-:W-:Y:S02]  /*1de0*/  IADD3 R44, PT, PT, R55, R44, RZ ;  /* 0x0000002c372c7210 */ /* 0x000fe40007ffe0ff */
[----:B------:R-:W-:Y:S01]  /*1df0*/  SHF.R.U32.HI R47, RZ, 0x2, R47 ;  /* 0x00000002ff2f7819 */ /* 0x000fe2000001162f */
[----:B------:R-:W-:Y:S01]  /*1e00*/  IMAD R46, R45, 0x28, R54 ;  /* 0x000000282d2e7824 */ /* 0x000fe200078e0236 */
[----:B------:R-:W-:Y:S02]  /*1e10*/  SHF.R.U32.HI R51, RZ, 0x2, R48 ;  /* 0x00000002ff337819 */ /* 0x000fe40000011630 */
[----:B------:R-:W0:Y:S01]  /*1e20*/  LDS.64 R44, [R44] ;  /* 0x000000002c2c7984 */ /* 0x000e220000000a00 */
[--C-:B------:R-:W-:Y:S01]  /*1e30*/  IMAD R48, R47, 0x28, R54.reuse ;  /* 0x000000282f307824 */ /* 0x100fe200078e0236 */
[----:B------:R-:W-:Y:S01]  /*1e40*/  IADD3 R46, PT, PT, R55, R46, RZ ;  /* 0x0000002e372e7210 */ /* 0x000fe20007ffe0ff */
[----:B------:R-:W-:-:S03]  /*1e50*/  IMAD R50, R51, 0x28, R54 ;  /* 0x0000002833327824 */ /* 0x000fc600078e0236 */
[----:B------:R-:W-:Y:S01]  /*1e60*/  IADD3 R48, PT, PT, R55, R48, RZ ;  /* 0x0000003037307210 */ /* 0x000fe20007ffe0ff */
[----:B--2---:R-:W-:Y:S01]  /*1e70*/  FADD.FTZ R53, R49, R40 ;  /* 0x0000002831357221 */ /* 0x004fe20000010000 */
[----:B------:R-:W-:Y:S01]  /*1e80*/  IADD3 R40, PT, PT, R88, 0x6c, RZ ;  /* 0x0000006c58287810 */ /* 0x000fe20007ffe0ff */
[----:B------:R-:W2:Y:S01]  /*1e90*/  LDS.64 R46, [R46] ;  /* 0x000000002e2e7984 */ /* 0x000ea20000000a00 */
[----:B------:R-:W-:Y:S01]  /*1ea0*/  IADD3 R50, PT, PT, R55, R50, RZ ;  /* 0x0000003237327210 */ /* 0x000fe20007ffe0ff */
[----:B------:R-:W-:Y:S01]  /*1eb0*/  FADD.FTZ R52, R52, R41 ;  /* 0x0000002934347221 */ /* 0x000fe20000010000 */
[----:B------:R-:W-:Y:S01]  /*1ec0*/  SHF.R.U32.HI R89, RZ, 0x2, R40 ;  /* 0x00000002ff597819 */ /* 0x000fe20000011628 */
[----:B------:R-:W3:Y:S01]  /*1ed0*/  LDS.64 R48, [R48] ;  /* 0x0000000030307984 */ /* 0x000ee20000000a00 */
[----:B------:R-:W-:-:S03]  /*1ee0*/  IADD3 R40, PT, PT, R88, 0x70, RZ ;  /* 0x0000007058287810 */ /* 0x000fc60007ffe0ff */
[----:B------:R-:W4:Y:S01]  /*1ef0*/  LDS.64 R50, [R50] ;  /* 0x0000000032327984 */ /* 0x000f220000000a00 */
[----:B------:R-:W-:Y:S01]  /*1f00*/  SHF.R.U32.HI R93, RZ, 0x2, R40 ;  /* 0x00000002ff5d7819 */ /* 0x000fe20000011628 */
[----:B------:R-:W-:Y:S01]  /*1f10*/  IMAD R40, R89, 0x28, R54 ;  /* 0x0000002859287824 */ /* 0x000fe200078e0236 */
[----:B------:R-:W-:-:S03]  /*1f20*/  IADD3 R89, PT, PT, R88, 0x98, RZ ;  /* 0x0000009858597810 */ /* 0x000fc60007ffe0ff */
[----:B------:R-:W-:Y:S01]  /*1f30*/  IMAD R92, R93, 0x28, R54 ;  /* 0x000000285d5c7824 */ /* 0x000fe200078e0236 */
[----:B------:R-:W-:Y:S02]  /*1f40*/  IADD3 R40, PT, PT, R55, R40, RZ ;  /* 0x0000002837287210 */ /* 0x000fe40007ffe0ff */
[----:B------:R-:W-:Y:S01]  /*1f50*/  SHF.R.U32.HI R89, RZ, 0x2, R89 ;  /* 0x00000002ff597819 */ /* 0x000fe20000011659 */
[----:B-1----:R-:W-:Y:S01]  /*1f60*/  FADD.FTZ R53, R53, R42 ;  /* 0x0000002a35357221 */ /* 0x002fe20000010000 */
[----:B------:R-:W-:Y:S02]  /*1f70*/  IADD3 R42, PT, PT, R55, R92, RZ ;  /* 0x0000005c372a7210 */ /* 0x000fe40007ffe0ff */
[----:B------:R-:W1:Y:S01]  /*1f80*/  LDS.64 R40, [R40] ;  /* 0x0000000028287984 */ /* 0x000e620000000a00 */
[----:B------:R-:W-:Y:S01]  /*1f90*/  FADD.FTZ R52, R52, R43 ;  /* 0x0000002b34347221 */ /* 0x000fe20000010000 */
[C---:B------:R-:W-:Y:S02]  /*1fa0*/  IADD3 R92, PT, PT, R88.reuse, 0x8c, RZ ;  /* 0x0000008c585c7810 */ /* 0x040fe40007ffe0ff */
[----:B------:R-:W5:Y:S02]  /*1fb0*/  LDS.64 R42, [R42] ;  /* 0x000000002a2a7984 */ /* 0x000f640000000a00 */
[----:B------:R-:W-:Y:S01]  /*1fc0*/  SHF.R.U32.HI R92, RZ, 0x2, R92 ;  /* 0x00000002ff5c7819 */ /* 0x000fe2000001165c */
[----:B0-----:R-:W-:Y:S01]  /*1fd0*/  FADD.FTZ R53, R53, R44 ;  /* 0x0000002c35357221 */ /* 0x001fe20000010000 */
[----:B------:R-:W-:Y:S01]  /*1fe0*/  IADD3 R44, PT, PT, R88, 0x74, RZ ;  /* 0x00000074582c7810 */ /* 0x000fe20007ffe0ff */
[----:B------:R-:W-:-:S02]  /*1ff0*/  FADD.FTZ R52, R52, R45 ;  /* 0x0000002d34347221 */ /* 0x000fc40000010000 */
[----:B------:R-:W-:Y:S01]  /*2000*/  IMAD R92, R92, 0x28, R54 ;  /* 0x000000285c5c7824 */ /* 0x000fe200078e0236 */
[----:B------:R-:W-:-:S04]  /*2010*/  SHF.R.U32.HI R45, RZ, 0x2, R44 ;  /* 0x00000002ff2d7819 */ /* 0x000fc8000001162c */
[----:B------:R-:W-:Y:S01]  /*2020*/  IADD3 R92, PT, PT, R55, R92, RZ ;  /* 0x0000005c375c7210 */ /* 0x000fe20007ffe0ff */
[----:B--2---:R-:W-:Y:S01]  /*2030*/  FADD.FTZ R53, R53, R46 ;  /* 0x0000002e35357221 */ /* 0x004fe20000010000 */
[----:B------:R-:W-:Y:S01]  /*2040*/  IADD3 R46, PT, PT, R88, 0x78, RZ ;  /* 0x00000078582e7810 */ /* 0x000fe20007ffe0ff */
[----:B------:R-:W-:Y:S02]  /*2050*/  IMAD R44, R45, 0x28, R54 ;  /* 0x000000282d2c7824 */ /* 0x000fe400078e0236 */
[----:B------:R-:W-:Y:S01]  /*2060*/  FADD.FTZ R52, R52, R47 ;  /* 0x0000002f34347221 */ /* 0x000fe20000010000 */
[----:B---3--:R-:W-:Y:S01]  /*2070*/  FADD.FTZ R47, R53, R48 ;  /* 0x00000030352f7221 */ /* 0x008fe20000010000 */
[----:B------:R-:W-:Y:S02]  /*2080*/  SHF.R.U32.HI R45, RZ, 0x2, R46 ;  /* 0x00000002ff2d7819 */ /* 0x000fe4000001162e */
[----:B------:R-:W-:Y:S01]  /*2090*/  IADD3 R46, PT, PT, R88, 0x7c, RZ ;  /* 0x0000007c582e7810 */ /* 0x000fe20007ffe0ff */
[----:B------:R-:W-:Y:S01]  /*20a0*/  FADD.FTZ R52, R52, R49 ;  /* 0x0000003134347221 */ /* 0x000fe20000010000 */
[----:B------:R-:W-:Y:S01]  /*20b0*/  IADD3 R44, PT, PT, R55, R44, RZ ;  /* 0x0000002c372c7210 */ /* 0x000fe20007ffe0ff */
[----:B----4-:R-:W-:Y:S01]  /*20c0*/  FADD.FTZ R47, R47, R50 ;  /* 0x000000322f2f7221 */ /* 0x010fe20000010000 */
[----:B------:R-:W-:Y:S01]  /*20d0*/  SHF.R.U32.HI R49, RZ, 0x2, R46 ;  /* 0x00000002ff317819 */ /* 0x000fe2000001162e */
[----:B------:R-:W-:-:S02]  /*20e0*/  IMAD R46, R45, 0x28, R54 ;  /* 0x000000282d2e7824 */ /* 0x000fc400078e0236 */
[----:B------:R-:W-:Y:S01]  /*20f0*/  FADD.FTZ R52, R52, R51 ;  /* 0x0000003334347221 */ /* 0x000fe20000010000 */
[C---:B------:R-:W-:Y:S01]  /*2100*/  IADD3 R50, PT, PT, R88.reuse, 0x94, RZ ;  /* 0x0000009458327810 */ /* 0x040fe20007ffe0ff */
[----:B------:R-:W0:Y:S01]  /*2110*/  LDS.64 R44, [R44] ;  /* 0x000000002c2c7984 */ /* 0x000e220000000a00 */
[----:B------:R-:W-:Y:S01]  /*2120*/  IMAD R48, R49, 0x28, R54 ;  /* 0x0000002831307824 */ /* 0x000fe200078e0236 */
[----:B------:R-:W-:Y:S02]  /*2130*/  IADD3 R93, PT, PT, R55, R46, RZ ;  /* 0x0000002e375d7210 */ /* 0x000fe40007ffe0ff */
[----:B------:R-:W-:Y:S01]  /*2140*/  IADD3 R49, PT, PT, R88, 0x88, RZ ;  /* 0x0000008858317810 */ /* 0x000fe20007ffe0ff */
[----:B-1----:R-:W-:Y:S01]  /*2150*/  FADD.FTZ R47, R47, R40 ;  /* 0x000000282f2f7221 */ /* 0x002fe20000010000 */
[----:B------:R-:W-:Y:S01]  /*2160*/  FADD.FTZ R52, R52, R41 ;  /* 0x0000002934347221 */ /* 0x000fe20000010000 */
[----:B------:R-:W-:Y:S01]  /*2170*/  IADD3 R46, PT, PT, R55, R48, RZ ;  /* 0x00000030372e7210 */ /* 0x000fe20007ffe0ff */
[----:B------:R1:W2:Y:S01]  /*2180*/  LDS.64 R40, [R93] ;  /* 0x000000005d287984 */ /* 0x0002a20000000a00 */
[C---:B------:R-:W-:Y:S01]  /*2190*/  IADD3 R48, PT, PT, R88.reuse, 0x90, RZ ;  /* 0x0000009058307810 */ /* 0x040fe20007ffe0ff */
[----:B-----5:R-:W-:Y:S01]  /*21a0*/  FADD.FTZ R53, R47, R42 ;  /* 0x0000002a2f357221 */ /* 0x020fe20000010000 */
[----:B------:R-:W-:Y:S01]  /*21b0*/  IADD3 R42, PT, PT, R88, 0x80, RZ ;  /* 0x00000080582a7810 */ /* 0x000fe20007ffe0ff */
[----:B------:R-:W-:Y:S01]  /*21c0*/  FADD.FTZ R51, R52, R43 ;  /* 0x0000002b34337221 */ /* 0x000fe20000010000 */
[----:B------:R-:W3:Y:S01]  /*21d0*/  LDS.64 R46, [R46] ;  /* 0x000000002e2e7984 */ /* 0x000ee20000000a00 */
[----:B------:R-:W-:-:S02]  /*21e0*/  IADD3 R52, PT, PT, R88, 0x84, RZ ;  /* 0x0000008458347810 */ /* 0x000fc40007ffe0ff */
[----:B------:R-:W-:Y:S02]  /*21f0*/  IADD3 R43, PT, PT, R88, 0x9c, RZ ;  /* 0x0000009c582b7810 */ /* 0x000fe40007ffe0ff */
[----:B-1----:R-:W-:Y:S02]  /*2200*/  SHF.R.U32.HI R93, RZ, 0x2, R42 ;  /* 0x00000002ff5d7819 */ /* 0x002fe4000001162a */
[----:B------:R-:W-:Y:S01]  /*2210*/  SHF.R.U32.HI R42, RZ, 0x2, R52 ;  /* 0x00000002ff2a7819 */ /* 0x000fe20000011634 */
[--C-:B------:R-:W-:Y:S01]  /*2220*/  IMAD R52, R89, 0x28, R54.reuse ;  /* 0x0000002859347824 */ /* 0x100fe200078e0236 */
[----:B------:R-:W-:Y:S01]  /*2230*/  SHF.R.U32.HI R49, RZ, 0x2, R49 ;  /* 0x00000002ff317819 */ /* 0x000fe20000011631 */
[----:B------:R-:W-:Y:S01]  /*2240*/  IMAD R93, R93, 0x28, R54 ;  /* 0x000000285d5d7824 */ /* 0x000fe200078e0236 */
        /* <DEDUP_REMOVED lines=11> */
[C---:B------:R-:W-:Y:S02]  /*2300*/  IADD3 R50, PT, PT, R55.reuse, R50, RZ ;  /* 0x0000003237327210 */ /* 0x040fe40007ffe0ff */
[----:B------:R-:W-:Y:S01]  /*2310*/  IADD3 R52, PT, PT, R55, R52, RZ ;  /* 0x0000003437347210 */ /* 0x000fe20007ffe0ff */
[----:B0-----:R-:W-:Y:S01]  /*2320*/  FADD.FTZ R43, R53, R44 ;  /* 0x0000002c352b7221 */ /* 0x001fe20000010000 */
[----:B------:R-:W-:Y:S01]  /*2330*/  FADD.FTZ R88, R51, R45 ;  /* 0x0000002d33587221 */ /* 0x000fe20000010000 */
[C---:B------:R-:W-:Y:S01]  /*2340*/  IADD3 R44, PT, PT, R55.reuse, R49, RZ ;  /* 0x00000031372c7210 */ /* 0x040fe20007ffe0ff */
[----:B------:R-:W-:Y:S01]  /*2350*/  LDS.64 R50, [R50] ;  /* 0x0000000032327984 */ /* 0x000fe20000000a00 */
[----:B------:R-:W-:-:S03]  /*2360*/  IADD3 R55, PT, PT, R55, R54, RZ ;  /* 0x0000003637377210 */ /* 0x000fc60007ffe0ff */
[----:B------:R-:W-:Y:S01]  /*2370*/  LDS.64 R48, [R48] ;  /* 0x0000000030307984 */ /* 0x000fe20000000a00 */
[----:B--2---:R-:W-:Y:S01]  /*2380*/  FADD.FTZ R43, R43, R40 ;  /* 0x000000282b2b7221 */ /* 0x004fe20000010000 */
[----:B------:R-:W-:Y:S02]  /*2390*/  FADD.FTZ R88, R88, R41 ;  /* 0x0000002958587221 */ /* 0x000fe40000010000 */
[----:B------:R-:W-:Y:S01]  /*23a0*/  LDS.64 R44, [R44] ;  /* 0x000000002c2c7984 */ /* 0x000fe20000000a00 */
[----:B---3--:R-:W-:-:S03]  /*23b0*/  FADD.FTZ R89, R43, R46 ;  /* 0x0000002e2b597221 */ /* 0x008fc60000010000 */
[----:B------:R-:W0:Y:S01]  /*23c0*/  LDS.64 R40, [R93] ;  /* 0x000000005d287984 */ /* 0x000e220000000a00 */
[----:B------:R-:W-:-:S03]  /*23d0*/  FADD.FTZ R88, R88, R47 ;  /* 0x0000002f58587221 */ /* 0x000fc60000010000 */
[----:B------:R-:W1:Y:S04]  /*23e0*/  LDS.64 R42, [R42] ;  /* 0x000000002a2a7984 */ /* 0x000e680000000a00 */
[----:B------:R-:W2:Y:S04]  /*23f0*/  LDS.64 R46, [R92] ;  /* 0x000000005c2e7984 */ /* 0x000ea80000000a00 */
[----:B------:R-:W3:Y:S04]  /*2400*/  LDS.64 R52, [R52] ;  /* 0x0000000034347984 */ /* 0x000ee80000000a00 */
        /* <DEDUP_REMOVED lines=13> */
[----:B---3--:R-:W-:Y:S01]  /*24e0*/  FADD.FTZ R89, R89, R52 ;  /* 0x0000003459597221 */ /* 0x008fe20000010000 */
[----:B------:R-:W-:-:S03]  /*24f0*/  FADD.FTZ R88, R88, R53 ;  /* 0x0000003558587221 */ /* 0x000fc60000010000 */
[----:B----4-:R-:W-:Y:S01]  /*2500*/  FADD.FTZ R54, R89, R54 ;  /* 0x0000003659367221 */ /* 0x010fe20000010000 */
[----:B------:R-:W-:-:S07]  /*2510*/  FADD.FTZ R55, R88, R55 ;  /* 0x0000003758377221 */ /* 0x000fce0000010000 */
.L_x_811:
[----:B------:R-:W-:Y:S05]  /*2520*/  BSYNC.RECONVERGENT B0 ;  /* 0x0000000000007941 */ /* 0x000fea0003800200 */
.L_x_810:
        /* <DEDUP_REMOVED lines=23> */
.L_x_813:
[----:B------:R-:W-:Y:S05]  /*26a0*/  BSYNC.RECONVERGENT B0 ;  /* 0x0000000000007941 */ /* 0x000fea0003800200 */
.L_x_812:
        /* <DEDUP_REMOVED lines=23> */
.L_x_815:
[----:B------:R-:W2:Y:S04]  /*2820*/  LD.E.STRONG.GPU R42, desc[UR16][R40.64] ;  /* 0x00000010282a7980 */ /* 0x000ea8000c10f900 */
[----:B--2---:R-:W-:Y:S01]  /*2830*/  CCTL.IVALL ;  /* 0x00000000ff00798f */ /* 0x004fe20002000000 */
[----:B------:R-:W-:Y:S05]  /*2840*/  YIELD ;  /* 0x0000000000007946 */ /* 0x000fea0003800000 */
[----:B-----5:R-:W-:-:S04]  /*2850*/  LOP3.LUT R42, R42, R43, RZ, 0x3c, !PT ;  /* 0x0000002b2a2a7212 */ /* 0x020fc800078e3cff */
[----:B------:R-:W-:-:S13]  /*2860*/  ISETP.GT.AND P3, PT, R42, -0x1, PT ;  /* 0xffffffff2a00780c */ /* 0x000fda0003f64270 */
[----:B------:R-:W-:Y:S05]  /*2870*/  @P3 BRA `(.L_x_815) ;  /* 0xfffffffc00e83947 */ /* 0x000fea000383ffff */
.L_x_814:
        /* <DEDUP_REMOVED lines=23> */
[----:B------:R-:W-:Y:S01]  /*29f0*/  @!P2 FMUL.FTZ R44, R44, 2.4414062863797880709e-05 ;  /* 0x37cccccd2c2ca820 */ /* 0x000fe20000410000 */
[----:B--2---:R-:W-:-:S03]  /*2a00*/  FADD.FTZ R50, R49, R50 ;  /* 0x0000003231327221 */ /* 0x004fc60000010000 */
[----:B------:R-:W-:Y:S01]  /*2a10*/  @!P2 FMUL.FTZ R45, R44, R44 ;  /* 0x0000002c2c2da220 */ /* 0x000fe20000410000 */
[----:B0-----:R-:W-:-:S03]  /*2a20*/  @!P2 LEA R46, R52, R47, 0x18 ;  /* 0x0000002f342ea211 */ /* 0x001fc600078ec0ff */
[----:B------:R-:W-:Y:S01]  /*2a30*/  @!P2 FFMA.FTZ R45, R50, 2.4414062863797880709e-05, -R45 ;  /* 0x37cccccd322da823 */ /* 0x000fe2000001082d */
        /* <DEDUP_REMOVED lines=22> */
.L_x_817:
[----:B------:R-:W-:Y:S05]  /*2ba0*/  BSYNC.RECONVERGENT B0 ;  /* 0x0000000000007941 */ /* 0x000fea0003800200 */
.L_x_816:
[----:B------:R-:W2:Y:S01]  /*2bb0*/  S2UR UR8, SR_CgaCtaId ;  /* 0x00000000000879c3 */ /* 0x000ea20000008800 */
[----:B------:R-:W-:Y:S01]  /*2bc0*/  UMOV UR7, 0x400 ;  /* 0x0000040000077882 */ /* 0x000fe20000000000 */
[----:B------:R-:W-:Y:S01]  /*2bd0*/  IMAD.HI.U32 R90, R90, -0x33333333, RZ ;  /* 0xcccccccd5a5a7827 */ /* 0x000fe200078e00ff */
[----:B------:R-:W-:Y:S01]  /*2be0*/  UIADD3 UR7, UPT, UPT, UR7, 0xc80, URZ ;  /* 0x00000c8007077890 */ /* 0x000fe2000fffe0ff */
[----:B-----5:R-:W-:Y:S01]  /*2bf0*/  PRMT R55, R40, 0x7632, R55 ;  /* 0x0000763228377816 */ /* 0x020fe20000000037 */
[----:B------:R-:W3:Y:S02]  /*2c00*/  LDCU.64 UR12, c[0x0][0x380] ;  /* 0x00007000ff0c77ac */ /* 0x000ee40008000a00 */
[----:B------:R-:W-:Y:S01]  /*2c10*/  LEA.HI R90, R90, -UR14, RZ, 0x19 ;  /* 0x8000000e5a5a7c11 */ /* 0x000fe2000f8fc8ff */
[----:B------:R-:W-:Y:S02]  /*2c20*/  UISETP.GE.U32.AND UP0, UPT, UR10, UR15, UPT ;  /* 0x0000000f0a00728c */ /* 0x000fe4000bf06070 */
[----:B------:R-:W-:-:S02]  /*2c30*/  ULOP3.LUT UR4, UR4, 0x1, URZ, 0x3c, !UPT ;  /* 0x0000000104047892 */ /* 0x000fc4000f8e3cff */
[----:B------:R-:W-:Y:S02]  /*2c40*/  UISETP.GE.AND.EX UP0, UPT, UR5, UR11, UPT, UP0 ;  /* 0x0000000b0500728c */ /* 0x000fe4000bf06300 */
[----:B--2---:R-:W-:-:S06]  /*2c50*/  ULEA UR7, UR8, UR7, 0x18 ;  /* 0x0000000708077291 */ /* 0x004fcc000f8ec0ff */
        /* <DEDUP_REMOVED lines=71> */
[C---:B------:R-:W-:Y:S01]  /*30d0*/  SHF.L.U32 R86, R42.reuse, 0x10, RZ ;  /* 0x000000102a567819 */ /* 0x040fe200000006ff */
        /* <DEDUP_REMOVED lines=33> */
[----:B------:R-:W-:Y:S01]  /*32f0*/  FMUL.FTZ R29, R45, R29 ;  /* 0x0000001d2d1d7220 */ /* 0x000fe20000410000 */
[----:B------:R-:W-:Y:S01]  /*3300*/  SHF.L.U32 R86, R69, 0x10, RZ ;  /* 0x0000001045567819 */ /* 0x000fe200000006ff */
        /* <DEDUP_REMOVED lines=23> */
[--C-:B------:R-:W-:Y:S01]  /*3480*/  FFMA.FTZ R68, R9, R73, R86.reuse ;  /* 0x0000004909447223 */ /* 0x100fe20000010056 */
[C-C-:B------:R-:W-:Y:S01]  /*3490*/  FFMA.FTZ R25, R73.reuse, R77, R86.reuse ;  /* 0x0000004d49197223 */ /* 0x140fe20000010056 */
[C-C-:B------:R-:W-:Y:S01]  /*34a0*/  FFMA.FTZ R21, R73.reuse, R79, R86.reuse ;  /* 0x0000004f49157223 */ /* 0x140fe20000010056 */
[C-C-:B------:R-:W-:Y:S01]  /*34b0*/  FFMA.FTZ R17, R73.reuse, R81, R86.reuse ;  /* 0x0000005149117223 */ /* 0x140fe20000010056 */
[C-C-:B------:R-:W-:Y:S01]  /*34c0*/  FFMA.FTZ R65, R73.reuse, R83, R86.reuse ;  /* 0x0000005349417223 */ /* 0x140fe20000010056 */
[C-C-:B------:R-:W-:Y:S01]  /*34d0*/  FFMA.FTZ R69, R73.reuse, R85, R86.reuse ;  /* 0x0000005549457223 */ /* 0x140fe20000010056 */
[C-C-:B------:R-:W-:Y:S01]  /*34e0*/  FFMA.FTZ R64, R73.reuse, R87, R86.reuse ;  /* 0x0000005749407223 */ /* 0x140fe20000010056 */
[----:B------:R-:W-:Y:S01]  /*34f0*/  FFMA.FTZ R13, R73, R89, R86 ;  /* 0x00000059490d7223 */ /* 0x000fe20000010056 */
[----:B------:R-:W-:Y:S01]  /*3500*/  PRMT R73, R41, 0x7632, R73 ;  /* 0x0000763229497816 */ /* 0x000fe20000000049 */
[----:B------:R-:W-:Y:S01]  /*3510*/  FMUL.FTZ R50, R45, R50 ;  /* 0x000000322d327220 */ /* 0x000fe20000410000 */
[----:B------:R-:W-:Y:S01]  /*3520*/  SHF.L.U32 R41, R41, 0x10, RZ ;  /* 0x0000001029297819 */ /* 0x000fe200000006ff */
[----:B------:R-:W-:Y:S01]  /*3530*/  FMUL.FTZ R9, R12, -1.4426950216293334961 ;  /* 0xbfb8aa3b0c097820 */ /* 0x000fe20000410000 */
[----:B------:R-:W-:Y:S01]  /*3540*/  SHF.L.U32 R72, R43, 0x10, RZ ;  /* 0x000000102b487819 */ /* 0x000fe200000006ff */
[----:B------:R-:W-:Y:S01]  /*3550*/  FMUL.FTZ R80, R13, -1.4426950216293334961 ;  /* 0xbfb8aa3b0d507820 */ /* 0x000fe20000410000 */
[----:B------:R-:W-:Y:S01]  /*3560*/  FMUL.FTZ R77, R45, R10 ;  /* 0x0000000a2d4d7220 */ /* 0x000fe20000410000 */
[----:B------:R-:W-:Y:S01]  /*3570*/  PRMT R76, R43, 0x7632, R76 ;  /* 0x000076322b4c7816 */ /* 0x000fe2000000004c */
[----:B------:R-:W-:Y:S01]  /*3580*/  FMUL.FTZ R79, R45, R44 ;  /* 0x0000002c2d4f7220 */ /* 0x000fe20000410000 */
[--C-:B------:R-:W-:Y:S01]  /*3590*/  FFMA.FTZ R50, R41, R50, R72.reuse ;  /* 0x0000003229327223 */ /* 0x100fe20000010048 */
[----:B------:R-:W0:Y:S01]  /*35a0*/  MUFU.EX2 R9, R9 ;  /* 0x0000000900097308 */ /* 0x000e220000000800 */
[----:B------:R-:W-:Y:S01]  /*35b0*/  SHF.L.U32 R73, R73, 0x10, RZ ;  /* 0x0000001049497819 */ /* 0x000fe200000006ff */
[----:B------:R-:W-:Y:S01]  /*35c0*/  FFMA.FTZ R77, R77, R41, R72 ;  /* 0x000000294d4d7223 */ /* 0x000fe20000010048 */
[----:B------:R-:W-:Y:S01]  /*35d0*/  FMUL.FTZ R10, R50, -1.4426950216293334961 ;  /* 0xbfb8aa3b320a7820 */ /* 0x000fe20000410000 */
[----:B------:R-:W-:Y:S01]  /*35e0*/  SHF.L.U32 R76, R76, 0x10, RZ ;  /* 0x000000104c4c7819 */ /* 0x000fe200000006ff */
[C---:B------:R-:W-:Y:S01]  /*35f0*/  FMUL.FTZ R44, R45.reuse, R14 ;  /* 0x0000000e2d2c7220 */ /* 0x040fe20000410000 */
[----:B------:R-:W-:Y:S01]  /*3600*/  FMUL.FTZ R85, R45, R30 ;  /* 0x0000001e2d557220 */ /* 0x000fe20000410000 */
[----:B------:R-:W-:Y:S01]  /*3610*/  FMUL.FTZ R30, R77, -1.4426950216293334961 ;  /* 0xbfb8aa3b4d1e7820 */ /* 0x000fe20000410000 */
[----:B------:R-:W1:Y:S01]  /*3620*/  MUFU.EX2 R43, R80 ;  /* 0x00000050002b7308 */ /* 0x000e620000000800 */
[----:B------:R-:W-:Y:S01]  /*3630*/  FFMA.FTZ R14, R73, R79, R76 ;  /* 0x0000004f490e7223 */ /* 0x000fe2000001004c */
[C---:B------:R-:W-:Y:S01]  /*3640*/  FMUL.FTZ R79, R45.reuse, R18 ;  /* 0x000000122d4f7220 */ /* 0x040fe20000410000 */
[C---:B------:R-:W-:Y:S01]  /*3650*/  FMUL.FTZ R81, R45.reuse, R22 ;  /* 0x000000162d517220 */ /* 0x040fe20000410000 */
[C---:B------:R-:W-:Y:S01]  /*3660*/  FMUL.FTZ R83, R45.reuse, R26 ;  /* 0x0000001a2d537220 */ /* 0x040fe20000410000 */
[C---:B------:R-:W-:Y:S01]  /*3670*/  FMUL.FTZ R87, R45.reuse, R34 ;  /* 0x000000222d577220 */ /* 0x040fe20000410000 */
[C---:B------:R-:W-:Y:S01]  /*3680*/  FMUL.FTZ R89, R45.reuse, R38 ;  /* 0x000000262d597220 */ /* 0x040fe20000410000 */
[----:B------:R-:W-:Y:S01]  /*3690*/  FMUL.FTZ R59, R45, R59 ;  /* 0x0000003b2d3b7220 */ /* 0x000fe20000410000 */
[----:B------:R-:W2:Y:S01]  /*36a0*/  MUFU.EX2 R10, R10 ;  /* 0x0000000a000a7308 */ /* 0x000ea20000000800 */
[----:B0-----:R-:W-:Y:S01]  /*36b0*/  FADD.FTZ R88, R9, 1 ;  /* 0x3f80000009587421 */ /* 0x001fe20000010000 */
[C---:B------:R-:W-:Y:S01]  /*36c0*/  FMUL.FTZ R63, R45.reuse, R63 ;  /* 0x0000003f2d3f7220 */ /* 0x040fe20000410000 */
[C---:B------:R-:W-:Y:S01]  /*36d0*/  FMUL.FTZ R67, R45.reuse, R67 ;  /* 0x000000432d437220 */ /* 0x040fe20000410000 */
[C---:B------:R-:W-:Y:S01]  /*36e0*/  FMUL.FTZ R71, R45.reuse, R71 ;  /* 0x000000472d477220 */ /* 0x040fe20000410000 */
[C---:B------:R-:W-:Y:S01]  /*36f0*/  FMUL.FTZ R75, R45.reuse, R75 ;  /* 0x0000004b2d4b7220 */ /* 0x040fe20000410000 */
[C---:B------:R-:W-:Y:S01]  /*3700*/  FMUL.FTZ R91, R45.reuse, R46 ;  /* 0x0000002e2d5b7220 */ /* 0x040fe20000410000 */
[----:B------:R-:W-:Y:S01]  /*3710*/  FMUL.FTZ R93, R45, R48 ;  /* 0x000000302d5d7220 */ /* 0x000fe20000410000 */
[----:B------:R2:W-:Y:S01]  /*3720*/  MUFU.RCP R86, R88 ;  /* 0x0000005800567308 */ /* 0x0005e20000001000 */
[----:B-1----:R-:W-:Y:S01]  /*3730*/  FADD.FTZ R90, R43, 1 ;  /* 0x3f8000002b5a7421 */ /* 0x002fe20000010000 */
[----:B------:R-:W-:Y:S01]  /*3740*/  FMUL.FTZ R26, R68, -1.4426950216293334961 ;  /* 0xbfb8aa3b441a7820 */ /* 0x000fe20000410000 */
[--C-:B------:R-:W-:Y:S01]  /*3750*/  FFMA.FTZ R44, R41, R44, R72.reuse ;  /* 0x0000002c292c7223 */ /* 0x100fe20000010048 */
[----:B------:R-:W-:Y:S01]  /*3760*/  FMUL.FTZ R31, R45, R31 ;  /* 0x0000001f2d1f7220 */ /* 0x000fe20000410000 */
[C-C-:B------:R-:W-:Y:S01]  /*3770*/  FFMA.FTZ R79, R41.reuse, R79, R72.reuse ;  /* 0x0000004f294f7223 */ /* 0x140fe20000010048 */
[C-C-:B------:R-:W-:Y:S01]  /*3780*/  FFMA.FTZ R81, R41.reuse, R81, R72.reuse ;  /* 0x0000005129517223 */ /* 0x140fe20000010048 */
[C-C-:B------:R-:W-:Y:S01]  /*3790*/  FFMA.FTZ R83, R41.reuse, R83, R72.reuse ;  /* 0x0000005329537223 */ /* 0x140fe20000010048 */
[----:B------:R-:W0:Y:S01]  /*37a0*/  MUFU.RCP R90, R90 ;  /* 0x0000005a005a7308 */ /* 0x000e220000001000 */
[----:B--2---:R-:W-:Y:S01]  /*37b0*/  FADD.FTZ R88, R10, 1 ;  /* 0x3f8000000a587421 */ /* 0x004fe20000010000 */
        /* <DEDUP_REMOVED lines=10> */
[----:B------:R-:W-:Y:S01]  /*3860*/  FFMA.FTZ R93, R41, R93, R72 ;  /* 0x0000005d295d7223 */ /* 0x000fe20000010048 */
[----:B------:R-:W-:Y:S01]  /*3870*/  FMUL.FTZ R72, R44, -1.4426950216293334961 ;  /* 0xbfb8aa3b2c487820 */ /* 0x000fe20000410000 */
[--C-:B------:R-:W-:Y:S01]  /*3880*/  FFMA.FTZ R48, R73, R31, R76.reuse ;  /* 0x0000001f49307223 */ /* 0x100fe2000001004c */
[C---:B------:R-:W-:Y:S01]  /*3890*/  FMUL.FTZ R11, R45.reuse, R11 ;  /* 0x0000000b2d0b7220 */ /* 0x040fe20000410000 */
[----:B------:R-:W2:Y:S01]  /*38a0*/  MUFU.RCP R88, R88 ;  /* 0x0000005800587308 */ /* 0x000ea20000001000 */
[----:B------:R-:W-:Y:S01]  /*38b0*/  FMUL.FTZ R22, R0, -1.4426950216293334961 ;  /* 0xbfb8aa3b00167820 */ /* 0x000fe20000410000 */
[----:B------:R-:W-:Y:S01]  /*38c0*/  FMUL.FTZ R34, R45, R15 ;  /* 0x0000000f2d227220 */ /* 0x000fe20000410000 */
[--C-:B------:R-:W-:Y:S01]  /*38d0*/  FFMA.FTZ R11, R11, R73, R76.reuse ;  /* 0x000000490b0b7223 */ /* 0x100fe2000001004c */
[C---:B------:R-:W-:Y:S01]  /*38e0*/  FMUL.FTZ R19, R45.reuse, R19 ;  /* 0x000000132d137220 */ /* 0x040fe20000410000 */
[C---:B------:R-:W-:Y:S01]  /*38f0*/  FMUL.FTZ R23, R45.reuse, R23 ;  /* 0x000000172d177220 */ /* 0x040fe20000410000 */
[C---:B------:R-:W-:Y:S01]  /*3900*/  FMUL.FTZ R27, R45.reuse, R27 ;  /* 0x0000001b2d1b7220 */ /* 0x040fe20000410000 */
[C---:B------:R-:W-:Y:S01]  /*3910*/  FMUL.FTZ R35, R45.reuse, R35 ;  /* 0x000000232d237220 */ /* 0x040fe20000410000 */
[----:B------:R-:W4:Y:S01]  /*3920*/  MUFU.EX2 R26, R26 ;  /* 0x0000001a001a7308 */ /* 0x000f220000000800 */
[C---:B------:R-:W-:Y:S01]  /*3930*/  FMUL.FTZ R39, R45.reuse, R39 ;  /* 0x000000272d277220 */ /* 0x040fe20000410000 */
[C---:B------:R-:W-:Y:S01]  /*3940*/  FMUL.FTZ R41, R45.reuse, R58 ;  /* 0x0000003a2d297220 */ /* 0x040fe20000410000 */
[C---:B------:R-:W-:Y:S01]  /*3950*/  FMUL.FTZ R62, R45.reuse, R62 ;  /* 0x0000003e2d3e7220 */ /* 0x040fe20000410000 */
[C---:B------:R-:W-:Y:S01]  /*3960*/  FMUL.FTZ R66, R45.reuse, R66 ;  /* 0x000000422d427220 */ /* 0x040fe20000410000 */
[C---:B------:R-:W-:Y:S01]  /*3970*/  FMUL.FTZ R70, R45.reuse, R70 ;  /* 0x000000462d467220 */ /* 0x040fe20000410000 */
[C---:B------:R-:W-:Y:S01]  /*3980*/  FMUL.FTZ R74, R45.reuse, R74 ;  /* 0x0000004a2d4a7220 */ /* 0x040fe20000410000 */
[C---:B------:R-:W-:Y:S01]  /*3990*/  FMUL.FTZ R78, R45.reuse, R78 ;  /* 0x0000004e2d4e7220 */ /* 0x040fe20000410000 */
[----:B------:R-:W-:Y:S01]  /*39a0*/  MUFU.EX2 R31, R72 ;  /* 0x00000048001f7308 */ /* 0x000fe20000000800 */
[----:B------:R-:W-:Y:S01]  /*39b0*/  FMUL.FTZ R45, R45, R82 ;  /* 0x000000522d2d7220 */ /* 0x000fe20000410000 */
[----:B0-----:R-:W-:Y:S01]  /*39c0*/  FMUL.FTZ R13, R13, R90 ;  /* 0x0000005a0d0d7220 */ /* 0x001fe20000410000 */
[----:B------:R-:W-:Y:S01]  /*39d0*/  FMUL.FTZ R46, R11, -1.4426950216293334961 ;  /* 0xbfb8aa3b0b2e7820 */ /* 0x000fe20000410000 */
[----:B-1----:R-:W-:Y:S01]  /*39e0*/  FADD.FTZ R90, R30, 1 ;  /* 0x3f8000001e5a7421 */ /* 0x002fe20000010000 */
[----:B--2---:R-:W-:Y:S01]  /*39f0*/  FMUL.FTZ R50, R50, R88 ;  /* 0x0000005832327220 */ /* 0x004fe20000410000 */
[--C-:B------:R-:W-:Y:S01]  /*3a00*/  FFMA.FTZ R80, R73, R45, R76.reuse ;  /* 0x0000002d49507223 */ /* 0x100fe2000001004c */
[----:B------:R-:W-:Y:S01]  /*3a10*/  FMUL.FTZ R45, R51, -1.4426950216293334961 ;  /* 0xbfb8aa3b332d7820 */ /* 0x000fe20000410000 */
[----:B------:R-:W0:Y:S01]  /*3a20*/  MUFU.EX2 R22, R22 ;  /* 0x0000001600167308 */ /* 0x000e220000000800 */
[----:B----4-:R-:W-:Y:S01]  /*3a30*/  FADD.FTZ R88, R26, 1 ;  /* 0x3f8000001a587421 */ /* 0x010fe20000010000 */
        /* <DEDUP_REMOVED lines=12> */
[----:B------:R-:W-:Y:S01]  /*3b00*/  FFMA.FTZ R78, R73, R78, R76 ;  /* 0x0000004e494e7223 */ /* 0x000fe2000001004c */
[----:B------:R-:W-:Y:S01]  /*3b10*/  FMUL.FTZ R76, R60, -1.4426950216293334961 ;  /* 0xbfb8aa3b3c4c7820 */ /* 0x000fe20000410000 */
[----:B------:R2:W4:Y:S01]  /*3b20*/  MUFU.RCP R26, R90 ;  /* 0x0000005a001a7308 */ /* 0x0005220000001000 */
[----:B-1----:R-:W-:Y:S01]  /*3b30*/  FMUL.FTZ R46, R61, -1.4426950216293334961 ;  /* 0xbfb8aa3b3d2e7820 */ /* 0x002fe20000410000 */
[----:B0-----:R-:W-:Y:S01]  /*3b40*/  FADD.FTZ R92, R22, 1 ;  /* 0x3f800000165c7421 */ /* 0x001fe20000010000 */
[----:B------:R-:W-:Y:S01]  /*3b50*/  FMUL.FTZ R72, R79, -1.4426950216293334961 ;  /* 0xbfb8aa3b4f487820 */ /* 0x000fe20000410000 */
[----:B------:R-:W-:Y:S01]  /*3b60*/  FMUL.FTZ R18, R14, -1.4426950216293334961 ;  /* 0xbfb8aa3b0e127820 */ /* 0x000fe20000410000 */
[----:B------:R-:W-:Y:S01]  /*3b70*/  FMUL.FTZ R82, R81, -1.4426950216293334961 ;  /* 0xbfb8aa3b51527820 */ /* 0x000fe20000410000 */
[----:B------:R-:W-:Y:S01]  /*3b80*/  FMUL.FTZ R10, R42, -1.4426950216293334961 ;  /* 0xbfb8aa3b2a0a7820 */ /* 0x000fe20000410000 */
[----:B------:R-:W-:Y:S01]  /*3b90*/  FMUL.FTZ R38, R53, -1.4426950216293334961 ;  /* 0xbfb8aa3b35267820 */ /* 0x000fe20000410000 */
[----:B------:R-:W0:Y:S01]  /*3ba0*/  MUFU.RCP R88, R88 ;  /* 0x0000005800587308 */ /* 0x000e220000001000 */
[----:B--2---:R-:W-:Y:S01]  /*3bb0*/  FADD.FTZ R90, R31, 1 ;  /* 0x3f8000001f5a7421 */ /* 0x004fe20000010000 */
[----:B------:R-:W-:Y:S01]  /*3bc0*/  FMUL.FTZ R73, R19, -1.4426950216293334961 ;  /* 0xbfb8aa3b13497820 */ /* 0x000fe20000410000 */
[----:B------:R-:W-:Y:S01]  /*3bd0*/  FMUL.FTZ R58, R34, -1.4426950216293334961 ;  /* 0xbfb8aa3b223a7820 */ /* 0x000fe20000410000 */
[----:B------:R-:W-:Y:S01]  /*3be0*/  FMUL.FTZ R9, R57, -1.4426950216293334961 ;  /* 0xbfb8aa3b39097820 */ /* 0x000fe20000410000 */
[----:B------:R-:W-:Y:S01]  /*3bf0*/  FMUL.FTZ R86, R12, R86 ;  /* 0x000000560c567220 */ /* 0x000fe20000410000 */
[----:B------:R-:W-:Y:S01]  /*3c00*/  FMUL.FTZ R12, R23, -1.4426950216293334961 ;  /* 0xbfb8aa3b170c7820 */ /* 0x000fe20000410000 */
[----:B------:R-:W-:Y:S01]  /*3c10*/  FMUL.FTZ R84, R47, -1.4426950216293334961 ;  /* 0xbfb8aa3b2f547820 */ /* 0x000fe20000410000 */
[----:B------:R-:W1:Y:S01]  /*3c20*/  MUFU.EX2 R45, R45 ;  /* 0x0000002d002d7308 */ /* 0x000e620000000800 */
[----:B----4-:R-:W-:Y:S01]  /*3c30*/  FMUL.FTZ R77, R77, R26 ;  /* 0x0000001a4d4d7220 */ /* 0x010fe20000410000 */
[----:B------:R-:W-:Y:S01]  /*3c40*/  FMUL.FTZ R26, R55, -1.4426950216293334961 ;  /* 0xbfb8aa3b371a7820 */ /* 0x000fe20000410000 */
[----:B------:R-:W-:-:S05]  /*3c50*/  FMUL.FTZ R31, R36, -1.4426950216293334961 ;  /* 0xbfb8aa3b241f7820 */ /* 0x000fca0000410000 */
[----:B------:R-:W-:Y:S01]  /*3c60*/  MUFU.EX2 R46, R46 ;  /* 0x0000002e002e7308 */ /* 0x000fe20000000800 */
[----:B0-----:R-:W-:-:S07]  /*3c70*/  FMUL.FTZ R68, R68, R88 ;  /* 0x0000005844447220 */ /* 0x001fce0000410000 */
[----:B------:R-:W0:Y:S01]  /*3c80*/  MUFU.RCP R90, R90 ;  /* 0x0000005a005a7308 */ /* 0x000e220000001000 */
[----:B-1----:R-:W-:-:S07]  /*3c90*/  FADD.FTZ R88, R45, 1 ;  /* 0x3f8000002d587421 */ /* 0x002fce0000010000 */
[----:B------:R-:W1:Y:S08]  /*3ca0*/  MUFU.EX2 R76, R76 ;  /* 0x0000004c004c7308 */ /* 0x000e700000000800 */
[----:B------:R2:W4:Y:S01]  /*3cb0*/  MUFU.RCP R22, R92 ;  /* 0x0000005c00167308 */ /* 0x0005220000001000 */
[----:B0-----:R-:W-:Y:S01]  /*3cc0*/  FMUL.FTZ R45, R44, R90 ;  /* 0x0000005a2c2d7220 */ /* 0x001fe20000410000 */
[----:B------:R-:W-:-:S06]  /*3cd0*/  FMUL.FTZ R44, R37, -1.4426950216293334961 ;  /* 0xbfb8aa3b252c7820 */ /* 0x000fcc0000410000 */
[----:B------:R-:W-:Y:S01]  /*3ce0*/  MUFU.RCP R88, R88 ;  /* 0x0000005800587308 */ /* 0x000fe20000001000 */
[----:B--2---:R-:W-:Y:S01]  /*3cf0*/  FADD.FTZ R92, R15, 1 ;  /* 0x3f8000000f5c7421 */ /* 0x004fe20000010000 */
[----:B-1----:R-:W-:Y:S01]  /*3d00*/  FADD.FTZ R90, R76, 1 ;  /* 0x3f8000004c5a7421 */ /* 0x002fe20000010000 */
[----:B------:R-:W-:-:S05]  /*3d10*/  FMUL.FTZ R15, R40, -1.4426950216293334961 ;  /* 0xbfb8aa3b280f7820 */ /* 0x000fca0000410000 */
[----:B------:R0:W1:Y:S01]  /*3d20*/  MUFU.RCP R30, R92 ;  /* 0x0000005c001e7308 */ /* 0x0000620000001000 */
[----:B----4-:R-:W-:Y:S01]  /*3d30*/  FMUL.FTZ R22, R0, R22 ;  /* 0x0000001600167220 */ /* 0x010fe20000410000 */
[----:B------:R-:W-:-:S04]  /*3d40*/  FMUL.FTZ R0, R27, -1.4426950216293334961 ;  /* 0xbfb8aa3b1b007820 */ /* 0x000fc80000410000 */
[----:B------:R-:W-:Y:S02]  /*3d50*/  F2FP.BF16.F32.PACK_AB R22, R68, R22 ;  /* 0x000000164416723e */ /* 0x000fe400000010ff */
[----:B------:R-:W-:Y:S01]  /*3d60*/  MUFU.EX2 R72, R72 ;  /* 0x0000004800487308 */ /* 0x000fe20000000800 */
[----:B0-----:R-:W-:-:S07]  /*3d70*/  FADD.FTZ R92, R46, 1 ;  /* 0x3f8000002e5c7421 */ /* 0x001fce0000010000 */
[----:B------:R-:W0:Y:S01]  /*3d80*/  MUFU.RCP R46, R92 ;  /* 0x0000005c002e7308 */ /* 0x000e220000001000 */
[----:B-1----:R-:W-:Y:S01]  /*3d90*/  FMUL.FTZ R30, R11, R30 ;  /* 0x0000001e0b1e7220 */ /* 0x002fe20000410000 */
[----:B------:R-:W-:-:S06]  /*3da0*/  FMUL.FTZ R11, R85, -1.4426950216293334961 ;  /* 0xbfb8aa3b550b7820 */ /* 0x000fcc0000410000 */
[----:B------:R-:W1:Y:S08]  /*3db0*/  MUFU.RCP R90, R90 ;  /* 0x0000005a005a7308 */ /* 0x000e700000001000 */
[----:B------:R-:W2:Y:S01]  /*3dc0*/  MUFU.EX2 R18, R18 ;  /* 0x0000001200127308 */ /* 0x000ea20000000800 */
[----:B0-----:R-:W-:Y:S01]  /*3dd0*/  FMUL.FTZ R46, R61, R46 ;  /* 0x0000002e3d2e7220 */ /* 0x001fe20000410000 */
[----:B------:R-:W-:Y:S01]  /*3de0*/  FMUL.FTZ R61, R51, R88 ;  /* 0x00000058333d7220 */ /* 0x000fe20000410000 */
[----:B------:R-:W-:Y:S01]  /*3df0*/  FADD.FTZ R88, R72, 1 ;  /* 0x3f80000048587421 */ /* 0x000fe20000010000 */
[----:B------:R-:W-:-:S04]  /*3e00*/  FMUL.FTZ R51, R35, -1.4426950216293334961 ;  /* 0xbfb8aa3b23337820 */ /* 0x000fc80000410000 */
[----:B------:R-:W0:Y:S01]  /*3e10*/  MUFU.EX2 R82, R82 ;  /* 0x0000005200527308 */ /* 0x000e220000000800 */
[----:B-1----:R-:W-:Y:S01]  /*3e20*/  FMUL.FTZ R72, R60, R90 ;  /* 0x0000005a3c487220 */ /* 0x002fe20000410000 */
[----:B------:R-:W-:-:S04]  /*3e30*/  FMUL.FTZ R60, R32, -1.4426950216293334961 ;  /* 0xbfb8aa3b203c7820 */ /* 0x000fc80000410000 */
[----:B------:R-:W-:Y:S02]  /*3e40*/  F2FP.BF16.F32.PACK_AB R72, R72, R61 ;  /* 0x0000003d4848723e */ /* 0x000fe400000010ff */
[----:B------:R-:W1:Y:S01]  /*3e50*/  MUFU.RCP R88, R88 ;  /* 0x0000005800587308 */ /* 0x000e620000001000 */
[----:B--2---:R-:W-:Y:S01]  /*3e60*/  FADD.FTZ R43, R18, 1 ;  /* 0x3f800000122b7421 */ /* 0x004fe20000010000 */
[----:B------:R-:W-:-:S06]  /*3e70*/  FMUL.FTZ R18, R56, -1.4426950216293334961 ;  /* 0xbfb8aa3b38127820 */ /* 0x000fcc0000410000 */
[----:B------:R-:W2:Y:S01]  /*3e80*/  MUFU.EX2 R10, R10 ;  /* 0x0000000a000a7308 */ /* 0x000ea20000000800 */
[----:B0-----:R-:W-:-:S07]  /*3e90*/  FADD.FTZ R90, R82, 1 ;  /* 0x3f800000525a7421 */ /* 0x001fce0000010000 */
[----:B------:R-:W0:Y:S01]  /*3ea0*/  MUFU.RCP R90, R90 ;  /* 0x0000005a005a7308 */ /* 0x000e220000001000 */
[----:B-1----:R-:W-:-:S07]  /*3eb0*/  FMUL.FTZ R79, R79, R88 ;  /* 0x000000584f4f7220 */ /* 0x002fce0000410000 */
[----:B------:R-:W1:Y:S01]  /*3ec0*/  MUFU.EX2 R18, R18 ;  /* 0x0000001200127308 */ /* 0x000e620000000800 */
[----:B--2---:R-:W-:Y:S01]  /*3ed0*/  FADD.FTZ R88, R10, 1 ;  /* 0x3f8000000a587421 */ /* 0x004fe20000010000 */
[----:B------:R-:W-:-:S06]  /*3ee0*/  FMUL.FTZ R10, R29, -1.4426950216293334961 ;  /* 0xbfb8aa3b1d0a7820 */ /* 0x000fcc0000410000 */
[----:B------:R-:W2:Y:S01]  /*3ef0*/  MUFU.EX2 R38, R38 ;  /* 0x0000002600267308 */ /* 0x000ea20000000800 */
[----:B0-----:R-:W-:-:S07]  /*3f00*/  FMUL.FTZ R81, R81, R90 ;  /* 0x0000005a51517220 */ /* 0x001fce0000410000 */
[----:B------:R-:W0:Y:S01]  /*3f10*/  MUFU.RCP R88, R88 ;  /* 0x0000005800587308 */ /* 0x000e220000001000 */
[----:B-1----:R-:W-:-:S07]  /*3f20*/  FADD.FTZ R90, R18, 1 ;  /* 0x3f800000125a7421 */ /* 0x002fce0000010000 */
[----:B------:R-:W1:Y:S01]  /*3f30*/  MUFU.EX2 R15, R15 ;  /* 0x0000000f000f7308 */ /* 0x000e620000000800 */
[----:B--2---:R-:W-:-:S07]  /*3f40*/  FADD.FTZ R38, R38, 1 ;  /* 0x3f80000026267421 */ /* 0x004fce0000010000 */
[----:B------:R-:W2:Y:S01]  /*3f50*/  MUFU.RCP R90, R90 ;  /* 0x0000005a005a7308 */ /* 0x000ea20000001000 */
[----:B0-----:R-:W-:-:S07]  /*3f60*/  FMUL.FTZ R42, R42, R88 ;  /* 0x000000582a2a7220 */ /* 0x001fce0000410000 */
[----:B------:R-:W0:Y:S01]  /*3f70*/  MUFU.EX2 R26, R26 ;  /* 0x0000001a001a7308 */ /* 0x000e220000000800 */
[----:B-1----:R-:W-:-:S07]  /*3f80*/  FADD.FTZ R88, R15, 1 ;  /* 0x3f8000000f587421 */ /* 0x002fce0000010000 */
[----:B------:R-:W1:Y:S01]  /*3f90*/  MUFU.EX2 R73, R73 ;  /* 0x0000004900497308 */ /* 0x000e620000000800 */
[----:B--2---:R-:W-:-:S07]  /*3fa0*/  FMUL.FTZ R15, R56, R90 ;  /* 0x0000005a380f7220 */ /* 0x004fce0000410000 */
[----:B------:R-:W2:Y:S01]  /*3fb0*/  MUFU.RCP R38, R38 ;  /* 0x0000002600267308 */ /* 0x000ea20000001000 */
[----:B0-----:R-:W-:-:S07]  /*3fc0*/  FADD.FTZ R90, R26, 1 ;  /* 0x3f8000001a5a7421 */ /* 0x001fce0000010000 */
[----:B------:R-:W0:Y:S01]  /*3fd0*/  MUFU.EX2 R58, R58 ;  /* 0x0000003a003a7308 */ /* 0x000e220000000800 */
[----:B-1----:R-:W-:Y:S01]  /*3fe0*/  FADD.FTZ R92, R73, 1 ;  /* 0x3f800000495c7421 */ /* 0x002fe20000010000 */
[----:B------:R-:W-:-:S06]  /*3ff0*/  FMUL.FTZ R73, R33, -1.4426950216293334961 ;  /* 0xbfb8aa3b21497820 */ /* 0x000fcc0000410000 */
[----:B------:R-:W-:Y:S01]  /*4000*/  MUFU.EX2 R9, R9 ;  /* 0x0000000900097308 */ /* 0x000fe20000000800 */
[----:B--2---:R-:W-:Y:S01]  /*4010*/  FMUL.FTZ R53, R53, R38 ;  /* 0x0000002635357220 */ /* 0x004fe20000410000 */
[----:B------:R-:W-:-:S04]  /*4020*/  FMUL.FTZ R38, R48, -1.4426950216293334961 ;  /* 0xbfb8aa3b30267820 */ /* 0x000fc80000410000 */
[----:B------:R-:W-:Y:S02]  /*4030*/  F2FP.BF16.F32.PACK_AB R46, R46, R53 ;  /* 0x000000352e2e723e */ /* 0x000fe400000010ff */
[----:B------:R-:W1:Y:S01]  /*4040*/  MUFU.RCP R43, R43 ;  /* 0x0000002b002b7308 */ /* 0x000e620000001000 */
[----:B0-----:R-:W-:-:S07]  /*4050*/  FADD.FTZ R58, R58, 1 ;  /* 0x3f8000003a3a7421 */ /* 0x001fce0000010000 */
[----:B------:R-:W0:Y:S08]  /*4060*/  MUFU.EX2 R12, R12 ;  /* 0x0000000c000c7308 */ /* 0x000e300000000800 */
[----:B------:R-:W2:Y:S01]  /*4070*/  MUFU.RCP R90, R90 ;  /* 0x0000005a005a7308 */ /* 0x000ea20000001000 */
[----:B-1----:R-:W-:Y:S01]  /*4080*/  FMUL.FTZ R43, R14, R43 ;  /* 0x0000002b0e2b7220 */ /* 0x002fe20000410000 */
[----:B------:R-:W-:-:S04]  /*4090*/  FMUL.FTZ R14, R83, -1.4426950216293334961 ;  /* 0xbfb8aa3b530e7820 */ /* 0x000fc80000410000 */
[----:B------:R-:W-:Y:S02]  /*40a0*/  F2FP.BF16.F32.PACK_AB R43, R43, R50 ;  /* 0x000000322b2b723e */ /* 0x000fe400000010ff */
[----:B------:R-:W1:Y:S01]  /*40b0*/  MUFU.EX2 R44, R44 ;  /* 0x0000002c002c7308 */ /* 0x000e620000000800 */
[----:B0-----:R-:W-:-:S07]  /*40c0*/  FADD.FTZ R12, R12, 1 ;  /* 0x3f8000000c0c7421 */ /* 0x001fce0000010000 */
[----:B------:R0:W4:Y:S01]  /*40d0*/  MUFU.RCP R76, R92 ;  /* 0x0000005c004c7308 */ /* 0x0001220000001000 */
[----:B--2---:R-:W-:-:S07]  /*40e0*/  FMUL.FTZ R55, R55, R90 ;  /* 0x0000005a37377220 */ /* 0x004fce0000410000 */
[----:B------:R-:W2:Y:S01]  /*40f0*/  MUFU.EX2 R84, R84 ;  /* 0x0000005400547308 */ /* 0x000ea20000000800 */
[----:B0-----:R-:W-:Y:S01]  /*4100*/  FADD.FTZ R92, R9, 1 ;  /* 0x3f800000095c7421 */ /* 0x001fe20000010000 */
[----:B-1----:R-:W-:Y:S01]  /*4110*/  FADD.FTZ R90, R44, 1 ;  /* 0x3f8000002c5a7421 */ /* 0x002fe20000010000 */
[----:B------:R-:W-:-:S05]  /*4120*/  FMUL.FTZ R9, R28, -1.4426950216293334961 ;  /* 0xbfb8aa3b1c097820 */ /* 0x000fca0000410000 */
[----:B------:R-:W0:Y:S01]  /*4130*/  MUFU.EX2 R0, R0 ;  /* 0x0000000000007308 */ /* 0x000e220000000800 */
[----:B----4-:R-:W-:Y:S01]  /*4140*/  FMUL.FTZ R76, R19, R76 ;  /* 0x0000004c134c7220 */ /* 0x010fe20000410000 */
[----:B------:R-:W-:-:S06]  /*4150*/  FMUL.FTZ R19, R89, -1.4426950216293334961 ;  /* 0xbfb8aa3b59137820 */ /* 0x000fcc0000410000 */
[----:B------:R-:W1:Y:S01]  /*4160*/  MUFU.RCP R88, R88 ;  /* 0x0000005800587308 */ /* 0x000e620000001000 */
[----:B--2---:R-:W-:-:S07]  /*4170*/  FADD.FTZ R84, R84, 1 ;  /* 0x3f80000054547421 */ /* 0x004fce0000010000 */
[----:B------:R-:W2:Y:S01]  /*4180*/  MUFU.EX2 R38, R38 ;  /* 0x0000002600267308 */ /* 0x000ea20000000800 */
[----:B0-----:R-:W-:Y:S01]  /*4190*/  FADD.FTZ R18, R0, 1 ;  /* 0x3f80000000127421 */ /* 0x001fe20000010000 */
[----:B------:R-:W-:-:S06]  /*41a0*/  FMUL.FTZ R0, R24, -1.4426950216293334961 ;  /* 0xbfb8aa3b18007820 */ /* 0x000fcc0000410000 */
[----:B------:R-:W0:Y:S01]  /*41b0*/  MUFU.RCP R58, R58 ;  /* 0x0000003a003a7308 */ /* 0x000e220000001000 */
[----:B-1----:R-:W-:-:S05]  /*41c0*/  FMUL.FTZ R40, R40, R88 ;  /* 0x0000005828287220 */ /* 0x002fca0000410000 */
[----:B------:R-:W-:Y:S02]  /*41d0*/  F2FP.BF16.F32.PACK_AB R40, R55, R40 ;  /* 0x000000283728723e */ /* 0x000fe400000010ff */
[----:B------:R-:W1:Y:S01]  /*41e0*/  MUFU.RCP R92, R92 ;  /* 0x0000005c005c7308 */ /* 0x000e620000001000 */
[----:B--2---:R-:W-:-:S07]  /*41f0*/  FADD.FTZ R88, R38, 1 ;  /* 0x3f80000026587421 */ /* 0x004fce0000010000 */
[----:B------:R-:W2:Y:S01]  /*4200*/  MUFU.EX2 R14, R14 ;  /* 0x0000000e000e7308 */ /* 0x000ea20000000800 */
[----:B0-----:R-:W-:Y:S01]  /*4210*/  FMUL.FTZ R58, R34, R58 ;  /* 0x0000003a223a7220 */ /* 0x001fe20000410000 */
[----:B------:R-:W-:-:S06]  /*4220*/  FMUL.FTZ R34, R87, -1.4426950216293334961 ;  /* 0xbfb8aa3b57227820 */ /* 0x000fcc0000410000 */
[----:B------:R0:W4:Y:S01]  /*4230*/  MUFU.RCP R82, R12 ;  /* 0x0000000c00527308 */ /* 0x0001220000001000 */
[----:B-1----:R-:W-:-:S07]  /*4240*/  FMUL.FTZ R57, R57, R92 ;  /* 0x0000005c39397220 */ /* 0x002fce0000410000 */
[----:B------:R-:W1:Y:S01]  /*4250*/  MUFU.RCP R90, R90 ;  /* 0x0000005a005a7308 */ /* 0x000e620000001000 */
[----:B--2---:R-:W-:Y:S01]  /*4260*/  FADD.FTZ R92, R14, 1 ;  /* 0x3f8000000e5c7421 */ /* 0x004fe20000010000 */
[----:B0-----:R-:W-:-:S06]  /*4270*/  FMUL.FTZ R12, R59, -1.4426950216293334961 ;  /* 0xbfb8aa3b3b0c7820 */ /* 0x001fcc0000410000 */
[----:B------:R-:W0:Y:S01]  /*4280*/  MUFU.EX2 R19, R19 ;  /* 0x0000001300137308 */ /* 0x000e220000000800 */
[----:B----4-:R-:W-:Y:S01]  /*4290*/  FMUL.FTZ R82, R23, R82 ;  /* 0x0000005217527220 */ /* 0x010fe20000410000 */
[----:B------:R-:W-:-:S04]  /*42a0*/  FMUL.FTZ R23, R41, -1.4426950216293334961 ;  /* 0xbfb8aa3b29177820 */ /* 0x000fc80000410000 */
[----:B------:R-:W-:Y:S02]  /*42b0*/  F2FP.BF16.F32.PACK_AB R81, R82, R81 ;  /* 0x000000515251723e */ /* 0x000fe400000010ff */
[----:B------:R-:W-:Y:S01]  /*42c0*/  MUFU.EX2 R11, R11 ;  /* 0x0000000b000b7308 */ /* 0x000fe20000000800 */
[----:B-1----:R-:W-:Y:S01]  /*42d0*/  FMUL.FTZ R37, R37, R90 ;  /* 0x0000005a25257220 */ /* 0x002fe20000410000 */
[----:B------:R-:W-:Y:S02]  /*42e0*/  F2FP.BF16.F32.PACK_AB R82, R15, R42 ;  /* 0x0000002a0f52723e */ /* 0x000fe400000010ff */
[----:B------:R-:W-:-:S04]  /*42f0*/  F2FP.BF16.F32.PACK_AB R42, R13, R86 ;  /* 0x000000560d2a723e */ /* 0x000fc800000010ff */
[----:B------:R-:W-:Y:S01]  /*4300*/  MUFU.EX2 R51, R51 ;  /* 0x0000003300337308 */ /* 0x000fe20000000800 */
[----:B0-----:R-:W-:Y:S01]  /*4310*/  FADD.FTZ R90, R19, 1 ;  /* 0x3f800000135a7421 */ /* 0x001fe20000010000 */
[----:B------:R-:W-:-:S06]  /*4320*/  FMUL.FTZ R19, R65, -1.4426950216293334961 ;  /* 0xbfb8aa3b41137820 */ /* 0x000fcc0000410000 */
[----:B------:R-:W0:Y:S08]  /*4330*/  MUFU.EX2 R73, R73 ;  /* 0x0000004900497308 */ /* 0x000e300000000800 */
[----:B------:R-:W1:Y:S08]  /*4340*/  MUFU.RCP R84, R84 ;  /* 0x0000005400547308 */ /* 0x000e700000001000 */
[----:B------:R-:W2:Y:S01]  /*4350*/  MUFU.RCP R18, R18 ;  /* 0x0000001200127308 */ /* 0x000ea20000001000 */
[----:B0-----:R-:W-:-:S07]  /*4360*/  FADD.FTZ R73, R73, 1 ;  /* 0x3f80000049497421 */ /* 0x001fce0000010000 */
[----:B------:R-:W-:Y:S01]  /*4370*/  MUFU.EX2 R0, R0 ;  /* 0x0000000000007308 */ /* 0x000fe20000000800 */
[----:B-1----:R-:W-:Y:S01]  /*4380*/  FMUL.FTZ R84, R47, R84 ;  /* 0x000000542f547220 */ /* 0x002fe20000410000 */
[----:B------:R-:W-:-:S06]  /*4390*/  FMUL.FTZ R47, R39, -1.4426950216293334961 ;  /* 0xbfb8aa3b272f7820 */ /* 0x000fcc0000410000 */
[----:B------:R-:W0:Y:S01]  /*43a0*/  MUFU.RCP R88, R88 ;  /* 0x0000005800587308 */ /* 0x000e220000001000 */
[----:B--2---:R-:W-:Y:S01]  /*43b0*/  FMUL.FTZ R56, R27, R18 ;  /* 0x000000121b387220 */ /* 0x004fe20000410000 */
[----:B------:R-:W-:Y:S01]  /*43c0*/  FMUL.FTZ R27, R62, -1.4426950216293334961 ;  /* 0xbfb8aa3b3e1b7820 */ /* 0x000fe20000410000 */
[----:B------:R-:W-:-:S05]  /*43d0*/  FMUL.FTZ R18, R63, -1.4426950216293334961 ;  /* 0xbfb8aa3b3f127820 */ /* 0x000fca0000410000 */
[----:B------:R-:W1:Y:S08]  /*43e0*/  MUFU.EX2 R34, R34 ;  /* 0x0000002200227308 */ /* 0x000e700000000800 */
[----:B------:R2:W4:Y:S01]  /*43f0*/  MUFU.RCP R14, R92 ;  /* 0x0000005c000e7308 */ /* 0x0005220000001000 */
[----:B0-----:R-:W-:-:S07]  /*4400*/  FMUL.FTZ R48, R48, R88 ;  /* 0x0000005830307220 */ /* 0x001fce0000410000 */
[----:B------:R-:W0:Y:S01]  /*4410*/  MUFU.EX2 R23, R23 ;  /* 0x0000001700177308 */ /* 0x000e220000000800 */
[----:B--2---:R-:W-:Y:S01]  /*4420*/  FADD.FTZ R92, R11, 1 ;  /* 0x3f8000000b5c7421 */ /* 0x004fe20000010000 */
[----:B------:R-:W-:Y:S01]  /*4430*/  FMUL.FTZ R11, R20, -1.4426950216293334961 ;  /* 0xbfb8aa3b140b7820 */ /* 0x000fe20000410000 */
[----:B-1----:R-:W-:Y:S01]  /*4440*/  FADD.FTZ R88, R34, 1 ;  /* 0x3f80000022587421 */ /* 0x002fe20000010000 */
[----:B------:R-:W-:-:S04]  /*4450*/  FMUL.FTZ R34, R16, -1.4426950216293334961 ;  /* 0xbfb8aa3b10227820 */ /* 0x000fc80000410000 */
[----:B------:R1:W2:Y:S01]  /*4460*/  MUFU.RCP R26, R92 ;  /* 0x0000005c001a7308 */ /* 0x0002a20000001000 */
[----:B----4-:R-:W-:Y:S01]  /*4470*/  FMUL.FTZ R83, R83, R14 ;  /* 0x0000000e53537220 */ /* 0x010fe20000410000 */
[----:B------:R-:W-:-:S04]  /*4480*/  FMUL.FTZ R14, R25, -1.4426950216293334961 ;  /* 0xbfb8aa3b190e7820 */ /* 0x000fc80000410000 */
[----:B------:R-:W-:Y:S02]  /*4490*/  F2FP.BF16.F32.PACK_AB R83, R56, R83 ;  /* 0x000000533853723e */ /* 0x000fe400000010ff */
[----:B------:R-:W4:Y:S01]  /*44a0*/  MUFU.RCP R90, R90 ;  /* 0x0000005a005a7308 */ /* 0x000f220000001000 */
[----:B-1----:R-:W-:Y:S01]  /*44b0*/  FADD.FTZ R92, R51, 1 ;  /* 0x3f800000335c7421 */ /* 0x002fe20000010000 */
[----:B0-----:R-:W-:Y:S01]  /*44c0*/  FADD.FTZ R23, R23, 1 ;  /* 0x3f80000017177421 */ /* 0x001fe20000010000 */
[----:B------:R-:W-:-:S05]  /*44d0*/  FMUL.FTZ R51, R17, -1.4426950216293334961 ;  /* 0xbfb8aa3b11337820 */ /* 0x000fca0000410000 */
[----:B------:R-:W0:Y:S01]  /*44e0*/  MUFU.RCP R44, R92 ;  /* 0x0000005c002c7308 */ /* 0x000e220000001000 */
[----:B--2---:R-:W-:Y:S01]  /*44f0*/  FMUL.FTZ R85, R85, R26 ;  /* 0x0000001a55557220 */ /* 0x004fe20000410000 */
[----:B------:R-:W-:-:S06]  /*4500*/  FMUL.FTZ R26, R21, -1.4426950216293334961 ;  /* 0xbfb8aa3b151a7820 */ /* 0x000fcc0000410000 */
[----:B------:R1:W2:Y:S01]  /*4510*/  MUFU.RCP R92, R73 ;  /* 0x00000049005c7308 */ /* 0x0002a20000001000 */
[----:B----4-:R-:W-:-:S07]  /*4520*/  FMUL.FTZ R89, R89, R90 ;  /* 0x0000005a59597220 */ /* 0x010fce0000410000 */
[----:B------:R-:W4:Y:S01]  /*4530*/  MUFU.EX2 R31, R31 ;  /* 0x0000001f001f7308 */ /* 0x000f220000000800 */
[----:B-1----:R-:W-:Y:S01]  /*4540*/  FADD.FTZ R73, R0, 1 ;  /* 0x3f80000000497421 */ /* 0x002fe20000010000 */
[----:B0-----:R-:W-:Y:S01]  /*4550*/  FMUL.FTZ R44, R35, R44 ;  /* 0x0000002c232c7220 */ /* 0x001fe20000410000 */
[----:B------:R-:W-:-:S05]  /*4560*/  FMUL.FTZ R35, R71, -1.4426950216293334961 ;  /* 0xbfb8aa3b47237820 */ /* 0x000fca0000410000 */
[----:B------:R-:W0:Y:S01]  /*4570*/  MUFU.EX2 R60, R60 ;  /* 0x0000003c003c7308 */ /* 0x000e220000000800 */
[----:B--2---:R-:W-:-:S07]  /*4580*/  FMUL.FTZ R33, R33, R92 ;  /* 0x0000005c21217220 */ /* 0x004fce0000410000 */
[----:B------:R-:W1:Y:S01]  /*4590*/  MUFU.EX2 R47, R47 ;  /* 0x0000002f002f7308 */ /* 0x000e620000000800 */
[----:B----4-:R-:W-:-:S07]  /*45a0*/  FADD.FTZ R31, R31, 1 ;  /* 0x3f8000001f1f7421 */ /* 0x010fce0000010000 */
[----:B------:R-:W2:Y:S01]  /*45b0*/  MUFU.RCP R73, R73 ;  /* 0x0000004900497308 */ /* 0x000ea20000001000 */
[----:B0-----:R-:W-:-:S07]  /*45c0*/  FADD.FTZ R60, R60, 1 ;  /* 0x3f8000003c3c7421 */ /* 0x001fce0000010000 */
[----:B------:R-:W0:Y:S01]  /*45d0*/  MUFU.EX2 R27, R27 ;  /* 0x0000001b001b7308 */ /* 0x000e220000000800 */
[----:B-1----:R-:W-:-:S07]  /*45e0*/  FADD.FTZ R47, R47, 1 ;  /* 0x3f8000002f2f7421 */ /* 0x002fce0000010000 */
[----:B------:R-:W1:Y:S01]  /*45f0*/  MUFU.EX2 R10, R10 ;  /* 0x0000000a000a7308 */ /* 0x000e620000000800 */
[----:B--2---:R-:W-:-:S07]  /*4600*/  FMUL.FTZ R24, R24, R73 ;  /* 0x0000004918187220 */ /* 0x004fce0000410000 */
[----:B------:R-:W2:Y:S01]  /*4610*/  MUFU.EX2 R11, R11 ;  /* 0x0000000b000b7308 */ /* 0x000ea20000000800 */
[----:B0-----:R-:W-:-:S07]  /*4620*/  FADD.FTZ R73, R27, 1 ;  /* 0x3f8000001b497421 */ /* 0x001fce0000010000 */
[----:B------:R-:W0:Y:S01]  /*4630*/  MUFU.RCP R88, R88 ;  /* 0x0000005800587308 */ /* 0x000e220000001000 */
[----:B-1----:R-:W-:-:S07]  /*4640*/  FADD.FTZ R92, R10, 1 ;  /* 0x3f8000000a5c7421 */ /* 0x002fce0000010000 */
[----:B------:R-:W1:Y:S01]  /*4650*/  MUFU.EX2 R9, R9 ;  /* 0x0000000900097308 */ /* 0x000e620000000800 */
[----:B--2---:R-:W-:Y:S01]  /*4660*/  FADD.FTZ R27, R11, 1 ;  /* 0x3f8000000b1b7421 */ /* 0x004fe20000010000 */
[----:B------:R-:W-:-:S06]  /*4670*/  FMUL.FTZ R11, R54, -1.4426950216293334961 ;  /* 0xbfb8aa3b360b7820 */ /* 0x000fcc0000410000 */
[----:B------:R-:W2:Y:S01]  /*4680*/  MUFU.EX2 R18, R18 ;  /* 0x0000001200127308 */ /* 0x000ea20000000800 */
[----:B0-----:R-:W-:-:S07]  /*4690*/  FMUL.FTZ R87, R87, R88 ;  /* 0x0000005857577220 */ /* 0x001fce0000410000 */
[----:B------:R-:W0:Y:S01]  /*46a0*/  MUFU.EX2 R12, R12 ;  /* 0x0000000c000c7308 */ /* 0x000e220000000800 */
[----:B-1----:R-:W-:-:S07]  /*46b0*/  FADD.FTZ R9, R9, 1 ;  /* 0x3f80000009097421 */ /* 0x002fce0000010000 */
[----:B------:R1:W4:Y:S01]  /*46c0*/  MUFU.RCP R90, R23 ;  /* 0x00000017005a7308 */ /* 0x0003220000001000 */
[----:B--2---:R-:W-:-:S07]  /*46d0*/  FADD.FTZ R18, R18, 1 ;  /* 0x3f80000012127421 */ /* 0x004fce0000010000 */
[----:B------:R-:W2:Y:S01]  /*46e0*/  MUFU.EX2 R14, R14 ;  /* 0x0000000e000e7308 */ /* 0x000ea20000000800 */
[----:B0-----:R-:W-:Y:S01]  /*46f0*/  FADD.FTZ R12, R12, 1 ;  /* 0x3f8000000c0c7421 */ /* 0x001fe20000010000 */
[----:B-1----:R-:W-:-:S06]  /*4700*/  FMUL.FTZ R23, R91, -1.4426950216293334961 ;  /* 0xbfb8aa3b5b177820 */ /* 0x002fcc0000410000 */
[----:B------:R0:W1:Y:S01]  /*4710*/  MUFU.RCP R38, R31 ;  /* 0x0000001f00267308 */ /* 0x0000620000001000 */
[----:B----4-:R-:W-:Y:S01]  /*4720*/  FMUL.FTZ R0, R41, R90 ;  /* 0x0000005a29007220 */ /* 0x010fe20000410000 */
[----:B------:R-:W-:-:S06]  /*4730*/  FMUL.FTZ R41, R78, -1.4426950216293334961 ;  /* 0xbfb8aa3b4e297820 */ /* 0x000fcc0000410000 */
[----:B------:R-:W4:Y:S01]  /*4740*/  MUFU.RCP R88, R47 ;  /* 0x0000002f00587308 */ /* 0x000f220000001000 */
[----:B--2---:R-:W-:Y:S01]  /*4750*/  FADD.FTZ R90, R14, 1 ;  /* 0x3f8000000e5a7421 */ /* 0x004fe20000010000 */
[----:B0-----:R-:W-:-:S06]  /*4760*/  FMUL.FTZ R31, R67, -1.4426950216293334961 ;  /* 0xbfb8aa3b431f7820 */ /* 0x001fcc0000410000 */
[----:B------:R-:W0:Y:S01]  /*4770*/  MUFU.RCP R60, R60 ;  /* 0x0000003c003c7308 */ /* 0x000e220000001000 */
[----:B-1----:R-:W-:Y:S01]  /*4780*/  FMUL.FTZ R38, R36, R38 ;  /* 0x0000002624267220 */ /* 0x002fe20000410000 */
[----:B------:R-:W-:-:S04]  /*4790*/  FMUL.FTZ R36, R66, -1.4426950216293334961 ;  /* 0xbfb8aa3b42247820 */ /* 0x000fc80000410000 */
[----:B------:R-:W-:Y:S02]  /*47a0*/  F2FP.BF16.F32.PACK_AB R38, R37, R38 ;  /* 0x000000262526723e */ /* 0x000fe400000010ff */
[----:B------:R1:W2:Y:S01]  /*47b0*/  MUFU.RCP R10, R92 ;  /* 0x0000005c000a7308 */ /* 0x0002a20000001000 */
[----:B----4-:R-:W-:Y:S01]  /*47c0*/  FMUL.FTZ R88, R39, R88 ;  /* 0x0000005827587220 */ /* 0x010fe20000410000 */
[----:B------:R-:W-:-:S06]  /*47d0*/  FMUL.FTZ R39, R75, -1.4426950216293334961 ;  /* 0xbfb8aa3b4b277820 */ /* 0x000fcc0000410000 */
[----:B------:R4:W3:Y:S01]  /*47e0*/  MUFU.RCP R47, R9 ;  /* 0x00000009002f7308 */ /* 0x0008e20000001000 */
[----:B0-----:R-:W-:Y:S01]  /*47f0*/  FMUL.FTZ R32, R32, R60 ;  /* 0x0000003c20207220 */ /* 0x001fe20000410000 */
[----:B------:R-:W-:Y:S01]  /*4800*/  FMUL.FTZ R60, R70, -1.4426950216293334961 ;  /* 0xbfb8aa3b463c7820 */ /* 0x000fe20000410000 */
[----:B-1----:R-:W-:-:S03]  /*4810*/  FMUL.FTZ R92, R69, -1.4426950216293334961 ;  /* 0xbfb8aa3b455c7820 */ /* 0x002fc60000410000 */
[----:B------:R-:W-:Y:S02]  /*4820*/  F2FP.BF16.F32.PACK_AB R32, R33, R32 ;  /* 0x000000202120723e */ /* 0x000fe400000010ff */
[----:B------:R0:W1:Y:S01]  /*4830*/  MUFU.RCP R14, R18 ;  /* 0x00000012000e7308 */ /* 0x0000620000001000 */
[----:B--2---:R-:W-:Y:S01]  /*4840*/  FMUL.FTZ R29, R29, R10 ;  /* 0x0000000a1d1d7220 */ /* 0x004fe20000410000 */
[----:B------:R-:W-:Y:S01]  /*4850*/  FMUL.FTZ R10, R49, -1.4426950216293334961 ;  /* 0xbfb8aa3b310a7820 */ /* 0x000fe20000410000 */
[----:B----4-:R-:W-:Y:S01]  /*4860*/  FMUL.FTZ R9, R52, -1.4426950216293334961 ;  /* 0xbfb8aa3b34097820 */ /* 0x010fe20000410000 */
[----:B------:R-:W-:-:S04]  /*4870*/  F2FP.BF16.F32.PACK_AB R33, R88, R89 ;  /* 0x000000595821723e */ /* 0x000fc800000010ff */
[----:B------:R-:W2:Y:S01]  /*4880*/  MUFU.RCP R27, R27 ;  /* 0x0000001b001b7308 */ /* 0x000ea20000001000 */
[----:B---3--:R-:W-:Y:S01]  /*4890*/  FMUL.FTZ R28, R28, R47 ;  /* 0x0000002f1c1c7220 */ /* 0x008fe20000410000 */
[----:B------:R-:W-:Y:S01]  /*48a0*/  FMUL.FTZ R47, R74, -1.4426950216293334961 ;  /* 0xbfb8aa3b4a2f7820 */ /* 0x000fe20000410000 */
[----:B0-----:R-:W-:-:S03]  /*48b0*/  FMUL.FTZ R18, R93, -1.4426950216293334961 ;  /* 0xbfb8aa3b5d127820 */ /* 0x001fc60000410000 */
[----:B------:R-:W-:Y:S02]  /*48c0*/  F2FP.BF16.F32.PACK_AB R28, R29, R28 ;  /* 0x0000001c1d1c723e */ /* 0x000fe400000010ff */
[----:B------:R-:W0:Y:S01]  /*48d0*/  MUFU.RCP R12, R12 ;  /* 0x0000000c000c7308 */ /* 0x000e220000001000 */
[----:B-1----:R-:W-:Y:S01]  /*48e0*/  FMUL.FTZ R63, R63, R14 ;  /* 0x0000000e3f3f7220 */ /* 0x002fe20000410000 */
[----:B------:R-:W-:-:S06]  /*48f0*/  FMUL.FTZ R14, R64, -1.4426950216293334961 ;  /* 0xbfb8aa3b400e7820 */ /* 0x000fcc0000410000 */
[----:B------:R-:W1:Y:S01]  /*4900*/  MUFU.RCP R90, R90 ;  /* 0x0000005a005a7308 */ /* 0x000e620000001000 */
[----:B--2---:R-:W-:Y:S01]  /*4910*/  FMUL.FTZ R20, R20, R27 ;  /* 0x0000001b14147220 */ /* 0x004fe20000410000 */
[----:B------:R-:W-:-:S06]  /*4920*/  FMUL.FTZ R27, R80, -1.4426950216293334961 ;  /* 0xbfb8aa3b501b7820 */ /* 0x000fcc0000410000 */
[----:B------:R-:W2:Y:S01]  /*4930*/  MUFU.EX2 R31, R31 ;  /* 0x0000001f001f7308 */ /* 0x000ea20000000800 */
[----:B0-----:R-:W-:-:S05]  /*4940*/  FMUL.FTZ R59, R59, R12 ;  /* 0x0000000c3b3b7220 */ /* 0x001fca0000410000 */
[----:B------:R-:W-:Y:S02]  /*4950*/  F2FP.BF16.F32.PACK_AB R29, R0, R59 ;  /* 0x0000003b001d723e */ /* 0x000fe400000010ff */
[----:B------:R-:W0:Y:S01]  /*4960*/  MUFU.EX2 R36, R36 ;  /* 0x0000002400247308 */ /* 0x000e220000000800 */
[----:B-1----:R-:W-:-:S05]  /*4970*/  FMUL.FTZ R25, R25, R90 ;  /* 0x0000005a19197220 */ /* 0x002fca0000410000 */
[----:B------:R-:W-:Y:S02]  /*4980*/  F2FP.BF16.F32.PACK_AB R24, R25, R24 ;  /* 0x000000181918723e */ /* 0x000fe400000010ff */
[----:B------:R-:W1:Y:S01]  /*4990*/  MUFU.EX2 R39, R39 ;  /* 0x0000002700277308 */ /* 0x000e620000000800 */
[----:B--2---:R-:W-:-:S07]  /*49a0*/  FADD.FTZ R90, R31, 1 ;  /* 0x3f8000001f5a7421 */ /* 0x004fce0000010000 */
[----:B------:R-:W2:Y:S01]  /*49b0*/  MUFU.EX2 R35, R35 ;  /* 0x0000002300237308 */ /* 0x000ea20000000800 */
[----:B0-----:R-:W-:-:S07]  /*49c0*/  FADD.FTZ R31, R36, 1 ;  /* 0x3f800000241f7421 */ /* 0x001fce0000010000 */
[----:B------:R1:W0:Y:S08]  /*49d0*/  MUFU.EX2 R12, R92 ;  /* 0x0000005c000c7308 */ /* 0x0002300000000800 */
[----:B------:R-:W3:Y:S01]  /*49e0*/  MUFU.EX2 R60, R60 ;  /* 0x0000003c003c7308 */ /* 0x000ee20000000800 */
[----:B-1----:R-:W-:Y:S01]  /*49f0*/  FADD.FTZ R92, R39, 1 ;  /* 0x3f800000275c7421 */ /* 0x002fe20000010000 */
[----:B--2---:R-:W-:-:S06]  /*4a00*/  FADD.FTZ R36, R35, 1 ;  /* 0x3f80000023247421 */ /* 0x004fcc0000010000 */
[----:B------:R-:W1:Y:S01]  /*4a10*/  MUFU.EX2 R23, R23 ;  /* 0x0000001700177308 */ /* 0x000e620000000800 */
[----:B0-----:R-:W-:-:S07]  /*4a20*/  FADD.FTZ R39, R12, 1 ;  /* 0x3f8000000c277421 */ /* 0x001fce0000010000 */
[----:B------:R-:W0:Y:S01]  /*4a30*/  MUFU.RCP R73, R73 ;  /* 0x0000004900497308 */ /* 0x000e220000001000 */
[----:B---3--:R-:W-:-:S07]  /*4a40*/  FADD.FTZ R35, R60, 1 ;  /* 0x3f8000003c237421 */ /* 0x008fce0000010000 */
[----:B------:R-:W2:Y:S01]  /*4a50*/  MUFU.EX2 R34, R34 ;  /* 0x0000002200227308 */ /* 0x000ea20000000800 */
[----:B-1----:R-:W-:-:S07]  /*4a60*/  FADD.FTZ R12, R23, 1 ;  /* 0x3f800000170c7421 */ /* 0x002fce0000010000 */
[----:B------:R-:W1:Y:S01]  /*4a70*/  MUFU.EX2 R19, R19 ;  /* 0x0000001300137308 */ /* 0x000e620000000800 */
[----:B0-----:R-:W-:-:S05]  /*4a80*/  FMUL.FTZ R62, R62, R73 ;  /* 0x000000493e3e7220 */ /* 0x001fca0000410000 */
[----:B------:R-:W-:Y:S02]  /*4a90*/  F2FP.BF16.F32.PACK_AB R25, R62, R63 ;  /* 0x0000003f3e19723e */ /* 0x000fe400000010ff */
        /* <DEDUP_REMOVED lines=12> */
[----:B------:R-:W0:Y:S01]  /*4b60*/  MUFU.EX2 R9, R9 ;  /* 0x0000000900097308 */ /* 0x000e220000000800 */
[----:B--2---:R-:W-:Y:S01]  /*4b70*/  FADD.FTZ R19, R47, 1 ;  /* 0x3f8000002f137421 */ /* 0x004fe20000010000 */
[----:B------:R-:W-:-:S06]  /*4b80*/  F2FP.BF16.F32.PACK_AB R47, R58, R45 ;  /* 0x0000002d3a2f723e */ /* 0x000fcc00000010ff */
        /* <DEDUP_REMOVED lines=8> */
[----:B------:R-:W1:Y:S01]  /*4c10*/  MUFU.RCP R26, R26 ;  /* 0x0000001a001a7308 */ /* 0x000e620000001000 */
[----:B0-----:R-:W-:-:S07]  /*4c20*/  FADD.FTZ R27, R27, 1 ;  /* 0x3f8000001b1b7421 */ /* 0x001fce0000010000 */
[----:B------:R-:W0:Y:S01]  /*4c30*/  MUFU.RCP R73, R73 ;  /* 0x0000004900497308 */ /* 0x000e220000001000 */
[----:B--2---:R-:W-:Y:S01]  /*4c40*/  FMUL.FTZ R49, R49, R10 ;  /* 0x0000000a31317220 */ /* 0x004fe20000410000 */
[----:B------:R-:W-:-:S06]  /*4c50*/  IADD3 R10, P1, PT, R7, UR12, RZ ;  /* 0x0000000c070a7c10 */ /* 0x000fcc000ff3e0ff */
[----:B------:R-:W2:Y:S01]  /*4c60*/  MUFU.RCP R34, R34 ;  /* 0x0000002200227308 */ /* 0x000ea20000001000 */
[----:B-1----:R-:W-:-:S05]  /*4c70*/  FMUL.FTZ R21, R21, R26 ;  /* 0x0000001a15157220 */ /* 0x002fca0000410000 */
[----:B------:R-:W-:Y:S02]  /*4c80*/  F2FP.BF16.F32.PACK_AB R20, R21, R20 ;  /* 0x000000141514723e */ /* 0x000fe400000010ff */
[----:B------:R-:W1:Y:S01]  /*4c90*/  MUFU.RCP R92, R92 ;  /* 0x0000005c005c7308 */ /* 0x000e620000001000 */
[----:B0-----:R-:W-:Y:S01]  /*4ca0*/  FMUL.FTZ R16, R16, R73 ;  /* 0x0000004910107220 */ /* 0x001fe20000410000 */
[----:B------:R-:W-:-:S06]  /*4cb0*/  F2FP.BF16.F32.PACK_AB R73, R76, R79 ;  /* 0x0000004f4c49723e */ /* 0x000fcc00000010ff */
[----:B------:R-:W0:Y:S01]  /*4cc0*/  MUFU.RCP R19, R19 ;  /* 0x0000001300137308 */ /* 0x000e220000001000 */
[----:B--2---:R-:W-:-:S05]  /*4cd0*/  FMUL.FTZ R17, R17, R34 ;  /* 0x0000002211117220 */ /* 0x004fca0000410000 */
[----:B------:R-:W-:Y:S02]  /*4ce0*/  F2FP.BF16.F32.PACK_AB R16, R17, R16 ;  /* 0x000000101110723e */ /* 0x000fe400000010ff */
        /* <DEDUP_REMOVED lines=8> */
[----:B-1----:R-:W-:-:S05]  /*4d70*/  FMUL.FTZ R31, R66, R31 ;  /* 0x0000001f421f7220 */ /* 0x002fca0000410000 */
[----:B------:R-:W-:Y:S02]  /*4d80*/  F2FP.BF16.F32.PACK_AB R21, R31, R90 ;  /* 0x0000005a1f15723e */ /* 0x000fe400000010ff */
[----:B------:R-:W1:Y:S01]  /*4d90*/  MUFU.RCP R9, R9 ;  /* 0x0000000900097308 */ /* 0x000e620000001000 */
[----:B0-----:R-:W-:-:S07]  /*4da0*/  FMUL.FTZ R36, R71, R36 ;  /* 0x0000002447247220 */ /* 0x001fce0000410000 */
        /* <DEDUP_REMOVED lines=9> */
[----:B--2---:R-:W-:Y:S01]  /*4e40*/  FMUL.FTZ R18, R69, R39 ;  /* 0x0000002745127220 */ /* 0x004fe20000410000 */
[----:B------:R-:W-:-:S04]  /*4e50*/  F2FP.BF16.F32.PACK_AB R39, R44, R87 ;  /* 0x000000572c27723e */ /* 0x000fc800000010ff */
[----:B------:R-:W-:Y:S02]  /*4e60*/  F2FP.BF16.F32.PACK_AB R18, R18, R49 ;  /* 0x000000311212723e */ /* 0x000fe400000010ff */
[----:B------:R-:W2:Y:S01]  /*4e70*/  MUFU.RCP R11, R11 ;  /* 0x0000000b000b7308 */ /* 0x000ea20000001000 */
[----:B-1----:R-:W-:-:S07]  /*4e80*/  FMUL.FTZ R12, R91, R12 ;  /* 0x0000000c5b0c7220 */ /* 0x002fce0000410000 */
[----:B------:R-:W1:Y:S01]  /*4e90*/  MUFU.RCP R41, R41 ;  /* 0x0000002900297308 */ /* 0x000e620000001000 */
[----:B0-----:R-:W-:Y:S01]  /*4ea0*/  FMUL.FTZ R7, R78, R23 ;  /* 0x000000174e077220 */ /* 0x001fe20000410000 */
[----:B------:R-:W-:-:S04]  /*4eb0*/  F2FP.BF16.F32.PACK_AB R23, R30, R77 ;  /* 0x0000004d1e17723e */ /* 0x000fc800000010ff */
[----:B------:R-:W-:Y:S02]  /*4ec0*/  F2FP.BF16.F32.PACK_AB R19, R7, R12 ;  /* 0x0000000c0713723e */ /* 0x000fe400000010ff */
[----:B------:R-:W0:Y:S01]  /*4ed0*/  MUFU.RCP R14, R14 ;  /* 0x0000000e000e7308 */ /* 0x000e220000001000 */
[----:B--2---:R-:W-:Y:S01]  /*4ee0*/  FMUL.FTZ R54, R54, R11 ;  /* 0x0000000b36367220 */ /* 0x004fe20000410000 */
[----:B------:R-:W-:-:S05]  /*4ef0*/  IADD3.X R11, PT, PT, R8, UR13, RZ, P1, !PT ;  /* 0x0000000d080b7c10 */ /* 0x000fca0008ffe4ff */
[----:B------:R2:W-:Y:S01]  /*4f00*/  STG.E.64 desc[UR16][R10.64], R22 ;  /* 0x000000160a007986 */ /* 0x0005e2000c101b10 */
[----:B------:R-:W3:Y:S01]  /*4f10*/  MUFU.RCP R27, R27 ;  /* 0x0000001b001b7308 */ /* 0x000ee20000001000 */
[----:B-1----:R-:W-:Y:S01]  /*4f20*/  FMUL.FTZ R51, R64, R41 ;  /* 0x0000002940337220 */ /* 0x002fe20000410000 */
[----:B------:R-:W-:Y:S01]  /*4f30*/  F2FP.BF16.F32.PACK_AB R41, R48, R85 ;  /* 0x000000553029723e */ /* 0x000fe200000010ff */
[----:B------:R2:W-:Y:S03]  /*4f40*/  STG.E.64 desc[UR16][R10.64+0x5000], R46 ;  /* 0x0050002e0a007986 */ /* 0x0005e6000c101b10 */
[----:B------:R-:W-:Y:S01]  /*4f50*/  F2FP.BF16.F32.PACK_AB R26, R51, R54 ;  /* 0x00000036331a723e */ /* 0x000fe200000010ff */
[----:B------:R2:W-:Y:S01]  /*4f60*/  STG.E.64 desc[UR16][R10.64+0xa000], R72 ;  /* 0x00a000480a007986 */ /* 0x0005e2000c101b10 */
[----:B0-----:R-:W-:-:S03]  /*4f70*/  FMUL.FTZ R14, R93, R14 ;  /* 0x0000000e5d0e7220 */ /* 0x001fc60000410000 */
[----:B------:R2:W-:Y:S04]  /*4f80*/  STG.E.64 desc[UR16][R10.64+0x14000], R82 ;  /* 0x014000520a007986 */ /* 0x0005e8000c101b10 */
[----:B------:R2:W-:Y:S01]  /*4f90*/  STG.E.64 desc[UR16][R10.64+0x19000], R40 ;  /* 0x019000280a007986 */ /* 0x0005e2000c101b10 */
[----:B---3--:R-:W-:Y:S01]  /*4fa0*/  FMUL.FTZ R27, R80, R27 ;  /* 0x0000001b501b7220 */ /* 0x008fe20000410000 */
[----:B------:R-:W-:Y:S02]  /*4fb0*/  F2FP.BF16.F32.PACK_AB R80, R57, R84 ;  /* 0x000000543950723e */ /* 0x000fe400000010ff */
[----:B------:R2:W-:Y:S02]  /*4fc0*/  STG.E.64 desc[UR16][R10.64+0x1e000], R38 ;  /* 0x01e000260a007986 */ /* 0x0005e4000c101b10 */
[----:B------:R-:W-:-:S02]  /*4fd0*/  F2FP.BF16.F32.PACK_AB R27, R27, R14 ;  /* 0x0000000e1b1b723e */ /* 0x000fc400000010ff */
        /* <DEDUP_REMOVED lines=12> */
.L_x_819:
        /* <DEDUP_REMOVED lines=14> */
.L_x_1675:


//--------------------- .text._ZN13group_norm_v218gn_bwd_cuda_kernelI6__halfLi320ELi3ELi32ELi80ELi256ELb0ELb1ELi8ELi320ELi320ELi4ELb1ELi10ELb0ELb0ELNS_15WgradSyncMethodE2ENS_16CompileConditionILi1000EEEEEvPT_S6_S6_PKS5_S8_S8_S8_PKfflPfPj --------------------------
	.section	.text._ZN13group_norm_v218gn_bwd_cuda_kernelI6__halfLi320ELi3ELi32ELi80ELi256ELb0ELb1ELi8ELi320ELi320ELi4ELb1ELi10ELb0ELb0ELNS_15WgradSyncMethodE2ENS_16CompileConditionILi1000EEEEEvPT_S6_S6_PKS5_S8_S8_S8_PKfflPfPj,"ax",@progbits
	.align	128
        .global         _ZN13group_norm_v218gn_bwd_cuda_kernelI6__halfLi320ELi3ELi32ELi80ELi256ELb0ELb1ELi8ELi320ELi320ELi4ELb1ELi10ELb0ELb0ELNS_15WgradSyncMethodE2ENS_16CompileConditionILi1000EEEEEvPT_S6_S6_PKS5_S8_S8_S8_PKfflPfPj
        .type           _ZN13group_norm_v218gn_bwd_cuda_kernelI6__halfLi320ELi3ELi32ELi80ELi256ELb0ELb1ELi8ELi320ELi320ELi4ELb1ELi10ELb0ELb0ELNS_15WgradSyncMethodE2ENS_16CompileConditionILi1000EEEEEvPT_S6_S6_PKS5_S8_S8_S8_PKfflPfPj,@function
        .size           _ZN13group_norm_v218gn_bwd_cuda_kernelI6__halfLi320ELi3ELi32ELi80ELi256ELb0ELb1ELi8ELi320ELi320ELi4ELb1ELi10ELb0ELb0ELNS_15WgradSyncMethodE2ENS_16CompileConditionILi1000EEEEEvPT_S6_S6_PKS5_S8_S8_S8_PKfflPfPj,(.L_x_1676 - _ZN13group_norm_v218gn_bwd_cuda_kernelI6__halfLi320ELi3ELi32ELi80ELi256ELb0ELb1ELi8ELi320ELi320ELi4ELb1ELi10ELb0ELb0ELNS_15WgradSyncMethodE2ENS_16CompileConditionILi1000EEEEEvPT_S6_S6_PKS5_S8_S8_S8_PKfflPfPj)
        .other          _ZN13group_norm_v218gn_bwd_cuda_kernelI6__halfLi320ELi3ELi32ELi80ELi256ELb0ELb1ELi8ELi320ELi320ELi4ELb1ELi10ELb0ELb0ELNS_15WgradSyncMethodE2ENS_16CompileConditionILi1000EEEEEvPT_S6_S6_PKS5_S8_S8_S8_PKfflPfPj,@"STO_CUDA_ENTRY STV_DEFAULT"
_ZN13group_norm_v218gn_bwd_cuda_kernelI6__halfLi320ELi3ELi32ELi80ELi256ELb0ELb1ELi8ELi320ELi320ELi4ELb1ELi10ELb0ELb0ELNS_15WgradSyncMethodE2ENS_16CompileConditionILi1000EEEEEvPT_S6_S6_PKS5_S8_S8_S8_PKfflPfPj:
.text._ZN13group_norm_v218gn_bwd_cuda_kernelI6__halfLi320ELi3ELi32ELi80ELi256ELb0ELb1ELi8ELi320ELi320ELi4ELb1ELi10ELb0ELb0ELNS_15WgradSyncMethodE2ENS_16CompileConditionILi1000EEEEEvPT_S6_S6_PKS5_S8_S8_S8_PKfflPfPj:
        /* <DEDUP_REMOVED lines=25> */
.L_x_822:
[----:B------:R-:W2:Y:S04]  /*0190*/  LD.E.STRONG.GPU R0, desc[UR10][R54.64] ;  /* 0x0000000a36007980 */ /* 0x000ea8000c10f900 */
[----:B--2---:R-:W-:Y:S01]  /*01a0*/  CCTL.IVALL ;  /* 0x00000000ff00798f */ /* 0x004fe20002000000 */
[----:B------:R-:W-:Y:S05]  /*01b0*/  YIELD ;  /* 0x0000000000007946 */ /* 0x000fea0003800000 */
[----:B-----5:R-:W-:-:S04]  /*01c0*/  LOP3.LUT R0, R0, R5, RZ, 0x3c, !PT ;  /* 0x0000000500007212 */ /* 0x020fc800078e3cff */
[----:B------:R-:W-:-:S13]  /*01d0*/  ISETP.GT.AND P0, PT, R0, -0x1, PT ;  /* 0xffffffff0000780c */ /* 0x000fda0003f04270 */
[----:B------:R-:W-:Y:S05]  /*01e0*/  @P0 BRA `(.L_x_822) ;  /* 0xfffffffc00e80947 */ /* 0x000fea000383ffff */
.L_x_821:
[----:B------:R-:W-:Y:S05]  /*01f0*/  WARPSYNC.ALL ;  /* 0x0000000000007948 */ /* 0x000fea0003800000 */
[----:B------:R-:W-:Y:S06]  /*0200*/  BAR.SYNC.DEFER_BLOCKING 0x0 ;  /* 0x0000000000007b1d */ /* 0x000fec0000010000 */
[----:B------:R-:W-:Y:S05]  /*0210*/  BRA `(.L_x_823) ;  /* 0x0000001c007c7947 */ /* 0x000fea0003800000 */
.L_x_820:
[----:B------:R-:W0:Y:S01]  /*0220*/  S2R R5, SR_TID.X ;  /* 0x0000000000057919 */ /* 0x000e220000002100 */
[----:B------:R-:W-:Y:S01]  /*0230*/  MOV R2, 0x400 ;  /* 0x0000040000027802 */ /* 0x000fe20000000f00 */
[----:B------:R-:W-:Y:S01]  /*0240*/  HFMA2 R24, -RZ, RZ, 0, 0 ;  /* 0x00000000ff187431 */ /* 0x000fe200000001ff */
[C---:B------:R-:W-:Y:S01]  /*0250*/  LEA R52, P0, R3.reuse, R52, 0x2 ;  /* 0x0000003403347211 */ /* 0x040fe200078010ff */
[----:B------:R-:W1:Y:S01]  /*0260*/  S2R R7, SR_CgaCtaId ;  /* 0x0000000000077919 */ /* 0x000e620000008800 */
[----:B------:R-:W-:Y:S01]  /*0270*/  HFMA2 R10, -RZ, RZ, 0, 0 ;  /* 0x00000000ff0a7431 */ /* 0x000fe200000001ff */
        /* <DEDUP_REMOVED lines=24> */
.L_x_832:
[C---:B------:R-:W-:Y:S01]  /*0400*/  LOP3.LUT R51, R7.reuse, 0x7, RZ, 0xc0, !PT ;  /* 0x0000000707337812 */ /* 0x040fe200078ec0ff */
[----:B0-----:R-:W0:Y:S01]  /*0410*/  LDCU.64 UR12, c[0x0][0x3a0] ;  /* 0x00007400ff0c77ac */ /* 0x001e220008000a00 */
[----:B------:R-:W-:Y:S02]  /*0420*/  SHF.L.U32 R0, R8, 0x3, RZ ;  /* 0x0000000308007819 */ /* 0x000fe400000006ff */
[----:B------:R-:W-:Y:S01]  /*0430*/  SHF.R.U64 R48, R7, 0x3, R10 ;  /* 0x0000000307307819 */ /* 0x000fe2000000120a */
[----:B------:R-:W-:Y:S01]  /*0440*/  IMAD R51, R51, 0x140, RZ ;  /* 0x0000014033337824 */ /* 0x000fe200078e02ff */
[----:B------:R-:W-:Y:S01]  /*0450*/  LOP3.LUT R9, R0, 0xf8, RZ, 0xc0, !PT ;  /* 0x000000f800097812 */ /* 0x000fe200078ec0ff */
[----:B-1----:R-:W1:Y:S01]  /*0460*/  LDCU.64 UR6, c[0x0][0x3b8] ;  /* 0x00007700ff0677ac */ /* 0x002e620008000a00 */
[----:B------:R-:W-:Y:S02]  /*0470*/  MOV R13, RZ ;  /* 0x000000ff000d7202 */ /* 0x000fe40000000f00 */
[----:B------:R-:W-:Y:S01]  /*0480*/  IADD3 R9, PT, PT, R46, R9, RZ ;  /* 0x000000092e097210 */ /* 0x000fe20007ffe0ff */
[----:B------:R-:W2:Y:S01]  /*0490*/  LDCU UR4, c[0x0][0x3c0] ;  /* 0x00007800ff0477ac */ /* 0x000ea20008000800 */
[----:B------:R-:W-:-:S02]  /*04a0*/  LEA R12, R22, R51, 0x2 ;  /* 0x00000033160c7211 */ /* 0x000fc400078e10ff */
[----:B------:R-:W-:Y:S01]  /*04b0*/  SHF.R.U32.HI R41, RZ, 0x3, R10 ;  /* 0x00000003ff297819 */ /* 0x000fe2000001160a */
[----:B------:R-:W-:Y:S02]  /*04c0*/  IMAD R11, R9, 0xa00, RZ ;  /* 0x00000a00090b7824 */ /* 0x000fe400078e02ff */
        /* <DEDUP_REMOVED lines=8> */
[----:B------:R-:W3:Y:S01]  /*0550*/  LDC.64 R14, c[0x0][0x3a8] ;  /* 0x0000ea00ff0e7b82 */ /* 0x000ee20000000a00 */
[----:B------:R-:W-:Y:S02]  /*0560*/  SHF.L.U32 R13, R47, 0x1, RZ ;  /* 0x000000012f0d7819 */ /* 0x000fe400000006ff */
[----:B0-----:R-:W-:-:S02]  /*0570*/  IADD3 R28, P1, PT, R9, UR12, RZ ;  /* 0x0000000c091c7c10 */ /* 0x001fc4000ff3e0ff */
[C---:B------:R-:W-:Y:S02]  /*0580*/  LEA R13, P0, R48.reuse, R13, 0x6 ;  /* 0x0000000d300d7211 */ /* 0x040fe400078030ff */
[----:B------:R-:W-:Y:S01]  /*0590*/  IADD3.X R29, PT, PT, R11, UR13, RZ, P1, !PT ;  /* 0x0000000d0b1d7c10 */ /* 0x000fe20008ffe4ff */
[----:B------:R-:W0:Y:S01]  /*05a0*/  LDCU.64 UR12, c[0x0][0x398] ;  /* 0x00007300ff0c77ac */ /* 0x000e220008000a00 */
[----:B------:R-:W-:Y:S02]  /*05b0*/  LEA.HI.X R0, R48, RZ, R41, 0x6, P0 ;  /* 0x000000ff30007211 */ /* 0x000fe400000f3429 */
[C---:B-1----:R-:W-:Y:S01]  /*05c0*/  LEA R18, P0, R13.reuse, UR6, 0x2 ;  /* 0x000000060d127c11 */ /* 0x042fe2000f8010ff */
[----:B------:R-:W4:Y:S03]  /*05d0*/  LDG.E.64.CONSTANT R26, desc[UR10][R28.64+0x5000] ;  /* 0x0050000a1c1a7981 */ /* 0x000f26000c1e9b00 */
[----:B------:R-:W-:Y:S01]  /*05e0*/  LEA.HI.X R19, R13, UR7, R0, 0x2, P0 ;  /* 0x000000070d137c11 */ /* 0x000fe200080f1400 */
[----:B------:R1:W5:Y:S05]  /*05f0*/  LDG.E.64.CONSTANT R20, desc[UR10][R28.64] ;  /* 0x0000000a1c147981 */ /* 0x00036a000c1e9b00 */
[----:B------:R-:W2:Y:S01]  /*0600*/  LDG.E.64.CONSTANT R18, desc[UR10][R18.64] ;  /* 0x0000000a12127981 */ /* 0x000ea2000c1e9b00 */
[----:B---3--:R-:W-:Y:S01]  /*0610*/  IMAD.WIDE.U32 R12, R12, 0x2, R14 ;  /* 0x000000020c0c7825 */ /* 0x008fe200078e000e */
[----:B0-----:R-:W-:-:S05]  /*0620*/  IADD3 R30, P0, PT, R9, UR12, RZ ;  /* 0x0000000c091e7c10 */ /* 0x001fca000ff1e0ff */
[----:B------:R-:W3:Y:S01]  /*0630*/  LDG.E.64.CONSTANT R12, desc[UR10][R12.64] ;  /* 0x0000000a0c0c7981 */ /* 0x000ee2000c1e9b00 */
[----:B------:R-:W-:Y:S01]  /*0640*/  IADD3.X R31, PT, PT, R11, UR13, RZ, P0, !PT ;  /* 0x0000000d0b1f7c10 */ /* 0x000fe200087fe4ff */
[----:B------:R-:W0:Y:S01]  /*0650*/  S2UR UR6, SR_CgaCtaId ;  /* 0x00000000000679c3 */ /* 0x000e220000008800 */
[----:B-1----:R-:W-:Y:S01]  /*0660*/  SHF.L.U32 R28, R44, 0x3, RZ ;  /* 0x000000032c1c7819 */ /* 0x002fe200000006ff */
[----:B------:R-:W1:Y:S02]  /*0670*/  LDCU.64 UR12, c[0x0][0x3d0] ;  /* 0x00007a00ff0c77ac */ /* 0x000e640008000a00 */
[----:B------:R-:W3:Y:S04]  /*0680*/  LDG.E.64.CONSTANT R16, desc[UR10][R30.64] ;  /* 0x0000000a1e107981 */ /* 0x000ee8000c1e9b00 */
[----:B------:R1:W3:Y:S01]  /*0690*/  LDG.E.64.CONSTANT R14, desc[UR10][R30.64+0x5000] ;  /* 0x0050000a1e0e7981 */ /* 0x0002e2000c1e9b00 */
[----:B------:R-:W-:-:S04]  /*06a0*/  LOP3.LUT R28, R28, 0x18, RZ, 0xc0, !PT ;  /* 0x000000181c1c7812 */ /* 0x000fc800078ec0ff */
[C---:B------:R-:W-:Y:S02]  /*06b0*/  LOP3.LUT R56, R28.reuse, 0x10, RZ, 0x3c, !PT ;  /* 0x000000101c387812 */ /* 0x040fe400078e3cff */
[----:B-1----:R-:W-:Y:S02]  /*06c0*/  LOP3.LUT R30, R28, 0x8, RZ, 0x3c, !PT ;  /* 0x000000081c1e7812 */ /* 0x002fe400078e3cff */
[----:B------:R-:W-:Y:S02]  /*06d0*/  IADD3 R40, PT, PT, R51, R5, RZ ;  /* 0x0000000533287210 */ /* 0x000fe40007ffe0ff */
[----:B------:R-:W-:Y:S01]  /*06e0*/  ISETP.GT.U32.AND P0, PT, R5, 0xf, PT ;  /* 0x0000000f0500780c */ /* 0x000fe20003f04070 */
[----:B------:R-:W-:Y:S01]  /*06f0*/  BSSY.RECONVERGENT B0, `(.L_x_824) ;  /* 0x0000104000007945 */ /* 0x000fe20003800200 */
[--C-:B----4-:R-:W-:Y:S02]  /*0700*/  HADD2.F32 R29, -RZ, R26.reuse.H0_H0 ;  /* 0x2000001aff1d7230 */ /* 0x110fe40000004100 */
[----:B------:R-:W-:-:S02]  /*0710*/  HADD2.F32 R33, -RZ, R26.H1_H1 ;  /* 0x3000001aff217230 */ /* 0x000fc40000004100 */
[----:B--2---:R-:W-:Y:S01]  /*0720*/  FADD.FTZ R19, R19, UR4 ;  /* 0x0000000413137e21 */ /* 0x004fe20008010000 */
[----:B-----5:R-:W-:Y:S02]  /*0730*/  HADD2.F32 R23, -RZ, R20.H0_H0 ;  /* 0x20000014ff177230 */ /* 0x020fe40000004100 */
[--C-:B---3--:R-:W-:Y:S02]  /*0740*/  HADD2.F32 R32, -RZ, R12.reuse.H0_H0 ;  /* 0x2000000cff207230 */ /* 0x108fe40000004100 */
[----:B------:R-:W-:Y:S02]  /*0750*/  HADD2.F32 R26, -RZ, R12.H1_H1 ;  /* 0x3000000cff1a7230 */ /* 0x000fe40000004100 */
[----:B------:R-:W1:Y:S01]  /*0760*/  MUFU.RSQ R12, R19 ;  /* 0x00000013000c7308 */ /* 0x000e620000001400 */
[----:B------:R-:W-:Y:S02]  /*0770*/  HADD2.F32 R25, -RZ, R20.H1_H1 ;  /* 0x30000014ff197230 */ /* 0x000fe40000004100 */
[----:B------:R-:W-:Y:S01]  /*0780*/  FADD.FTZ R0, -R18, R23 ;  /* 0x0000001712007221 */ /* 0x000fe20000010100 */
[----:B------:R-:W-:-:S02]  /*0790*/  HADD2.F32 R61, -RZ, R21.H0_H0 ;  /* 0x20000015ff3d7230 */ /* 0x000fc40000004100 */
[----:B------:R-:W-:Y:S02]  /*07a0*/  HADD2.F32 R43, -RZ, R27.H0_H0 ;  /* 0x2000001bff2b7230 */ /* 0x000fe40000004100 */
[C---:B------:R-:W-:Y:S01]  /*07b0*/  FADD.FTZ R23, -R18.reuse, R29 ;  /* 0x0000001d12177221 */ /* 0x040fe20000010100 */
[----:B------:R-:W-:Y:S02]  /*07c0*/  HADD2.F32 R21, -RZ, R21.H1_H1 ;  /* 0x30000015ff157230 */ /* 0x000fe40000004100 */
[----:B------:R-:W-:Y:S02]  /*07d0*/  HADD2.F32 R27, -RZ, R27.H1_H1 ;  /* 0x3000001bff1b7230 */ /* 0x000fe40000004100 */
[----:B------:R-:W-:Y:S02]  /*07e0*/  HADD2.F32 R29, -RZ, R16.H0_H0 ;  /* 0x20000010ff1d7230 */ /* 0x000fe40000004100 */
[C---:B------:R-:W-:Y:S01]  /*07f0*/  FADD.FTZ R2, -R18.reuse, R25 ;  /* 0x0000001912027221 */ /* 0x040fe20000010100 */
[C---:B------:R-:W-:Y:S01]  /*0800*/  FADD.FTZ R61, -R18.reuse, R61 ;  /* 0x0000003d123d7221 */ /* 0x040fe20000010100 */
[C---:B------:R-:W-:Y:S01]  /*0810*/  FADD.FTZ R21, -R18.reuse, R21 ;  /* 0x0000001512157221 */ /* 0x040fe20000010100 */
[C---:B------:R-:W-:Y:S01]  /*0820*/  FADD.FTZ R25, -R18.reuse, R33 ;  /* 0x0000002112197221 */ /* 0x040fe20000010100 */
[C---:B------:R-:W-:Y:S01]  /*0830*/  FADD.FTZ R43, -R18.reuse, R43 ;  /* 0x0000002b122b7221 */ /* 0x040fe20000010100 */
[----:B------:R-:W-:Y:S01]  /*0840*/  FADD.FTZ R27, -R18, R27 ;  /* 0x0000001b121b7221 */ /* 0x000fe20000010100 */
[----:B------:R-:W-:-:S02]  /*0850*/  HADD2.F32 R18, -RZ, R13.H0_H0 ;  /* 0x2000000dff127230 */ /* 0x000fc40000004100 */
[C---:B-1----:R-:W-:Y:S01]  /*0860*/  FMUL.FTZ R0, R12.reuse, R0 ;  /* 0x000000000c007220 */ /* 0x042fe20000410000 */
[----:B------:R-:W-:Y:S02]  /*0870*/  HADD2.F32 R20, -RZ, R13.H1_H1 ;  /* 0x3000000dff147230 */ /* 0x000fe40000004100 */
[----:B------:R-:W-:Y:S01]  /*0880*/  FMUL.FTZ R13, R29, R32 ;  /* 0x000000201d0d7220 */ /* 0x000fe20000410000 */
[----:B------:R-:W-:Y:S02]  /*0890*/  HADD2.F32 R31, -RZ, R16.H1_H1 ;  /* 0x30000010ff1f7230 */ /* 0x000fe40000004100 */
[----:B------:R-:W-:Y:S01]  /*08a0*/  FMUL.FTZ R2, R12, R2 ;  /* 0x000000020c027220 */ /* 0x000fe20000410000 */
[----:B------:R-:W-:Y:S02]  /*08b0*/  HADD2.F32 R33, -RZ, R17.H0_H0 ;  /* 0x20000011ff217230 */ /* 0x000fe40000004100 */
[----:B------:R-:W-:Y:S01]  /*08c0*/  FADD.FTZ R6, RZ, R13 ;  /* 0x0000000dff067221 */ /* 0x000fe20000010000 */
[----:B------:R-:W-:-:S02]  /*08d0*/  HADD2.F32 R39, -RZ, R15.H0_H0 ;  /* 0x2000000fff277230 */ /* 0x000fc40000004100 */
[----:B------:R-:W-:Y:S01]  /*08e0*/  FFMA.FTZ R19, R0, R13, RZ ;  /* 0x0000000d00137223 */ /* 0x000fe200000100ff */
[----:B------:R-:W-:Y:S02]  /*08f0*/  HADD2.F32 R37, -RZ, R15.H1_H1 ;  /* 0x3000000fff257230 */ /* 0x000fe40000004100 */
[----:B------:R-:W-:Y:S01]  /*0900*/  FMUL.FTZ R15, R31, R26 ;  /* 0x0000001a1f0f7220 */ /* 0x000fe20000410000 */
[----:B------:R-:W-:Y:S02]  /*0910*/  HADD2.F32 R35, -RZ, R17.H1_H1 ;  /* 0x30000011ff237230 */ /* 0x000fe40000004100 */
[----:B------:R-:W-:Y:S01]  /*0920*/  FMUL.FTZ R4, R12, R61 ;  /* 0x0000003d0c047220 */ /* 0x000fe20000410000 */
[--C-:B------:R-:W-:Y:S02]  /*0930*/  HADD2.F32 R57, -RZ, R14.reuse.H0_H0 ;  /* 0x2000000eff397230 */ /* 0x100fe40000004100 */
[----:B------:R-:W-:Y:S01]  /*0940*/  FMUL.FTZ R17, R33, R18 ;  /* 0x0000001221117220 */ /* 0x000fe20000410000 */
[----:B------:R-:W-:-:S02]  /*0950*/  HADD2.F32 R49, -RZ, R14.H1_H1 ;  /* 0x3000000eff317230 */ /* 0x000fc40000004100 */
        /* <DEDUP_REMOVED lines=28> */
[----:B------:R-:W-:Y:S02]  /*0b20*/  LOP3.LUT R32, R28, 0x18, RZ, 0x3c, !PT ;  /* 0x000000181c207812 */ /* 0x000fe400078e3cff */
[C---:B------:R-:W-:Y:S01]  /*0b30*/  IADD3 R50, PT, PT, R59.reuse, R28, RZ ;  /* 0x0000001c3b327210 */ /* 0x040fe20007ffe0ff */
[C---:B------:R-:W-:Y:S01]  /*0b40*/  IMAD.IADD R56, R59.reuse, 0x1, R56 ;  /* 0x000000013b387824 */ /* 0x040fe200078e0238 */
[C---:B------:R-:W-:Y:S02]  /*0b50*/  IADD3 R58, PT, PT, R59.reuse, R30, RZ ;  /* 0x0000001e3b3a7210 */ /* 0x040fe40007ffe0ff */
[----:B------:R-:W-:Y:S01]  /*0b60*/  IADD3 R59, PT, PT, R59, R32, RZ ;  /* 0x000000203b3b7210 */ /* 0x000fe20007ffe0ff */
[----:B------:R-:W-:Y:S01]  /*0b70*/  FADD.FTZ R32, RZ, R31 ;  /* 0x0000001fff207221 */ /* 0x000fe20000010000 */
[----:B------:R-:W-:Y:S01]  /*0b80*/  FFMA.FTZ R30, R2, R31, RZ ;  /* 0x0000001f021e7223 */ /* 0x000fe200000100ff */
[----:B------:R-:W-:Y:S01]  /*0b90*/  FADD.FTZ R28, RZ, R29 ;  /* 0x0000001dff1c7221 */ /* 0x000fe20000010000 */
[----:B------:R-:W-:Y:S01]  /*0ba0*/  FFMA.FTZ R61, R0, R29, RZ ;  /* 0x0000001d003d7223 */ /* 0x000fe200000100ff */
[----:B------:R-:W-:Y:S01]  /*0bb0*/  FADD.FTZ R31, R32, R49 ;  /* 0x00000031201f7221 */ /* 0x000fe20000010000 */
[----:B------:R-:W-:Y:S01]  /*0bc0*/  FFMA.FTZ R30, R16, R49, R30 ;  /* 0x00000031101e7223 */ /* 0x000fe2000001001e */
[----:B------:R-:W-:Y:S01]  /*0bd0*/  FADD.FTZ R32, RZ, R33 ;  /* 0x00000021ff207221 */ /* 0x000fe20000010000 */
[----:B------:R-:W-:Y:S01]  /*0be0*/  FFMA.FTZ R49, R4, R33, RZ ;  /* 0x0000002104317223 */ /* 0x000fe200000100ff */
[----:B------:R-:W-:Y:S01]  /*0bf0*/  FADD.FTZ R29, R28, R57 ;  /* 0x000000391c1d7221 */ /* 0x000fe20000010000 */
[----:B0-----:R-:W-:Y:S01]  /*0c00*/  FADD.FTZ R26, RZ, R35 ;  /* 0x00000023ff1a7221 */ /* 0x001fe20000010000 */
[----:B------:R-:W-:Y:S01]  /*0c10*/  FFMA.FTZ R27, R6, R35, RZ ;  /* 0x00000023061b7223 */ /* 0x000fe200000100ff */
[----:B------:R-:W-:Y:S01]  /*0c20*/  FFMA.FTZ R28, R14, R57, R61 ;  /* 0x000000390e1c7223 */ /* 0x000fe2000001003d */
[----:B------:R-:W-:Y:S01]  /*0c30*/  BAR.SYNC.DEFER_BLOCKING 0x0 ;  /* 0x0000000000007b1d */ /* 0x000fe20000010000 */
[----:B------:R-:W-:Y:S01]  /*0c40*/  FADD.FTZ R33, R32, R39 ;  /* 0x0000002720217221 */ /* 0x000fe20000010000 */
[----:B------:R-:W-:Y:S01]  /*0c50*/  FFMA.FTZ R32, R18, R39, R49 ;  /* 0x0000002712207223 */ /* 0x000fe20000010031 */
[----:B------:R-:W-:Y:S01]  /*0c60*/  FADD.FTZ R35, R26, R37 ;  /* 0x000000251a237221 */ /* 0x000fe20000010000 */
[----:B------:R-:W-:-:S02]  /*0c70*/  FFMA.FTZ R34, R20, R37, R27 ;  /* 0x0000002514227223 */ /* 0x000fc4000001001b */
[----:B------:R0:W-:Y:S04]  /*0c80*/  STS.64 [R50], R28 ;  /* 0x0000001c32007388 */ /* 0x0001e80000000a00 */
[----:B------:R1:W-:Y:S04]  /*0c90*/  STS.64 [R58], R30 ;  /* 0x0000001e3a007388 */ /* 0x0003e80000000a00 */
[----:B------:R2:W-:Y:S04]  /*0ca0*/  STS.64 [R56], R32 ;  /* 0x0000002038007388 */ /* 0x0005e80000000a00 */
[----:B------:R-:W-:Y:S01]  /*0cb0*/  STS.64 [R59], R34 ;  /* 0x000000223b007388 */ /* 0x000fe20000000a00 */
[----:B------:R-:W-:Y:S01]  /*0cc0*/  BAR.SYNC.DEFER_BLOCKING 0x0 ;  /* 0x0000000000007b1d */ /* 0x000fe20000010000 */
[----:B------:R-:W-:-:S05]  /*0cd0*/  SHF.L.U32 R49, R48, 0x5, RZ ;  /* 0x0000000530317819 */ /* 0x000fca00000006ff */
[----:B------:R-:W3:Y:S04]  /*0ce0*/  LDS.64 R36, [R42] ;  /* 0x000000002a247984 */ /* 0x000ee80000000a00 */
[----:B------:R-:W4:Y:S04]  /*0cf0*/  LDS.64 R38, [R42+0xa00] ;  /* 0x000a00002a267984 */ /* 0x000f280000000a00 */
[----:B------:R2:W4:Y:S01]  /*0d00*/  LDS.64 R26, [R42+0x1400] ;  /* 0x001400002a1a7984 */ /* 0x0005220000000a00 */
[----:B------:R-:W-:Y:S02]  /*0d10*/  SHF.L.U64.HI R48, R48, 0x5, R41 ;  /* 0x0000000530307819 */ /* 0x000fe40000010229 */
[----:B0-----:R-:W-:-:S02]  /*0d20*/  LOP3.LUT R29, R49, 0x1f, R8, 0xf8, !PT ;  /* 0x0000001f311d7812 */ /* 0x001fc400078ef808 */
[----:B------:R-:W-:Y:S01]  /*0d30*/  MOV R41, RZ ;  /* 0x000000ff00297202 */ /* 0x000fe20000000f00 */
[----:B-1----:R-:W-:Y:S02]  /*0d40*/  IMAD R31, R48, 0xa00, RZ ;  /* 0x00000a00301f7824 */ /* 0x002fe400078e02ff */
[----:B------:R-:W-:-:S05]  /*0d50*/  IMAD.WIDE.U32 R28, R29, 0xa00, R40 ;  /* 0x00000a001d1c7825 */ /* 0x000fca00078e0028 */
[----:B------:R-:W-:Y:S02]  /*0d60*/  IADD3 R29, PT, PT, R29, R31, RZ ;  /* 0x0000001f1d1d7210 */ /* 0x000fe40007ffe0ff */
[----:B--2---:R-:W-:Y:S01]  /*0d70*/  LEA R56, P1, R28, UR12, 0x3 ;  /* 0x0000000c1c387c11 */ /* 0x004fe2000f8218ff */
[----:B------:R-:W-:-:S03]  /*0d80*/  IMAD.SHL.U32 R48, R7, 0x4, RZ ;  /* 0x0000000407307824 */ /* 0x000fc600078e00ff */
[----:B------:R-:W-:Y:S02]  /*0d90*/  LEA.HI.X R57, R28, UR13, R29, 0x3, P1 ;  /* 0x0000000d1c397c11 */ /* 0x000fe400088f1c1d */
[----:B------:R-:W-:Y:S02]  /*0da0*/  CS2R R40, SRZ ;  /* 0x0000000000287805 */ /* 0x000fe4000001ff00 */
[----:B------:R-:W-:Y:S01]  /*0db0*/  LOP3.LUT R48, R48, 0x1c, RZ, 0xc0, !PT ;  /* 0x0000001c30307812 */ /* 0x000fe200078ec0ff */
[----:B---3--:R-:W-:Y:S01]  /*0dc0*/  FADD.FTZ R49, RZ, R36 ;  /* 0x00000024ff317221 */ /* 0x008fe20000010000 */
[----:B------:R-:W-:-:S03]  /*0dd0*/  FADD.FTZ R50, RZ, R37 ;  /* 0x00000025ff327221 */ /* 0x000fc60000010000 */
[----:B----4-:R-:W-:Y:S01]  /*0de0*/  FADD.FTZ R49, R49, R38 ;  /* 0x0000002631317221 */ /* 0x010fe20000010000 */
[----:B------:R-:W-:Y:S01]  /*0df0*/  FADD.FTZ R50, R50, R39 ;  /* 0x0000002732327221 */ /* 0x000fe20000010000 */
[----:B------:R-:W-:Y:S06]  /*0e00*/  @P0 BRA `(.L_x_825) ;  /* 0x0000000800480947 */ /* 0x000fec0003800000 */
[----:B------:R-:W-:Y:S01]  /*0e10*/  IADD3 R28, PT, PT, R44, R48, RZ ;  /* 0x000000302c1c7210 */ /* 0x000fe20007ffe0ff */
[----:B------:R-:W-:Y:S01]  /*0e20*/  UIADD3 UR7, UPT, UPT, UR4, 0x2800, URZ ;  /* 0x0000280004077890 */ /* 0x000fe2000fffe0ff */
[----:B------:R-:W-:-:S03]  /*0e30*/  SHF.L.U32 R41, R5, 0x3, RZ ;  /* 0x0000000305297819 */ /* 0x000fc600000006ff */
[----:B------:R-:W-:Y:S01]  /*0e40*/  ULEA UR7, UR6, UR7, 0x18 ;  /* 0x0000000706077291 */ /* 0x000fe2000f8ec0ff */
[----:B------:R-:W-:Y:S01]  /*0e50*/  IMAD R51, R28, 0x50, -R51 ;  /* 0x000000501c337824 */ /* 0x000fe200078e0a33 */
[----:B------:R-:W-:-:S04]  /*0e60*/  LOP3.LUT R41, R41, 0x18, RZ, 0xc0, !PT ;  /* 0x0000001829297812 */ /* 0x000fc800078ec0ff */
[----:B------:R-:W-:Y:S02]  /*0e70*/  SHF.R.U32.HI R29, RZ, 0x2, R51 ;  /* 0x00000002ff1d7819 */ /* 0x000fe40000011633 */
[----:B------:R-:W-:Y:S02]  /*0e80*/  MOV R40, UR7 ;  /* 0x0000000700287c02 */ /* 0x000fe40008000f00 */
[C---:B------:R-:W-:Y:S02]  /*0e90*/  IADD3 R28, PT, PT, R51.reuse, 0x4, RZ ;  /* 0x00000004331c7810 */ /* 0x040fe40007ffe0ff */
[----:B------:R-:W-:Y:S02]  /*0ea0*/  IADD3 R33, PT, PT, R51, 0x10, RZ ;  /* 0x0000001033217810 */ /* 0x000fe40007ffe0ff */
[----:B------:R-:W-:Y:S01]  /*0eb0*/  SHF.R.U32.HI R31, RZ, 0x2, R28 ;  /* 0x00000002ff1f7819 */ /* 0x000fe2000001161c */
[----:B------:R-:W-:Y:S01]  /*0ec0*/  IMAD R28, R29, 0x28, R40 ;  /* 0x000000281d1c7824 */ /* 0x000fe200078e0228 */
[----:B------:R-:W-:-:S02]  /*0ed0*/  IADD3 R29, PT, PT, R51, 0x8, RZ ;  /* 0x00000008331d7810 */ /* 0x000fc40007ffe0ff */
[----:B------:R-:W-:Y:S01]  /*0ee0*/  SHF.R.U32.HI R33, RZ, 0x2, R33 ;  /* 0x00000002ff217819 */ /* 0x000fe20000011621 */
[--C-:B------:R-:W-:Y:S01]  /*0ef0*/  IMAD R30, R31, 0x28, R40.reuse ;  /* 0x000000281f1e7824 */ /* 0x100fe200078e0228 */
[----:B------:R-:W-:Y:S01]  /*0f00*/  SHF.R.U32.HI R29, RZ, 0x2, R29 ;  /* 0x00000002ff1d7819 */ /* 0x000fe2000001161d */
[----:B------:R-:W-:Y:S01]  /*0f10*/  IMAD.IADD R28, R28, 0x1, R41 ;  /* 0x000000011c1c7824 */ /* 0x000fe200078e0229 */
[----:B------:R-:W-:Y:S02]  /*0f20*/  IADD3 R38, PT, PT, R51, 0x14, RZ ;  /* 0x0000001433267810 */ /* 0x000fe40007ffe0ff */
[----:B------:R-:W-:Y:S01]  /*0f30*/  IADD3 R36, PT, PT, R41, R30, RZ ;  /* 0x0000001e29247210 */ /* 0x000fe20007ffe0ff */
[----:B------:R-:W-:Y:S01]  /*0f40*/  IMAD R30, R29, 0x28, R40 ;  /* 0x000000281d1e7824 */ /* 0x000fe200078e0228 */
[----:B------:R0:W1:Y:S01]  /*0f50*/  LDS.64 R34, [R28] ;  /* 0x000000001c227984 */ /* 0x0000620000000a00 */
[----:B------:R-:W-:Y:S02]  /*0f60*/  IADD3 R29, PT, PT, R51, 0xc, RZ ;  /* 0x0000000c331d7810 */ /* 0x000fe40007ffe0ff */
[----:B------:R-:W-:Y:S01]  /*0f70*/  SHF.R.U32.HI R59, RZ, 0x2, R38 ;  /* 0x00000002ff3b7819 */ /* 0x000fe20000011626 */
[----:B------:R-:W2:Y:S01]  /*0f80*/  LDS.64 R36, [R36] ;  /* 0x0000000024247984 */ /* 0x000ea20000000a00 */
[----:B------:R-:W-:-:S02]  /*0f90*/  IADD3 R30, PT, PT, R41, R30, RZ ;  /* 0x0000001e291e7210 */ /* 0x000fc40007ffe0ff */
[----:B------:R-:W-:Y:S01]  /*0fa0*/  SHF.R.U32.HI R29, RZ, 0x2, R29 ;  /* 0x00000002ff1d7819 */ /* 0x000fe2000001161d */
[--C-:B0-----:R-:W-:Y:S01]  /*0fb0*/  IMAD R28, R33, 0x28, R40.reuse ;  /* 0x00000028211c7824 */ /* 0x101fe200078e0228 */
[----:B------:R-:W-:Y:S01]  /*0fc0*/  IADD3 R61, PT, PT, R51, 0x34, RZ ;  /* 0x00000034333d7810 */ /* 0x000fe20007ffe0ff */
[--C-:B------:R-:W-:Y:S01]  /*0fd0*/  IMAD R38, R59, 0x28, R40.reuse ;  /* 0x000000283b267824 */ /* 0x100fe200078e0228 */
[----:B------:R-:W0:Y:S01]  /*0fe0*/  LDS.64 R30, [R30] ;  /* 0x000000001e1e7984 */ /* 0x000e220000000a00 */
[----:B------:R-:W-:Y:S01]  /*0ff0*/  IMAD R32, R29, 0x28, R40 ;  /* 0x000000281d207824 */ /* 0x000fe200078e0228 */
[----:B------:R-:W-:Y:S01]  /*1000*/  SHF.R.U32.HI R61, RZ, 0x2, R61 ;  /* 0x00000002ff3d7819 */ /* 0x000fe2000001163d */
[----:B------:R-:W-:-:S03]  /*1010*/  IMAD.IADD R28, R41, 0x1, R28 ;  /* 0x00000001291c7824 */ /* 0x000fc600078e021c */
[----:B------:R-:W-:Y:S01]  /*1020*/  IADD3 R32, PT, PT, R41, R32, RZ ;  /* 0x0000002029207210 */ /* 0x000fe20007ffe0ff */
[----:B------:R-:W-:Y:S02]  /*1030*/  IMAD R61, R61, 0x28, R40 ;  /* 0x000000283d3d7824 */ /* 0x000fe400078e0228 */
[----:B------:R-:W-:Y:S02]  /*1040*/  LDS.64 R28, [R28] ;  /* 0x000000001c1c7984 */ /* 0x000fe40000000a00 */
[----:B------:R-:W-:Y:S02]  /*1050*/  IMAD.IADD R61, R41, 0x1, R61 ;  /* 0x00000001293d7824 */ /* 0x000fe400078e023d */
[----:B------:R-:W3:Y:S01]  /*1060*/  LDS.64 R32, [R32] ;  /* 0x0000000020207984 */ /* 0x000ee20000000a00 */
[----:B-1----:R-:W-:Y:S01]  /*1070*/  FADD.FTZ R39, RZ, R34 ;  /* 0x00000022ff277221 */ /* 0x002fe20000010000 */
[----:B------:R-:W-:Y:S01]  /*1080*/  FADD.FTZ R34, RZ, R35 ;  /* 0x00000023ff227221 */ /* 0x000fe20000010000 */
[----:B------:R-:W-:-:S02]  /*1090*/  IADD3 R35, PT, PT, R51, 0x18, RZ ;  /* 0x0000001833237810 */ /* 0x000fc40007ffe0ff */
[----:B--2---:R-:W-:Y:S01]  /*10a0*/  FADD.FTZ R39, R39, R36 ;  /* 0x0000002427277221 */ /* 0x004fe20000010000 */
[----:B------:R-:W-:Y:S01]  /*10b0*/  FADD.FTZ R36, R34, R37 ;  /* 0x0000002522247221 */ /* 0x000fe20000010000 */
[----:B------:R-:W-:Y:S02]  /*10c0*/  IADD3 R34, PT, PT, R41, R38, RZ ;  /* 0x0000002629227210 */ /* 0x000fe40007ffe0ff */
[----:B0-----:R-:W-:Y:S01]  /*10d0*/  FADD.FTZ R37, R39, R30 ;  /* 0x0000001e27257221 */ /* 0x001fe20000010000 */
[----:B------:R-:W-:Y:S01]  /*10e0*/  SHF.R.U32.HI R39, RZ, 0x2, R35 ;  /* 0x00000002ff277819 */ /* 0x000fe20000011623 */
[----:B------:R-:W-:Y:S01]  /*10f0*/  FADD.FTZ R36, R36, R31 ;  /* 0x0000001f24247221 */ /* 0x000fe20000010000 */
[----:B------:R-:W-:Y:S01]  /*1100*/  IADD3 R31, PT, PT, R51, 0x1c, RZ ;  /* 0x0000001c331f7810 */ /* 0x000fe20007ffe0ff */
[----:B------:R-:W0:Y:S02]  /*1110*/  LDS.64 R34, [R34] ;  /* 0x0000000022227984 */ /* 0x000e240000000a00 */
[----:B------:R-:W-:Y:S01]  /*1120*/  IMAD R30, R39, 0x28, R40 ;  /* 0x00000028271e7824 */ /* 0x000fe200078e0228 */
[----:B------:R-:W-:-:S04]  /*1130*/  SHF.R.U32.HI R39, RZ, 0x2, R31 ;  /* 0x00000002ff277819 */ /* 0x000fc8000001161f */
[----:B------:R-:W-:Y:S01]  /*1140*/  IADD3 R30, PT, PT, R41, R30, RZ ;  /* 0x0000001e291e7210 */ /* 0x000fe20007ffe0ff */
[----:B---3--:R-:W-:Y:S01]  /*1150*/  FADD.FTZ R31, R37, R32 ;  /* 0x00000020251f7221 */ /* 0x008fe20000010000 */
[----:B------:R-:W-:Y:S01]  /*1160*/  FADD.FTZ R58, R36, R33 ;  /* 0x00000021243a7221 */ /* 0x000fe20000010000 */
[----:B------:R-:W-:Y:S02]  /*1170*/  IMAD R32, R39, 0x28, R40 ;  /* 0x0000002827207824 */ /* 0x000fe400078e0228 */
[----:B------:R1:W2:Y:S01]  /*1180*/  LDS.64 R36, [R30] ;  /* 0x000000001e247984 */ /* 0x0002a20000000a00 */
[----:B------:R-:W-:Y:S02]  /*1190*/  VIADD R33, R51, 0x20 ;  /* 0x0000002033217836 */ /* 0x000fe40000000000 */
[----:B------:R-:W-:Y:S01]  /*11a0*/  FADD.FTZ R58, R58, R29 ;  /* 0x0000001d3a3a7221 */ /* 0x000fe20000010000 */
[----:B------:R-:W-:Y:S01]  /*11b0*/  FADD.FTZ R31, R31, R28 ;  /* 0x0000001c1f1f7221 */ /* 0x000fe20000010000 */
[----:B------:R-:W-:-:S02]  /*11c0*/  IADD3 R38, PT, PT, R41, R32, RZ ;  /* 0x0000002029267210 */ /* 0x000fc40007ffe0ff */
[----:B------:R-:W-:Y:S02]  /*11d0*/  SHF.R.U32.HI R33, RZ, 0x2, R33 ;  /* 0x00000002ff217819 */ /* 0x000fe40000011621 */
[----:B------:R-:W-:Y:S02]  /*11e0*/  IADD3 R29, PT, PT, R51, 0x24, RZ ;  /* 0x00000024331d7810 */ /* 0x000fe40007ffe0ff */
[----:B------:R-:W3:Y:S01]  /*11f0*/  LDS.64 R38, [R38] ;  /* 0x0000000026267984 */ /* 0x000ee20000000a00 */
[----:B------:R-:W-:Y:S01]  /*1200*/  IMAD R28, R33, 0x28, R40 ;  /* 0x00000028211c7824 */ /* 0x000fe200078e0228 */
[----:B------:R-:W-:Y:S02]  /*1210*/  IADD3 R32, PT, PT, R51, 0x28, RZ ;  /* 0x0000002833207810 */ /* 0x000fe40007ffe0ff */
[----:B------:R-:W-:Y:S02]  /*1220*/  SHF.R.U32.HI R29, RZ, 0x2, R29 ;  /* 0x00000002ff1d7819 */ /* 0x000fe4000001161d */
[----:B------:R-:W-:-:S02]  /*1230*/  SHF.R.U32.HI R33, RZ, 0x2, R32 ;  /* 0x00000002ff217819 */ /* 0x000fc40000011620 */
[----:B------:R-:W-:Y:S01]  /*1240*/  IADD3 R32, PT, PT, R41, R28, RZ ;  /* 0x0000001c29207210 */ /* 0x000fe20007ffe0ff */
[--C-:B------:R-:W-:Y:S02]  /*1250*/  IMAD R28, R29, 0x28, R40.reuse ;  /* 0x000000281d1c7824 */ /* 0x100fe400078e0228 */
[----:B-1----:R-:W-:-:S03]  /*1260*/  IMAD R30, R33, 0x28, R40 ;  /* 0x00000028211e7824 */ /* 0x002fc600078e0228 */
[----:B------:R-:W1:Y:S01]  /*1270*/  LDS.64 R32, [R32] ;  /* 0x0000000020207984 */ /* 0x000e620000000a00 */
[C---:B------:R-:W-:Y:S01]  /*1280*/  IADD3 R28, PT, PT, R41.reuse, R28, RZ ;  /* 0x0000001c291c7210 */ /* 0x040fe20007ffe0ff */
[----:B------:R-:W-:Y:S02]  /*1290*/  IMAD.IADD R30, R41, 0x1, R30 ;  /* 0x00000001291e7824 */ /* 0x000fe400078e021e */
[----:B0-----:R-:W-:Y:S01]  /*12a0*/  FADD.FTZ R58, R58, R35 ;  /* 0x000000233a3a7221 */ /* 0x001fe20000010000 */
[----:B------:R-:W-:Y:S01]  /*12b0*/  IADD3 R35, PT, PT, R51, 0x2c, RZ ;  /* 0x0000002c33237810 */ /* 0x000fe20007ffe0ff */
[----:B------:R-:W-:Y:S01]  /*12c0*/  FADD.FTZ R59, R31, R34 ;  /* 0x000000221f3b7221 */ /* 0x000fe20000010000 */
[----:B------:R-:W0:Y:S02]  /*12d0*/  LDS.64 R28, [R28] ;  /* 0x000000001c1c7984 */ /* 0x000e240000000a00 */
[----:B------:R-:W-:Y:S02]  /*12e0*/  SHF.R.U32.HI R35, RZ, 0x2, R35 ;  /* 0x00000002ff237819 */ /* 0x000fe40000011623 */
[----:B------:R-:W4:Y:S01]  /*12f0*/  LDS.64 R30, [R30] ;  /* 0x000000001e1e7984 */ /* 0x000f220000000a00 */
[----:B--2---:R-:W-:Y:S01]  /*1300*/  FADD.FTZ R59, R59, R36 ;  /* 0x000000243b3b7221 */ /* 0x004fe20000010000 */
[----:B------:R-:W-:Y:S01]  /*1310*/  FADD.FTZ R34, R58, R37 ;  /* 0x000000253a227221 */ /* 0x000fe20000010000 */
        /* <DEDUP_REMOVED lines=8> */
[----:B------:R-:W2:Y:S02]  /*13a0*/  LDS.64 R36, [R36] ;  /* 0x0000000024247984 */ /* 0x000ea40000000a00 */
[----:B------:R-:W-:-:S02]  /*13b0*/  IADD3 R35, PT, PT, R41, R38, RZ ;  /* 0x0000002629237210 */ /* 0x000fc40007ffe0ff */
[----:B------:R-:W-:Y:S02]  /*13c0*/  IADD3 R38, PT, PT, R51, 0x44, RZ ;  /* 0x0000004433267810 */ /* 0x000fe40007ffe0ff */
        /* <DEDUP_REMOVED lines=9> */
[----:B----4-:R-:W-:Y:S01]  /*1460*/  FADD.FTZ R29, R59, R30 ;  /* 0x0000001e3b1d7221 */ /* 0x010fe20000010000 */
        /* <DEDUP_REMOVED lines=14> */
[----:B------:R-:W-:Y:S01]  /*1550*/  IMAD R40, R33, 0x28, R40 ;  /* 0x0000002821287824 */ /* 0x000fe200078e0228 */
[----:B------:R-:W-:Y:S01]  /*1560*/  IADD3 R58, PT, PT, R41, R58, RZ ;  /* 0x0000003a293a7210 */ /* 0x000fe20007ffe0ff */
[----:B--2---:R-:W-:Y:S01]  /*1570*/  FADD.FTZ R51, R29, R36 ;  /* 0x000000241d337221 */ /* 0x004fe20000010000 */
[C---:B------:R-:W-:Y:S01]  /*1580*/  IADD3 R38, PT, PT, R41.reuse, R38, RZ ;  /* 0x0000002629267210 */ /* 0x040fe20007ffe0ff */
[----:B------:R-:W-:-:S02]  /*1590*/  IMAD.IADD R41, R41, 0x1, R40 ;  /* 0x0000000129297824 */ /* 0x000fc400078e0228 */
[----:B------:R-:W-:Y:S01]  /*15a0*/  FADD.FTZ R40, R28, R31 ;  /* 0x0000001f1c287221 */ /* 0x000fe20000010000 */
[----:B------:R-:W-:Y:S03]  /*15b0*/  LDS.64 R32, [R32] ;  /* 0x0000000020207984 */ /* 0x000fe60000000a00 */
[----:B------:R-:W-:Y:S01]  /*15c0*/  FADD.FTZ R40, R40, R37 ;  /* 0x0000002528287221 */ /* 0x000fe20000010000 */
[----:B------:R-:W0:Y:S01]  /*15d0*/  LDS.64 R28, [R61] ;  /* 0x000000003d1c7984 */ /* 0x000e220000000a00 */
[----:B-1----:R-:W-:-:S03]  /*15e0*/  FADD.FTZ R51, R51, R34 ;  /* 0x0000002233337221 */ /* 0x002fc60000010000 */
[----:B------:R-:W1:Y:S01]  /*15f0*/  LDS.64 R30, [R30] ;  /* 0x000000001e1e7984 */ /* 0x000e620000000a00 */
[----:B------:R-:W-:-:S03]  /*1600*/  FADD.FTZ R60, R40, R35 ;  /* 0x00000023283c7221 */ /* 0x000fc60000010000 */
[----:B------:R-:W2:Y:S04]  /*1610*/  LDS.64 R34, [R59] ;  /* 0x000000003b227984 */ /* 0x000ea80000000a00 */
[----:B------:R-:W3:Y:S04]  /*1620*/  LDS.64 R36, [R58] ;  /* 0x000000003a247984 */ /* 0x000ee80000000a00 */
[----:B------:R-:W4:Y:S04]  /*1630*/  LDS.64 R38, [R38] ;  /* 0x0000000026267984 */ /* 0x000f280000000a00 */
[----:B------:R-:W5:Y:S01]  /*1640*/  LDS.64 R40, [R41] ;  /* 0x0000000029287984 */ /* 0x000f620000000a00 */
        /* <DEDUP_REMOVED lines=14> */
.L_x_825:
[----:B------:R-:W-:Y:S05]  /*1730*/  BSYNC.RECONVERGENT B0 ;  /* 0x0000000000007941 */ /* 0x000fea0003800200 */
.L_x_824:
[----:B------:R-:W0:Y:S01]  /*1740*/  SHFL.BFLY PT, R29, R40, 0x2, 0x1f ;  /* 0x0c401f00281d7f89 */ /* 0x000e2200000e0000 */
[----:B------:R-:W-:Y:S01]  /*1750*/  FADD.FTZ R49, R49, R26 ;  /* 0x0000001a31317221 */ /* 0x000fe20000010000 */
        /* <DEDUP_REMOVED lines=9> */
[----:B0-----:R-:W-:Y:S01]  /*17f0*/  FADD.FTZ R32, R29, R40 ;  /* 0x000000281d207221 */ /* 0x001fe20000010000 */
[----:B------:R-:W-:Y:S01]  /*1800*/  @!P0 LEA R31, R5, R36, 0x4 ;  /* 0x00000024051f8211 */ /* 0x000fe200078e20ff */
[----:B-1----:R-:W-:-:S03]  /*1810*/  FADD.FTZ R33, R28, R41 ;  /* 0x000000291c217221 */ /* 0x002fc60000010000 */
[----:B------:R-:W0:Y:S01]  /*1820*/  SHFL.BFLY PT, R35, R32, 0x1, 0x1f ;  /* 0x0c201f0020237f89 */ /* 0x000e2200000e0000 */
[----:B------:R-:W1:Y:S01]  /*1830*/  @!P0 LDC.64 R28, c[0x0][0x3d0] ;  /* 0x0000f400ff1c8b82 */ /* 0x000e620000000a00 */
[----:B------:R-:W-:Y:S02]  /*1840*/  @!P0 LEA R31, R30, R31, 0x8 ;  /* 0x0000001f1e1f8211 */ /* 0x000fe400078e40ff */
        /* <DEDUP_REMOVED lines=21> */
.L_x_828:
[----:B0-----:R-:W2:Y:S04]  /*19a0*/  LD.E.STRONG.GPU R27, desc[UR10][R54.64] ;  /* 0x0000000a361b7980 */ /* 0x001ea8000c10f900 */
[----:B--2---:R-:W-:Y:S01]  /*19b0*/  CCTL.IVALL ;  /* 0x00000000ff00798f */ /* 0x004fe20002000000 */
[----:B------:R-:W-:Y:S05]  /*19c0*/  YIELD ;  /* 0x0000000000007946 */ /* 0x000fea0003800000 */
[----:B-----5:R-:W-:-:S04]  /*19d0*/  LOP3.LUT R27, R27, R26, RZ, 0x3c, !PT ;  /* 0x0000001a1b1b7212 */ /* 0x020fc800078e3cff */
[----:B------:R-:W-:-:S13]  /*19e0*/  ISETP.GT.AND P1, PT, R27, -0x1, PT ;  /* 0xffffffff1b00780c */ /* 0x000fda0003f24270 */
[----:B------:R-:W-:Y:S05]  /*19f0*/  @P1 BRA `(.L_x_828) ;  /* 0xfffffffc00e81947 */ /* 0x000fea000383ffff */
.L_x_827:
[----:B------:R-:W-:Y:S05]  /*1a00*/  WARPSYNC.ALL ;  /* 0x0000000000007948 */ /* 0x000fea0003800000 */
[----:B------:R-:W-:Y:S06]  /*1a10*/  BAR.SYNC.DEFER_BLOCKING 0x0 ;  /* 0x0000000000007b1d */ /* 0x000fec0000010000 */
[----:B------:R-:W-:Y:S05]  /*1a20*/  BRA `(.L_x_829) ;  /* 0x0000000000487947 */ /* 0x000fea0003800000 */
.L_x_826:
        /* <DEDUP_REMOVED lines=10> */
.L_x_831:
[----:B------:R-:W2:Y:S04]  /*1ad0*/  LD.E.STRONG.GPU R26, desc[UR10][R52.64] ;  /* 0x0000000a341a7980 */ /* 0x000ea8000c10f900 */
[----:B--2---:R-:W-:Y:S01]  /*1ae0*/  CCTL.IVALL ;  /* 0x00000000ff00798f */ /* 0x004fe20002000000 */
[----:B------:R-:W-:Y:S05]  /*1af0*/  YIELD ;  /* 0x0000000000007946 */ /* 0x000fea0003800000 */
[----:B-----5:R-:W-:-:S04]  /*1b00*/  LOP3.LUT R26, R26, R27, RZ, 0x3c, !PT ;  /* 0x0000001b1a1a7212 */ /* 0x020fc800078e3cff */
[----:B------:R-:W-:-:S13]  /*1b10*/  ISETP.GT.AND P1, PT, R26, -0x1, PT ;  /* 0xffffffff1a00780c */ /* 0x000fda0003f24270 */
[----:B------:R-:W-:Y:S05]  /*1b20*/  @P1 BRA `(.L_x_831) ;  /* 0xfffffffc00e81947 */ /* 0x000fea000383ffff */
.L_x_830:
[----:B------:R-:W-:Y:S05]  /*1b30*/  WARPSYNC.ALL ;  /* 0x0000000000007948 */ /* 0x000fea0003800000 */
[----:B------:R-:W-:Y:S06]  /*1b40*/  BAR.SYNC.DEFER_BLOCKING 0x0 ;  /* 0x0000000000007b1d */ /* 0x000fec0000010000 */
.L_x_829:
        /* <DEDUP_REMOVED lines=68> */
[----:B------:R-:W-:Y:S02]  /*1f90*/  F2FP.F16.F32.PACK_AB R16, R0, R13 ;  /* 0x0000000d0010723e */ /* 0x000fe400000000ff */
[----:B------:R-:W-:Y:S02]  /*1fa0*/  IADD3.X R15, PT, PT, R11, UR7, RZ, P1, !PT ;  /* 0x000000070b0f7c10 */ /* 0x000fe40008ffe4ff */
[----:B------:R-:W-:Y:S02]  /*1fb0*/  F2FP.F16.F32.PACK_AB R17, R2, R17 ;  /* 0x000000110211723e */ /* 0x000fe400000000ff */
[----:B------:R-:W-:Y:S02]  /*1fc0*/  F2FP.F16.F32.PACK_AB R18, R4, R21 ;  /* 0x000000150412723e */ /* 0x000fe400000000ff */
[----:B------:R-:W-:Y:S01]  /*1fd0*/  F2FP.F16.F32.PACK_AB R19, R12, R25 ;  /* 0x000000190c13723e */ /* 0x000fe200000000ff */
[----:B------:R1:W-:Y:S04]  /*1fe0*/  STG.E.64 desc[UR10][R14.64], R16 ;  /* 0x000000100e007986 */ /* 0x0003e8000c101b0a */
[----:B------:R1:W-:Y:S01]  /*1ff0*/  STG.E.64 desc[UR10][R14.64+0x5000], R18 ;  /* 0x005000120e007986 */ /* 0x0003e2000c101b0a */
[----:B------:R-:W-:Y:S05]  /*2000*/  @!P0 BRA `(.L_x_832) ;  /* 0xffffffe000fc8947 */ /* 0x000fea000383ffff */
.L_x_823:
[----:B------:R-:W-:-:S04]  /*2010*/  LEA R29, R3, R8, 0x5 ;  /* 0x00000008031d7211 */ /* 0x000fc800078e28ff */
        /* <DEDUP_REMOVED lines=8> */
[C---:B---3--:R-:W-:Y:S01]  /*20a0*/  IMAD.SHL.U32 R35, R2.reuse, 0x20, RZ ;  /* 0x0000002002237824 */ /* 0x048fe200078e00ff */
        /* <DEDUP_REMOVED lines=38> */
.L_x_844:
        /* <DEDUP_REMOVED lines=25> */
.L_x_837:
        /* <DEDUP_REMOVED lines=33> */
.L_x_836:
[----:B------:R-:W-:Y:S05]  /*26b0*/  BSYNC.RECONVERGENT B1 ;  /* 0x0000000000017941 */ /* 0x000fea0003800200 */
.L_x_835:
        /* <DEDUP_REMOVED lines=25> */
.L_x_839:
[----:B------:R-:W-:Y:S05]  /*2850*/  BSYNC.RECONVERGENT B1 ;  /* 0x0000000000017941 */ /* 0x000fea0003800200 */
.L_x_838:
[----:B------:R-:W-:Y:S05]  /*2860*/  @!P1 BRA `(.L_x_834) ;  /* 0x00000000006c9947 */ /* 0x000fea0003800000 */
[C---:B------:R-:W-:Y:S02]  /*2870*/  LOP3.LUT P2, RZ, R45.reuse, 0x3, RZ, 0xc0, !PT ;  /* 0x000000032dff7812 */ /* 0x040fe4000784c0ff */
[----:B------:R-:W-:-:S11]  /*2880*/  LOP3.LUT P1, RZ, R45, 0x1, RZ, 0xc0, !PT ;  /* 0x000000012dff7812 */ /* 0x000fd6000782c0ff */
[----:B------:R-:W2:Y:S01]  /*2890*/  @P2 LDC.64 R8, c[0x0][0x3d0] ;  /* 0x0000f400ff082b82 */ /* 0x000ea20000000a00 */
[----:B------:R-:W-:Y:S01]  /*28a0*/  @P2 MOV R10, R4 ;  /* 0x00000004000a2202 */ /* 0x000fe20000000f00 */
[----:B------:R-:W-:Y:S01]  /*28b0*/  @P2 IMAD R13, R39, 0xa00, RZ ;  /* 0x00000a00270d2824 */ /* 0x000fe200078e02ff */
[----:B------:R-:W-:-:S05]  /*28c0*/  @P2 MOV R11, R5 ;  /* 0x00000005000b2202 */ /* 0x000fca0000000f00 */
[----:B------:R-:W3:Y:S01]  /*28d0*/  @!P1 LDC.64 R6, c[0x0][0x3d0] ;  /* 0x0000f400ff069b82 */ /* 0x000ee20000000a00 */
[C---:B------:R-:W-:Y:S01]  /*28e0*/  @P2 IMAD.WIDE.U32 R10, R41.reuse, 0xa00, R10 ;  /* 0x00000a00290a2825 */ /* 0x040fe200078e000a */
[----:B------:R-:W-:-:S03]  /*28f0*/  @P2 IADD3 R41, P3, PT, R41, 0x14, RZ ;  /* 0x0000001429292810 */ /* 0x000fc60007f7e0ff */
[----:B------:R-:W-:Y:S01]  /*2900*/  @P2 IMAD.IADD R13, R11, 0x1, R13 ;  /* 0x000000010b0d2824 */ /* 0x000fe200078e020d */
[----:B------:R-:W-:Y:S01]  /*2910*/  @P2 IADD3.X R39, PT, PT, RZ, R39, RZ, P3, !PT ;  /* 0x00000027ff272210 */ /* 0x000fe20001ffe4ff */
[----:B------:R-:W-:-:S04]  /*2920*/  @!P1 IMAD.WIDE.U32 R4, R41, 0xa00, R4 ;  /* 0x00000a0029049825 */ /* 0x000fc800078e0004 */
[----:B------:R-:W-:Y:S01]  /*2930*/  @!P1 IMAD R39, R39, 0xa00, RZ ;  /* 0x00000a0027279824 */ /* 0x000fe200078e02ff */
[----:B--2---:R-:W-:-:S04]  /*2940*/  @P2 LEA R8, P3, R10, R8, 0x3 ;  /* 0x000000080a082211 */ /* 0x004fc800078618ff */
[----:B------:R-:W-:Y:S02]  /*2950*/  @!P1 IADD3 R5, PT, PT, R5, R39, RZ ;  /* 0x0000002705059210 */ /* 0x000fe40007ffe0ff */
        /* <DEDUP_REMOVED lines=12> */
.L_x_834:
[----:B------:R-:W-:Y:S05]  /*2a20*/  BSYNC.RECONVERGENT B0 ;  /* 0x0000000000007941 */ /* 0x000fea0003800200 */
.L_x_833:
[----:B------:R2:W-:Y:S01]  /*2a30*/  STS [R30], R37 ;  /* 0x000000251e007388 */ /* 0x0005e20000000800 */
[----:B------:R-:W3:Y:S01]  /*2a40*/  LDC.64 R6, c[0x0][0x388] ;  /* 0x0000e200ff067b82 */ /* 0x000ee20000000a00 */
[----:B------:R-:W-:Y:S02]  /*2a50*/  ISETP.GT.U32.AND P1, PT, R40, 0x9, PT ;  /* 0x000000092800780c */ /* 0x000fe40003f24070 */
[----:B------:R2:W-:Y:S01]  /*2a60*/  STS [R30+0x500], R38 ;  /* 0x000500261e007388 */ /* 0x0005e20000000800 */
[----:B------:R-:W-:-:S04]  /*2a70*/  MOV R8, R31 ;  /* 0x0000001f00087202 */ /* 0x000fc80000000f00 */
[----:B------:R-:W4:Y:S08]  /*2a80*/  LDC.64 R4, c[0x0][0x390] ;  /* 0x0000e400ff047b82 */ /* 0x000f300000000a00 */
[----:B--2---:R-:W-:Y:S06]  /*2a90*/  BAR.SYNC.DEFER_BLOCKING 0x0 ;  /* 0x0000000000007b1d */ /* 0x004fec0000010000 */
.L_x_843:
        /* <DEDUP_REMOVED lines=9> */
[----:B-1----:R-:W-:Y:S01]  /*2b30*/  MOV R16, 0xffff ;  /* 0x0000ffff00107802 */ /* 0x002fe20000000f00 */
[----:B------:R-:W-:Y:S01]  /*2b40*/  IMAD.MOV.U32 R15, RZ, RZ, 0xffff ;  /* 0x0000ffffff0f7424 */ /* 0x000fe200078e00ff */
[----:B------:R-:W-:Y:S02]  /*2b50*/  MOV R17, 0xffff ;  /* 0x0000ffff00117802 */ /* 0x000fe40000000f00 */
        /* <DEDUP_REMOVED lines=20> */
.L_x_854:
[----:B------:R-:W-:Y:S01]  /*2ca0*/  BSSY.RECONVERGENT B0, `(.L_x_841) ;  /* 0x000000a000007945 */ /* 0x000fe20003800200 */
[----:B--2---:R-:W-:-:S03]  /*2cb0*/  FADD.FTZ R10, R9, R10 ;  /* 0x0000000a090a7221 */ /* 0x004fc60000010000 */
[----:B------:R-:W-:Y:S05]  /*2cc0*/  @P2 BRA `(.L_x_842) ;  /* 0x00000000001c2947 */ /* 0x000fea0003800000 */
[----:B------:R-:W-:Y:S01]  /*2cd0*/  IMAD.IADD R13, R8, 0x1, R29 ;  /* 0x00000001080d7824 */ /* 0x000fe200078e021d */
[----:B------:R-:W-:-:S03]  /*2ce0*/  F2FP.F16.F32.PACK_AB R9, R10, R15 ;  /* 0x0000000f0a09723e */ /* 0x000fc600000000ff */
[----:B---3--:R-:W-:Y:S01]  /*2cf0*/  IMAD.WIDE R10, R13, 0x2, R6 ;  /* 0x000000020d0a7825 */ /* 0x008fe200078e0206 */
[----:B------:R-:W-:-:S03]  /*2d00*/  PRMT R14, R9, 0x7632, R14 ;  /* 0x00007632090e7816 */ /* 0x000fc6000000000e */
[----:B----4-:R-:W-:Y:S01]  /*2d10*/  IMAD.WIDE R12, R13, 0x2, R4 ;  /* 0x000000020d0c7825 */ /* 0x010fe200078e0204 */
[----:B------:R0:W-:Y:S04]  /*2d20*/  STG.E.U16 desc[UR10][R10.64], R9 ;  /* 0x000000090a007986 */ /* 0x0001e8000c10150a */
[----:B------:R0:W-:Y:S02]  /*2d30*/  STG.E.U16 desc[UR10][R12.64], R14 ;  /* 0x0000000e0c007986 */ /* 0x0001e4000c10150a */
.L_x_842:
[----:B------:R-:W-:Y:S05]  /*2d40*/  BSYNC.RECONVERGENT B0 ;  /* 0x0000000000007941 */ /* 0x000fea0003800200 */
.L_x_841:
        /* <DEDUP_REMOVED lines=9> */
.L_x_840:
[----:B------:R-:W-:Y:S01]  /*2de0*/  BSSY B0, `(.L_x_845) ;  /* 0x0000008000007945 */ /* 0x000fe20003800000 */
[----:B0-----:R-:W-:Y:S02]  /*2df0*/  MOV R20, R9 ;  /* 0x0000000900147202 */ /* 0x001fe40000000f00 */
[----:B-1----:R-:W-:Y:S02]  /*2e00*/  MOV R19, 0x8 ;  /* 0x0000000800137802 */ /* 0x002fe40000000f00 */
[----:B------:R-:W-:Y:S02]  /*2e10*/  MOV R22, 0x101f ;  /* 0x0000101f00167802 */ /* 0x000fe40000000f00 */
[----:B------:R-:W-:-:S07]  /*2e20*/  MOV R17, 0xffff ;  /* 0x0000ffff00117802 */ /* 0x000fce0000000f00 */
[----:B--234-:R-:W-:Y:S05]  /*2e30*/  WARPSYNC.COLLECTIVE R17, `(.L_x_846) ;  /* 0x0000000011087348 */ /* 0x01cfea0003c00000 */
[----:B------:R0:W1:Y:S02]  /*2e40*/  SHFL.BFLY P3, R18, R20, R19, R22 ;  /* 0x0c00001314127389 */ /* 0x0000640000060016 */
[----:B01234-:R-:W-:Y:S05]  /*2e50*/  ENDCOLLECTIVE ;  /* 0x000000000000791b */ /* 0x01ffea0003800000 */
.L_x_846:
[----:B------:R-:W-:Y:S05]  /*2e60*/  BSYNC B0 ;  /* 0x0000000000007941 */ /* 0x000fea0003800000 */
.L_x_845:
[----:B------:R-:W-:Y:S01]  /*2e70*/  HFMA2 R19, -RZ, RZ, 0, 4.76837158203125e-07 ;  /* 0x00000008ff137431 */ /* 0x000fe200000001ff */
[----:B------:R-:W-:Y:S01]  /*2e80*/  MOV R20, R10 ;  /* 0x0000000a00147202 */ /* 0x000fe20000000f00 */
[----:B------:R-:W-:Y:S01]  /*2e90*/  IMAD.MOV.U32 R12, RZ, RZ, R18 ;  /* 0x000000ffff0c7224 */ /* 0x000fe200078e0012 */
[----:B------:R-:W-:Y:S02]  /*2ea0*/  MOV R22, 0x101f ;  /* 0x0000101f00167802 */ /* 0x000fe40000000f00 */
[----:B------:R-:W-:Y:S01]  /*2eb0*/  MOV R17, 0xffff ;  /* 0x0000ffff00117802 */ /* 0x000fe20000000f00 */
[----:B------:R-:W-:-:S07]  /*2ec0*/  FADD.FTZ R12, R12, R9 ;  /* 0x000000090c0c7221 */ /* 0x000fce0000010000 */
[----:B------:R-:W-:Y:S05]  /*2ed0*/  WARPSYNC.COLLECTIVE R17, `(.L_x_847) ;  /* 0x0000000011087348 */ /* 0x000fea0003c00000 */
[----:B------:R0:W1:Y:S02]  /*2ee0*/  SHFL.BFLY P3, R18, R20, R19, R22 ;  /* 0x0c00001314127389 */ /* 0x0000640000060016 */
[----:B01----:R-:W-:Y:S05]  /*2ef0*/  ENDCOLLECTIVE ;  /* 0x000000000000791b */ /* 0x003fea0003800000 */
.L_x_847:
[----:B------:R-:W-:Y:S01]  /*2f00*/  MOV R20, R12 ;  /* 0x0000000c00147202 */ /* 0x000fe20000000f00 */
[----:B------:R-:W-:Y:S01]  /*2f10*/  IMAD.MOV.U32 R19, RZ, RZ, 0x4 ;  /* 0x00000004ff137424 */ /* 0x000fe200078e00ff */
[----:B------:R-:W-:-:S07]  /*2f20*/  MOV R11, R18 ;  /* 0x00000012000b7202 */ /* 0x000fce0000000f00 */
[----:B------:R-:W-:Y:S05]  /*2f30*/  WARPSYNC.COLLECTIVE R17, `(.L_x_848) ;  /* 0x0000000011087348 */ /* 0x000fea0003c00000 */
[----:B------:R0:W1:Y:S02]  /*2f40*/  SHFL.BFLY P3, R18, R20, R19, R22 ;  /* 0x0c00001314127389 */ /* 0x0000640000060016 */
[----:B01----:R-:W-:Y:S05]  /*2f50*/  ENDCOLLECTIVE ;  /* 0x000000000000791b */ /* 0x003fea0003800000 */
.L_x_848:
[----:B------:R-:W-:-:S05]  /*2f60*/  FADD.FTZ R11, R11, R10 ;  /* 0x0000000a0b0b7221 */ /* 0x000fca0000010000 */
[----:B------:R-:W-:Y:S02]  /*2f70*/  MOV R20, R11 ;  /* 0x0000000b00147202 */ /* 0x000fe40000000f00 */
[----:B------:R-:W-:-:S07]  /*2f80*/  MOV R13, R18 ;  /* 0x00000012000d7202 */ /* 0x000fce0000000f00 */
[----:B------:R-:W-:Y:S05]  /*2f90*/  WARPSYNC.COLLECTIVE R17, `(.L_x_849) ;  /* 0x0000000011087348 */ /* 0x000fea0003c00000 */
[----:B------:R0:W1:Y:S02]  /*2fa0*/  SHFL.BFLY P3, R18, R20, R19, R22 ;  /* 0x0c00001314127389 */ /* 0x0000640000060016 */
[----:B01----:R-:W-:Y:S05]  /*2fb0*/  ENDCOLLECTIVE ;  /* 0x000000000000791b */ /* 0x003fea0003800000 */
.L_x_849:
[----:B------:R-:W-:Y:S01]  /*2fc0*/  FADD.FTZ R13, R12, R13 ;  /* 0x0000000d0c0d7221 */ /* 0x000fe20000010000 */
[----:B------:R-:W-:-:S04]  /*2fd0*/  HFMA2 R19, -RZ, RZ, 0, 1.1920928955078125e-07 ;  /* 0x00000002ff137431 */ /* 0x000fc800000001ff */
[----:B------:R-:W-:Y:S02]  /*2fe0*/  MOV R20, R13 ;  /* 0x0000000d00147202 */ /* 0x000fe40000000f00 */
[----:B------:R-:W-:-:S07]  /*2ff0*/  MOV R14, R18 ;  /* 0x00000012000e7202 */ /* 0x000fce0000000f00 */
[----:B------:R-:W-:Y:S05]  /*3000*/  WARPSYNC.COLLECTIVE R17, `(.L_x_850) ;  /* 0x0000000011087348 */ /* 0x000fea0003c00000 */
[----:B------:R0:W1:Y:S02]  /*3010*/  SHFL.BFLY P3, R18, R20, R19, R22 ;  /* 0x0c00001314127389 */ /* 0x0000640000060016 */
[----:B01----:R-:W-:Y:S05]  /*3020*/  ENDCOLLECTIVE ;  /* 0x000000000000791b */ /* 0x003fea0003800000 */
.L_x_850:
[----:B------:R-:W-:-:S04]  /*3030*/  FADD.FTZ R14, R11, R14 ;  /* 0x0000000e0b0e7221 */ /* 0x000fc80000010000 */
[----:B------:R-:W-:Y:S01]  /*3040*/  IMAD.MOV.U32 R20, RZ, RZ, R14 ;  /* 0x000000ffff147224 */ /* 0x000fe200078e000e */
[----:B------:R-:W-:-:S07]  /*3050*/  MOV R16, R18 ;  /* 0x0000001200107202 */ /* 0x000fce0000000f00 */
[----:B------:R-:W-:Y:S05]  /*3060*/  WARPSYNC.COLLECTIVE R17, `(.L_x_851) ;  /* 0x0000000011087348 */ /* 0x000fea0003c00000 */
[----:B------:R0:W1:Y:S02]  /*3070*/  SHFL.BFLY P3, R18, R20, R19, R22 ;  /* 0x0c00001314127389 */ /* 0x0000640000060016 */
[----:B01----:R-:W-:Y:S05]  /*3080*/  ENDCOLLECTIVE ;  /* 0x000000000000791b */ /* 0x003fea0003800000 */
.L_x_851:
[----:B------:R-:W-:Y:S01]  /*3090*/  FADD.FTZ R16, R13, R16 ;  /* 0x000000100d107221 */ /* 0x000fe20000010000 */
[----:B------:R-:W-:-:S04]  /*30a0*/  HFMA2 R19, -RZ, RZ, 0, 5.9604644775390625e-08 ;  /* 0x00000001ff137431 */ /* 0x000fc800000001ff */
[----:B------:R-:W-:Y:S02]  /*30b0*/  MOV R20, R16 ;  /* 0x0000001000147202 */ /* 0x000fe40000000f00 */
[----:B------:R-:W-:-:S07]  /*30c0*/  MOV R9, R18 ;  /* 0x0000001200097202 */ /* 0x000fce0000000f00 */
[----:B------:R-:W-:Y:S05]  /*30d0*/  WARPSYNC.COLLECTIVE R17, `(.L_x_852) ;  /* 0x0000000011087348 */ /* 0x000fea0003c00000 */
[----:B------:R0:W1:Y:S02]  /*30e0*/  SHFL.BFLY P3, R18, R20, R19, R22 ;  /* 0x0c00001314127389 */ /* 0x0000640000060016 */
[----:B01----:R-:W-:Y:S05]  /*30f0*/  ENDCOLLECTIVE ;  /* 0x000000000000791b */ /* 0x003fea0003800000 */
.L_x_852:
[----:B------:R-:W-:-:S05]  /*3100*/  FADD.FTZ R9, R14, R9 ;  /* 0x000000090e097221 */ /* 0x000fca0000010000 */
[----:B------:R-:W-:Y:S02]  /*3110*/  MOV R20, R9 ;  /* 0x0000000900147202 */ /* 0x000fe40000000f00 */
[----:B------:R-:W-:-:S07]  /*3120*/  MOV R15, R18 ;  /* 0x00000012000f7202 */ /* 0x000fce0000000f00 */
[----:B------:R-:W-:Y:S05]  /*3130*/  WARPSYNC.COLLECTIVE R17, `(.L_x_853) ;  /* 0x0000000011087348 */ /* 0x000fea0003c00000 */
[----:B------:R0:W1:Y:S02]  /*3140*/  SHFL.BFLY P3, R18, R20, R19, R22 ;  /* 0x0c00001314127389 */ /* 0x0000640000060016 */
[----:B01----:R-:W-:Y:S05]  /*3150*/  ENDCOLLECTIVE ;  /* 0x000000000000791b */ /* 0x003fea0003800000 */
.L_x_853:
[----:B------:R-:W-:Y:S01]  /*3160*/  FADD.FTZ R15, R16, R15 ;  /* 0x0000000f100f7221 */ /* 0x000fe20000010000 */
[----:B------:R-:W-:Y:S01]  /*3170*/  MOV R10, R18 ;  /* 0x00000012000a7202 */ /* 0x000fe20000000f00 */
[----:B------:R-:W-:Y:S06]  /*3180*/  BRA `(.L_x_854) ;  /* 0xfffffff800c47947 */ /* 0x000fec000383ffff */
.L_x_855:
        /* <DEDUP_REMOVED lines=15> */
.L_x_1676:


//--------------------- .text._ZN13group_norm_v218gn_bwd_cuda_kernelI6__halfLi320ELi1ELi32ELi80ELi256ELb0ELb1ELi16ELi320ELi320ELi4ELb1ELi9ELb0ELb0ELNS_15WgradSyncMethodE2ENS_16CompileConditionILi1000EEEEEvPT_S6_S6_PKS5_S8_S8_S8_PKfflPfPj --------------------------
	.section	.text._ZN13group_norm_v218gn_bwd_cuda_kernelI6__halfLi320ELi1ELi32ELi80ELi256ELb0ELb1ELi16ELi320ELi320ELi4ELb1ELi9ELb0ELb0ELNS_15WgradSyncMethodE2ENS_16CompileConditionILi1000EEEEEvPT_S6_S6_PKS5_S8_S8_S8_PKfflPfPj,"ax",@progbits
	.align	128
        .global         _ZN13group_norm_v218gn_bwd_cuda_kernelI6__halfLi320ELi1ELi32ELi80ELi256ELb0ELb1ELi16ELi320ELi320ELi4ELb1ELi9ELb0ELb0ELNS_15WgradSyncMethodE2ENS_16CompileConditionILi1000EEEEEvPT_S6_S6_PKS5_S8_S8_S8_PKfflPfPj
        .type           _ZN13group_norm_v218gn_bwd_cuda_kernelI6__halfLi320ELi1ELi32ELi80ELi256ELb0ELb1ELi16ELi320ELi320ELi4ELb1ELi9ELb0ELb0ELNS_15WgradSyncMethodE2ENS_16CompileConditionILi1000EEEEEvPT_S6_S6_PKS5_S8_S8_S8_PKfflPfPj,@function
        .size           _ZN13group_norm_v218gn_bwd_cuda_kernelI6__halfLi320ELi1ELi32ELi80ELi256ELb0ELb1ELi16ELi320ELi320ELi4ELb1ELi9ELb0ELb0ELNS_15WgradSyncMethodE2ENS_16CompileConditionILi1000EEEEEvPT_S6_S6_PKS5_S8_S8_S8_PKfflPfPj,(.L_x_1677 - _ZN13group_norm_v218gn_bwd_cuda_kernelI6__halfLi320ELi1ELi32ELi80ELi256ELb0ELb1ELi16ELi320ELi320ELi4ELb1ELi9ELb0ELb0ELNS_15WgradSyncMethodE2ENS_16CompileConditionILi1000EEEEEvPT_S6_S6_PKS5_S8_S8_S8_PKfflPfPj)
        .other          _ZN13group_norm_v218gn_bwd_cuda_kernelI6__halfLi320ELi1ELi32ELi80ELi256ELb0ELb1ELi16ELi320ELi320ELi4ELb1ELi9ELb0ELb0ELNS_15WgradSyncMethodE2ENS_16CompileConditionILi1000EEEEEvPT_S6_S6_PKS5_S8_S8_S8_PKfflPfPj,@"STO_CUDA_ENTRY STV_DEFAULT"
_ZN13group_norm_v218gn_bwd_cuda_kernelI6__halfLi320ELi1ELi32ELi80ELi256ELb0ELb1ELi16ELi320ELi320ELi4ELb1ELi9ELb0ELb0ELNS_15WgradSyncMethodE2ENS_16CompileConditionILi1000EEEEEvPT_S6_S6_PKS5_S8_S8_S8_PKfflPfPj:
.text._ZN13group_norm_v218gn_bwd_cuda_kernelI6__halfLi320ELi1ELi32ELi80ELi256ELb0ELb1ELi16ELi320ELi320ELi4ELb1ELi9ELb0ELb0ELNS_15WgradSyncMethodE2ENS_16CompileConditionILi1000EEEEEvPT_S6_S6_PKS5_S8_S8_S8_PKfflPfPj:
        /* <DEDUP_REMOVED lines=25> */
.L_x_858:
[----:B------:R-:W2:Y:S04]  /*0190*/  LD.E.STRONG.GPU R0, desc[UR10][R8.64] ;  /* 0x0000000a08007980 */ /* 0x000ea8000c10f900 */
[----:B--2---:R-:W-:Y:S01]  /*01a0*/  CCTL.IVALL ;  /* 0x00000000ff00798f */ /* 0x004fe20002000000 */
[----:B------:R-:W-:Y:S05]  /*01b0*/  YIELD ;  /* 0x0000000000007946 */ /* 0x000fea0003800000 */
[----:B-----5:R-:W-:-:S04]  /*01c0*/  LOP3.LUT R0, R0, R5, RZ, 0x3c, !PT ;  /* 0x0000000500007212 */ /* 0x020fc800078e3cff */
[----:B------:R-:W-:-:S13]  /*01d0*/  ISETP.GT.AND P0, PT, R0, -0x1, PT ;  /* 0xffffffff0000780c */ /* 0x000fda0003f04270 */
[----:B------:R-:W-:Y:S05]  /*01e0*/  @P0 BRA `(.L_x_858) ;  /* 0xfffffffc00e80947 */ /* 0x000fea000383ffff */
.L_x_857:
[----:B------:R-:W-:Y:S05]  /*01f0*/  WARPSYNC.ALL ;  /* 0x0000000000007948 */ /* 0x000fea0003800000 */
[----:B------:R-:W-:Y:S06]  /*0200*/  BAR.SYNC.DEFER_BLOCKING 0x0 ;  /* 0x0000000000007b1d */ /* 0x000fec0000010000 */
[----:B------:R-:W-:Y:S05]  /*0210*/  BRA `(.L_x_859) ;  /* 0x0000002400207947 */ /* 0x000fea0003800000 */
.L_x_856:
[----:B------:R-:W0:Y:S01]  /*0220*/  S2R R5, SR_TID.X ;  /* 0x0000000000057919 */ /* 0x000e220000002100 */
[----:B------:R-:W-:Y:S02]  /*0230*/  MOV R2, 0x400 ;  /* 0x0000040000027802 */ /* 0x000fe40000000f00 */
[----:B------:R-:W-:Y:S02]  /*0240*/  CS2R R46, SRZ ;  /* 0x00000000002e7805 */ /* 0x000fe4000001ff00 */
[----:B------:R-:W-:Y:S01]  /*0250*/  SHF.L.U32 R44, R38, 0x4, RZ ;  /* 0x00000004262c7819 */ /* 0x000fe200000006ff */
[----:B------:R-:W1:Y:S01]  /*0260*/  S2R R11, SR_CgaCtaId ;  /* 0x00000000000b7919 */ /* 0x000e620000008800 */
[C---:B------:R-:W-:Y:S01]  /*0270*/  IADD3 R4, PT, PT, R2.reuse, 0x2800, RZ ;  /* 0x0000280002047810 */ /* 0x040fe20007ffe0ff */
[----:B------:R-:W2:Y:S01]  /*0280*/  LDCU UR7, c[0x0][0x374] ;  /* 0x00006e80ff0777ac */ /* 0x000ea20008000800 */
[----:B------:R-:W-:Y:S02]  /*0290*/  IADD3 R6, PT, PT, R2, 0x3480, RZ ;  /* 0x0000348002067810 */ /* 0x000fe40007ffe0ff */
[----:B------:R-:W-:-:S02]  /*02a0*/  LOP3.LUT P1, RZ, R38, R3, RZ, 0xfc, !PT ;  /* 0x0000000326ff7212 */ /* 0x000fc4000782fcff */
[----:B------:R-:W-:Y:S02]  /*02b0*/  MOV R49, 0x7fffff71 ;  /* 0x7fffff7100317802 */ /* 0x000fe40000000f00 */
[----:B------:R-:W-:Y:S02]  /*02c0*/  MOV R51, 0x7ffffff1 ;  /* 0x7ffffff100337802 */ /* 0x000fe40000000f00 */
[----:B------:R-:W-:Y:S02]  /*02d0*/  MOV R86, R3 ;  /* 0x0000000300567202 */ /* 0x000fe40000000f00 */
[----:B------:R-:W-:Y:S02]  /*02e0*/  SEL R49, R49, 0x1, !P1 ;  /* 0x0000000131317807 */ /* 0x000fe40004800000 */
[C---:B0-----:R-:W-:Y:S02]  /*02f0*/  LOP3.LUT R0, R5.reuse, 0xffff, RZ, 0xc0, !PT ;  /* 0x0000ffff05007812 */ /* 0x041fe400078ec0ff */
[----:B------:R-:W-:-:S02]  /*0300*/  SHF.L.U32 R52, R5, 0x1, RZ ;  /* 0x0000000105347819 */ /* 0x000fc400000006ff */
[C---:B-1----:R-:W-:Y:S01]  /*0310*/  LEA R2, R11.reuse, R2, 0x18 ;  /* 0x000000020b027211 */ /* 0x042fe200078ec0ff */
[----:B------:R-:W-:Y:S01]  /*0320*/  IMAD R0, R0, 0x334, RZ ;  /* 0x0000033400007824 */ /* 0x000fe200078e02ff */
[----:B------:R-:W-:Y:S02]  /*0330*/  LEA R7, R11, R4, 0x18 ;  /* 0x000000040b077211 */ /* 0x000fe400078ec0ff */
[----:B------:R-:W-:Y:S02]  /*0340*/  SHF.R.U32.HI R4, RZ, 0x4, R5 ;  /* 0x00000004ff047819 */ /* 0x000fe40000011605 */
[----:B------:R-:W-:Y:S02]  /*0350*/  SHF.R.U32.HI R45, RZ, 0x10, R0 ;  /* 0x00000010ff2d7819 */ /* 0x000fe40000011600 */
[----:B------:R-:W-:Y:S02]  /*0360*/  LEA R43, R5, R2, 0x5 ;  /* 0x00000002052b7211 */ /* 0x000fe400078e28ff */
[----:B------:R-:W-:-:S02]  /*0370*/  PRMT R0, R45, 0x9910, RZ ;  /* 0x000099102d007816 */ /* 0x000fc400000000ff */
[----:B------:R-:W-:Y:S02]  /*0380*/  LEA R54, R11, R6, 0x18 ;  /* 0x000000060b367211 */ /* 0x000fe400078ec0ff */
[----:B------:R-:W-:Y:S01]  /*0390*/  LOP3.LUT R4, R4, R5, RZ, 0x3c, !PT ;  /* 0x0000000504047212 */ /* 0x000fe200078e3cff */
[----:B------:R-:W-:Y:S01]  /*03a0*/  IMAD R0, R0, 0x50, RZ ;  /* 0x0000005000007824 */ /* 0x000fe200078e02ff */
[----:B------:R-:W-:Y:S02]  /*03b0*/  LOP3.LUT R10, R52, 0x18, RZ, 0xc, !PT ;  /* 0x00000018340a7812 */ /* 0x000fe400078e0cff */
[----:B------:R-:W-:Y:S02]  /*03c0*/  SHF.L.U32 R4, R4, 0x3, RZ ;  /* 0x0000000304047819 */ /* 0x000fe400000006ff */
[----:B------:R-:W-:Y:S02]  /*03d0*/  IADD3 R0, PT, PT, RZ, -R0, RZ ;  /* 0x80000000ff007210 */ /* 0x000fe40007ffe0ff */
[----:B------:R-:W-:-:S02]  /*03e0*/  IADD3 R41, PT, PT, R43, R10, RZ ;  /* 0x0000000a2b297210 */ /* 0x000fc40007ffe0ff */
[----:B------:R-:W-:Y:S02]  /*03f0*/  PRMT R40, R0, 0x7710, RZ ;  /* 0x0000771000287816 */ /* 0x000fe400000000ff */
[----:B------:R-:W-:Y:S02]  /*0400*/  LOP3.LUT R0, R52, 0x18, RZ, 0xc0, !PT ;  /* 0x0000001834007812 */ /* 0x000fe400078ec0ff */
[----:B------:R-:W-:Y:S02]  /*0410*/  IADD3 R40, PT, PT, R40, R5, RZ ;  /* 0x0000000528287210 */ /* 0x000fe40007ffe0ff */
[----:B------:R-:W-:Y:S02]  /*0420*/  LOP3.LUT R42, R0, 0x8, RZ, 0x3c, !PT ;  /* 0x00000008002a7812 */ /* 0x000fe400078e3cff */
[----:B------:R-:W-:Y:S02]  /*0430*/  LOP3.LUT R40, R40, 0xffff, RZ, 0xc0, !PT ;  /* 0x0000ffff28287812 */ /* 0x000fe400078ec0ff */
[----:B------:R-:W-:-:S02]  /*0440*/  IADD3 R39, PT, PT, R43, R0, RZ ;  /* 0x000000002b277210 */ /* 0x000fc40007ffe0ff */
[----:B------:R-:W-:Y:S01]  /*0450*/  LOP3.LUT R6, R0, 0x10, RZ, 0x3c, !PT ;  /* 0x0000001000067812 */ /* 0x000fe200078e3cff */
[----:B------:R-:W-:Y:S01]  /*0460*/  IMAD R0, R40, 0x28, R7 ;  /* 0x0000002828007824 */ /* 0x000fe200078e0207 */
[C---:B------:R-:W-:Y:S02]  /*0470*/  IADD3 R42, PT, PT, R43.reuse, R42, RZ ;  /* 0x0000002a2b2a7210 */ /* 0x040fe40007ffe0ff */
[----:B------:R-:W-:Y:S02]  /*0480*/  IADD3 R43, PT, PT, R43, R6, RZ ;  /* 0x000000062b2b7210 */ /* 0x000fe40007ffe0ff */
[----:B------:R-:W-:Y:S02]  /*0490*/  LOP3.LUT R44, R45, 0xf0, R44, 0xf8, !PT ;  /* 0x000000f02d2c7812 */ /* 0x000fe400078ef82c */
[----:B------:R-:W-:Y:S02]  /*04a0*/  LEA R6, P0, R3, R12, 0x2 ;  /* 0x0000000c03067211 */ /* 0x000fe400078010ff */
[----:B------:R-:W-:-:S02]  /*04b0*/  LEA R45, R45, R0, 0x3 ;  /* 0x000000002d2d7211 */ /* 0x000fc400078e18ff */
[----:B------:R-:W-:Y:S02]  /*04c0*/  LOP3.LUT R11, R4, 0x18, RZ, 0xc0, !PT ;  /* 0x00000018040b7812 */ /* 0x000fe400078ec0ff */
[----:B------:R-:W-:Y:S02]  /*04d0*/  SHF.L.U32 R0, R38, 0x1, RZ ;  /* 0x0000000126007819 */ /* 0x000fe400000006ff */
[----:B------:R-:W-:Y:S02]  /*04e0*/  LEA.HI.X R7, R3, R13, RZ, 0x2, P0 ;  /* 0x0000000d03077211 */ /* 0x000fe400000f14ff */
[----:B------:R-:W-:Y:S02]  /*04f0*/  IADD3 R11, PT, PT, R2, R11, RZ ;  /* 0x0000000b020b7210 */ /* 0x000fe40007ffe0ff */
[----:B------:R-:W-:Y:S02]  /*0500*/  ISETP.NE.AND P0, PT, R38, RZ, PT ;  /* 0x000000ff2600720c */ /* 0x000fe40003f05270 */
[----:B------:R-:W-:-:S02]  /*0510*/  LOP3.LUT R0, R0, 0x1e, RZ, 0xc0, !PT ;  /* 0x0000001e00007812 */ /* 0x000fc400078ec0ff */
[----:B------:R-:W-:Y:S02]  /*0520*/  SHF.R.U32.HI R48, RZ, 0x2, R5 ;  /* 0x00000002ff307819 */ /* 0x000fe40000011605 */
[----:B------:R-:W-:Y:S02]  /*0530*/  SEL R51, R51, 0x1, !P0 ;  /* 0x0000000133337807 */ /* 0x000fe40004000000 */
[C---:B------:R-:W-:Y:S02]  /*0540*/  LOP3.LUT R50, R5.reuse, 0x3, RZ, 0xc0, !PT ;  /* 0x0000000305327812 */ /* 0x040fe400078ec0ff */
[----:B------:R-:W-:Y:S02]  /*0550*/  LOP3.LUT R52, R52, 0x7e, RZ, 0xc0, !PT ;  /* 0x0000007e34347812 */ /* 0x000fe400078ec0ff */
[C---:B------:R-:W-:Y:S02]  /*0560*/  LEA R53, R5.reuse, R0, 0x3 ;  /* 0x0000000005357211 */ /* 0x040fe400078e18ff */
[----:B------:R-:W-:-:S02]  /*0570*/  LEA.HI R54, R5, R54, RZ, 0x1f ;  /* 0x0000003605367211 */ /* 0x000fc400078ff8ff */
[----:B--2---:R-:W-:-:S07]  /*0580*/  LEA R55, R48, R11, 0x5 ;  /* 0x0000000b30377211 */ /* 0x004fce00078e28ff */
.L_x_870:
[C---:B------:R-:W-:Y:S01]  /*0590*/  LOP3.LUT R24, R86.reuse, 0x7, RZ, 0xc0, !PT ;  /* 0x0000000756187812 */ /* 0x040fe200078ec0ff */
[----:B-1----:R-:W-:Y:S01]  /*05a0*/  HFMA2 R13, -RZ, RZ, 0, 0 ;  /* 0x00000000ff0d7431 */ /* 0x002fe200000001ff */
[--C-:B------:R-:W-:Y:S01]  /*05b0*/  SHF.R.U64 R26, R86, 0x3, R47.reuse ;  /* 0x00000003561a7819 */ /* 0x100fe2000000122f */
[----:B0-----:R-:W0:Y:S01]  /*05c0*/  LDCU.64 UR14, c[0x0][0x3a0] ;  /* 0x00007400ff0e77ac */ /* 0x001e220008000a00 */
[----:B------:R-:W-:Y:S01]  /*05d0*/  SHF.R.U32.HI R23, RZ, 0x3, R47 ;  /* 0x00000003ff177819 */ /* 0x000fe2000001162f */
[----:B------:R-:W-:Y:S02]  /*05e0*/  IMAD R24, R24, 0x140, RZ ;  /* 0x0000014018187824 */ /* 0x000fe400078e02ff */
[----:B------:R-:W-:Y:S01]  /*05f0*/  IMAD R57, R44, 0xa00, RZ ;  /* 0x00000a002c397824 */ /* 0x000fe200078e02ff */
[----:B------:R-:W1:Y:S02]  /*0600*/  LDCU.64 UR12, c[0x0][0x3b8] ;  /* 0x00007700ff0c77ac */ /* 0x000e640008000a00 */
[----:B------:R-:W-:Y:S01]  /*0610*/  LEA R12, R40, R24, 0x2 ;  /* 0x00000018280c7211 */ /* 0x000fe200078e10ff */
[----:B------:R-:W2:Y:S04]  /*0620*/  LDCU UR5, c[0x0][0x3c0] ;  /* 0x00007800ff0577ac */ /* 0x000ea80008000800 */
[----:B------:R-:W-:-:S04]  /*0630*/  IMAD.WIDE.U32 R10, R26, 0xa0000, R12 ;  /* 0x000a00001a0a7825 */ /* 0x000fc800078e000c */
[----:B------:R-:W-:Y:S01]  /*0640*/  IMAD R13, R23, 0xa0000, RZ ;  /* 0x000a0000170d7824 */ /* 0x000fe200078e02ff */
[----:B------:R-:W-:Y:S01]  /*0650*/  IADD3 R57, P0, PT, R57, R10, RZ ;  /* 0x0000000a39397210 */ /* 0x000fe20007f1e0ff */
[----:B------:R-:W-:-:S03]  /*0660*/  IMAD.HI.U32 R58, R12, -0x33333333, RZ ;  /* 0xcccccccd0c3a7827 */ /* 0x000fc600078e00ff */
[----:B------:R-:W-:Y:S02]  /*0670*/  IADD3.X R10, PT, PT, R11, R13, RZ, P0, !PT ;  /* 0x0000000d0b0a7210 */ /* 0x000fe400007fe4ff */
[C---:B------:R-:W-:Y:S02]  /*0680*/  SHF.L.U32 R56, R57.reuse, 0x1, RZ ;  /* 0x0000000139387819 */ /* 0x040fe400000006ff */
[----:B------:R-:W-:Y:S02]  /*0690*/  SHF.R.U32.HI R58, RZ, 0x6, R58 ;  /* 0x00000006ff3a7819 */ /* 0x000fe4000001163a */
[----:B------:R-:W-:Y:S02]  /*06a0*/  SHF.L.U64.HI R57, R57, 0x1, R10 ;  /* 0x0000000139397819 */ /* 0x000fe4000001020a */
[----:B0-----:R-:W-:Y:S02]  /*06b0*/  IADD3 R20, P0, PT, R56, UR14, RZ ;  /* 0x0000000e38147c10 */ /* 0x001fe4000ff1e0ff */
[----:B------:R-:W-:-:S02]  /*06c0*/  SHF.L.U32 R11, R58, 0x1, RZ ;  /* 0x000000013a0b7819 */ /* 0x000fc400000006ff */
[----:B------:R-:W-:Y:S01]  /*06d0*/  IADD3.X R21, PT, PT, R57, UR15, RZ, P0, !PT ;  /* 0x0000000f39157c10 */ /* 0x000fe200087fe4ff */
[----:B------:R-:W0:Y:S01]  /*06e0*/  LDCU.64 UR14, c[0x0][0x398] ;  /* 0x00007300ff0e77ac */ /* 0x000e220008000a00 */
[C---:B------:R-:W-:Y:S02]  /*06f0*/  LEA R0, P0, R26.reuse, R11, 0x6 ;  /* 0x0000000b1a007211 */ /* 0x040fe400078030ff */
[----:B------:R-:W3:Y:S01]  /*0700*/  LDC.64 R10, c[0x0][0x3a8] ;  /* 0x0000ea00ff0a7b82 */ /* 0x000ee20000000a00 */
[----:B------:R-:W4:Y:S01]  /*0710*/  LDG.E.64.CONSTANT R60, desc[UR10][R20.64+0x5000] ;  /* 0x0050000a143c7981 */ /* 0x000f22000c1e9b00 */
[----:B------:R-:W-:Y:S02]  /*0720*/  LEA.HI.X R13, R26, RZ, R23, 0x6, P0 ;  /* 0x000000ff1a0d7211 */ /* 0x000fe400000f3417 */
[C---:B-1----:R-:W-:Y:S01]  /*0730*/  LEA R84, P0, R0.reuse, UR12, 0x2 ;  /* 0x0000000c00547c11 */ /* 0x042fe2000f8010ff */
[----:B------:R-:W5:Y:S03]  /*0740*/  LDG.E.64.CONSTANT R30, desc[UR10][R20.64] ;  /* 0x0000000a141e7981 */ /* 0x000f66000c1e9b00 */
[----:B------:R-:W-:Y:S01]  /*0750*/  LEA.HI.X R85, R0, UR13, R13, 0x2, P0 ;  /* 0x0000000d00557c11 */ /* 0x000fe200080f140d */
[----:B------:R-:W5:Y:S01]  /*0760*/  LDG.E.64.CONSTANT R64, desc[UR10][R20.64+0xa000] ;  /* 0x00a0000a14407981 */ /* 0x000f62000c1e9b00 */
[----:B------:R-:W1:Y:S03]  /*0770*/  LDCU.64 UR12, c[0x0][0x3d0] ;  /* 0x00007a00ff0c77ac */ /* 0x000e660008000a00 */
[----:B------:R5:W5:Y:S04]  /*0780*/  LDG.E.64.CONSTANT R72, desc[UR10][R20.64+0xf000] ;  /* 0x00f0000a14487981 */ /* 0x000b68000c1e9b00 */
[----:B------:R-:W2:Y:S01]  /*0790*/  LDG.E.64.CONSTANT R84, desc[UR10][R84.64] ;  /* 0x0000000a54547981 */ /* 0x000ea2000c1e9b00 */
[----:B0-----:R-:W-:-:S04]  /*07a0*/  IADD3 R28, P0, PT, R56, UR14, RZ ;  /* 0x0000000e381c7c10 */ /* 0x001fc8000ff1e0ff */
[----:B------:R-:W-:Y:S01]  /*07b0*/  IADD3.X R29, PT, PT, R57, UR15, RZ, P0, !PT ;  /* 0x0000000f391d7c10 */ /* 0x000fe200087fe4ff */
[----:B---3--:R-:W-:-:S04]  /*07c0*/  IMAD.WIDE.U32 R10, R12, 0x2, R10 ;  /* 0x000000020c0a7825 */ /* 0x008fc800078e000a */
[----:B------:R-:W3:Y:S04]  /*07d0*/  LDG.E.64.CONSTANT R18, desc[UR10][R28.64] ;  /* 0x0000000a1c127981 */ /* 0x000ee8000c1e9b00 */
[----:B------:R-:W3:Y:S04]  /*07e0*/  LDG.E.64.CONSTANT R10, desc[UR10][R10.64] ;  /* 0x0000000a0a0a7981 */ /* 0x000ee8000c1e9b00 */
[----:B------:R-:W3:Y:S04]  /*07f0*/  LDG.E.64.CONSTANT R16, desc[UR10][R28.64+0x5000] ;  /* 0x0050000a1c107981 */ /* 0x000ee8000c1e9b00 */
[----:B------:R-:W3:Y:S04]  /*0800*/  LDG.E.64.CONSTANT R12, desc[UR10][R28.64+0xf000] ;  /* 0x00f0000a1c0c7981 */ /* 0x000ee8000c1e9b00 */
[----:B------:R0:W3:Y:S01]  /*0810*/  LDG.E.64.CONSTANT R14, desc[UR10][R28.64+0xa000] ;  /* 0x00a0000a1c0e7981 */ /* 0x0000e2000c1e9b00 */
[----:B------:R-:W-:Y:S01]  /*0820*/  ISETP.GT.U32.AND P0, PT, R5, 0xf, PT ;  /* 0x0000000f0500780c */ /* 0x000fe20003f04070 */
[----:B------:R-:W-:Y:S01]  /*0830*/  BSSY.RECONVERGENT B0, `(.L_x_860) ;  /* 0x0000140000007945 */ /* 0x000fe20003800200 */
[----:B------:R-:W-:-:S04]  /*0840*/  SHF.L.U32 R93, R86, 0x2, RZ ;  /* 0x00000002565d7819 */ /* 0x000fc800000006ff */
[----:B------:R-:W-:Y:S01]  /*0850*/  LOP3.LUT R93, R93, 0x1c, RZ, 0xc0, !PT ;  /* 0x0000001c5d5d7812 */ /* 0x000fe200078ec0ff */
[----:B----4-:R-:W-:-:S05]  /*0860*/  HADD2.F32 R59, -RZ, R61.H1_H1 ;  /* 0x3000003dff3b7230 */ /* 0x010fca0000004100 */
[----:B--2---:R-:W-:Y:S01]  /*0870*/  FADD.FTZ R68, -R84, R59 ;  /* 0x0000003b54447221 */ /* 0x004fe20000010100 */
[----:B------:R-:W-:-:S06]  /*0880*/  FADD.FTZ R59, R85, UR5 ;  /* 0x00000005553b7e21 */ /* 0x000fcc0008010000 */
[----:B------:R-:W2:Y:S01]  /*0890*/  MUFU.RSQ R59, R59 ;  /* 0x0000003b003b7308 */ /* 0x000ea20000001400 */
[--C-:B-----5:R-:W-:Y:S02]  /*08a0*/  HADD2.F32 R25, -RZ, R30.reuse.H0_H0 ;  /* 0x2000001eff197230 */ /* 0x120fe40000004100 */
[----:B------:R-:W-:Y:S02]  /*08b0*/  HADD2.F32 R21, -RZ, R30.H1_H1 ;  /* 0x3000001eff157230 */ /* 0x000fe40000004100 */
[----:B------:R-:W-:Y:S02]  /*08c0*/  HADD2.F32 R27, -RZ, R31.H0_H0 ;  /* 0x2000001fff1b7230 */ /* 0x000fe40000004100 */
[----:B0-----:R-:W-:Y:S02]  /*08d0*/  HADD2.F32 R29, -RZ, R65.H0_H0 ;  /* 0x20000041ff1d7230 */ /* 0x001fe40000004100 */
[----:B------:R-:W-:Y:S02]  /*08e0*/  HADD2.F32 R31, -RZ, R31.H1_H1 ;  /* 0x3000001fff1f7230 */ /* 0x000fe40000004100 */
[----:B------:R-:W-:Y:S01]  /*08f0*/  FADD.FTZ R0, -R84, R25 ;  /* 0x0000001954007221 */ /* 0x000fe20000010100 */
[----:B------:R-:W-:-:S02]  /*0900*/  HADD2.F32 R33, -RZ, R60.H0_H0 ;  /* 0x2000003cff217230 */ /* 0x000fc40000004100 */
[C---:B------:R-:W-:Y:S01]  /*0910*/  FADD.FTZ R2, -R84.reuse, R21 ;  /* 0x0000001554027221 */ /* 0x040fe20000010100 */
[----:B------:R-:W-:Y:S02]  /*0920*/  HADD2.F32 R35, -RZ, R60.H1_H1 ;  /* 0x3000003cff237230 */ /* 0x000fe40000004100 */
[C---:B------:R-:W-:Y:S01]  /*0930*/  FADD.FTZ R74, -R84.reuse, R29 ;  /* 0x0000001d544a7221 */ /* 0x040fe20000010100 */
[----:B------:R-:W-:Y:S02]  /*0940*/  HADD2.F32 R37, -RZ, R61.H0_H0 ;  /* 0x2000003dff257230 */ /* 0x000fe40000004100 */
[--C-:B------:R-:W-:Y:S02]  /*0950*/  HADD2.F32 R61, -RZ, R64.reuse.H0_H0 ;  /* 0x20000040ff3d7230 */ /* 0x100fe40000004100 */
[----:B------:R-:W-:Y:S02]  /*0960*/  HADD2.F32 R63, -RZ, R64.H1_H1 ;  /* 0x30000040ff3f7230 */ /* 0x000fe40000004100 */
[----:B------:R-:W-:Y:S01]  /*0970*/  FADD.FTZ R64, -R84, R31 ;  /* 0x0000001f54407221 */ /* 0x000fe20000010100 */
[----:B------:R-:W-:-:S02]  /*0980*/  HADD2.F32 R69, -RZ, R72.H1_H1 ;  /* 0x30000048ff457230 */ /* 0x000fc40000004100 */
[----:B------:R-:W-:Y:S02]  /*0990*/  HADD2.F32 R71, -RZ, R73.H0_H0 ;  /* 0x20000049ff477230 */ /* 0x000fe40000004100 */
[----:B---3--:R-:W-:Y:S02]  /*09a0*/  HADD2.F32 R28, -RZ, R10.H0_H0 ;  /* 0x2000000aff1c7230 */ /* 0x008fe40000004100 */
[----:B------:R-:W-:Y:S02]  /*09b0*/  HADD2.F32 R29, -RZ, R18.H0_H0 ;  /* 0x20000012ff1d7230 */ /* 0x000fe40000004100 */
[----:B------:R-:W-:Y:S01]  /*09c0*/  FADD.FTZ R60, -R84, R33 ;  /* 0x00000021543c7221 */ /* 0x000fe20000010100 */
[----:B------:R-:W-:Y:S02]  /*09d0*/  HADD2.F32 R22, -RZ, R10.H1_H1 ;  /* 0x3000000aff167230 */ /* 0x000fe40000004100 */
[----:B--2---:R-:W-:Y:S01]  /*09e0*/  FMUL.FTZ R0, R59, R0 ;  /* 0x000000003b007220 */ /* 0x004fe20000410000 */
[----:B------:R-:W-:-:S02]  /*09f0*/  HADD2.F32 R31, -RZ, R18.H1_H1 ;  /* 0x30000012ff1f7230 */ /* 0x000fc40000004100 */
[C---:B------:R-:W-:Y:S01]  /*0a00*/  FADD.FTZ R62, -R84.reuse, R35 ;  /* 0x00000023543e7221 */ /* 0x040fe20000010100 */
[--C-:B------:R-:W-:Y:S02]  /*0a10*/  HADD2.F32 R20, -RZ, R11.reuse.H0_H0 ;  /* 0x2000000bff147230 */ /* 0x100fe40000004100 */
[----:B------:R-:W-:Y:S01]  /*0a20*/  FMUL.FTZ R2, R59, R2 ;  /* 0x000000023b027220 */ /* 0x000fe20000410000 */
[----:B------:R-:W-:Y:S02]  /*0a30*/  HADD2.F32 R10, -RZ, R11.H1_H1 ;  /* 0x3000000bff0a7230 */ /* 0x000fe40000004100 */
[C---:B------:R-:W-:Y:S01]  /*0a40*/  FADD.FTZ R70, -R84.reuse, R61 ;  /* 0x0000003d54467221 */ /* 0x040fe20000010100 */
[----:B------:R-:W-:Y:S02]  /*0a50*/  HADD2.F32 R67, -RZ, R72.H0_H0 ;  /* 0x20000048ff437230 */ /* 0x000fe40000004100 */
[----:B------:R-:W-:Y:S01]  /*0a60*/  FADD.FTZ R80, -R84, R69 ;  /* 0x0000004554507221 */ /* 0x000fe20000010100 */
[----:B------:R-:W-:-:S02]  /*0a70*/  HADD2.F32 R33, -RZ, R19.H0_H0 ;  /* 0x20000013ff217230 */ /* 0x000fc40000004100 */
[C---:B------:R-:W-:Y:S01]  /*0a80*/  FADD.FTZ R72, -R84.reuse, R63 ;  /* 0x0000003f54487221 */ /* 0x040fe20000010100 */
[----:B------:R-:W-:Y:S02]  /*0a90*/  HADD2.F32 R11, -RZ, R19.H1_H1 ;  /* 0x30000013ff0b7230 */ /* 0x000fe40000004100 */
[----:B------:R-:W-:Y:S01]  /*0aa0*/  FADD.FTZ R82, -R84, R71 ;  /* 0x0000004754527221 */ /* 0x000fe20000010100 */
[----:B------:R-:W-:Y:S02]  /*0ab0*/  HADD2.F32 R69, -RZ, R16.H0_H0 ;  /* 0x20000010ff457230 */ /* 0x000fe40000004100 */
[----:B------:R-:W-:Y:S01]  /*0ac0*/  FMUL.FTZ R61, R29, R28 ;  /* 0x0000001c1d3d7220 */ /* 0x000fe20000410000 */
[--C-:B------:R-:W-:Y:S02]  /*0ad0*/  HADD2.F32 R25, -RZ, R12.reuse.H0_H0 ;  /* 0x2000000cff197230 */ /* 0x100fe40000004100 */
[----:B------:R-:W-:Y:S01]  /*0ae0*/  FADD.FTZ R4, RZ, R29 ;  /* 0x0000001dff047221 */ /* 0x000fe20000010000 */
[----:B------:R-:W-:-:S02]  /*0af0*/  HADD2.F32 R19, -RZ, R12.H1_H1 ;  /* 0x3000000cff137230 */ /* 0x000fc40000004100 */
[----:B------:R-:W-:Y:S01]  /*0b00*/  FMUL.FTZ R63, R31, R22 ;  /* 0x000000161f3f7220 */ /* 0x000fe20000410000 */
[----:B------:R-:W-:Y:S02]  /*0b10*/  HADD2.F32 R71, -RZ, R16.H1_H1 ;  /* 0x30000010ff477230 */ /* 0x000fe40000004100 */
[----:B------:R-:W-:Y:S01]  /*0b20*/  FADD.FTZ R12, RZ, R31 ;  /* 0x0000001fff0c7221 */ /* 0x000fe20000010000 */
[C---:B------:R-:W-:Y:S01]  /*0b30*/  FMUL.FTZ R60, R59.reuse, R60 ;  /* 0x0000003c3b3c7220 */ /* 0x040fe20000410000 */
[----:B------:R-:W-:Y:S01]  /*0b40*/  FFMA.FTZ R29, R0, R29, RZ ;  /* 0x0000001d001d7223 */ /* 0x000fe200000100ff */
[----:B------:R-:W-:Y:S01]  /*0b50*/  FADD.FTZ R30, -R84, R27 ;  /* 0x0000001b541e7221 */ /* 0x000fe20000010100 */
[----:B------:R-:W-:Y:S01]  /*0b60*/  FMUL.FTZ R62, R59, R62 ;  /* 0x0000003e3b3e7220 */ /* 0x000fe20000410000 */
[----:B------:R-:W-:Y:S01]  /*0b70*/  FFMA.FTZ R31, R2, R31, RZ ;  /* 0x0000001f021f7223 */ /* 0x000fe200000100ff */
[----:B------:R-:W-:Y:S02]  /*0b80*/  HADD2.F32 R65, -RZ, R65.H1_H1 ;  /* 0x30000041ff417230 */ /* 0x000fe40000004100 */
[----:B------:R-:W-:Y:S01]  /*0b90*/  FADD.FTZ R66, -R84, R37 ;  /* 0x0000002554427221 */ /* 0x000fe20000010100 */
[----:B------:R-:W-:Y:S01]  /*0ba0*/  FADD.FTZ R34, R4, R69 ;  /* 0x0000004504227221 */ /* 0x000fe20000010000 */
[----:B------:R-:W-:Y:S01]  /*0bb0*/  FFMA.FTZ R37, R60, R69, R29 ;  /* 0x000000453c257223 */ /* 0x000fe2000001001d */
[----:B------:R-:W-:-:S02]  /*0bc0*/  HADD2.F32 R77, -RZ, R14.H0_H0 ;  /* 0x2000000eff4d7230 */ /* 0x000fc40000004100 */
[----:B------:R-:W-:Y:S01]  /*0bd0*/  FFMA.FTZ R29, R62, R71, R31 ;  /* 0x000000473e1d7223 */ /* 0x000fe2000001001f */
[----:B------:R-:W-:Y:S02]  /*0be0*/  HADD2.F32 R27, -RZ, R14.H1_H1 ;  /* 0x3000000eff1b7230 */ /* 0x000fe40000004100 */
[----:B------:R-:W-:Y:S01]  /*0bf0*/  FMUL.FTZ R4, R59, R30 ;  /* 0x0000001e3b047220 */ /* 0x000fe20000410000 */
[----:B------:R-:W-:Y:S02]  /*0c00*/  HADD2.F32 R73, -RZ, R73.H1_H1 ;  /* 0x30000049ff497230 */ /* 0x000fe40000004100 */
[----:B------:R-:W-:Y:S01]  /*0c10*/  FADD.FTZ R14, RZ, R61 ;  /* 0x0000003dff0e7221 */ /* 0x000fe20000010000 */
[----:B------:R-:W-:Y:S01]  /*0c20*/  FFMA.FTZ R31, R0, R61, RZ ;  /* 0x0000003d001f7223 */ /* 0x000fe200000100ff */
[----:B------:R-:W-:Y:S01]  /*0c30*/  FADD.FTZ R76, -R84, R65 ;  /* 0x00000041544c7221 */ /* 0x000fe20000010100 */
[----:B------:R-:W-:Y:S01]  /*0c40*/  FMUL.FTZ R65, R33, R20 ;  /* 0x0000001421417220 */ /* 0x000fe20000410000 */
[----:B------:R-:W-:Y:S01]  /*0c50*/  FADD.FTZ R18, RZ, R33 ;  /* 0x00000021ff127221 */ /* 0x000fe20000010000 */
[----:B------:R-:W-:Y:S01]  /*0c60*/  FFMA.FTZ R35, R4, R33, RZ ;  /* 0x0000002104237223 */ /* 0x000fe200000100ff */
[----:B------:R-:W-:Y:S01]  /*0c70*/  FADD.FTZ R78, -R84, R67 ;  /* 0x00000043544e7221 */ /* 0x000fe20000010100 */
[----:B------:R-:W-:Y:S01]  /*0c80*/  FADD.FTZ R16, R14, R63 ;  /* 0x0000003f0e107221 */ /* 0x000fe20000010000 */
[----:B------:R-:W-:Y:S01]  /*0c90*/  FFMA.FTZ R33, R2, R63, R31 ;  /* 0x0000003f02217223 */ /* 0x000fe2000001001f */
[----:B------:R-:W-:Y:S01]  /*0ca0*/  FADD.FTZ R84, -R84, R73 ;  /* 0x0000004954547221 */ /* 0x000fe20000010100 */
[----:B------:R-:W-:-:S02]  /*0cb0*/  HADD2.F32 R73, -RZ, R17.H0_H0 ;  /* 0x20000011ff497230 */ /* 0x000fc40000004100 */
[----:B------:R-:W-:Y:S01]  /*0cc0*/  FMUL.FTZ R67, R11, R10 ;  /* 0x0000000a0b437220 */ /* 0x000fe20000410000 */
[C---:B------:R-:W-:Y:S01]  /*0cd0*/  FMUL.FTZ R64, R59.reuse, R64 ;  /* 0x000000403b407220 */ /* 0x040fe20000410000 */
        /* <DEDUP_REMOVED lines=11> */
[----:B------:R-:W-:-:S02]  /*0d90*/  HADD2.F32 R75, -RZ, R17.H1_H1 ;  /* 0x30000011ff4b7230 */ /* 0x000fc40000004100 */
        /* <DEDUP_REMOVED lines=18> */
[----:B------:R-:W-:-:S02]  /*0ec0*/  HADD2.F32 R17, -RZ, R15.H0_H0 ;  /* 0x2000000fff117230 */ /* 0x000fc40000004100 */
[----:B------:R-:W-:Y:S01]  /*0ed0*/  FMUL.FTZ R79, R22, R27 ;  /* 0x0000001b164f7220 */ /* 0x000fe20000410000 */
[C---:B------:R-:W-:Y:S01]  /*0ee0*/  FMUL.FTZ R72, R59.reuse, R72 ;  /* 0x000000483b487220 */ /* 0x040fe20000410000 */
[----:B------:R-:W-:Y:S01]  /*0ef0*/  FADD.FTZ R18, R18, R77 ;  /* 0x0000004d12127221 */ /* 0x000fe20000010000 */
[----:B------:R-:W-:Y:S01]  /*0f00*/  FFMA.FTZ R33, R70, R77, R33 ;  /* 0x0000004d46217223 */ /* 0x000fe20000010021 */
[----:B------:R-:W-:Y:S02]  /*0f10*/  HADD2.F32 R15, -RZ, R15.H1_H1 ;  /* 0x3000000fff0f7230 */ /* 0x000fe40000004100 */
[----:B------:R-:W-:Y:S01]  /*0f20*/  FMUL.FTZ R81, R20, R17 ;  /* 0x0000001114517220 */ /* 0x000fe20000410000 */
[C---:B------:R-:W-:Y:S01]  /*0f30*/  FMUL.FTZ R74, R59.reuse, R74 ;  /* 0x0000004a3b4a7220 */ /* 0x040fe20000410000 */
[----:B------:R-:W-:Y:S01]  /*0f40*/  FADD.FTZ R18, R18, R79 ;  /* 0x0000004f12127221 */ /* 0x000fe20000010000 */
[----:B------:R-:W-:Y:S01]  /*0f50*/  FFMA.FTZ R33, R72, R79, R33 ;  /* 0x0000004f48217223 */ /* 0x000fe20000010021 */
[----:B------:R-:W-:Y:S01]  /*0f60*/  FMUL.FTZ R83, R10, R15 ;  /* 0x0000000f0a537220 */ /* 0x000fe20000410000 */
[C---:B------:R-:W-:Y:S01]  /*0f70*/  FMUL.FTZ R76, R59.reuse, R76 ;  /* 0x0000004c3b4c7220 */ /* 0x040fe20000410000 */
[----:B------:R-:W-:Y:S01]  /*0f80*/  FADD.FTZ R18, R18, R81 ;  /* 0x0000005112127221 */ /* 0x000fe20000010000 */
[----:B------:R-:W-:Y:S01]  /*0f90*/  FFMA.FTZ R33, R74, R81, R33 ;  /* 0x000000514a217223 */ /* 0x000fe20000010021 */
[----:B------:R-:W-:Y:S01]  /*0fa0*/  FMUL.FTZ R85, R28, R25 ;  /* 0x000000191c557220 */ /* 0x000fe20000410000 */
        /* <DEDUP_REMOVED lines=35> */
[----:B------:R0:W-:Y:S04]  /*11e0*/  STS.64 [R39], R14 ;  /* 0x0000000e27007388 */ /* 0x0001e80000000a00 */
[----:B------:R2:W-:Y:S04]  /*11f0*/  STS.64 [R42], R16 ;  /* 0x000000102a007388 */ /* 0x0005e80000000a00 */
[----:B------:R3:W-:Y:S04]  /*1200*/  STS.64 [R43], R18 ;  /* 0x000000122b007388 */ /* 0x0007e80000000a00 */
[----:B------:R3:W-:Y:S01]  /*1210*/  STS.64 [R41], R20 ;  /* 0x0000001429007388 */ /* 0x0007e20000000a00 */
[----:B------:R-:W-:Y:S01]  /*1220*/  BAR.SYNC.DEFER_BLOCKING 0x0 ;  /* 0x0000000000007b1d */ /* 0x000fe20000010000 */
[----:B------:R-:W-:-:S02]  /*1230*/  SHF.L.U32 R25, R26, 0x4, RZ ;  /* 0x000000041a197819 */ /* 0x000fc400000006ff */
[----:B------:R-:W-:Y:S02]  /*1240*/  SHF.L.U64.HI R26, R26, 0x4, R23 ;  /* 0x000000041a1a7819 */ /* 0x000fe40000010217 */
[----:B------:R-:W-:Y:S01]  /*1250*/  IADD3 R22, PT, PT, R24, R5, RZ ;  /* 0x0000000518167210 */ /* 0x000fe20007ffe0ff */
[----:B------:R3:W4:Y:S04]  /*1260*/  LDS.64 R10, [R55] ;  /* 0x00000000370a7984 */ /* 0x0007280000000a00 */
[----:B------:R3:W3:Y:S01]  /*1270*/  LDS.64 R12, [R55+0xa00] ;  /* 0x000a0000370c7984 */ /* 0x0006e20000000a00 */
[----:B------:R-:W-:Y:S02]  /*1280*/  LOP3.LUT R25, R25, 0xf, R38, 0xf8, !PT ;  /* 0x0000000f19197812 */ /* 0x000fe400078ef826 */
[----:B------:R-:W-:Y:S01]  /*1290*/  MOV R23, RZ ;  /* 0x000000ff00177202 */ /* 0x000fe20000000f00 */
[----:B0-----:R-:W-:-:S02]  /*12a0*/  IMAD R15, R26, 0xa00, RZ ;  /* 0x00000a001a0f7824 */ /* 0x001fc400078e02ff */
[----:B--2---:R-:W-:-:S05]  /*12b0*/  IMAD.WIDE.U32 R16, R25, 0xa00, R22 ;  /* 0x00000a0019107825 */ /* 0x004fca00078e0016 */
[----:B------:R-:W-:Y:S02]  /*12c0*/  IADD3 R15, PT, PT, R17, R15, RZ ;  /* 0x0000000f110f7210 */ /* 0x000fe40007ffe0ff */
[----:B-1----:R-:W-:Y:S01]  /*12d0*/  LEA R14, P1, R16, UR12, 0x3 ;  /* 0x0000000c100e7c11 */ /* 0x002fe2000f8218ff */
[----:B------:R-:W-:-:S03]  /*12e0*/  HFMA2 R22, -RZ, RZ, 0, 0 ;  /* 0x00000000ff167431 */ /* 0x000fc600000001ff */
[----:B------:R-:W-:Y:S02]  /*12f0*/  LEA.HI.X R15, R16, UR13, R15, 0x3, P1 ;  /* 0x0000000d100f7c11 */ /* 0x000fe400088f1c0f */
[----:B------:R-:W-:Y:S01]  /*1300*/  MOV R25, RZ ;  /* 0x000000ff00197202 */ /* 0x000fe20000000f00 */
[----:B------:R-:W-:Y:S06]  /*1310*/  @P0 BRA `(.L_x_861) ;  /* 0x0000000800440947 */ /* 0x000fec0003800000 */
[----:B---3--:R-:W0:Y:S01]  /*1320*/  S2R R19, SR_CgaCtaId ;  /* 0x0000000000137919 */ /* 0x008e220000008800 */
[----:B------:R-:W-:Y:S02]  /*1330*/  IADD3 R17, PT, PT, R48, R93, RZ ;  /* 0x0000005d30117210 */ /* 0x000fe40007ffe0ff */
[----:B------:R-:W-:-:S03]  /*1340*/  MOV R16, 0x400 ;  /* 0x0000040000107802 */ /* 0x000fc60000000f00 */
[----:B------:R-:W-:Y:S01]  /*1350*/  IMAD R17, R17, 0x50, -R24 ;  /* 0x0000005011117824 */ /* 0x000fe200078e0a18 */
[----:B------:R-:W-:-:S04]  /*1360*/  IADD3 R16, PT, PT, R16, 0x2800, RZ ;  /* 0x0000280010107810 */ /* 0x000fc80007ffe0ff */
        /* <DEDUP_REMOVED lines=20> */
[----:B------:R-:W-:Y:S01]  /*14b0*/  IADD3 R16, PT, PT, R17, 0x4c, RZ ;  /* 0x0000004c11107810 */ /* 0x000fe20007ffe0ff */
[----:B------:R-:W-:Y:S01]  /*14c0*/  IMAD R17, R19, 0x28, R18 ;  /* 0x0000002813117824 */ /* 0x000fe200078e0212 */
[----:B------:R-:W-:Y:S02]  /*14d0*/  SHF.R.U32.HI R21, RZ, 0x2, R20 ;  /* 0x00000002ff157819 */ /* 0x000fe40000011614 */
[----:B------:R-:W-:Y:S02]  /*14e0*/  SHF.R.U32.HI R27, RZ, 0x2, R22 ;  /* 0x00000002ff1b7819 */ /* 0x000fe40000011616 */
[----:B------:R-:W-:Y:S01]  /*14f0*/  SHF.R.U32.HI R31, RZ, 0x2, R23 ;  /* 0x00000002ff1f7819 */ /* 0x000fe20000011617 */
[--C-:B------:R-:W-:Y:S01]  /*1500*/  IMAD R23, R21, 0x28, R18.reuse ;  /* 0x0000002815177824 */ /* 0x100fe200078e0212 */
[C---:B------:R-:W-:Y:S01]  /*1510*/  LEA R22, R50.reuse, R17, 0x3 ;  /* 0x0000001132167211 */ /* 0x040fe200078e18ff */
[----:B------:R-:W-:Y:S01]  /*1520*/  IMAD R27, R27, 0x28, R18 ;  /* 0x000000281b1b7824 */ /* 0x000fe200078e0212 */
[----:B------:R-:W-:Y:S01]  /*1530*/  SHF.R.U32.HI R105, RZ, 0x2, R26 ;  /* 0x00000002ff697819 */ /* 0x000fe2000001161a */
[----:B------:R-:W-:Y:S01]  /*1540*/  IMAD R31, R31, 0x28, R18 ;  /* 0x000000281f1f7824 */ /* 0x000fe200078e0212 */
[----:B------:R-:W-:-:S02]  /*1550*/  LEA R26, R50, R23, 0x3 ;  /* 0x00000017321a7211 */ /* 0x000fc400078e18ff */
[----:B------:R-:W-:Y:S01]  /*1560*/  SHF.R.U32.HI R33, RZ, 0x2, R24 ;  /* 0x00000002ff217819 */ /* 0x000fe20000011618 */
[----:B------:R-:W0:Y:S01]  /*1570*/  LDS.64 R22, [R22] ;  /* 0x0000000016167984 */ /* 0x000e220000000a00 */
[----:B------:R-:W-:Y:S01]  /*1580*/  SHF.R.U32.HI R109, RZ, 0x2, R29 ;  /* 0x00000002ff6d7819 */ /* 0x000fe2000001161d */
[----:B------:R-:W-:Y:S01]  /*1590*/  IMAD R105, R105, 0x28, R18 ;  /* 0x0000002869697824 */ /* 0x000fe200078e0212 */
[----:B------:R-:W-:Y:S01]  /*15a0*/  SHF.R.U32.HI R29, RZ, 0x2, R30 ;  /* 0x00000002ff1d7819 */ /* 0x000fe2000001161e */
[--C-:B------:R-:W-:Y:S01]  /*15b0*/  IMAD R33, R33, 0x28, R18.reuse ;  /* 0x0000002821217824 */ /* 0x100fe200078e0212 */
[C---:B------:R-:W-:Y:S01]  /*15c0*/  LEA R30, R50.reuse, R27, 0x3 ;  /* 0x0000001b321e7211 */ /* 0x040fe200078e18ff */
[----:B------:R-:W-:Y:S01]  /*15d0*/  IMAD R109, R109, 0x28, R18 ;  /* 0x000000286d6d7824 */ /* 0x000fe200078e0212 */
[----:B------:R-:W-:Y:S01]  /*15e0*/  SHF.R.U32.HI R35, RZ, 0x2, R25 ;  /* 0x00000002ff237819 */ /* 0x000fe20000011619 */
[----:B------:R-:W1:Y:S01]  /*15f0*/  LDS.64 R26, [R26] ;  /* 0x000000001a1a7984 */ /* 0x000e620000000a00 */
[----:B------:R-:W-:Y:S01]  /*1600*/  SHF.R.U32.HI R19, RZ, 0x2, R34 ;  /* 0x00000002ff137819 */ /* 0x000fe20000011622 */
[----:B------:R-:W-:Y:S01]  /*1610*/  IMAD R111, R29, 0x28, R18 ;  /* 0x000000281d6f7824 */ /* 0x000fe200078e0212 */
[----:B------:R-:W-:-:S02]  /*1620*/  LEA R34, R50, R31, 0x3 ;  /* 0x0000001f32227211 */ /* 0x000fc400078e18ff */
[----:B------:R-:W-:Y:S01]  /*1630*/  SHF.R.U32.HI R17, RZ, 0x2, R37 ;  /* 0x00000002ff117819 */ /* 0x000fe20000011625 */
[----:B------:R-:W2:Y:S01]  /*1640*/  LDS.64 R30, [R30] ;  /* 0x000000001e1e7984 */ /* 0x000ea20000000a00 */
[----:B------:R-:W-:Y:S01]  /*1650*/  SHF.R.U32.HI R21, RZ, 0x2, R36 ;  /* 0x00000002ff157819 */ /* 0x000fe20000011624 */
[----:B------:R-:W-:Y:S01]  /*1660*/  IMAD R37, R35, 0x28, R18 ;  /* 0x0000002823257824 */ /* 0x000fe200078e0212 */
[C---:B------:R-:W-:Y:S01]  /*1670*/  LEA R36, R50.reuse, R33, 0x3 ;  /* 0x0000002132247211 */ /* 0x040fe200078e18ff */
[----:B------:R-:W3:Y:S01]  /*1680*/  LDS.64 R34, [R34] ;  /* 0x0000000022227984 */ /* 0x000ee20000000a00 */
[----:B------:R-:W-:Y:S01]  /*1690*/  SHF.R.U32.HI R107, RZ, 0x2, R28 ;  /* 0x00000002ff6b7819 */ /* 0x000fe2000001161c */
[----:B------:R-:W-:Y:S01]  /*16a0*/  IMAD R115, R21, 0x28, R18 ;  /* 0x0000002815737824 */ /* 0x000fe200078e0212 */
[----:B------:R-:W-:Y:S02]  /*16b0*/  SHF.R.U32.HI R25, RZ, 0x2, R32 ;  /* 0x00000002ff197819 */ /* 0x000fe40000011620 */
[C---:B------:R-:W-:Y:S01]  /*16c0*/  LEA R32, R50.reuse, R37, 0x3 ;  /* 0x0000002532207211 */ /* 0x040fe200078e18ff */
[--C-:B------:R-:W-:Y:S01]  /*16d0*/  IMAD R107, R107, 0x28, R18.reuse ;  /* 0x000000286b6b7824 */ /* 0x100fe200078e0212 */
[----:B------:R-:W5:Y:S01]  /*16e0*/  LDS.64 R36, [R36] ;  /* 0x0000000024247984 */ /* 0x000f620000000a00 */
[C---:B------:R-:W-:Y:S01]  /*16f0*/  LEA R28, R50.reuse, R105, 0x3 ;  /* 0x00000069321c7211 */ /* 0x040fe200078e18ff */
[--C-:B------:R-:W-:Y:S01]  /*1700*/  IMAD R105, R17, 0x28, R18.reuse ;  /* 0x0000002811697824 */ /* 0x100fe200078e0212 */
[----:B------:R-:W-:Y:S01]  /*1710*/  SHF.R.U32.HI R101, RZ, 0x2, R101 ;  /* 0x00000002ff657819 */ /* 0x000fe20000011665 */
[----:B------:R-:W4:Y:S01]  /*1720*/  LDS.64 R32, [R32] ;  /* 0x0000000020207984 */ /* 0x000f220000000a00 */
[C---:B------:R-:W-:Y:S01]  /*1730*/  LEA R24, R50.reuse, R107, 0x3 ;  /* 0x0000006b32187211 */ /* 0x040fe200078e18ff */
[--C-:B------:R-:W-:Y:S01]  /*1740*/  IMAD R107, R25, 0x28, R18.reuse ;  /* 0x00000028196b7824 */ /* 0x100fe200078e0212 */
[----:B------:R-:W-:Y:S01]  /*1750*/  LEA R20, R50, R109, 0x3 ;  /* 0x0000006d32147211 */ /* 0x000fe200078e18ff */
[----:B------:R-:W4:Y:S01]  /*1760*/  LDS.64 R28, [R28] ;  /* 0x000000001c1c7984 */ /* 0x000f220000000a00 */
[----:B------:R-:W-:Y:S01]  /*1770*/  IMAD R101, R101, 0x28, R18 ;  /* 0x0000002865657824 */ /* 0x000fe200078e0212 */
[----:B------:R-:W-:Y:S01]  /*1780*/  SHF.R.U32.HI R117, RZ, 0x2, R16 ;  /* 0x00000002ff757819 */ /* 0x000fe20000011610 */
[----:B------:R-:W-:Y:S01]  /*1790*/  IMAD R109, R19, 0x28, R18 ;  /* 0x00000028136d7824 */ /* 0x000fe200078e0212 */
[----:B------:R-:W4:Y:S01]  /*17a0*/  LDS.64 R24, [R24] ;  /* 0x0000000018187984 */ /* 0x000f220000000a00 */
[----:B------:R-:W-:-:S02]  /*17b0*/  SHF.R.U32.HI R99, RZ, 0x2, R99 ;  /* 0x00000002ff637819 */ /* 0x000fc40000011663 */
[C---:B------:R-:W-:Y:S01]  /*17c0*/  LEA R16, R50.reuse, R101, 0x3 ;  /* 0x0000006532107211 */ /* 0x040fe200078e18ff */
[----:B------:R-:W4:Y:S01]  /*17d0*/  LDS.64 R20, [R20] ;  /* 0x0000000014147984 */ /* 0x000f220000000a00 */
[----:B------:R-:W-:Y:S01]  /*17e0*/  SHF.R.U32.HI R103, RZ, 0x2, R103 ;  /* 0x00000002ff677819 */ /* 0x000fe20000011667 */
[--C-:B------:R-:W-:Y:S01]  /*17f0*/  IMAD R113, R99, 0x28, R18.reuse ;  /* 0x0000002863717824 */ /* 0x100fe200078e0212 */
[----:B------:R-:W-:Y:S01]  /*1800*/  SHF.R.U32.HI R95, RZ, 0x2, R95 ;  /* 0x00000002ff5f7819 */ /* 0x000fe2000001165f */
[----:B0-----:R-:W-:Y:S01]  /*1810*/  FADD.FTZ R88, RZ, R23 ;  /* 0x00000017ff587221 */ /* 0x001fe20000010000 */
[----:B------:R-:W-:Y:S01]  /*1820*/  SHF.R.U32.HI R97, RZ, 0x2, R97 ;  /* 0x00000002ff617819 */ /* 0x000fe20000011661 */
[----:B------:R-:W-:Y:S01]  /*1830*/  IMAD R99, R103, 0x28, R18 ;  /* 0x0000002867637824 */ /* 0x000fe200078e0212 */
[C---:B------:R-:W-:Y:S01]  /*1840*/  LEA R19, R50.reuse, R111, 0x3 ;  /* 0x0000006f32137211 */ /* 0x040fe200078e18ff */
[----:B------:R-:W0:Y:S01]  /*1850*/  LDS.64 R16, [R16] ;  /* 0x0000000010107984 */ /* 0x000e220000000a00 */
[----:B------:R-:W-:Y:S01]  /*1860*/  FADD.FTZ R103, RZ, R22 ;  /* 0x00000016ff677221 */ /* 0x000fe20000010000 */
[--C-:B------:R-:W-:Y:S01]  /*1870*/  IMAD R101, R95, 0x28, R18.reuse ;  /* 0x000000285f657824 */ /* 0x100fe200078e0212 */
[----:B------:R-:W-:Y:S01]  /*1880*/  LEA R22, R50, R107, 0x3 ;  /* 0x0000006b32167211 */ /* 0x000fe200078e18ff */
[----:B------:R-:W-:-:S02]  /*1890*/  IMAD R97, R97, 0x28, R18 ;  /* 0x0000002861617824 */ /* 0x000fc400078e0212 */
[----:B-1----:R-:W-:Y:S01]  /*18a0*/  FADD.FTZ R103, R103, R26 ;  /* 0x0000001a67677221 */ /* 0x002fe20000010000 */
[----:B------:R-:W-:Y:S01]  /*18b0*/  IMAD R95, R117, 0x28, R18 ;  /* 0x00000028755f7824 */ /* 0x000fe200078e0212 */
[----:B------:R-:W-:Y:S01]  /*18c0*/  LEA R26, R50, R113, 0x3 ;  /* 0x00000071321a7211 */ /* 0x000fe200078e18ff */
[----:B------:R-:W1:Y:S01]  /*18d0*/  LDS.64 R18, [R19] ;  /* 0x0000000013127984 */ /* 0x000e620000000a00 */
[----:B------:R-:W-:Y:S01]  /*18e0*/  FADD.FTZ R88, R88, R27 ;  /* 0x0000001b58587221 */ /* 0x000fe20000010000 */
        /* <DEDUP_REMOVED lines=30> */
[----:B------:R-:W-:Y:S02]  /*1ad0*/  FADD.FTZ R88, R88, R17 ;  /* 0x0000001158587221 */ /* 0x000fe40000010000 */
[----:B------:R-:W0:Y:S01]  /*1ae0*/  LDS.64 R20, [R20] ;  /* 0x0000000014147984 */ /* 0x000e220000000a00 */
[----:B-1----:R-:W-:Y:S01]  /*1af0*/  FADD.FTZ R103, R103, R18 ;  /* 0x0000001267677221 */ /* 0x002fe20000010000 */
        /* <DEDUP_REMOVED lines=18> */
[----:B------:R-:W-:-:S07]  /*1c20*/  FADD.FTZ R22, R88, R21 ;  /* 0x0000001558167221 */ /* 0x000fce0000010000 */
.L_x_861:
[----:B------:R-:W-:Y:S05]  /*1c30*/  BSYNC.RECONVERGENT B0 ;  /* 0x0000000000007941 */ /* 0x000fea0003800200 */
.L_x_860:
        /* <DEDUP_REMOVED lines=11> */
[----:B------:R-:W-:-:S05]  /*1cf0*/  @!P0 IMAD R12, R46, UR7, R3 ;  /* 0x000000072e0c8c24 */ /* 0x000fca000f8e0203 */
[----:B------:R-:W-:Y:S01]  /*1d00*/  @!P0 LEA R11, R12, R53, 0x7 ;  /* 0x000000350c0b8211 */ /* 0x000fe200078e38ff */
        /* <DEDUP_REMOVED lines=24> */
.L_x_864:
[----:B------:R-:W2:Y:S04]  /*1e90*/  LD.E.STRONG.GPU R11, desc[UR10][R8.64] ;  /* 0x0000000a080b7980 */ /* 0x000ea8000c10f900 */
[----:B--2---:R-:W-:Y:S01]  /*1ea0*/  CCTL.IVALL ;  /* 0x00000000ff00798f */ /* 0x004fe20002000000 */
[----:B------:R-:W-:Y:S05]  /*1eb0*/  YIELD ;  /* 0x0000000000007946 */ /* 0x000fea0003800000 */
[----:B-----5:R-:W-:-:S04]  /*1ec0*/  LOP3.LUT R11, R11, R10, RZ, 0x3c, !PT ;  /* 0x0000000a0b0b7212 */ /* 0x020fc800078e3cff */
[----:B------:R-:W-:-:S13]  /*1ed0*/  ISETP.GT.AND P1, PT, R11, -0x1, PT ;  /* 0xffffffff0b00780c */ /* 0x000fda0003f24270 */
[----:B------:R-:W-:Y:S05]  /*1ee0*/  @P1 BRA `(.L_x_864) ;  /* 0xfffffffc00e81947 */ /* 0x000fea000383ffff */
.L_x_863:
[----:B------:R-:W-:Y:S05]  /*1ef0*/  WARPSYNC.ALL ;  /* 0x0000000000007948 */ /* 0x000fea0003800000 */
[----:B------:R-:W-:Y:S06]  /*1f00*/  BAR.SYNC.DEFER_BLOCKING 0x0 ;  /* 0x0000000000007b1d */ /* 0x000fec0000010000 */
[----:B------:R-:W-:Y:S05]  /*1f10*/  BRA `(.L_x_865) ;  /* 0x00000000003c7947 */ /* 0x000fea0003800000 */
.L_x_862:
[----:B------:R-:W-:Y:S01]  /*1f20*/  BAR.SYNC.DEFER_BLOCKING 0x0 ;  /* 0x0000000000007b1d */ /* 0x000fe20000010000 */
[----:B------:R-:W-:-:S13]  /*1f30*/  ISETP.NE.AND P1, PT, R5, RZ, PT ;  /* 0x000000ff0500720c */ /* 0x000fda0003f25270 */
[----:B------:R-:W-:Y:S05]  /*1f40*/  @P1 BRA `(.L_x_866) ;  /* 0x0000000000281947 */ /* 0x000fea0003800000 */
[----:B------:R-:W-:Y:S06]  /*1f50*/  MEMBAR.ALL.GPU ;  /* 0x0000000000007992 */ /* 0x000fec000000a000 */
[----:B------:R-:W-:-:S00]  /*1f60*/  ERRBAR ;  /* 0x00000000000079ab */ /* 0x000fc00000000000 */
[----:B------:R-:W-:Y:S06]  /*1f70*/  CGAERRBAR ;  /* 0x00000000000075ab */ /* 0x000fec0000000000 */
[----:B------:R0:W5:Y:S02]  /*1f80*/  ATOM.E.ADD.STRONG.GPU PT, R10, desc[UR10][R6.64], R51 ;  /* 0x80000033060a798a */ /* 0x00016400081ef10a */
.L_x_867:
[----:B------:R-:W2:Y:S04]  /*1f90*/  LD.E.STRONG.GPU R11, desc[UR10][R6.64] ;  /* 0x0000000a060b7980 */ /* 0x000ea8000c10f900 */
[----:B--2---:R-:W-:Y:S01]  /*1fa0*/  CCTL.IVALL ;  /* 0x00000000ff00798f */ /* 0x004fe20002000000 */
[----:B------:R-:W-:Y:S05]  /*1fb0*/  YIELD ;  /* 0x0000000000007946 */ /* 0x000fea0003800000 */
[----:B-----5:R-:W-:-:S04]  /*1fc0*/  LOP3.LUT R11, R11, R10, RZ, 0x3c, !PT ;  /* 0x0000000a0b0b7212 */ /* 0x020fc800078e3cff */
[----:B------:R-:W-:-:S13]  /*1fd0*/  ISETP.GT.AND P1, PT, R11, -0x1, PT ;  /* 0xffffffff0b00780c */ /* 0x000fda0003f24270 */
[----:B------:R-:W-:Y:S05]  /*1fe0*/  @P1 BRA `(.L_x_867) ;  /* 0xfffffffc00e81947 */ /* 0x000fea000383ffff */
.L_x_866:
[----:B------:R-:W-:Y:S05]  /*1ff0*/  WARPSYNC.ALL ;  /* 0x0000000000007948 */ /* 0x000fea0003800000 */
[----:B------:R-:W-:Y:S06]  /*2000*/  BAR.SYNC.DEFER_BLOCKING 0x0 ;  /* 0x0000000000007b1d */ /* 0x000fec0000010000 */
.L_x_865:
        /* <DEDUP_REMOVED lines=11> */
.L_x_869:
[----:B------:R-:W-:Y:S05]  /*20c0*/  BSYNC.RECONVERGENT B0 ;  /* 0x0000000000007941 */ /* 0x000fea0003800200 */
.L_x_868:
        /* <DEDUP_REMOVED lines=80> */
[----:B------:R-:W-:-:S02]  /*25d0*/  F2FP.F16.F32.PACK_AB R12, R11, R0 ;  /* 0x000000000b0c723e */ /* 0x000fc400000000ff */
[----:B------:R-:W-:Y:S02]  /*25e0*/  F2FP.F16.F32.PACK_AB R13, R13, R4 ;  /* 0x000000040d0d723e */ /* 0x000fe400000000ff */
[----:B------:R-:W-:Y:S02]  /*25f0*/  F2FP.F16.F32.PACK_AB R16, R15, R60 ;  /* 0x0000003c0f10723e */ /* 0x000fe400000000ff */
[----:B------:R-:W-:Y:S01]  /*2600*/  F2FP.F16.F32.PACK_AB R17, R17, R66 ;  /* 0x000000421111723e */ /* 0x000fe200000000ff */
[----:B------:R1:W-:Y:S01]  /*2610*/  STG.E.64 desc[UR10][R56.64], R12 ;  /* 0x0000000c38007986 */ /* 0x0003e2000c101b0a */
[----:B------:R-:W-:Y:S02]  /*2620*/  F2FP.F16.F32.PACK_AB R20, R19, R70 ;  /* 0x000000461314723e */ /* 0x000fe400000000ff */
[----:B------:R-:W-:Y:S01]  /*2630*/  F2FP.F16.F32.PACK_AB R21, R21, R74 ;  /* 0x0000004a1515723e */ /* 0x000fe200000000ff */
[----:B------:R1:W-:Y:S01]  /*2640*/  STG.E.64 desc[UR10][R56.64+0x5000], R16 ;  /* 0x0050001038007986 */ /* 0x0003e2000c101b0a */
[----:B------:R-:W-:-:S02]  /*2650*/  F2FP.F16.F32.PACK_AB R58, R23, R78 ;  /* 0x0000004e173a723e */ /* 0x000fc400000000ff */
[----:B------:R-:W-:Y:S01]  /*2660*/  F2FP.F16.F32.PACK_AB R59, R59, R82 ;  /* 0x000000523b3b723e */ /* 0x000fe200000000ff */
[----:B------:R1:W-:Y:S04]  /*2670*/  STG.E.64 desc[UR10][R56.64+0xa000], R20 ;  /* 0x00a0001438007986 */ /* 0x0003e8000c101b0a */
[----:B------:R1:W-:Y:S01]  /*2680*/  STG.E.64 desc[UR10][R56.64+0xf000], R58 ;  /* 0x00f0003a38007986 */ /* 0x0003e2000c101b0a */
[----:B------:R-:W-:Y:S05]  /*2690*/  @!P0 BRA `(.L_x_870) ;  /* 0xffffffdc00bc8947 */ /* 0x000fea000383ffff */
.L_x_859:
        /* <DEDUP_REMOVED lines=48> */
.L_x_882:
        /* <DEDUP_REMOVED lines=27> */
.L_x_875:
        /* <DEDUP_REMOVED lines=33> */
.L_x_874:
[----:B------:R-:W-:Y:S05]  /*2d60*/  BSYNC.RECONVERGENT B1 ;  /* 0x0000000000017941 */ /* 0x000fea0003800200 */
.L_x_873:
        /* <DEDUP_REMOVED lines=25> */
.L_x_877:
[----:B------:R-:W-:Y:S05]  /*2f00*/  BSYNC.RECONVERGENT B1 ;  /* 0x0000000000017941 */ /* 0x000fea0003800200 */
.L_x_876:
        /* <DEDUP_REMOVED lines=26> */
.L_x_872:
[----:B------:R-:W-:Y:S05]  /*30b0*/  BSYNC.RECONVERGENT B0 ;  /* 0x0000000000007941 */ /* 0x000fea0003800200 */
.L_x_871:
[----:B------:R0:W-:Y:S01]  /*30c0*/  STS [R9], R19 ;  /* 0x0000001309007388 */ /* 0x0001e20000000800 */
[----:B------:R-:W1:Y:S01]  /*30d0*/  LDC.64 R22, c[0x0][0x388] ;  /* 0x0000e200ff167b82 */ /* 0x000e620000000a00 */
[----:B------:R-:W-:Y:S02]  /*30e0*/  ISETP.GT.U32.AND P1, PT, R44, 0x9, PT ;  /* 0x000000092c00780c */ /* 0x000fe40003f24070 */
[----:B------:R0:W-:Y:S01]  /*30f0*/  STS [R9+0x500], R26 ;  /* 0x0005001a09007388 */ /* 0x0001e20000000800 */
[----:B------:R-:W-:-:S04]  /*3100*/  MOV R27, R8 ;  /* 0x00000008001b7202 */ /* 0x000fc80000000f00 */
[----:B------:R-:W2:Y:S08]  /*3110*/  LDC.64 R24, c[0x0][0x390] ;  /* 0x0000e400ff187b82 */ /* 0x000eb00000000a00 */
[----:B0-----:R-:W-:Y:S06]  /*3120*/  BAR.SYNC.DEFER_BLOCKING 0x0 ;  /* 0x0000000000007b1d */ /* 0x001fec0000010000 */
.L_x_881:
        /* <DEDUP_REMOVED lines=31> */
.L_x_892:
[----:B------:R-:W-:Y:S01]  /*3320*/  BSSY.RECONVERGENT B0, `(.L_x_879) ;  /* 0x000000b000007945 */ /* 0x000fe20003800200 */
[----:B----4-:R-:W-:-:S03]  /*3330*/  FADD.FTZ R11, R10, R11 ;  /* 0x0000000b0a0b7221 */ /* 0x010fc60000010000 */
[----:B------:R-:W-:Y:S05]  /*3340*/  @P2 BRA `(.L_x_880) ;  /* 0x0000000000202947 */ /* 0x000fea0003800000 */
[----:B------:R-:W-:Y:S02]  /*3350*/  F2FP.F16.F32.PACK_AB R10, R11, R28 ;  /* 0x0000001c0b0a723e */ /* 0x000fe400000000ff */
[----:B------:R-:W-:Y:S02]  /*3360*/  IADD3 R21, PT, PT, R27, R14, RZ ;  /* 0x0000000e1b157210 */ /* 0x000fe40007ffe0ff */
[C---:B------:R-:W-:Y:S02]  /*3370*/  PRMT R19, R10.reuse, 0x7610, R19 ;  /* 0x000076100a137816 */ /* 0x040fe40000000013 */
[----:B------:R-:W-:Y:S01]  /*3380*/  PRMT R26, R10, 0x7632, R26 ;  /* 0x000076320a1a7816 */ /* 0x000fe2000000001a */
[----:B-1----:R-:W-:-:S04]  /*3390*/  IMAD.WIDE R10, R21, 0x2, R22 ;  /* 0x00000002150a7825 */ /* 0x002fc800078e0216 */
[----:B--2---:R-:W-:Y:S01]  /*33a0*/  IMAD.WIDE R20, R21, 0x2, R24 ;  /* 0x0000000215147825 */ /* 0x004fe200078e0218 */
[----:B------:R0:W-:Y:S04]  /*33b0*/  STG.E.U16 desc[UR10][R10.64], R19 ;  /* 0x000000130a007986 */ /* 0x0001e8000c10150a */
[----:B------:R0:W-:Y:S02]  /*33c0*/  STG.E.U16 desc[UR10][R20.64], R26 ;  /* 0x0000001a14007986 */ /* 0x0001e4000c10150a */
.L_x_880:
[----:B------:R-:W-:Y:S05]  /*33d0*/  BSYNC.RECONVERGENT B0 ;  /* 0x0000000000007941 */ /* 0x000fea0003800200 */
.L_x_879:
        /* <DEDUP_REMOVED lines=9> */
.L_x_878:
        /* <DEDUP_REMOVED lines=8> */
.L_x_884:
[----:B------:R-:W-:Y:S05]  /*34f0*/  BSYNC B0 ;  /* 0x0000000000007941 */ /* 0x000fea0003800000 */
.L_x_883:
        /* <DEDUP_REMOVED lines=8> */
.L_x_885:
[----:B------:R-:W-:Y:S01]  /*3580*/  FADD.FTZ R19, R19, R10 ;  /* 0x0000000a13137221 */ /* 0x000fe20000010000 */
[----:B------:R-:W-:-:S04]  /*3590*/  HFMA2 R32, -RZ, RZ, 0, 2.384185791015625e-07 ;  /* 0x00000004ff207431 */ /* 0x000fc800000001ff */
[----:B------:R-:W-:Y:S02]  /*35a0*/  MOV R33, R19 ;  /* 0x0000001300217202 */ /* 0x000fe40000000f00 */
[----:B------:R-:W-:-:S07]  /*35b0*/  MOV R20, R31 ;  /* 0x0000001f00147202 */ /* 0x000fce0000000f00 */
[----:B------:R-:W-:Y:S05]  /*35c0*/  WARPSYNC.COLLECTIVE R30, `(.L_x_886) ;  /* 0x000000001e087348 */ /* 0x000fea0003c00000 */
[----:B------:R0:W1:Y:S02]  /*35d0*/  SHFL.BFLY P3, R31, R33, R32, R35 ;  /* 0x0c000020211f7389 */ /* 0x0000640000060023 */
[----:B01----:R-:W-:Y:S05]  /*35e0*/  ENDCOLLECTIVE ;  /* 0x000000000000791b */ /* 0x003fea0003800000 */
.L_x_886:
[----:B------:R-:W-:-:S05]  /*35f0*/  FADD.FTZ R20, R20, R11 ;  /* 0x0000000b14147221 */ /* 0x000fca0000010000 */
[----:B------:R-:W-:Y:S02]  /*3600*/  MOV R33, R20 ;  /* 0x0000001400217202 */ /* 0x000fe40000000f00 */
[----:B------:R-:W-:-:S07]  /*3610*/  MOV R26, R31 ;  /* 0x0000001f001a7202 */ /* 0x000fce0000000f00 */
[----:B------:R-:W-:Y:S05]  /*3620*/  WARPSYNC.COLLECTIVE R30, `(.L_x_887) ;  /* 0x000000001e087348 */ /* 0x000fea0003c00000 */
[----:B------:R0:W1:Y:S02]  /*3630*/  SHFL.BFLY P3, R31, R33, R32, R35 ;  /* 0x0c000020211f7389 */ /* 0x0000640000060023 */
[----:B01----:R-:W-:Y:S05]  /*3640*/  ENDCOLLECTIVE ;  /* 0x000000000000791b */ /* 0x003fea0003800000 */
.L_x_887:
[----:B------:R-:W-:Y:S01]  /*3650*/  FADD.FTZ R26, R19, R26 ;  /* 0x0000001a131a7221 */ /* 0x000fe20000010000 */
[----:B------:R-:W-:-:S04]  /*3660*/  HFMA2 R32, -RZ, RZ, 0, 1.1920928955078125e-07 ;  /* 0x00000002ff207431 */ /* 0x000fc800000001ff */
[----:B------:R-:W-:Y:S02]  /*3670*/  MOV R33, R26 ;  /* 0x0000001a00217202 */ /* 0x000fe40000000f00 */
[----:B------:R-:W-:-:S07]  /*3680*/  MOV R21, R31 ;  /* 0x0000001f00157202 */ /* 0x000fce0000000f00 */
[----:B------:R-:W-:Y:S05]  /*3690*/  WARPSYNC.COLLECTIVE R30, `(.L_x_888) ;  /* 0x000000001e087348 */ /* 0x000fea0003c00000 */
[----:B------:R0:W1:Y:S02]  /*36a0*/  SHFL.BFLY P3, R31, R33, R32, R35 ;  /* 0x0c000020211f7389 */ /* 0x0000640000060023 */
[----:B01----:R-:W-:Y:S05]  /*36b0*/  ENDCOLLECTIVE ;  /* 0x000000000000791b */ /* 0x003fea0003800000 */
.L_x_888:
[----:B------:R-:W-:-:S05]  /*36c0*/  FADD.FTZ R21, R20, R21 ;  /* 0x0000001514157221 */ /* 0x000fca0000010000 */
[----:B------:R-:W-:Y:S02]  /*36d0*/  MOV R33, R21 ;  /* 0x0000001500217202 */ /* 0x000fe40000000f00 */
[----:B------:R-:W-:-:S07]  /*36e0*/  MOV R29, R31 ;  /* 0x0000001f001d7202 */ /* 0x000fce0000000f00 */
[----:B------:R-:W-:Y:S05]  /*36f0*/  WARPSYNC.COLLECTIVE R30, `(.L_x_889) ;  /* 0x000000001e087348 */ /* 0x000fea0003c00000 */
[----:B------:R0:W1:Y:S02]  /*3700*/  SHFL.BFLY P3, R31, R33, R32, R35 ;  /* 0x0c000020211f7389 */ /* 0x0000640000060023 */
[----:B01----:R-:W-:Y:S05]  /*3710*/  ENDCOLLECTIVE ;  /* 0x000000000000791b */ /* 0x003fea0003800000 */
.L_x_889:
[----:B------:R-:W-:Y:S01]  /*3720*/  FADD.FTZ R29, R26, R29 ;  /* 0x0000001d1a1d7221 */ /* 0x000fe20000010000 */
[----:B------:R-:W-:-:S04]  /*3730*/  HFMA2 R32, -RZ, RZ, 0, 5.9604644775390625e-08 ;  /* 0x00000001ff207431 */ /* 0x000fc800000001ff */
[----:B------:R-:W-:Y:S02]  /*3740*/  MOV R33, R29 ;  /* 0x0000001d00217202 */ /* 0x000fe40000000f00 */
[----:B------:R-:W-:-:S07]  /*3750*/  MOV R10, R31 ;  /* 0x0000001f000a7202 */ /* 0x000fce0000000f00 */
[----:B------:R-:W-:Y:S05]  /*3760*/  WARPSYNC.COLLECTIVE R30, `(.L_x_890) ;  /* 0x000000001e087348 */ /* 0x000fea0003c00000 */
[----:B------:R0:W1:Y:S02]  /*3770*/  SHFL.BFLY P3, R31, R33, R32, R35 ;  /* 0x0c000020211f7389 */ /* 0x0000640000060023 */
[----:B01----:R-:W-:Y:S05]  /*3780*/  ENDCOLLECTIVE ;  /* 0x000000000000791b */ /* 0x003fea0003800000 */
.L_x_890:
[----:B------:R-:W-:-:S05]  /*3790*/  FADD.FTZ R10, R21, R10 ;  /* 0x0000000a150a7221 */ /* 0x000fca0000010000 */
[----:B------:R-:W-:Y:S02]  /*37a0*/  MOV R33, R10 ;  /* 0x0000000a00217202 */ /* 0x000fe40000000f00 */
[----:B------:R-:W-:-:S07]  /*37b0*/  MOV R28, R31 ;  /* 0x0000001f001c7202 */ /* 0x000fce0000000f00 */
[----:B------:R-:W-:Y:S05]  /*37c0*/  WARPSYNC.COLLECTIVE R30, `(.L_x_891) ;  /* 0x000000001e087348 */ /* 0x000fea0003c00000 */
[----:B------:R0:W1:Y:S02]  /*37d0*/  SHFL.BFLY P3, R31, R33, R32, R35 ;  /* 0x0c000020211f7389 */ /* 0x0000640000060023 */
[----:B01----:R-:W-:Y:S05]  /*37e0*/  ENDCOLLECTIVE ;  /* 0x000000000000791b */ /* 0x003fea0003800000 */
.L_x_891:
[----:B------:R-:W-:Y:S01]  /*37f0*/  FADD.FTZ R28, R29, R28 ;  /* 0x0000001c1d1c7221 */ /* 0x000fe20000010000 */
[----:B------:R-:W-:Y:S01]  /*3800*/  MOV R11, R31 ;  /* 0x0000001f000b7202 */ /* 0x000fe20000000f00 */
[----:B------:R-:W-:Y:S06]  /*3810*/  BRA `(.L_x_892) ;  /* 0xfffffff800c07947 */ /* 0x000fec000383ffff */
.L_x_893:
        /* <DEDUP_REMOVED lines=14> */
.L_x_1677:


//--------------------- .text._ZN13group_norm_v218gn_bwd_cuda_kernelI6__halfLi320ELi3ELi32ELi80ELi256ELb0ELb1ELi16ELi320ELi320ELi4ELb1ELi16ELb0ELb0ELNS_15WgradSyncMethodE3ENS_16CompileConditionILi1000EEEEEvPT_S6_S6_PKS5_S8_S8_S8_PKfflPfPj --------------------------
	.section	.text._ZN13group_norm_v218gn_bwd_cuda_kernelI6__halfLi320ELi3ELi32ELi80ELi256ELb0ELb1ELi16ELi320ELi320ELi4ELb1ELi16ELb0ELb0ELNS_15WgradSyncMethodE3ENS_16CompileConditionILi1000EEEEEvPT_S6_S6_PKS5_S8_S8_S8_PKfflPfPj,"ax",@progbits
	.align	128
        .global         _ZN13group_norm_v218gn_bwd_cuda_kernelI6__halfLi320ELi3ELi32ELi80ELi256ELb0ELb1ELi16ELi320ELi320ELi4ELb1ELi16ELb0ELb0ELNS_15WgradSyncMethodE3ENS_16CompileConditionILi1000EEEEEvPT_S6_S6_PKS5_S8_S8_S8_PKfflPfPj
        .type           _ZN13group_norm_v218gn_bwd_cuda_kernelI6__halfLi320ELi3ELi32ELi80ELi256ELb0ELb1ELi16ELi320ELi320ELi4ELb1ELi16ELb0ELb0ELNS_15WgradSyncMethodE3ENS_16CompileConditionILi1000EEEEEvPT_S6_S6_PKS5_S8_S8_S8_PKfflPfPj,@function
        .size           _ZN13group_norm_v218gn_bwd_cuda_kernelI6__halfLi320ELi3ELi32ELi80ELi256ELb0ELb1ELi16ELi320ELi320ELi4ELb1ELi16ELb0ELb0ELNS_15WgradSyncMethodE3ENS_16CompileConditionILi1000EEEEEvPT_S6_S6_PKS5_S8_S8_S8_PKfflPfPj,(.L_x_1678 - _ZN13group_norm_v218gn_bwd_cuda_kernelI6__halfLi320ELi3ELi32ELi80ELi256ELb0ELb1ELi16ELi320ELi320ELi4ELb1ELi16ELb0ELb0ELNS_15WgradSyncMethodE3ENS_16CompileConditionILi1000EEEEEvPT_S6_S6_PKS5_S8_S8_S8_PKfflPfPj)
        .other          _ZN13group_norm_v218gn_bwd_cuda_kernelI6__halfLi320ELi3ELi32ELi80ELi256ELb0ELb1ELi16ELi320ELi320ELi4ELb1ELi16ELb0ELb0ELNS_15WgradSyncMethodE3ENS_16CompileConditionILi1000EEEEEvPT_S6_S6_PKS5_S8_S8_S8_PKfflPfPj,@"STO_CUDA_ENTRY STV_DEFAULT"
_ZN13group_norm_v218gn_bwd_cuda_kernelI6__halfLi320ELi3ELi32ELi80ELi256ELb0ELb1ELi16ELi320ELi320ELi4ELb1ELi16ELb0ELb0ELNS_15WgradSyncMethodE3ENS_16CompileConditionILi1000EEEEEvPT_S6_S6_PKS5_S8_S8_S8_PKfflPfPj:
.text._ZN13group_norm_v218gn_bwd_cuda_kernelI6__halfLi320ELi3ELi32ELi80ELi256ELb0ELb1ELi16ELi320ELi320ELi4ELb1ELi16ELb0ELb0ELNS_15WgradSyncMethodE3ENS_16CompileConditionILi1000EEEEEvPT_S6_S6_PKS5_S8_S8_S8_PKfflPfPj:
        /* <DEDUP_REMOVED lines=27> */
.L_x_896:
[----:B0-----:R-:W2:Y:S04]  /*01b0*/  LD.E.STRONG.GPU R5, desc[UR12][R2.64+0x40] ;  /* 0x0000400c02057980 */ /* 0x001ea8000c10f900 */
[----:B--2---:R-:W-:Y:S01]  /*01c0*/  CCTL.IVALL ;  /* 0x00000000ff00798f */ /* 0x004fe20002000000 */
[----:B------:R-:W-:Y:S05]  /*01d0*/  YIELD ;  /* 0x0000000000007946 */ /* 0x000fea0003800000 */
[----:B-----5:R-:W-:-:S04]  /*01e0*/  LOP3.LUT R5, R5, R0, RZ, 0x3c, !PT ;  /* 0x0000000005057212 */ /* 0x020fc800078e3cff */
[----:B------:R-:W-:-:S13]  /*01f0*/  ISETP.GT.AND P0, PT, R5, -0x1, PT ;  /* 0xffffffff0500780c */ /* 0x000fda0003f04270 */
[----:B------:R-:W-:Y:S05]  /*0200*/  @P0 BRA `(.L_x_896) ;  /* 0xfffffffc00e80947 */ /* 0x000fea000383ffff */
.L_x_895:
[----:B------:R-:W-:Y:S05]  /*0210*/  WARPSYNC.ALL ;  /* 0x0000000000007948 */ /* 0x000fea0003800000 */
[----:B------:R-:W-:Y:S06]  /*0220*/  BAR.SYNC.DEFER_BLOCKING 0x0 ;  /* 0x0000000000007b1d */ /* 0x000fec0000010000 */
[----:B------:R-:W-:Y:S05]  /*0230*/  BRA `(.L_x_897) ;  /* 0x0000002400ec7947 */ /* 0x000fea0003800000 */
.L_x_894:
        /* <DEDUP_REMOVED lines=25> */
[----:B------:R-:W-:Y:S01]  /*03d0*/  SHF.R.U32.HI R40, RZ, 0x12, R3 ;  /* 0x00000012ff287819 */ /* 0x000fe20000011603 */
[--C-:B--2---:R-:W-:Y:S02]  /*03e0*/  HADD2.F32 R22, -RZ, R6.reuse.H0_H0 ;  /* 0x20000006ff167230 */ /* 0x104fe40000004100 */
[----:B------:R-:W-:Y:S02]  /*03f0*/  HADD2.F32 R2, -RZ, R6.H1_H1 ;  /* 0x30000006ff027230 */ /* 0x000fe40000004100 */
[--C-:B------:R-:W-:Y:S02]  /*0400*/  HADD2.F32 R4, -RZ, R7.reuse.H0_H0 ;  /* 0x20000007ff047230 */ /* 0x100fe40000004100 */
[----:B------:R-:W-:-:S07]  /*0410*/  HADD2.F32 R5, -RZ, R7.H1_H1 ;  /* 0x30000007ff057230 */ /* 0x000fce0000004100 */
.L_x_909:
        /* <DEDUP_REMOVED lines=26> */
[----:B------:R-:W-:Y:S02]  /*05c0*/  USHF.L.U64.HI UR6, UR6, 0x6, UR7 ;  /* 0x0000000606067899 */ /* 0x000fe40008010207 */
[----:B------:R-:W-:-:S04]  /*05d0*/  UIMAD UR14, UR7, 0xa0000, URZ ;  /* 0x000a0000070e78a4 */ /* 0x000fc8000f8e02ff */
[----:B------:R-:W-:Y:S01]  /*05e0*/  MOV R11, UR6 ;  /* 0x00000006000b7c02 */ /* 0x000fe20008000f00 */
[----:B------:R-:W-:-:S04]  /*05f0*/  IMAD.WIDE.U32 R6, R9, 0xa0000, R6 ;  /* 0x000a000009067825 */ /* 0x000fc800078e0006 */
[----:B------:R-:W0:Y:S01]  /*0600*/  LDCU.64 UR6, c[0x0][0x398] ;  /* 0x00007300ff0677ac */ /* 0x000e220008000a00 */
[----:B------:R-:W-:Y:S02]  /*0610*/  IMAD R9, R8, 0xa00, RZ ;  /* 0x00000a0008097824 */ /* 0x000fe400078e02ff */
[----:B------:R-:W-:-:S03]  /*0620*/  IMAD.WIDE.U32 R10, R40, 0x2, R10 ;  /* 0x00000002280a7825 */ /* 0x000fc600078e000a */
[----:B------:R-:W-:-:S04]  /*0630*/  IADD3 R8, P0, PT, R9, R6, RZ ;  /* 0x0000000609087210 */ /* 0x000fc80007f1e0ff */
        /* <DEDUP_REMOVED lines=16> */
[----:B------:R-:W5:Y:S04]  /*0740*/  LDG.E.64.CONSTANT R20, desc[UR12][R36.64+0xf000] ;  /* 0x00f0000c24147981 */ /* 0x000f68000c1e9b00 */
        /* <DEDUP_REMOVED lines=16> */
[----:B------:R-:W-:Y:S01]  /*0850*/  ISETP.GT.U32.AND P0, PT, R0, 0xf, PT ;  /* 0x0000000f0000780c */ /* 0x000fe20003f04070 */
[--C-:B---3--:R-:W-:Y:S02]  /*0860*/  HADD2.F32 R49, -RZ, R8.reuse.H0_H0 ;  /* 0x20000008ff317230 */ /* 0x108fe40000004100 */
[----:B------:R-:W-:Y:S02]  /*0870*/  HADD2.F32 R47, -RZ, R8.H1_H1 ;  /* 0x30000008ff2f7230 */ /* 0x000fe40000004100 */
[----:B-----5:R-:W-:-:S06]  /*0880*/  FADD.FTZ R8, R13, UR6 ;  /* 0x000000060d087e21 */ /* 0x020fcc0008010000 */
[----:B------:R-:W1:Y:S01]  /*0890*/  MUFU.RSQ R8, R8 ;  /* 0x0000000800087308 */ /* 0x000e620000001400 */
[--C-:B------:R-:W-:Y:S02]  /*08a0*/  HADD2.F32 R23, -RZ, R14.reuse.H1_H1 ;  /* 0x3000000eff177230 */ /* 0x100fe40000004100 */
[----:B------:R-:W-:Y:S02]  /*08b0*/  HADD2.F32 R57, -RZ, R15.H0_H0 ;  /* 0x2000000fff397230 */ /* 0x000fe40000004100 */
[----:B------:R-:W-:Y:S02]  /*08c0*/  HADD2.F32 R41, -RZ, R17.H1_H1 ;  /* 0x30000011ff297230 */ /* 0x000fe40000004100 */
[----:B------:R-:W-:Y:S02]  /*08d0*/  HADD2.F32 R3, -RZ, R14.H0_H0 ;  /* 0x2000000eff037230 */ /* 0x000fe40000004100 */
[----:B------:R-:W-:Y:S02]  /*08e0*/  HADD2.F32 R51, -RZ, R20.H0_H0 ;  /* 0x20000014ff337230 */ /* 0x000fe40000004100 */
[----:B------:R-:W-:-:S02]  /*08f0*/  HADD2.F32 R37, -RZ, R16.H1_H1 ;  /* 0x30000010ff257230 */ /* 0x000fc40000004100 */
[C---:B------:R-:W-:Y:S01]  /*0900*/  FADD.FTZ R57, -R12.reuse, R57 ;  /* 0x000000390c397221 */ /* 0x040fe20000010100 */
[--C-:B------:R-:W-:Y:S02]  /*0910*/  HADD2.F32 R45, -RZ, R9.reuse.H0_H0 ;  /* 0x20000009ff2d7230 */ /* 0x100fe40000004100 */
[----:B------:R-:W-:Y:S02]  /*0920*/  HADD2.F32 R55, -RZ, R9.H1_H1 ;  /* 0x30000009ff377230 */ /* 0x000fe40000004100 */
[C---:B------:R-:W-:Y:S01]  /*0930*/  FADD.FTZ R9, -R12.reuse, R23 ;  /* 0x000000170c097221 */ /* 0x040fe20000010100 */
[----:B------:R-:W-:Y:S02]  /*0940*/  HADD2.F32 R53, -RZ, R20.H1_H1 ;  /* 0x30000014ff357230 */ /* 0x000fe40000004100 */
[C---:B------:R-:W-:Y:S01]  /*0950*/  FADD.FTZ R23, -R12.reuse, R41 ;  /* 0x000000290c177221 */ /* 0x040fe20000010100 */
[----:B------:R-:W-:Y:S02]  /*0960*/  HADD2.F32 R15, -RZ, R15.H1_H1 ;  /* 0x3000000fff0f7230 */ /* 0x000fe40000004100 */
[----:B------:R-:W-:Y:S01]  /*0970*/  FADD.FTZ R3, -R12, R3 ;  /* 0x000000030c037221 */ /* 0x000fe20000010100 */
[----:B------:R-:W-:-:S02]  /*0980*/  HADD2.F32 R35, -RZ, R16.H0_H0 ;  /* 0x20000010ff237230 */ /* 0x000fc40000004100 */
[C---:B------:R-:W-:Y:S01]  /*0990*/  FADD.FTZ R41, -R12.reuse, R51 ;  /* 0x000000330c297221 */ /* 0x040fe20000010100 */
[----:B0-----:R-:W-:Y:S02]  /*09a0*/  HADD2.F32 R39, -RZ, R17.H0_H0 ;  /* 0x20000011ff277230 */ /* 0x001fe40000004100 */
[C---:B------:R-:W-:Y:S01]  /*09b0*/  FADD.FTZ R17, -R12.reuse, R37 ;  /* 0x000000250c117221 */ /* 0x040fe20000010100 */
[----:B------:R-:W-:Y:S02]  /*09c0*/  HADD2.F32 R61, -RZ, R21.H1_H1 ;  /* 0x30000015ff3d7230 */ /* 0x000fe40000004100 */
[----:B------:R-:W-:Y:S01]  /*09d0*/  FADD.FTZ R37, -R12, R53 ;  /* 0x000000350c257221 */ /* 0x000fe20000010100 */
[--C-:B------:R-:W-:Y:S02]  /*09e0*/  HADD2.F32 R51, -RZ, R11.reuse.H0_H0 ;  /* 0x2000000bff337230 */ /* 0x100fe40000004100 */
[----:B------:R-:W-:Y:S02]  /*09f0*/  HADD2.F32 R50, -RZ, R11.H1_H1 ;  /* 0x3000000bff327230 */ /* 0x000fe40000004100 */
[----:B-1----:R-:W-:Y:S01]  /*0a00*/  FMUL.FTZ R11, R8, R57 ;  /* 0x00000039080b7220 */ /* 0x002fe20000410000 */
[----:B------:R-:W-:-:S02]  /*0a10*/  HADD2.F32 R59, -RZ, R21.H0_H0 ;  /* 0x20000015ff3b7230 */ /* 0x000fc40000004100 */
[C---:B------:R-:W-:Y:S01]  /*0a20*/  FADD.FTZ R13, -R12.reuse, R15 ;  /* 0x0000000f0c0d7221 */ /* 0x040fe20000010100 */
[--C-:B------:R-:W-:Y:S02]  /*0a30*/  HADD2.F32 R53, -RZ, R10.reuse.H0_H0 ;  /* 0x2000000aff357230 */ /* 0x100fe40000004100 */
[----:B------:R-:W-:Y:S01]  /*0a40*/  FADD.FTZ R15, -R12, R35 ;  /* 0x000000230c0f7221 */ /* 0x000fe20000010100 */
[----:B------:R-:W-:Y:S01]  /*0a50*/  FMUL.FTZ R3, R8, R3 ;  /* 0x0000000308037220 */ /* 0x000fe20000410000 */
[C---:B------:R-:W-:Y:S01]  /*0a60*/  FADD.FTZ R35, -R12.reuse, R61 ;  /* 0x0000003d0c237221 */ /* 0x040fe20000010100 */
[C---:B------:R-:W-:Y:S01]  /*0a70*/  FADD.FTZ R21, -R12.reuse, R39 ;  /* 0x000000270c157221 */ /* 0x040fe20000010100 */
[----:B------:R-:W-:Y:S01]  /*0a80*/  FFMA.FTZ R61, R11, R51, R26 ;  /* 0x000000330b3d7223 */ /* 0x000fe2000001001a */
[C---:B------:R-:W-:Y:S01]  /*0a90*/  FADD.FTZ R39, -R12.reuse, R59 ;  /* 0x0000003b0c277221 */ /* 0x040fe20000010100 */
[----:B------:R-:W-:Y:S02]  /*0aa0*/  HADD2.F32 R52, -RZ, R10.H1_H1 ;  /* 0x3000000aff347230 */ /* 0x000fe40000004100 */
[----:B------:R-:W-:Y:S01]  /*0ab0*/  FADD.FTZ R49, -R12, R49 ;  /* 0x000000310c317221 */ /* 0x000fe20000010100 */
[----:B------:R-:W-:-:S02]  /*0ac0*/  HADD2.F32 R26, -RZ, R18.H0_H0 ;  /* 0x20000012ff1a7230 */ /* 0x000fc40000004100 */
[----:B------:R-:W-:Y:S01]  /*0ad0*/  FADD.FTZ R10, R53, R31 ;  /* 0x0000001f350a7221 */ /* 0x000fe20000010000 */
[----:B------:R-:W-:Y:S01]  /*0ae0*/  FMUL.FTZ R9, R8, R9 ;  /* 0x0000000908097220 */ /* 0x000fe20000410000 */
[-C--:B------:R-:W-:Y:S01]  /*0af0*/  FFMA.FTZ R59, R3, R53.reuse, R30 ;  /* 0x00000035033b7223 */ /* 0x080fe2000001001e */
[----:B------:R-:W-:Y:S01]  /*0b00*/  FADD.FTZ R47, -R12, R47 ;  /* 0x0000002f0c2f7221 */ /* 0x000fe20000010100 */
[----:B------:R-:W-:Y:S01]  /*0b10*/  FMUL.FTZ R53, R22, R53 ;  /* 0x0000003516357220 */ /* 0x000fe20000410000 */
[----:B------:R-:W-:Y:S01]  /*0b20*/  FMUL.FTZ R13, R8, R13 ;  /* 0x0000000d080d7220 */ /* 0x000fe20000410000 */
[----:B------:R-:W-:Y:S01]  /*0b30*/  FADD.FTZ R14, R52, R29 ;  /* 0x0000001d340e7221 */ /* 0x000fe20000010000 */
[----:B------:R-:W-:Y:S01]  /*0b40*/  FFMA.FTZ R16, R9, R52, R28 ;  /* 0x0000003409107223 */ /* 0x000fe2000001001c */
[----:B------:R-:W-:Y:S02]  /*0b50*/  HADD2.F32 R20, -RZ, R18.H1_H1 ;  /* 0x30000012ff147230 */ /* 0x000fe40000004100 */
[----:B------:R-:W-:Y:S01]  /*0b60*/  FMUL.FTZ R48, R8, R49 ;  /* 0x0000003108307220 */ /* 0x000fe20000410000 */
[----:B------:R-:W-:Y:S01]  /*0b70*/  FADD.FTZ R58, R10, R26 ;  /* 0x0000001a0a3a7221 */ /* 0x000fe20000010000 */
[----:B------:R-:W-:-:S02]  /*0b80*/  HADD2.F32 R31, -RZ, R43.H0_H0 ;  /* 0x2000002bff1f7230 */ /* 0x000fc40000004100 */
[----:B------:R-:W-:Y:S01]  /*0b90*/  FMUL.FTZ R52, R2, R52 ;  /* 0x0000003402347220 */ /* 0x000fe20000410000 */
[----:B------:R-:W-:Y:S02]  /*0ba0*/  HADD2.F32 R28, -RZ, R43.H1_H1 ;  /* 0x3000002bff1c7230 */ /* 0x000fe40000004100 */
[----:B------:R-:W-:Y:S01]  /*0bb0*/  FMUL.FTZ R46, R8, R47 ;  /* 0x0000002f082e7220 */ /* 0x000fe20000410000 */
[----:B------:R-:W-:Y:S01]  /*0bc0*/  FFMA.FTZ R10, R3, R53, RZ ;  /* 0x00000035030a7223 */ /* 0x000fe200000100ff */
[----:B------:R-:W-:Y:S01]  /*0bd0*/  FADD.FTZ R43, RZ, R53 ;  /* 0x00000035ff2b7221 */ /* 0x000fe20000010000 */
[----:B------:R-:W-:Y:S01]  /*0be0*/  FFMA.FTZ R57, R13, R50, R24 ;  /* 0x000000320d397223 */ /* 0x000fe20000010018 */
[----:B------:R-:W-:Y:S01]  /*0bf0*/  FADD.FTZ R30, R51, R27 ;  /* 0x0000001b331e7221 */ /* 0x000fe20000010000 */
[----:B------:R-:W-:Y:S01]  /*0c00*/  FFMA.FTZ R24, R48, R26, R59 ;  /* 0x0000001a30187223 */ /* 0x000fe2000001003b */
[----:B------:R-:W-:Y:S01]  /*0c10*/  FMUL.FTZ R51, R4, R51 ;  /* 0x0000003304337220 */ /* 0x000fe20000410000 */
[----:B------:R-:W-:Y:S01]  /*0c20*/  FFMA.FTZ R59, R46, R20, R16 ;  /* 0x000000142e3b7223 */ /* 0x000fe20000010010 */
[----:B------:R-:W-:Y:S01]  /*0c30*/  FFMA.FTZ R10, R9, R52, R10 ;  /* 0x00000034090a7223 */ /* 0x000fe2000001000a */
[----:B------:R-:W-:Y:S01]  /*0c40*/  FADD.FTZ R16, R43, R52 ;  /* 0x000000342b107221 */ /* 0x000fe20000010000 */
[----:B------:R-:W-:Y:S01]  /*0c50*/  FADD.FTZ R55, -R12, R55 ;  /* 0x000000370c377221 */ /* 0x000fe20000010100 */
[----:B------:R-:W-:Y:S01]  /*0c60*/  FADD.FTZ R36, R50, R25 ;  /* 0x0000001932247221 */ /* 0x000fe20000010000 */
[----:B------:R-:W-:Y:S01]  /*0c70*/  FADD.FTZ R45, -R12, R45 ;  /* 0x0000002d0c2d7221 */ /* 0x000fe20000010100 */
[----:B------:R-:W-:Y:S01]  /*0c80*/  FMUL.FTZ R50, R5, R50 ;  /* 0x0000003205327220 */ /* 0x000fe20000410000 */
[----:B------:R-:W-:Y:S01]  /*0c90*/  FFMA.FTZ R10, R11, R51, R10 ;  /* 0x000000330b0a7223 */ /* 0x000fe2000001000a */
[----:B------:R-:W-:-:S02]  /*0ca0*/  HADD2.F32 R18, -RZ, R19.H0_H0 ;  /* 0x20000013ff127230 */ /* 0x000fc40000004100 */
[----:B------:R-:W-:Y:S01]  /*0cb0*/  FADD.FTZ R43, R16, R51 ;  /* 0x00000033102b7221 */ /* 0x000fe20000010000 */
[----:B------:R-:W-:Y:S02]  /*0cc0*/  HADD2.F32 R12, -RZ, R19.H1_H1 ;  /* 0x30000013ff0c7230 */ /* 0x000fe40000004100 */
[--C-:B------:R-:W-:Y:S02]  /*0cd0*/  HADD2.F32 R25, -RZ, R42.reuse.H0_H0 ;  /* 0x2000002aff197230 */ /* 0x100fe40000004100 */
[----:B------:R-:W-:Y:S02]  /*0ce0*/  HADD2.F32 R19, -RZ, R42.H1_H1 ;  /* 0x3000002aff137230 */ /* 0x000fe40000004100 */
        /* <DEDUP_REMOVED lines=11> */
[-C--:B------:R-:W-:Y:S02]  /*0da0*/  FMUL.FTZ R43, R5, R12.reuse ;  /* 0x0000000c052b7220 */ /* 0x080fe40000410000 */
[----:B------:R-:W-:Y:S01]  /*0db0*/  FFMA.FTZ R55, R44, R45, R55 ;  /* 0x0000002d2c377223 */ /* 0x000fe20000010037 */
[----:B------:R-:W-:Y:S01]  /*0dc0*/  FADD.FTZ R16, R16, R45 ;  /* 0x0000002d10107221 */ /* 0x000fe20000010000 */
[----:B------:R-:W-:Y:S01]  /*0dd0*/  FMUL.FTZ R10, R8, R15 ;  /* 0x0000000f080a7220 */ /* 0x000fe20000410000 */
[----:B------:R-:W-:Y:S01]  /*0de0*/  FMUL.FTZ R15, R22, R25 ;  /* 0x00000019160f7220 */ /* 0x000fe20000410000 */
[----:B------:R-:W-:Y:S01]  /*0df0*/  FFMA.FTZ R55, R42, R43, R55 ;  /* 0x0000002b2a377223 */ /* 0x000fe20000010037 */
[----:B------:R-:W-:Y:S01]  /*0e00*/  FADD.FTZ R16, R16, R43 ;  /* 0x0000002b10107221 */ /* 0x000fe20000010000 */
[----:B------:R-:W-:Y:S01]  /*0e10*/  FADD.FTZ R36, R36, R12 ;  /* 0x0000000c24247221 */ /* 0x000fe20000010000 */
[----:B------:R-:W-:Y:S01]  /*0e20*/  FFMA.FTZ R38, R42, R12, R57 ;  /* 0x0000000c2a267223 */ /* 0x000fe20000010039 */
[----:B------:R-:W-:Y:S01]  /*0e30*/  FADD.FTZ R14, R14, R20 ;  /* 0x000000140e0e7221 */ /* 0x000fe20000010000 */
[----:B------:R-:W-:Y:S01]  /*0e40*/  FMUL.FTZ R12, R8, R17 ;  /* 0x00000011080c7220 */ /* 0x000fe20000410000 */
[----:B------:R-:W-:Y:S01]  /*0e50*/  FMUL.FTZ R17, R2, R19 ;  /* 0x0000001302117220 */ /* 0x000fe20000410000 */
[----:B------:R-:W-:Y:S01]  /*0e60*/  FFMA.FTZ R55, R10, R15, R55 ;  /* 0x0000000f0a377223 */ /* 0x000fe20000010037 */
[----:B------:R-:W-:Y:S01]  /*0e70*/  FADD.FTZ R16, R16, R15 ;  /* 0x0000000f10107221 */ /* 0x000fe20000010000 */
[----:B------:R-:W-:-:S02]  /*0e80*/  HADD2.F32 R29, -RZ, R32.H0_H0 ;  /* 0x20000020ff1d7230 */ /* 0x000fc40000004100 */
[----:B------:R-:W-:Y:S01]  /*0e90*/  FADD.FTZ R26, R14, R19 ;  /* 0x000000130e1a7221 */ /* 0x000fe20000010000 */
[----:B------:R-:W-:Y:S02]  /*0ea0*/  HADD2.F32 R27, -RZ, R32.H1_H1 ;  /* 0x30000020ff1b7230 */ /* 0x000fe40000004100 */
[----:B------:R-:W-:Y:S01]  /*0eb0*/  FFMA.FTZ R59, R12, R19, R59 ;  /* 0x000000130c3b7223 */ /* 0x000fe2000001003b */
[----:B------:R-:W-:Y:S01]  /*0ec0*/  FADD.FTZ R30, R30, R18 ;  /* 0x000000121e1e7221 */ /* 0x000fe20000010000 */
[----:B------:R-:W-:Y:S01]  /*0ed0*/  FFMA.FTZ R32, R44, R18, R61 ;  /* 0x000000122c207223 */ /* 0x000fe2000001003d */
[----:B------:R-:W-:Y:S01]  /*0ee0*/  FMUL.FTZ R19, R4, R31 ;  /* 0x0000001f04137220 */ /* 0x000fe20000410000 */
[----:B------:R-:W-:Y:S01]  /*0ef0*/  FMUL.FTZ R14, R8, R21 ;  /* 0x00000015080e7220 */ /* 0x000fe20000410000 */
[----:B------:R-:W-:Y:S01]  /*0f00*/  FFMA.FTZ R55, R12, R17, R55 ;  /* 0x000000110c377223 */ /* 0x000fe20000010037 */
[----:B------:R-:W-:Y:S01]  /*0f10*/  FADD.FTZ R18, R16, R17 ;  /* 0x0000001110127221 */ /* 0x000fe20000010000 */
[----:B------:R-:W-:Y:S01]  /*0f20*/  FMUL.FTZ R21, R5, R28 ;  /* 0x0000001c05157220 */ /* 0x000fe20000410000 */
[----:B------:R-:W-:Y:S01]  /*0f30*/  FMUL.FTZ R16, R8, R23 ;  /* 0x0000001708107220 */ /* 0x000fe20000410000 */
        /* <DEDUP_REMOVED lines=8> */
[----:B------:R-:W-:-:S02]  /*0fc0*/  HADD2.F32 R37, -RZ, R33.H0_H0 ;  /* 0x20000021ff257230 */ /* 0x000fc40000004100 */
[----:B------:R-:W-:Y:S01]  /*0fd0*/  FFMA.FTZ R55, R18, R23, R55 ;  /* 0x0000001712377223 */ /* 0x000fe20000010037 */
[----:B------:R-:W-:Y:S01]  /*0fe0*/  FMUL.FTZ R41, R2, R27 ;  /* 0x0000001b02297220 */ /* 0x000fe20000410000 */
[----:B------:R-:W-:Y:S01]  /*0ff0*/  FADD.FTZ R24, R24, R23 ;  /* 0x0000001718187221 */ /* 0x000fe20000010000 */
[----:B------:R-:W-:Y:S02]  /*1000*/  HADD2.F32 R33, -RZ, R33.H1_H1 ;  /* 0x30000021ff217230 */ /* 0x000fe40000004100 */
[----:B------:R-:W-:Y:S01]  /*1010*/  FMUL.FTZ R56, R8, R39 ;  /* 0x0000002708387220 */ /* 0x000fe20000410000 */
[----:B------:R-:W-:Y:S01]  /*1020*/  FFMA.FTZ R55, R20, R41, R55 ;  /* 0x0000002914377223 */ /* 0x000fe20000010037 */
[----:B------:R-:W-:Y:S01]  /*1030*/  FMUL.FTZ R57, R4, R37 ;  /* 0x0000002504397220 */ /* 0x000fe20000410000 */
[----:B------:R-:W-:Y:S01]  /*1040*/  FADD.FTZ R24, R24, R41 ;  /* 0x0000002918187221 */ /* 0x000fe20000010000 */
[----:B------:R-:W-:Y:S01]  /*1050*/  FADD.FTZ R58, R58, R25 ;  /* 0x000000193a3a7221 */ /* 0x000fe20000010000 */
[----:B------:R-:W-:Y:S01]  /*1060*/  FMUL.FTZ R54, R8, R35 ;  /* 0x0000002308367220 */ /* 0x000fe20000410000 */
[----:B------:R-:W-:Y:S01]  /*1070*/  FFMA.FTZ R25, R56, R57, R55 ;  /* 0x0000003938197223 */ /* 0x000fe20000010037 */
[----:B------:R-:W-:Y:S01]  /*1080*/  FADD.FTZ R24, R24, R57 ;  /* 0x0000003918187221 */ /* 0x000fe20000010000 */
[----:B------:R-:W-:-:S04]  /*1090*/  FMUL.FTZ R55, R5, R33 ;  /* 0x0000002105377220 */ /* 0x000fc80000410000 */
        /* <DEDUP_REMOVED lines=65> */
.L_x_898:
        /* <DEDUP_REMOVED lines=154> */
.L_x_900:
[----:B------:R-:W-:Y:S05]  /*1e50*/  BSYNC.RECONVERGENT B0 ;  /* 0x0000000000007941 */ /* 0x000fea0003800200 */
.L_x_899:
        /* <DEDUP_REMOVED lines=21> */
.L_x_902:
[----:B------:R-:W-:Y:S05]  /*1fb0*/  BSYNC.RECONVERGENT B0 ;  /* 0x0000000000007941 */ /* 0x000fea0003800200 */
.L_x_901:
        /* <DEDUP_REMOVED lines=22> */
.L_x_905:
[----:B0-----:R-:W2:Y:S04]  /*2120*/  LD.E.STRONG.GPU R35, desc[UR12][R32.64+0x40] ;  /* 0x0000400c20237980 */ /* 0x001ea8000c10f900 */
[----:B--2---:R-:W-:Y:S01]  /*2130*/  CCTL.IVALL ;  /* 0x00000000ff00798f */ /* 0x004fe20002000000 */
[----:B------:R-:W-:Y:S05]  /*2140*/  YIELD ;  /* 0x0000000000007946 */ /* 0x000fea0003800000 */
[----:B-----5:R-:W-:-:S04]  /*2150*/  LOP3.LUT R35, R35, R34, RZ, 0x3c, !PT ;  /* 0x0000002223237212 */ /* 0x020fc800078e3cff */
[----:B------:R-:W-:-:S13]  /*2160*/  ISETP.GT.AND P0, PT, R35, -0x1, PT ;  /* 0xffffffff2300780c */ /* 0x000fda0003f04270 */
[----:B------:R-:W-:Y:S05]  /*2170*/  @P0 BRA `(.L_x_905) ;  /* 0xfffffffc00e80947 */ /* 0x000fea000383ffff */
.L_x_904:
[----:B------:R-:W-:Y:S05]  /*2180*/  WARPSYNC.ALL ;  /* 0x0000000000007948 */ /* 0x000fea0003800000 */
[----:B------:R-:W-:Y:S06]  /*2190*/  BAR.SYNC.DEFER_BLOCKING 0x0 ;  /* 0x0000000000007b1d */ /* 0x000fec0000010000 */
[----:B------:R-:W-:Y:S05]  /*21a0*/  BRA `(.L_x_906) ;  /* 0x00000000005c7947 */ /* 0x000fea0003800000 */
.L_x_903:
        /* <DEDUP_REMOVED lines=15> */
.L_x_908:
[----:B------:R-:W2:Y:S04]  /*22a0*/  LD.E.STRONG.GPU R34, desc[UR12][R32.64] ;  /* 0x0000000c20227980 */ /* 0x000ea8000c10f900 */
[----:B--2---:R-:W-:Y:S01]  /*22b0*/  CCTL.IVALL ;  /* 0x00000000ff00798f */ /* 0x004fe20002000000 */
[----:B------:R-:W-:Y:S05]  /*22c0*/  YIELD ;  /* 0x0000000000007946 */ /* 0x000fea0003800000 */
[----:B-----5:R-:W-:-:S04]  /*22d0*/  LOP3.LUT R34, R34, R35, RZ, 0x3c, !PT ;  /* 0x0000002322227212 */ /* 0x020fc800078e3cff */
[----:B------:R-:W-:-:S13]  /*22e0*/  ISETP.GT.AND P0, PT, R34, -0x1, PT ;  /* 0xffffffff2200780c */ /* 0x000fda0003f04270 */
[----:B------:R-:W-:Y:S05]  /*22f0*/  @P0 BRA `(.L_x_908) ;  /* 0xfffffffc00e80947 */ /* 0x000fea000383ffff */
.L_x_907:
[----:B------:R-:W-:Y:S05]  /*2300*/  WARPSYNC.ALL ;  /* 0x0000000000007948 */ /* 0x000fea0003800000 */
[----:B------:R-:W-:Y:S06]  /*2310*/  BAR.SYNC.DEFER_BLOCKING 0x0 ;  /* 0x0000000000007b1d */ /* 0x000fec0000010000 */
.L_x_906:
        /* <DEDUP_REMOVED lines=108> */
[----:B------:R-:W-:Y:S05]  /*29e0*/  BRA.U !UP0, `(.L_x_909) ;  /* 0xffffffd9088c7547 */ /* 0x000fea000b83ffff */
.L_x_897:
        /* <DEDUP_REMOVED lines=9> */
[----:B0-----:R-:W0:Y:S01]  /*2a80*/  S2R R33, SR_TID.X ;  /* 0x0000000000217919 */ /* 0x001e220000002100 */
        /* <DEDUP_REMOVED lines=10> */
[----:B------:R-:W2:Y:S01]  /*2b30*/  LDCU.64 UR4, c[0x0][0x3d0] ;  /* 0x00007a00ff0477ac */ /* 0x000ea20008000a00 */
[----:B-1----:R-:W-:Y:S01]  /*2b40*/  ULEA UR8, UR9, UR8, 0x18 ;  /* 0x0000000809087291 */ /* 0x002fe2000f8ec0ff */
[--C-:B0-----:R-:W-:Y:S02]  /*2b50*/  SHF.R.U32.HI R0, RZ, 0x5, R33.reuse ;  /* 0x00000005ff007819 */ /* 0x101fe40000011621 */
[----:B------:R-:W-:Y:S02]  /*2b60*/  SHF.R.U32.HI R26, RZ, 0x4, R33 ;  /* 0x00000004ff1a7819 */ /* 0x000fe40000011621 */
[----:B------:R-:W-:Y:S02]  /*2b70*/  LOP3.LUT R24, RZ, R0, RZ, 0x33, !PT ;  /* 0x00000000ff187212 */ /* 0x000fe400078e33ff */
[----:B------:R-:W-:Y:S02]  /*2b80*/  LEA R27, R0, UR8, 0x7 ;  /* 0x00000008001b7c11 */ /* 0x000fe4000f8e38ff */
[----:B------:R-:W-:Y:S01]  /*2b90*/  IADD3 R24, P0, PT, R24, UR10, RZ ;  /* 0x0000000a18187c10 */ /* 0x000fe2000ff1e0ff */
[----:B--2---:R-:W-:Y:S01]  /*2ba0*/  UIADD3 UR4, UP0, UPT, UR4, 0xcc000, URZ ;  /* 0x000cc00004047890 */ /* 0x004fe2000ff1e0ff */
        /* <DEDUP_REMOVED lines=8> */
[----:B------:R-:W-:Y:S02]  /*2c30*/  IADD3.X R7, PT, PT, RZ, RZ, RZ, P0, !PT ;  /* 0x000000ffff077210 */ /* 0x000fe400007fe4ff */
        /* <DEDUP_REMOVED lines=21> */
.L_x_921:
        /* <DEDUP_REMOVED lines=26> */
.L_x_914:
        /* <DEDUP_REMOVED lines=33> */
.L_x_913:
[----:B------:R-:W-:Y:S05]  /*3140*/  BSYNC.RECONVERGENT B1 ;  /* 0x0000000000017941 */ /* 0x000fea0003800200 */
.L_x_912:
        /* <DEDUP_REMOVED lines=25> */
.L_x_916:
[----:B------:R-:W-:Y:S05]  /*32e0*/  BSYNC.RECONVERGENT B1 ;  /* 0x0000000000017941 */ /* 0x000fea0003800200 */
.L_x_915:
        /* <DEDUP_REMOVED lines=28> */
.L_x_911:
[----:B------:R-:W-:Y:S05]  /*34b0*/  BSYNC.RECONVERGENT B0 ;  /* 0x0000000000007941 */ /* 0x000fea0003800200 */
.L_x_910:
[----:B------:R0:W-:Y:S01]  /*34c0*/  STS [R27], R35 ;  /* 0x000000231b007388 */ /* 0x0001e20000000800 */
[----:B------:R-:W1:Y:S01]  /*34d0*/  LDC.64 R6, c[0x0][0x388] ;  /* 0x0000e200ff067b82 */ /* 0x000e620000000a00 */
[----:B------:R-:W-:Y:S02]  /*34e0*/  ISETP.GT.U32.AND P1, PT, R44, 0x9, PT ;  /* 0x000000092c00780c */ /* 0x000fe40003f24070 */
[----:B------:R0:W-:Y:S01]  /*34f0*/  STS [R27+0x500], R36 ;  /* 0x000500241b007388 */ /* 0x0001e20000000800 */
[----:B------:R-:W-:-:S04]  /*3500*/  MOV R9, R26 ;  /* 0x0000001a00097202 */ /* 0x000fc80000000f00 */
[----:B------:R-:W2:Y:S08]  /*3510*/  LDC.64 R4, c[0x0][0x390] ;  /* 0x0000e400ff047b82 */ /* 0x000eb00000000a00 */
[----:B0-----:R-:W-:Y:S06]  /*3520*/  BAR.SYNC.DEFER_BLOCKING 0x0 ;  /* 0x0000000000007b1d */ /* 0x001fec0000010000 */
.L_x_920:
        /* <DEDUP_REMOVED lines=9> */
[----:B------:R-:W-:Y:S02]  /*35c0*/  MOV R15, 0xffff ;  /* 0x0000ffff000f7802 */ /* 0x000fe40000000f00 */
[----:B------:R-:W-:Y:S02]  /*35d0*/  MOV R17, 0xffff ;  /* 0x0000ffff00117802 */ /* 0x000fe40000000f00 */
[----:B------:R-:W-:Y:S01]  /*35e0*/  MOV R16, 0xffff ;  /* 0x0000ffff00107802 */ /* 0x000fe20000000f00 */
[----:B0--3--:R-:W0:Y:S01]  /*35f0*/  SHFL.BFLY PT, R11, R8, 0x8, 0x101f ;  /* 0x0d101f00080b7f89 */ /* 0x009e2200000e0000 */
[----:B------:R-:W-:Y:S02]  /*3600*/  MOV R18, 0xffff ;  /* 0x0000ffff00127802 */ /* 0x000fe40000000f00 */
[----:B------:R-:W-:Y:S01]  /*3610*/  MOV R19, 0xffff ;  /* 0x0000ffff00137802 */ /* 0x000fe20000000f00 */
[----:B----4-:R-:W3:Y:S01]  /*3620*/  SHFL.BFLY PT, R13, R10, 0x8, 0x101f ;  /* 0x0d101f000a0d7f89 */ /* 0x010ee200000e0000 */
[----:B------:R-:W-:-:S02]  /*3630*/  MOV R21, 0xffff ;  /* 0x0000ffff00157802 */ /* 0x000fc40000000f00 */
        /* <DEDUP_REMOVED lines=15> */
.L_x_931:
[----:B------:R-:W-:Y:S01]  /*3730*/  BSSY.RECONVERGENT B0, `(.L_x_918) ;  /* 0x000000a000007945 */ /* 0x000fe20003800200 */
[----:B----4-:R-:W-:-:S03]  /*3740*/  FADD.FTZ R17, R17, R10 ;  /* 0x0000000a11117221 */ /* 0x010fc60000010000 */
[----:B------:R-:W-:Y:S05]  /*3750*/  @P2 BRA `(.L_x_919) ;  /* 0x00000000001c2947 */ /* 0x000fea0003800000 */
[----:B------:R-:W-:Y:S02]  /*3760*/  IADD3 R13, PT, PT, R9, R28, RZ ;  /* 0x0000001c090d7210 */ /* 0x000fe40007ffe0ff */
[----:B------:R-:W-:-:S03]  /*3770*/  F2FP.F16.F32.PACK_AB R8, R17, R8 ;  /* 0x000000081108723e */ /* 0x000fc600000000ff */
[----:B-1----:R-:W-:Y:S01]  /*3780*/  IMAD.WIDE R10, R13, 0x2, R6 ;  /* 0x000000020d0a7825 */ /* 0x002fe200078e0206 */
[----:B------:R-:W-:-:S03]  /*3790*/  PRMT R14, R8, 0x7632, R14 ;  /* 0x00007632080e7816 */ /* 0x000fc6000000000e */
[----:B--2---:R-:W-:Y:S01]  /*37a0*/  IMAD.WIDE R12, R13, 0x2, R4 ;  /* 0x000000020d0c7825 */ /* 0x004fe200078e0204 */
[----:B------:R0:W-:Y:S04]  /*37b0*/  STG.E.U16 desc[UR12][R10.64], R8 ;  /* 0x000000080a007986 */ /* 0x0001e8000c10150c */
[----:B------:R0:W-:Y:S02]  /*37c0*/  STG.E.U16 desc[UR12][R12.64], R14 ;  /* 0x0000000e0c007986 */ /* 0x0001e4000c10150c */
.L_x_919:
[----:B------:R-:W-:Y:S05]  /*37d0*/  BSYNC.RECONVERGENT B0 ;  /* 0x0000000000007941 */ /* 0x000fea0003800200 */
.L_x_918:
        /* <DEDUP_REMOVED lines=9> */
.L_x_917:
        /* <DEDUP_REMOVED lines=8> */
.L_x_923:
[----:B------:R-:W-:Y:S05]  /*38f0*/  BSYNC B0 ;  /* 0x0000000000007941 */ /* 0x000fea0003800000 */
.L_x_922:
        /* <DEDUP_REMOVED lines=8> */
.L_x_924:
[----:B------:R-:W-:Y:S01]  /*3980*/  FADD.FTZ R11, R11, R8 ;  /* 0x000000080b0b7221 */ /* 0x000fe20000010000 */
[----:B------:R-:W-:-:S04]  /*3990*/  HFMA2 R20, -RZ, RZ, 0, 2.384185791015625e-07 ;  /* 0x00000004ff147431 */ /* 0x000fc800000001ff */
[----:B------:R-:W-:Y:S02]  /*39a0*/  MOV R19, R11 ;  /* 0x0000000b00137202 */ /* 0x000fe40000000f00 */
[----:B------:R-:W-:-:S07]  /*39b0*/  MOV R13, R18 ;  /* 0x00000012000d7202 */ /* 0x000fce0000000f00 */
[----:B------:R-:W-:Y:S05]  /*39c0*/  WARPSYNC.COLLECTIVE R16, `(.L_x_925) ;  /* 0x0000000010087348 */ /* 0x000fea0003c00000 */
[----:B------:R0:W1:Y:S02]  /*39d0*/  SHFL.BFLY P3, R18, R19, R20, R21 ;  /* 0x0c00001413127389 */ /* 0x0000640000060015 */
[----:B01----:R-:W-:Y:S05]  /*39e0*/  ENDCOLLECTIVE ;  /* 0x000000000000791b */ /* 0x003fea0003800000 */
.L_x_925:
[----:B------:R-:W-:-:S05]  /*39f0*/  FADD.FTZ R13, R13, R10 ;  /* 0x0000000a0d0d7221 */ /* 0x000fca0000010000 */
[----:B------:R-:W-:Y:S02]  /*3a00*/  MOV R19, R13 ;  /* 0x0000000d00137202 */ /* 0x000fe40000000f00 */
[----:B------:R-:W-:-:S07]  /*3a10*/  MOV R12, R18 ;  /* 0x00000012000c7202 */ /* 0x000fce0000000f00 */
[----:B------:R-:W-:Y:S05]  /*3a20*/  WARPSYNC.COLLECTIVE R16, `(.L_x_926) ;  /* 0x0000000010087348 */ /* 0x000fea0003c00000 */
[----:B------:R0:W1:Y:S02]  /*3a30*/  SHFL.BFLY P3, R18, R19, R20, R21 ;  /* 0x0c00001413127389 */ /* 0x0000640000060015 */
[----:B01----:R-:W-:Y:S05]  /*3a40*/  ENDCOLLECTIVE ;  /* 0x000000000000791b */ /* 0x003fea0003800000 */
.L_x_926:
[----:B------:R-:W-:Y:S01]  /*3a50*/  FADD.FTZ R12, R11, R12 ;  /* 0x0000000c0b0c7221 */ /* 0x000fe20000010000 */
[----:B------:R-:W-:-:S04]  /*3a60*/  HFMA2 R20, -RZ, RZ, 0, 1.1920928955078125e-07 ;  /* 0x00000002ff147431 */ /* 0x000fc800000001ff */
[----:B------:R-:W-:Y:S02]  /*3a70*/  MOV R19, R12 ;  /* 0x0000000c00137202 */ /* 0x000fe40000000f00 */
[----:B------:R-:W-:-:S07]  /*3a80*/  MOV R14, R18 ;  /* 0x00000012000e7202 */ /* 0x000fce0000000f00 */
[----:B------:R-:W-:Y:S05]  /*3a90*/  WARPSYNC.COLLECTIVE R16, `(.L_x_927) ;  /* 0x0000000010087348 */ /* 0x000fea0003c00000 */
[----:B------:R0:W1:Y:S02]  /*3aa0*/  SHFL.BFLY P3, R18, R19, R20, R21 ;  /* 0x0c00001413127389 */ /* 0x0000640000060015 */
[----:B01----:R-:W-:Y:S05]  /*3ab0*/  ENDCOLLECTIVE ;  /* 0x000000000000791b */ /* 0x003fea0003800000 */
.L_x_927:
[----:B------:R-:W-:-:S05]  /*3ac0*/  FADD.FTZ R14, R13, R14 ;  /* 0x0000000e0d0e7221 */ /* 0x000fca0000010000 */
[----:B------:R-:W-:Y:S02]  /*3ad0*/  MOV R19, R14 ;  /* 0x0000000e00137202 */ /* 0x000fe40000000f00 */
[----:B------:R-:W-:-:S07]  /*3ae0*/  MOV R15, R18 ;  /* 0x00000012000f7202 */ /* 0x000fce0000000f00 */
[----:B------:R-:W-:Y:S05]  /*3af0*/  WARPSYNC.COLLECTIVE R16, `(.L_x_928) ;  /* 0x0000000010087348 */ /* 0x000fea0003c00000 */
[----:B------:R0:W1:Y:S02]  /*3b00*/  SHFL.BFLY P3, R18, R19, R20, R21 ;  /* 0x0c00001413127389 */ /* 0x0000640000060015 */
[----:B01----:R-:W-:Y:S05]  /*3b10*/  ENDCOLLECTIVE ;  /* 0x000000000000791b */ /* 0x003fea0003800000 */
.L_x_928:
[----:B------:R-:W-:Y:S01]  /*3b20*/  FADD.FTZ R15, R12, R15 ;  /* 0x0000000f0c0f7221 */ /* 0x000fe20000010000 */
[----:B------:R-:W-:-:S04]  /*3b30*/  HFMA2 R20, -RZ, RZ, 0, 5.9604644775390625e-08 ;  /* 0x00000001ff147431 */ /* 0x000fc800000001ff */
[----:B------:R-:W-:Y:S02]  /*3b40*/  MOV R19, R15 ;  /* 0x0000000f00137202 */ /* 0x000fe40000000f00 */
[----:B------:R-:W-:-:S07]  /*3b50*/  MOV R17, R18 ;  /* 0x0000001200117202 */ /* 0x000fce0000000f00 */
[----:B------:R-:W-:Y:S05]  /*3b60*/  WARPSYNC.COLLECTIVE R16, `(.L_x_929) ;  /* 0x0000000010087348 */ /* 0x000fea0003c00000 */
[----:B------:R0:W1:Y:S02]  /*3b70*/  SHFL.BFLY P3, R18, R19, R20, R21 ;  /* 0x0c00001413127389 */ /* 0x0000640000060015 */
[----:B01----:R-:W-:Y:S05]  /*3b80*/  ENDCOLLECTIVE ;  /* 0x000000000000791b */ /* 0x003fea0003800000 */
.L_x_929:
[----:B------:R-:W-:-:S05]  /*3b90*/  FADD.FTZ R17, R14, R17 ;  /* 0x000000110e117221 */ /* 0x000fca0000010000 */
[----:B------:R-:W-:Y:S02]  /*3ba0*/  MOV R19, R17 ;  /* 0x0000001100137202 */ /* 0x000fe40000000f00 */
[----:B------:R-:W-:-:S07]  /*3bb0*/  MOV R8, R18 ;  /* 0x0000001200087202 */ /* 0x000fce0000000f00 */
[----:B------:R-:W-:Y:S05]  /*3bc0*/  WARPSYNC.COLLECTIVE R16, `(.L_x_930) ;  /* 0x0000000010087348 */ /* 0x000fea0003c00000 */
[----:B------:R0:W1:Y:S02]  /*3bd0*/  SHFL.BFLY P3, R18, R19, R20, R21 ;  /* 0x0c00001413127389 */ /* 0x0000640000060015 */
[----:B01----:R-:W-:Y:S05]  /*3be0*/  ENDCOLLECTIVE ;  /* 0x000000000000791b */ /* 0x003fea0003800000 */
.L_x_930:
[----:B------:R-:W-:Y:S01]  /*3bf0*/  FADD.FTZ R8, R15, R8 ;  /* 0x000000080f087221 */ /* 0x000fe20000010000 */
[----:B------:R-:W-:Y:S01]  /*3c00*/  MOV R10, R18 ;  /* 0x00000012000a7202 */ /* 0x000fe20000000f00 */
[----:B------:R-:W-:Y:S06]  /*3c10*/  BRA `(.L_x_931) ;  /* 0xfffffff800c47947 */ /* 0x000fec000383ffff */
.L_x_932:
        /* <DEDUP_REMOVED lines=14> */
.L_x_1678:


//--------------------- .text._ZN13group_norm_v218gn_bwd_cuda_kernelI6__halfLi320ELi1ELi32ELi80ELi256ELb0ELb1ELi32ELi320ELi320ELi4ELb1ELi16ELb0ELb0ELNS_15WgradSyncMethodE3ENS_16CompileConditionILi1000EEEEEvPT_S6_S6_PKS5_S8_S8_S8_PKfflPfPj --------------------------
	.section	.text._ZN13group_norm_v218gn_bwd_cuda_kernelI6__halfLi320ELi1ELi32ELi80ELi256ELb0ELb1ELi32ELi320ELi320ELi4ELb1ELi16ELb0ELb0ELNS_15WgradSyncMethodE3ENS_16CompileConditionILi1000EEEEEvPT_S6_S6_PKS5_S8_S8_S8_PKfflPfPj,"ax",@progbits
	.align	128
        .global         _ZN13group_norm_v218gn_bwd_cuda_kernelI6__halfLi320ELi1ELi32ELi80ELi256ELb0ELb1ELi32ELi320ELi320ELi4ELb1ELi16ELb0ELb0ELNS_15WgradSyncMethodE3ENS_16CompileConditionILi1000EEEEEvPT_S6_S6_PKS5_S8_S8_S8_PKfflPfPj
        .type           _ZN13group_norm_v218gn_bwd_cuda_kernelI6__halfLi320ELi1ELi32ELi80ELi256ELb0ELb1ELi32ELi320ELi320ELi4ELb1ELi16ELb0ELb0ELNS_15WgradSyncMethodE3ENS_16CompileConditionILi1000EEEEEvPT_S6_S6_PKS5_S8_S8_S8_PKfflPfPj,@function
        .size           _ZN13group_norm_v218gn_bwd_cuda_kernelI6__halfLi320ELi1ELi32ELi80ELi256ELb0ELb1ELi32ELi320ELi320ELi4ELb1ELi16ELb0ELb0ELNS_15WgradSyncMethodE3ENS_16CompileConditionILi1000EEEEEvPT_S6_S6_PKS5_S8_S8_S8_PKfflPfPj,(.L_x_1679 - _ZN13group_norm_v218gn_bwd_cuda_kernelI6__halfLi320ELi1ELi32ELi80ELi256ELb0ELb1ELi32ELi320ELi320ELi4ELb1ELi16ELb0ELb0ELNS_15WgradSyncMethodE3ENS_16CompileConditionILi1000EEEEEvPT_S6_S6_PKS5_S8_S8_S8_PKfflPfPj)
        .other          _ZN13group_norm_v218gn_bwd_cuda_kernelI6__halfLi320ELi1ELi32ELi80ELi256ELb0ELb1ELi32ELi320ELi320ELi4ELb1ELi16ELb0ELb0ELNS_15WgradSyncMethodE3ENS_16CompileConditionILi1000EEEEEvPT_S6_S6_PKS5_S8_S8_S8_PKfflPfPj,@"STO_CUDA_ENTRY STV_DEFAULT"
_ZN13group_norm_v218gn_bwd_cuda_kernelI6__halfLi320ELi1ELi32ELi80ELi256ELb0ELb1ELi32ELi320ELi320ELi4ELb1ELi16ELb0ELb0ELNS_15WgradSyncMethodE3ENS_16CompileConditionILi1000EEEEEvPT_S6_S6_PKS5_S8_S8_S8_PKfflPfPj:
.text._ZN13group_norm_v218gn_bwd_cuda_kernelI6__halfLi320ELi1ELi32ELi80ELi256ELb0ELb1ELi32ELi320ELi320ELi4ELb1ELi16ELb0ELb0ELNS_15WgradSyncMethodE3ENS_16CompileConditionILi1000EEEEEvPT_S6_S6_PKS5_S8_S8_S8_PKfflPfPj:
        /* <DEDUP_REMOVED lines=26> */
.L_x_935:
[----:B------:R-:W2:Y:S04]  /*01a0*/  LD.E.STRONG.GPU R0, desc[UR10][R6.64+0x40] ;  /* 0x0000400a06007980 */ /* 0x000ea8000c10f900 */
[----:B--2---:R-:W-:Y:S01]  /*01b0*/  CCTL.IVALL ;  /* 0x00000000ff00798f */ /* 0x004fe20002000000 */
[----:B------:R-:W-:Y:S05]  /*01c0*/  YIELD ;  /* 0x0000000000007946 */ /* 0x000fea0003800000 */
[----:B-----5:R-:W-:-:S04]  /*01d0*/  LOP3.LUT R0, R0, R3, RZ, 0x3c, !PT ;  /* 0x0000000300007212 */ /* 0x020fc800078e3cff */
[----:B------:R-:W-:-:S13]  /*01e0*/  ISETP.GT.AND P0, PT, R0, -0x1, PT ;  /* 0xffffffff0000780c */ /* 0x000fda0003f04270 */
[----:B------:R-:W-:Y:S05]  /*01f0*/  @P0 BRA `(.L_x_935) ;  /* 0xfffffffc00e80947 */ /* 0x000fea000383ffff */
.L_x_934:
[----:B------:R-:W-:Y:S05]  /*0200*/  WARPSYNC.ALL ;  /* 0x0000000000007948 */ /* 0x000fea0003800000 */
[----:B------:R-:W-:Y:S06]  /*0210*/  BAR.SYNC.DEFER_BLOCKING 0x0 ;  /* 0x0000000000007b1d */ /* 0x000fec0000010000 */
[----:B------:R-:W-:Y:S05]  /*0220*/  BRA `(.L_x_936) ;  /* 0x0000003000607947 */ /* 0x000fea0003800000 */
.L_x_933:
        /* <DEDUP_REMOVED lines=31> */
[----:B------:R-:W-:Y:S01]  /*0420*/  LEA R9, R143, R6, 0x2 ;  /* 0x000000068f097211 */ /* 0x000fe200078e10ff */
[----:B------:R-:W-:Y:S01]  /*0430*/  ULEA UR4, UR6, UR4, 0x18 ;  /* 0x0000000406047291 */ /* 0x000fe2000f8ec0ff */
[----:B------:R-:W-:-:S02]  /*0440*/  SHF.L.U32 R28, R0, 0x1, RZ ;  /* 0x00000001001c7819 */ /* 0x000fc400000006ff */
[----:B------:R-:W-:Y:S02]  /*0450*/  CS2R R70, SRZ ;  /* 0x0000000000467805 */ /* 0x000fe4000001ff00 */
[----:B------:R-:W-:Y:S01]  /*0460*/  LOP3.LUT R3, R3, R0, RZ, 0x3c, !PT ;  /* 0x0000000003037212 */ /* 0x000fe200078e3cff */
[----:B------:R-:W-:Y:S01]  /*0470*/  IMAD R9, R9, 0x50, -R8 ;  /* 0x0000005009097824 */ /* 0x000fe200078e0a08 */
[----:B------:R-:W-:Y:S02]  /*0480*/  IADD3 R7, PT, PT, R5, R8, RZ ;  /* 0x0000000805077210 */ /* 0x000fe40007ffe0ff */
[----:B------:R-:W-:Y:S02]  /*0490*/  CS2R R72, SRZ ;  /* 0x0000000000487805 */ /* 0x000fe4000001ff00 */
[----:B------:R-:W-:Y:S02]  /*04a0*/  SHF.L.U32 R3, R3, 0x3, RZ ;  /* 0x0000000303037819 */ /* 0x000fe400000006ff */
[----:B------:R-:W-:-:S02]  /*04b0*/  CS2R R74, SRZ ;  /* 0x00000000004a7805 */ /* 0x000fc4000001ff00 */
[----:B------:R-:W-:Y:S02]  /*04c0*/  LOP3.LUT R8, R28, 0x18, RZ, 0xc0, !PT ;  /* 0x000000181c087812 */ /* 0x000fe400078ec0ff */
[----:B------:R-:W-:Y:S02]  /*04d0*/  CS2R R76, SRZ ;  /* 0x00000000004c7805 */ /* 0x000fe4000001ff00 */
[----:B------:R-:W-:Y:S01]  /*04e0*/  LEA R129, R0, UR8, 0x5 ;  /* 0x0000000800817c11 */ /* 0x000fe2000f8e28ff */
[----:B0-----:R-:W-:Y:S01]  /*04f0*/  IMAD.WIDE.U32 R144, R143, 0x4, R144 ;  /* 0x000000048f907825 */ /* 0x001fe200078e0090 */
[----:B------:R-:W-:Y:S02]  /*0500*/  LOP3.LUT R128, R28, 0x18, RZ, 0xc, !PT ;  /* 0x000000181c807812 */ /* 0x000fe400078e0cff */
[----:B------:R-:W-:Y:S02]  /*0510*/  LOP3.LUT R3, R3, 0x18, RZ, 0xc0, !PT ;  /* 0x0000001803037812 */ /* 0x000fe400078ec0ff */
[----:B------:R-:W-:-:S02]  /*0520*/  LOP3.LUT R130, R8, 0x8, RZ, 0x3c, !PT ;  /* 0x0000000808827812 */ /* 0x000fc400078e3cff */
[----:B------:R-:W-:Y:S02]  /*0530*/  IADD3 R131, PT, PT, R129, R8, RZ ;  /* 0x0000000881837210 */ /* 0x000fe40007ffe0ff */
[----:B------:R-:W-:Y:S02]  /*0540*/  IADD3 R24, PT, PT, R9, 0x24, RZ ;  /* 0x0000002409187810 */ /* 0x000fe40007ffe0ff */
[----:B------:R-:W-:Y:S02]  /*0550*/  LOP3.LUT R8, R8, 0x10, RZ, 0x3c, !PT ;  /* 0x0000001008087812 */ /* 0x000fe400078e3cff */
[----:B------:R-:W-:Y:S02]  /*0560*/  IADD3 R3, PT, PT, R3, UR8, RZ ;  /* 0x0000000803037c10 */ /* 0x000fe4000fffe0ff */
[C---:B------:R-:W-:Y:S02]  /*0570*/  IADD3 R128, PT, PT, R129.reuse, R128, RZ ;  /* 0x0000008081807210 */ /* 0x040fe40007ffe0ff */
[----:B------:R-:W-:-:S02]  /*0580*/  IADD3 R130, PT, PT, R129, R130, RZ ;  /* 0x0000008281827210 */ /* 0x000fc40007ffe0ff */
[----:B------:R-:W-:Y:S01]  /*0590*/  MOV R52, UR5 ;  /* 0x0000000500347c02 */ /* 0x000fe20008000f00 */
[----:B------:R-:W0:Y:S01]  /*05a0*/  LDCU UR5, c[0x0][0x374] ;  /* 0x00006e80ff0577ac */ /* 0x000e220008000800 */
[C---:B------:R-:W-:Y:S02]  /*05b0*/  IADD3 R14, PT, PT, R9.reuse, 0x10, RZ ;  /* 0x00000010090e7810 */ /* 0x040fe40007ffe0ff */
[----:B------:R-:W-:Y:S02]  /*05c0*/  IADD3 R30, PT, PT, R9, 0x2c, RZ ;  /* 0x0000002c091e7810 */ /* 0x000fe40007ffe0ff */
[----:B------:R-:W-:Y:S02]  /*05d0*/  SHF.R.U32.HI R25, RZ, 0x2, R24 ;  /* 0x00000002ff197819 */ /* 0x000fe40000011618 */
[----:B------:R-:W-:Y:S02]  /*05e0*/  IADD3 R129, PT, PT, R129, R8, RZ ;  /* 0x0000000881817210 */ /* 0x000fe40007ffe0ff */
[----:B------:R-:W-:-:S02]  /*05f0*/  SHF.L.U32 R8, R0, 0x3, RZ ;  /* 0x0000000300087819 */ /* 0x000fc400000006ff */
[----:B------:R-:W-:Y:S02]  /*0600*/  LEA R5, R6, R3, 0x5 ;  /* 0x0000000306057211 */ /* 0x000fe400078e28ff */
[----:B------:R-:W-:Y:S02]  /*0610*/  IADD3 R16, PT, PT, R9, 0x14, RZ ;  /* 0x0000001409107810 */ /* 0x000fe40007ffe0ff */
[----:B------:R-:W-:Y:S02]  /*0620*/  SHF.R.U32.HI R15, RZ, 0x2, R14 ;  /* 0x00000002ff0f7819 */ /* 0x000fe4000001160e */
[----:B------:R-:W-:Y:S01]  /*0630*/  SHF.R.U32.HI R31, RZ, 0x2, R30 ;  /* 0x00000002ff1f7819 */ /* 0x000fe2000001161e */
[----:B------:R-:W-:Y:S01]  /*0640*/  IMAD R30, R25, 0x28, R52 ;  /* 0x00000028191e7824 */ /* 0x000fe200078e0234 */
[----:B------:R-:W-:Y:S02]  /*0650*/  LOP3.LUT R6, R9, 0x4, RZ, 0xfc, !PT ;  /* 0x0000000409067812 */ /* 0x000fe400078efcff */
[----:B------:R-:W-:-:S02]  /*0660*/  SHF.R.U32.HI R3, RZ, 0x2, R9 ;  /* 0x00000002ff037819 */ /* 0x000fc40000011609 */
[----:B------:R-:W-:Y:S02]  /*0670*/  LOP3.LUT R25, R8, 0x18, RZ, 0xc0, !PT ;  /* 0x0000001808197812 */ /* 0x000fe400078ec0ff */
        /* <DEDUP_REMOVED lines=13> */
[----:B------:R-:W-:Y:S02]  /*0750*/  IADD3 R44, PT, PT, R9, 0x48, RZ ;  /* 0x00000048092c7810 */ /* 0x000fe40007ffe0ff */
[----:B------:R-:W-:Y:S01]  /*0760*/  SHF.R.U32.HI R17, RZ, 0x2, R16 ;  /* 0x00000002ff117819 */ /* 0x000fe20000011610 */
[----:B------:R-:W-:Y:S01]  /*0770*/  IMAD R16, R15, 0x28, R52 ;  /* 0x000000280f107824 */ /* 0x000fe200078e0234 */
[----:B------:R-:W-:Y:S01]  /*0780*/  SHF.R.U32.HI R9, RZ, 0x2, R6 ;  /* 0x00000002ff097819 */ /* 0x000fe20000011606 */
[----:B------:R-:W-:Y:S01]  /*0790*/  IMAD R6, R3, 0x28, R52 ;  /* 0x0000002803067824 */ /* 0x000fe200078e0234 */
[----:B------:R-:W-:-:S02]  /*07a0*/  IADD3 R15, PT, PT, R25, R30, RZ ;  /* 0x0000001e190f7210 */ /* 0x000fc40007ffe0ff */
        /* <DEDUP_REMOVED lines=40> */
[----:B------:R-:W-:Y:S01]  /*0a30*/  SHF.L.U32 R3, R2, 0x1, RZ ;  /* 0x0000000102037819 */ /* 0x000fe200000006ff */
[----:B------:R-:W-:Y:S01]  /*0a40*/  IMAD R31, R143, -0x4, R136 ;  /* 0xfffffffc8f1f7824 */ /* 0x000fe200078e0288 */
[----:B------:R-:W-:Y:S01]  /*0a50*/  IADD3 R7, PT, PT, R25, R10, RZ ;  /* 0x0000000a19077210 */ /* 0x000fe20007ffe0ff */
[----:B----4-:R-:W-:Y:S01]  /*0a60*/  IMAD.WIDE.U32 R146, R29, 0x4, R146 ;  /* 0x000000041d927825 */ /* 0x010fe200078e0092 */
[----:B------:R-:W-:-:S03]  /*0a70*/  IADD3 R10, PT, PT, R25, R16, RZ ;  /* 0x00000010190a7210 */ /* 0x000fc60007ffe0ff */
[----:B------:R-:W-:Y:S01]  /*0a80*/  HFMA2 R29, -RZ, RZ, 0, 0 ;  /* 0x00000000ff1d7431 */ /* 0x000fe200000001ff */
[----:B------:R-:W-:Y:S02]  /*0a90*/  IADD3 R16, PT, PT, R25, R32, RZ ;  /* 0x0000002019107210 */ /* 0x000fe40007ffe0ff */
[----:B------:R-:W-:Y:S02]  /*0aa0*/  LEA.HI.X R149, R4, R149, RZ, 0x2, P0 ;  /* 0x0000009504957211 */ /* 0x000fe400000f14ff */
[----:B------:R-:W-:Y:S02]  /*0ab0*/  ISETP.NE.AND P0, PT, R2, RZ, PT ;  /* 0x000000ff0200720c */ /* 0x000fe40003f05270 */
[----:B------:R-:W-:Y:S02]  /*0ac0*/  MOV R32, 0x7ffffff1 ;  /* 0x7ffffff100207802 */ /* 0x000fe40000000f00 */
[----:B------:R-:W-:Y:S02]  /*0ad0*/  MOV R137, 0x7ffffff9 ;  /* 0x7ffffff900897802 */ /* 0x000fe40000000f00 */
[----:B------:R-:W-:-:S02]  /*0ae0*/  LOP3.LUT R3, R3, 0xe, RZ, 0xc0, !PT ;  /* 0x0000000e03037812 */ /* 0x000fc400078ec0ff */
[C---:B------:R-:W-:Y:S02]  /*0af0*/  IADD3 R8, PT, PT, R25.reuse, R12, RZ ;  /* 0x0000000c19087210 */ /* 0x040fe40007ffe0ff */
[C---:B------:R-:W-:Y:S02]  /*0b00*/  IADD3 R9, PT, PT, R25.reuse, R14, RZ ;  /* 0x0000000e19097210 */ /* 0x040fe40007ffe0ff */
[C---:B------:R-:W-:Y:S02]  /*0b10*/  IADD3 R11, PT, PT, R25.reuse, R18, RZ ;  /* 0x00000012190b7210 */ /* 0x040fe40007ffe0ff */
[C---:B------:R-:W-:Y:S02]  /*0b20*/  IADD3 R12, PT, PT, R25.reuse, R20, RZ ;  /* 0x00000014190c7210 */ /* 0x040fe40007ffe0ff */
[C---:B------:R-:W-:Y:S02]  /*0b30*/  IADD3 R13, PT, PT, R25.reuse, R22, RZ ;  /* 0x00000016190d7210 */ /* 0x040fe40007ffe0ff */
[----:B------:R-:W-:-:S02]  /*0b40*/  IADD3 R14, PT, PT, R25, R24, RZ ;  /* 0x00000018190e7210 */ /* 0x000fc40007ffe0ff */
[----:B------:R-:W-:Y:S02]  /*0b50*/  IADD3 R6, PT, PT, R6, R25, RZ ;  /* 0x0000001906067210 */ /* 0x000fe40007ffe0ff */
[C---:B------:R-:W-:Y:S02]  /*0b60*/  IADD3 R17, PT, PT, R25.reuse, R34, RZ ;  /* 0x0000002219117210 */ /* 0x040fe40007ffe0ff */
[C---:B------:R-:W-:Y:S02]  /*0b70*/  IADD3 R18, PT, PT, R25.reuse, R36, RZ ;  /* 0x0000002419127210 */ /* 0x040fe40007ffe0ff */
[C---:B------:R-:W-:Y:S02]  /*0b80*/  IADD3 R19, PT, PT, R25.reuse, R38, RZ ;  /* 0x0000002619137210 */ /* 0x040fe40007ffe0ff */
[C---:B------:R-:W-:Y:S02]  /*0b90*/  IADD3 R20, PT, PT, R25.reuse, R40, RZ ;  /* 0x0000002819147210 */ /* 0x040fe40007ffe0ff */
[----:B------:R-:W-:-:S02]  /*0ba0*/  IADD3 R21, PT, PT, R25, R42, RZ ;  /* 0x0000002a19157210 */ /* 0x000fc40007ffe0ff */
[C---:B------:R-:W-:Y:S02]  /*0bb0*/  IADD3 R22, PT, PT, R25.reuse, R44, RZ ;  /* 0x0000002c19167210 */ /* 0x040fe40007ffe0ff */
[C---:B------:R-:W-:Y:S02]  /*0bc0*/  IADD3 R23, PT, PT, R25.reuse, R46, RZ ;  /* 0x0000002e19177210 */ /* 0x040fe40007ffe0ff */
[C---:B------:R-:W-:Y:S02]  /*0bd0*/  IADD3 R24, PT, PT, R25.reuse, R48, RZ ;  /* 0x0000003019187210 */ /* 0x040fe40007ffe0ff */
[----:B------:R-:W-:Y:S02]  /*0be0*/  IADD3 R25, PT, PT, R25, R50, RZ ;  /* 0x0000003219197210 */ /* 0x000fe40007ffe0ff */
[----:B------:R-:W-:Y:S02]  /*0bf0*/  SEL R137, R137, 0x1, !P0 ;  /* 0x0000000189897807 */ /* 0x000fe40004000000 */
[----:B------:R-:W-:-:S02]  /*0c00*/  LOP3.LUT R28, R28, 0x3e, RZ, 0xc0, !PT ;  /* 0x0000003e1c1c7812 */ /* 0x000fc400078ec0ff */
[----:B------:R-:W-:Y:S02]  /*0c10*/  LEA R139, R0, R3, 0x2 ;  /* 0x00000003008b7211 */ /* 0x000fe400078e10ff */
[----:B------:R-:W-:Y:S02]  /*0c20*/  SEL R30, R32, 0x1, !P1 ;  /* 0x00000001201e7807 */ /* 0x000fe40004800000 */
[----:B------:R-:W-:Y:S01]  /*0c30*/  LEA R31, R31, UR4, 0x3 ;  /* 0x000000041f1f7c11 */ /* 0x000fe2000f8e18ff */
[--C-:B-----5:R-:W-:Y:S02]  /*0c40*/  HADD2.F32 R133, -RZ, R27.reuse.H0_H0 ;  /* 0x2000001bff857230 */ /* 0x120fe40000004100 */
[----:B------:R-:W-:Y:S02]  /*0c50*/  HADD2.F32 R132, -RZ, R27.H1_H1 ;  /* 0x3000001bff847230 */ /* 0x000fe40000004100 */
[----:B------:R-:W-:Y:S02]  /*0c60*/  HFMA2 R27, -RZ, RZ, 0, 0 ;  /* 0x00000000ff1b7431 */ /* 0x000fe400000001ff */
[----:B------:R-:W-:-:S02]  /*0c70*/  HADD2.F32 R135, -RZ, R26.H0_H0 ;  /* 0x2000001aff877230 */ /* 0x000fc40000004100 */
[----:B------:R-:W-:Y:S01]  /*0c80*/  HADD2.F32 R134, -RZ, R26.H1_H1 ;  /* 0x3000001aff867230 */ /* 0x000fe20000004100 */
[----:B0-----:R-:W-:-:S07]  /*0c90*/  MOV R26, R4 ;  /* 0x00000004001a7202 */ /* 0x001fce0000000f00 */
.L_x_948:
        /* <DEDUP_REMOVED lines=45> */
[----:B------:R-:W-:Y:S01]  /*0f70*/  ISETP.GT.U32.AND P1, PT, R0, 0xf, PT ;  /* 0x0000000f0000780c */ /* 0x000fe20003f24070 */
[--C-:B---3--:R-:W-:Y:S02]  /*0f80*/  HADD2.F32 R123, -RZ, R34.reuse.H0_H0 ;  /* 0x20000022ff7b7230 */ /* 0x108fe40000004100 */
[----:B------:R-:W-:Y:S02]  /*0f90*/  HADD2.F32 R121, -RZ, R34.H1_H1 ;  /* 0x30000022ff797230 */ /* 0x000fe40000004100 */
[--C-:B--2---:R-:W-:Y:S02]  /*0fa0*/  HADD2.F32 R151, -RZ, R65.reuse.H0_H0 ;  /* 0x20000041ff977230 */ /* 0x104fe40000004100 */
[----:B------:R-:W-:Y:S02]  /*0fb0*/  HADD2.F32 R125, -RZ, R65.H1_H1 ;  /* 0x30000041ff7d7230 */ /* 0x000fe40000004100 */
[----:B----4-:R-:W-:-:S02]  /*0fc0*/  HADD2.F32 R79, -RZ, R81.H0_H0 ;  /* 0x20000051ff4f7230 */ /* 0x010fc40000004100 */
[----:B-1----:R-:W-:Y:S01]  /*0fd0*/  FADD.FTZ R34, R39, UR6 ;  /* 0x0000000627227e21 */ /* 0x002fe20008010000 */
[----:B------:R-:W-:-:S05]  /*0fe0*/  HADD2.F32 R65, -RZ, R35.H0_H0 ;  /* 0x20000023ff417230 */ /* 0x000fca0000004100 */
[----:B------:R-:W1:Y:S01]  /*0ff0*/  MUFU.RSQ R34, R34 ;  /* 0x0000002200227308 */ /* 0x000e620000001400 */
[----:B0-----:R-:W-:Y:S02]  /*1000*/  HADD2.F32 R67, -RZ, R35.H1_H1 ;  /* 0x30000023ff437230 */ /* 0x001fe40000004100 */
[----:B------:R-:W-:Y:S02]  /*1010*/  HADD2.F32 R69, -RZ, R80.H1_H1 ;  /* 0x30000050ff457230 */ /* 0x000fe40000004100 */
[----:B------:R-:W-:Y:S02]  /*1020*/  HADD2.F32 R81, -RZ, R81.H1_H1 ;  /* 0x30000051ff517230 */ /* 0x000fe40000004100 */
[--C-:B-----5:R-:W-:Y:S02]  /*1030*/  HADD2.F32 R83, -RZ, R54.reuse.H0_H0 ;  /* 0x20000036ff537230 */ /* 0x120fe40000004100 */
[----:B------:R-:W-:Y:S02]  /*1040*/  HADD2.F32 R85, -RZ, R54.H1_H1 ;  /* 0x30000036ff557230 */ /* 0x000fe40000004100 */
[----:B------:R-:W-:-:S02]  /*1050*/  HADD2.F32 R87, -RZ, R55.H0_H0 ;  /* 0x20000037ff577230 */ /* 0x000fc40000004100 */
[----:B------:R-:W-:Y:S02]  /*1060*/  HADD2.F32 R89, -RZ, R55.H1_H1 ;  /* 0x30000037ff597230 */ /* 0x000fe40000004100 */
[----:B------:R-:W-:Y:S02]  /*1070*/  HADD2.F32 R91, -RZ, R58.H0_H0 ;  /* 0x2000003aff5b7230 */ /* 0x000fe40000004100 */
[----:B------:R-:W-:Y:S02]  /*1080*/  HADD2.F32 R3, -RZ, R80.H0_H0 ;  /* 0x20000050ff037230 */ /* 0x000fe40000004100 */
[--C-:B------:R-:W-:Y:S02]  /*1090*/  HADD2.F32 R157, -RZ, R64.reuse.H0_H0 ;  /* 0x20000040ff9d7230 */ /* 0x100fe40000004100 */
[----:B------:R-:W-:Y:S02]  /*10a0*/  HADD2.F32 R155, -RZ, R64.H1_H1 ;  /* 0x30000040ff9b7230 */ /* 0x000fe40000004100 */
[----:B------:R-:W-:-:S02]  /*10b0*/  HADD2.F32 R99, -RZ, R58.H1_H1 ;  /* 0x3000003aff637230 */ /* 0x000fc40000004100 */
[--C-:B------:R-:W-:Y:S02]  /*10c0*/  HADD2.F32 R101, -RZ, R59.reuse.H0_H0 ;  /* 0x2000003bff657230 */ /* 0x100fe40000004100 */
[----:B------:R-:W-:Y:S02]  /*10d0*/  HADD2.F32 R103, -RZ, R59.H1_H1 ;  /* 0x3000003bff677230 */ /* 0x000fe40000004100 */
[--C-:B------:R-:W-:Y:S02]  /*10e0*/  HADD2.F32 R105, -RZ, R56.reuse.H0_H0 ;  /* 0x20000038ff697230 */ /* 0x100fe40000004100 */
[----:B------:R-:W-:Y:S02]  /*10f0*/  HADD2.F32 R107, -RZ, R56.H1_H1 ;  /* 0x30000038ff6b7230 */ /* 0x000fe40000004100 */
[--C-:B------:R-:W-:Y:S02]  /*1100*/  HADD2.F32 R97, -RZ, R57.reuse.H0_H0 ;  /* 0x20000039ff617230 */ /* 0x100fe40000004100 */
        /* <DEDUP_REMOVED lines=19> */
[----:B------:R-:W-:-:S02]  /*1240*/  HADD2.F32 R56, -RZ, R36.H1_H1 ;  /* 0x30000024ff387230 */ /* 0x000fc40000004100 */
        /* <DEDUP_REMOVED lines=22> */
[----:B------:R-:W-:-:S02]  /*13b0*/  HADD2.F32 R38, -RZ, R36.H0_H0 ;  /* 0x20000024ff267230 */ /* 0x000fc40000004100 */
[--C-:B------:R-:W-:Y:S02]  /*13c0*/  HADD2.F32 R82, -RZ, R37.reuse.H1_H1 ;  /* 0x30000025ff527230 */ /* 0x100fe40000004100 */
[--C-:B------:R-:W-:Y:S02]  /*13d0*/  HADD2.F32 R86, -RZ, R48.reuse.H0_H0 ;  /* 0x20000030ff567230 */ /* 0x100fe40000004100 */
[----:B------:R-:W-:Y:S01]  /*13e0*/  FADD.FTZ R62, R56, R73 ;  /* 0x00000049383e7221 */ /* 0x000fe20000010000 */
[----:B------:R-:W-:Y:S02]  /*13f0*/  HADD2.F32 R48, -RZ, R48.H1_H1 ;  /* 0x30000030ff307230 */ /* 0x000fe40000004100 */
[----:B-1----:R-:W-:Y:S01]  /*1400*/  FMUL.FTZ R35, R34, R35 ;  /* 0x0000002322237220 */ /* 0x002fe20000410000 */
[----:B------:R-:W-:Y:S02]  /*1410*/  HADD2.F32 R66, -RZ, R37.H0_H0 ;  /* 0x20000025ff427230 */ /* 0x000fe40000004100 */
[----:B------:R-:W-:Y:S01]  /*1420*/  FADD.FTZ R54, R38, R71 ;  /* 0x0000004726367221 */ /* 0x000fe20000010000 */
[----:B------:R-:W-:Y:S01]  /*1430*/  FMUL.FTZ R37, R34, R39 ;  /* 0x0000002722257220 */ /* 0x000fe20000410000 */
[----:B------:R-:W-:Y:S01]  /*1440*/  FADD.FTZ R84, R82, R77 ;  /* 0x0000004d52547221 */ /* 0x000fe20000010000 */
[----:B------:R-:W-:-:S02]  /*1450*/  HADD2.F32 R92, -RZ, R50.H1_H1 ;  /* 0x30000032ff5c7230 */ /* 0x000fc40000004100 */
[----:B------:R-:W-:Y:S01]  /*1460*/  FMUL.FTZ R3, R34, R3 ;  /* 0x0000000322037220 */ /* 0x000fe20000410000 */
[--C-:B------:R-:W-:Y:S02]  /*1470*/  HADD2.F32 R68, -RZ, R44.reuse.H0_H0 ;  /* 0x2000002cff447230 */ /* 0x100fe40000004100 */
[----:B------:R-:W-:Y:S01]  /*1480*/  FADD.FTZ R62, R62, R48 ;  /* 0x000000303e3e7221 */ /* 0x000fe20000010000 */
[----:B------:R-:W-:Y:S02]  /*1490*/  HADD2.F32 R77, -RZ, R44.H1_H1 ;  /* 0x3000002cff4d7230 */ /* 0x000fe40000004100 */
[----:B------:R-:W-:Y:S01]  /*14a0*/  FFMA.FTZ R161, R35, R56, R72 ;  /* 0x0000003823a17223 */ /* 0x000fe20000010048 */
[----:B------:R-:W-:Y:S01]  /*14b0*/  FADD.FTZ R80, R66, R75 ;  /* 0x0000004b42507221 */ /* 0x000fe20000010000 */
[----:B------:R-:W-:Y:S02]  /*14c0*/  HADD2.F32 R90, -RZ, R50.H0_H0 ;  /* 0x20000032ff5a7230 */ /* 0x000fe40000004100 */
[----:B------:R-:W-:Y:S01]  /*14d0*/  FMUL.FTZ R36, R135, R38 ;  /* 0x0000002687247220 */ /* 0x000fe20000410000 */
[----:B------:R-:W-:Y:S01]  /*14e0*/  FMUL.FTZ R44, R34, R155 ;  /* 0x0000009b222c7220 */ /* 0x000fe20000410000 */
[----:B------:R-:W-:-:S02]  /*14f0*/  HADD2.F32 R88, -RZ, R49.H0_H0 ;  /* 0x20000031ff587230 */ /* 0x000fc40000004100 */
[----:B------:R-:W-:Y:S01]  /*1500*/  FADD.FTZ R54, R54, R86 ;  /* 0x0000005636367221 */ /* 0x000fe20000010000 */
[--C-:B------:R-:W-:Y:S02]  /*1510*/  HADD2.F32 R78, -RZ, R46.reuse.H0_H0 ;  /* 0x2000002eff4e7230 */ /* 0x100fe40000004100 */
[C---:B------:R-:W-:Y:S01]  /*1520*/  FMUL.FTZ R39, R34.reuse, R93 ;  /* 0x0000005d22277220 */ /* 0x040fe20000410000 */
[----:B------:R-:W-:Y:S02]  /*1530*/  HADD2.F32 R117, -RZ, R46.H1_H1 ;  /* 0x3000002eff757230 */ /* 0x000fe40000004100 */
[----:B------:R-:W-:Y:S01]  /*1540*/  FFMA.FTZ R163, R37, R66, R74 ;  /* 0x0000004225a37223 */ /* 0x000fe2000001004a */
[--C-:B------:R-:W-:Y:S02]  /*1550*/  HADD2.F32 R72, -RZ, R40.reuse.H0_H0 ;  /* 0x20000028ff487230 */ /* 0x100fe40000004100 */
[----:B------:R-:W-:Y:S01]  /*1560*/  FMUL.FTZ R46, R34, R151 ;  /* 0x00000097222e7220 */ /* 0x000fe20000410000 */
[----:B------:R-:W-:-:S02]  /*1570*/  HADD2.F32 R75, -RZ, R40.H1_H1 ;  /* 0x30000028ff4b7230 */ /* 0x000fc40000004100 */
[----:B------:R-:W-:Y:S01]  /*1580*/  FMUL.FTZ R40, R133, R66 ;  /* 0x0000004285287220 */ /* 0x000fe20000410000 */
[--C-:B------:R-:W-:Y:S02]  /*1590*/  HADD2.F32 R60, -RZ, R52.reuse.H0_H0 ;  /* 0x20000034ff3c7230 */ /* 0x100fe40000004100 */
[----:B------:R-:W-:Y:S01]  /*15a0*/  FFMA.FTZ R159, R3, R38, R70 ;  /* 0x00000026039f7223 */ /* 0x000fe20000010046 */
[----:B------:R-:W-:Y:S02]  /*15b0*/  HADD2.F32 R127, -RZ, R52.H1_H1 ;  /* 0x30000034ff7f7230 */ /* 0x000fe40000004100 */
[----:B------:R-:W-:Y:S01]  /*15c0*/  FMUL.FTZ R52, R34, R121 ;  /* 0x0000007922347220 */ /* 0x000fe20000410000 */
[--C-:B------:R-:W-:Y:S02]  /*15d0*/  HADD2.F32 R109, -RZ, R45.reuse.H0_H0 ;  /* 0x2000002dff6d7230 */ /* 0x100fe40000004100 */
[----:B------:R-:W-:Y:S01]  /*15e0*/  FADD.FTZ R66, R62, R92 ;  /* 0x0000005c3e427221 */ /* 0x000fe20000010000 */
[----:B------:R-:W-:-:S02]  /*15f0*/  HADD2.F32 R111, -RZ, R45.H1_H1 ;  /* 0x3000002dff6f7230 */ /* 0x000fc40000004100 */
[----:B------:R-:W-:Y:S01]  /*1600*/  FMUL.FTZ R38, R134, R56 ;  /* 0x0000003886267220 */ /* 0x000fe20000410000 */
[-C--:B------:R-:W-:Y:S01]  /*1610*/  FFMA.FTZ R161, R44, R48.reuse, R161 ;  /* 0x000000302ca17223 */ /* 0x080fe200000100a1 */
[----:B------:R-:W-:Y:S01]  /*1620*/  FMUL.FTZ R45, R134, R48 ;  /* 0x00000030862d7220 */ /* 0x000fe20000410000 */
[C---:B------:R-:W-:Y:S01]  /*1630*/  FMUL.FTZ R50, R34.reuse, R123 ;  /* 0x0000007b22327220 */ /* 0x040fe20000410000 */
[----:B------:R-:W-:Y:S01]  /*1640*/  FADD.FTZ R121, RZ, R36 ;  /* 0x00000024ff797221 */ /* 0x000fe20000010000 */
[----:B------:R-:W-:Y:S01]  /*1650*/  FFMA.FTZ R62, R3, R36, RZ ;  /* 0x00000024033e7223 */ /* 0x000fe200000100ff */
[----:B------:R-:W-:Y:S02]  /*1660*/  HADD2.F32 R58, -RZ, R51.H0_H0 ;  /* 0x20000033ff3a7230 */ /* 0x000fe40000004100 */
[----:B------:R-:W-:Y:S01]  /*1670*/  FMUL.FTZ R48, R34, R125 ;  /* 0x0000007d22307220 */ /* 0x000fe20000410000 */
[--C-:B------:R-:W-:Y:S02]  /*1680*/  HADD2.F32 R74, -RZ, R41.reuse.H0_H0 ;  /* 0x20000029ff4a7230 */ /* 0x100fe40000004100 */
[----:B------:R-:W-:Y:S01]  /*1690*/  FADD.FTZ R123, R54, R90 ;  /* 0x0000005a367b7221 */ /* 0x000fe20000010000 */
[----:B------:R-:W-:-:S02]  /*16a0*/  HADD2.F32 R93, -RZ, R41.H1_H1 ;  /* 0x30000029ff5d7230 */ /* 0x000fc40000004100 */
[-C--:B------:R-:W-:Y:S01]  /*16b0*/  FFMA.FTZ R165, R39, R82.reuse, R76 ;  /* 0x0000005227a57223 */ /* 0x080fe2000001004c */
[----:B------:R-:W-:Y:S01]  /*16c0*/  FMUL.FTZ R41, R132, R82 ;  /* 0x0000005284297220 */ /* 0x000fe20000410000 */
[----:B------:R-:W-:Y:S01]  /*16d0*/  FADD.FTZ R125, R80, R88 ;  /* 0x00000058507d7221 */ /* 0x000fe20000010000 */
[----:B------:R-:W-:Y:S01]  /*16e0*/  FFMA.FTZ R163, R46, R88, R163 ;  /* 0x000000582ea37223 */ /* 0x000fe200000100a3 */
[----:B------:R-:W-:Y:S01]  /*16f0*/  FMUL.FTZ R54, R34, R59 ;  /* 0x0000003b22367220 */ /* 0x000fe20000410000 */
[----:B------:R-:W-:Y:S01]  /*1700*/  FADD.FTZ R82, R66, R127 ;  /* 0x0000007f42527221 */ /* 0x000fe20000010000 */
[----:B------:R-:W-:Y:S01]  /*1710*/  FADD.FTZ R121, R121, R38 ;  /* 0x0000002679797221 */ /* 0x000fe20000010000 */
[----:B------:R-:W-:Y:S01]  /*1720*/  FFMA.FTZ R66, R35, R38, R62 ;  /* 0x0000002623427223 */ /* 0x000fe2000001003e */
[----:B------:R-:W-:Y:S02]  /*1730*/  HADD2.F32 R64, -RZ, R53.H0_H0 ;  /* 0x20000035ff407230 */ /* 0x000fe40000004100 */
[----:B------:R-:W-:Y:S01]  /*1740*/  FADD.FTZ R125, R125, R58 ;  /* 0x0000003a7d7d7221 */ /* 0x000fe20000010000 */
[----:B------:R-:W-:Y:S01]  /*1750*/  FFMA.FTZ R163, R54, R58, R163 ;  /* 0x0000003a36a37223 */ /* 0x000fe200000100a3 */
[----:B------:R-:W-:Y:S01]  /*1760*/  FMUL.FTZ R62, R34, R63 ;  /* 0x0000003f223e7220 */ /* 0x000fe20000410000 */
[----:B------:R-:W-:Y:S01]  /*1770*/  FADD.FTZ R80, R121, R40 ;  /* 0x0000002879507221 */ /* 0x000fe20000010000 */
[----:B------:R-:W-:Y:S01]  /*1780*/  FFMA.FTZ R66, R37, R40, R66 ;  /* 0x0000002825427223 */ /* 0x000fe20000010042 */
[----:B------:R-:W-:Y:S01]  /*1790*/  FADD.FTZ R125, R125, R64 ;  /* 0x000000407d7d7221 */ /* 0x000fe20000010000 */
[-C--:B------:R-:W-:Y:S01]  /*17a0*/  FFMA.FTZ R163, R62, R64.reuse, R163 ;  /* 0x000000403ea37223 */ /* 0x080fe200000100a3 */
[----:B------:R-:W-:Y:S01]  /*17b0*/  FMUL.FTZ R63, R133, R64 ;  /* 0x00000040853f7220 */ /* 0x000fe20000410000 */
[----:B------:R-:W-:-:S02]  /*17c0*/  HADD2.F32 R113, -RZ, R42.H0_H0 ;  /* 0x2000002aff717230 */ /* 0x000fc40000004100 */
[C---:B------:R-:W-:Y:S01]  /*17d0*/  FMUL.FTZ R64, R34.reuse, R65 ;  /* 0x0000004122407220 */ /* 0x040fe20000410000 */
[----:B------:R-:W-:Y:S02]  /*17e0*/  HADD2.F32 R73, -RZ, R42.H1_H1 ;  /* 0x3000002aff497230 */ /* 0x000fe40000004100 */
[----:B------:R-:W-:Y:S01]  /*17f0*/  FMUL.FTZ R42, R34, R157 ;  /* 0x0000009d222a7220 */ /* 0x000fe20000410000 */
[--C-:B------:R-:W-:Y:S02]  /*1800*/  HADD2.F32 R70, -RZ, R43.reuse.H0_H0 ;  /* 0x2000002bff467230 */ /* 0x100fe40000004100 */
[----:B------:R-:W-:Y:S01]  /*1810*/  FADD.FTZ R80, R80, R41 ;  /* 0x0000002950507221 */ /* 0x000fe20000010000 */
[----:B------:R-:W-:Y:S02]  /*1820*/  HADD2.F32 R71, -RZ, R43.H1_H1 ;  /* 0x3000002bff477230 */ /* 0x000fe40000004100 */
[----:B------:R-:W-:Y:S01]  /*1830*/  FMUL.FTZ R43, R135, R86 ;  /* 0x00000056872b7220 */ /* 0x000fe20000410000 */
[----:B------:R-:W-:Y:S01]  /*1840*/  FFMA.FTZ R65, R39, R41, R66 ;  /* 0x0000002927417223 */ /* 0x000fe20000010042 */
[----:B------:R-:W-:-:S02]  /*1850*/  HADD2.F32 R49, -RZ, R49.H1_H1 ;  /* 0x30000031ff317230 */ /* 0x000fc40000004100 */
[----:B------:R-:W-:Y:S01]  /*1860*/  FADD.FTZ R80, R80, R43 ;  /* 0x0000002b50507221 */ /* 0x000fe20000010000 */
[----:B------:R-:W-:Y:S01]  /*1870*/  FFMA.FTZ R121, R42, R43, R65 ;  /* 0x0000002b2a797223 */ /* 0x000fe20000010041 */
[--C-:B------:R-:W-:Y:S02]  /*1880*/  HADD2.F32 R76, -RZ, R47.reuse.H0_H0 ;  /* 0x2000002fff4c7230 */ /* 0x100fe40000004100 */
[----:B------:R-:W-:Y:S02]  /*1890*/  HADD2.F32 R115, -RZ, R47.H1_H1 ;  /* 0x3000002fff737230 */ /* 0x000fe40000004100 */
        /* <DEDUP_REMOVED lines=8> */
[----:B------:R-:W-:-:S02]  /*1920*/  HADD2.F32 R153, -RZ, R51.H1_H1 ;  /* 0x30000033ff997230 */ /* 0x000fc40000004100 */
[----:B------:R-:W-:Y:S01]  /*1930*/  FMUL.FTZ R51, R135, R90 ;  /* 0x0000005a87337220 */ /* 0x000fe20000410000 */
[----:B------:R-:W-:Y:S01]  /*1940*/  FADD.FTZ R80, R80, R49 ;  /* 0x0000003150507221 */ /* 0x000fe20000010000 */
[----:B------:R-:W-:Y:S01]  /*1950*/  FFMA.FTZ R121, R48, R49, R121 ;  /* 0x0000003130797223 */ /* 0x000fe20000010079 */
[----:B------:R-:W-:Y:S02]  /*1960*/  HADD2.F32 R119, -RZ, R53.H1_H1 ;  /* 0x30000035ff777230 */ /* 0x000fe40000004100 */
        /* <DEDUP_REMOVED lines=13> */
[-C--:B------:R-:W-:Y:S01]  /*1a40*/  FMUL.FTZ R59, R135, R60.reuse ;  /* 0x0000003c873b7220 */ /* 0x080fe20000410000 */
[----:B------:R-:W-:Y:S01]  /*1a50*/  FADD.FTZ R80, R80, R57 ;  /* 0x0000003950507221 */ /* 0x000fe20000010000 */
[----:B------:R-:W-:Y:S01]  /*1a60*/  FFMA.FTZ R121, R56, R57, R121 ;  /* 0x0000003938797223 */ /* 0x000fe20000010079 */
        /* <DEDUP_REMOVED lines=36> */
[----:B------:R-:W-:Y:S01]  /*1cb0*/  FADD.FTZ R123, R123, R78 ;  /* 0x0000004e7b7b7221 */ /* 0x000fe20000010000 */
[----:B------:R-:W-:Y:S01]  /*1cc0*/  FFMA.FTZ R159, R66, R78, R159 ;  /* 0x0000004e429f7223 */ /* 0x000fe2000001009f */
[----:B------:R-:W-:Y:S01]  /*1cd0*/  FADD.FTZ R82, R82, R117 ;  /* 0x0000007552527221 */ /* 0x000fe20000010000 */
[----:B------:R-:W-:Y:S01]  /*1ce0*/  FFMA.FTZ R151, R98, R117, R161 ;  /* 0x0000007562977223 */ /* 0x000fe200000100a1 */
[----:B------:R-:W-:Y:S01]  /*1cf0*/  FMUL.FTZ R106, R34, R107 ;  /* 0x0000006b226a7220 */ /* 0x000fe20000410000 */
[----:B------:R-:W-:Y:S01]  /*1d00*/  FFMA.FTZ R165, R64, R119, R165 ;  /* 0x0000007740a57223 */ /* 0x000fe200000100a5 */
[----:B------:R-:W-:Y:S01]  /*1d10*/  FADD.FTZ R78, R125, R76 ;  /* 0x0000004c7d4e7221 */ /* 0x000fe20000010000 */
[----:B------:R-:W-:Y:S01]  /*1d20*/  FFMA.FTZ R163, R100, R76, R163 ;  /* 0x0000004c64a37223 */ /* 0x000fe200000100a3 */
[----:B------:R-:W-:Y:S01]  /*1d30*/  FMUL.FTZ R108, R34, R97 ;  /* 0x00000061226c7220 */ /* 0x000fe20000410000 */
[----:B------:R-:W-:Y:S01]  /*1d40*/  FADD.FTZ R76, R84, R115 ;  /* 0x00000073544c7221 */ /* 0x000fe20000010000 */
[----:B------:R-:W-:Y:S01]  /*1d50*/  FMUL.FTZ R107, R134, R77 ;  /* 0x0000004d866b7220 */ /* 0x000fe20000410000 */
[----:B------:R-:W-:Y:S01]  /*1d60*/  FADD.FTZ R80, R80, R105 ;  /* 0x0000006950507221 */ /* 0x000fe20000010000 */
[C---:B------:R-:W-:Y:S01]  /*1d70*/  FFMA.FTZ R121, R104.reuse, R105, R121 ;  /* 0x0000006968797223 */ /* 0x040fe20000010079 */
[----:B------:R-:W-:Y:S01]  /*1d80*/  FADD.FTZ R84, R123, R68 ;  /* 0x000000447b547221 */ /* 0x000fe20000010000 */
[----:B------:R-:W-:Y:S01]  /*1d90*/  FFMA.FTZ R153, R104, R68, R159 ;  /* 0x0000004468997223 */ /* 0x000fe2000001009f */
[----:B------:R-:W-:Y:S01]  /*1da0*/  FADD.FTZ R68, R82, R77 ;  /* 0x0000004d52447221 */ /* 0x000fe20000010000 */
[----:B------:R-:W-:Y:S01]  /*1db0*/  FFMA.FTZ R151, R106, R77, R151 ;  /* 0x0000004d6a977223 */ /* 0x000fe20000010097 */
[----:B------:R-:W-:Y:S01]  /*1dc0*/  FFMA.FTZ R165, R102, R115, R165 ;  /* 0x0000007366a57223 */ /* 0x000fe200000100a5 */
        /* <DEDUP_REMOVED lines=46> */
[----:B------:R-:W-:-:S02]  /*20b0*/  FFMA.FTZ R151, R114, R73, R151 ;  /* 0x0000004972977223 */ /* 0x000fc40000010097 */
        /* <DEDUP_REMOVED lines=18> */
[----:B------:R-:W-:Y:S05]  /*21e0*/  @!P0 BRA `(.L_x_937) ;  /* 0x0000000000488947 */ /* 0x000fea0003800000 */
[----:B------:R-:W-:Y:S04]  /*21f0*/  STS.64 [R131], R70 ;  /* 0x0000004683007388 */ /* 0x000fe80000000a00 */
[----:B------:R-:W-:Y:S04]  /*2200*/  STS.64 [R130], R72 ;  /* 0x0000004882007388 */ /* 0x000fe80000000a00 */
[----:B------:R-:W-:Y:S04]  /*2210*/  STS.64 [R129], R74 ;  /* 0x0000004a81007388 */ /* 0x000fe80000000a00 */
[----:B------:R-:W-:Y:S01]  /*2220*/  STS.64 [R128], R76 ;  /* 0x0000004c80007388 */ /* 0x000fe20000000a00 */
[----:B------:R-:W-:Y:S06]  /*2230*/  BAR.SYNC.DEFER_BLOCKING 0x0 ;  /* 0x0000000000007b1d */ /* 0x000fec0000010000 */
[----:B0-----:R-:W0:Y:S04]  /*2240*/  LDS.64 R68, [R5] ;  /* 0x0000000005447984 */ /* 0x001e280000000a00 */
        /* <DEDUP_REMOVED lines=12> */
.L_x_937:
[----:B------:R-:W-:Y:S04]  /*2310*/  BSSY.RECONVERGENT B0, `(.L_x_938) ;  /* 0x000003e000007945 */ /* 0x000fe80003800200 */
[----:B------:R-:W-:Y:S05]  /*2320*/  @P1 BRA `(.L_x_939) ;  /* 0x0000000000f01947 */ /* 0x000fea0003800000 */
[----:B------:R-:W2:Y:S04]  /*2330*/  LDS.64 R92, [R6] ;  /* 0x00000000065c7984 */ /* 0x000ea80000000a00 */
[----:B------:R-:W3:Y:S04]  /*2340*/  LDS.64 R90, [R7] ;  /* 0x00000000075a7984 */ /* 0x000ee80000000a00 */
[----:B------:R-:W4:Y:S04]  /*2350*/  LDS.64 R88, [R8] ;  /* 0x0000000008587984 */ /* 0x000f280000000a00 */
[----:B------:R-:W5:Y:S04]  /*2360*/  LDS.64 R86, [R9] ;  /* 0x0000000009567984 */ /* 0x000f680000000a00 */
[----:B------:R-:W5:Y:S04]  /*2370*/  LDS.64 R96, [R10] ;  /* 0x000000000a607984 */ /* 0x000f680000000a00 */
[----:B0-----:R-:W0:Y:S04]  /*2380*/  LDS.64 R68, [R11] ;  /* 0x000000000b447984 */ /* 0x001e280000000a00 */
[----:B------:R-:W0:Y:S04]  /*2390*/  LDS.64 R84, [R12] ;  /* 0x000000000c547984 */ /* 0x000e280000000a00 */
[----:B-1----:R-:W1:Y:S04]  /*23a0*/  LDS.64 R82, [R13] ;  /* 0x000000000d527984 */ /* 0x002e680000000a00 */
[----:B------:R-:W1:Y:S04]  /*23b0*/  LDS.64 R80, [R14] ;  /* 0x000000000e507984 */ /* 0x000e680000000a00 */
[----:B------:R-:W1:Y:S01]  /*23c0*/  LDS.64 R78, [R15] ;  /* 0x000000000f4e7984 */ /* 0x000e620000000a00 */
[----:B--2---:R-:W-:-:S03]  /*23d0*/  FADD.FTZ R151, RZ, R92 ;  /* 0x0000005cff977221 */ /* 0x004fc60000010000 */
[----:B------:R-:W2:Y:S01]  /*23e0*/  LDS.64 R94, [R16] ;  /* 0x00000000105e7984 */ /* 0x000ea20000000a00 */
[----:B------:R-:W-:Y:S01]  /*23f0*/  FADD.FTZ R142, RZ, R93 ;  /* 0x0000005dff8e7221 */ /* 0x000fe20000010000 */
[----:B---3--:R-:W-:Y:S02]  /*2400*/  FADD.FTZ R151, R151, R90 ;  /* 0x0000005a97977221 */ /* 0x008fe40000010000 */
[----:B------:R-:W3:Y:S01]  /*2410*/  LDS.64 R92, [R17] ;  /* 0x00000000115c7984 */ /* 0x000ee20000000a00 */
[----:B------:R-:W-:Y:S01]  /*2420*/  FADD.FTZ R142, R142, R91 ;  /* 0x0000005b8e8e7221 */ /* 0x000fe20000010000 */
[----:B----4-:R-:W-:Y:S02]  /*2430*/  FADD.FTZ R151, R151, R88 ;  /* 0x0000005897977221 */ /* 0x010fe40000010000 */
[----:B------:R-:W4:Y:S01]  /*2440*/  LDS.64 R90, [R18] ;  /* 0x00000000125a7984 */ /* 0x000f220000000a00 */
[----:B------:R-:W-:Y:S01]  /*2450*/  FADD.FTZ R142, R142, R89 ;  /* 0x000000598e8e7221 */ /* 0x000fe20000010000 */
[----:B-----5:R-:W-:-:S02]  /*2460*/  FADD.FTZ R151, R151, R86 ;  /* 0x0000005697977221 */ /* 0x020fc40000010000 */
[----:B------:R-:W5:Y:S01]  /*2470*/  LDS.64 R88, [R19] ;  /* 0x0000000013587984 */ /* 0x000f620000000a00 */
[----:B------:R-:W-:Y:S01]  /*2480*/  FADD.FTZ R142, R142, R87 ;  /* 0x000000578e8e7221 */ /* 0x000fe20000010000 */
[----:B------:R-:W-:Y:S02]  /*2490*/  FADD.FTZ R151, R151, R96 ;  /* 0x0000006097977221 */ /* 0x000fe40000010000 */
[----:B------:R-:W5:Y:S01]  /*24a0*/  LDS.64 R86, [R20] ;  /* 0x0000000014567984 */ /* 0x000f620000000a00 */
[----:B------:R-:W-:Y:S01]  /*24b0*/  FADD.FTZ R142, R142, R97 ;  /* 0x000000618e8e7221 */ /* 0x000fe20000010000 */
[----:B0-----:R-:W-:Y:S02]  /*24c0*/  FADD.FTZ R151, R151, R68 ;  /* 0x0000004497977221 */ /* 0x001fe40000010000 */
[----:B------:R-:W0:Y:S01]  /*24d0*/  LDS.64 R96, [R21] ;  /* 0x0000000015607984 */ /* 0x000e220000000a00 */
[----:B------:R-:W-:Y:S01]  /*24e0*/  FADD.FTZ R142, R142, R69 ;  /* 0x000000458e8e7221 */ /* 0x000fe20000010000 */
[----:B------:R-:W-:-:S02]  /*24f0*/  FADD.FTZ R151, R151, R84 ;  /* 0x0000005497977221 */ /* 0x000fc40000010000 */
[----:B------:R-:W0:Y:S01]  /*2500*/  LDS.64 R68, [R22] ;  /* 0x0000000016447984 */ /* 0x000e220000000a00 */
[----:B------:R-:W-:Y:S01]  /*2510*/  FADD.FTZ R142, R142, R85 ;  /* 0x000000558e8e7221 */ /* 0x000fe20000010000 */
[----:B-1----:R-:W-:Y:S02]  /*2520*/  FADD.FTZ R151, R151, R82 ;  /* 0x0000005297977221 */ /* 0x002fe40000010000 */
[----:B------:R-:W1:Y:S01]  /*2530*/  LDS.64 R84, [R23] ;  /* 0x0000000017547984 */ /* 0x000e620000000a00 */
[----:B------:R-:W-:Y:S01]  /*2540*/  FADD.FTZ R142, R142, R83 ;  /* 0x000000538e8e7221 */ /* 0x000fe20000010000 */
[----:B------:R-:W-:Y:S02]  /*2550*/  FADD.FTZ R151, R151, R80 ;  /* 0x0000005097977221 */ /* 0x000fe40000010000 */
[----:B------:R-:W1:Y:S01]  /*2560*/  LDS.64 R82, [R24] ;  /* 0x0000000018527984 */ /* 0x000e620000000a00 */
[----:B------:R-:W-:Y:S01]  /*2570*/  FADD.FTZ R142, R142, R81 ;  /* 0x000000518e8e7221 */ /* 0x000fe20000010000 */
[----:B------:R-:W-:-:S02]  /*2580*/  FADD.FTZ R151, R151, R78 ;  /* 0x0000004e97977221 */ /* 0x000fc40000010000 */
[----:B------:R-:W1:Y:S01]  /*2590*/  LDS.64 R80, [R25] ;  /* 0x0000000019507984 */ /* 0x000e620000000a00 */
        /* <DEDUP_REMOVED lines=11> */
[----:B0-----:R-:W-:-:S03]  /*2650*/  FADD.FTZ R151, R151, R96 ;  /* 0x0000006097977221 */ /* 0x001fc60000010000 */
[----:B------:R-:W-:Y:S01]  /*2660*/  FADD.FTZ R142, R142, R97 ;  /* 0x000000618e8e7221 */ /* 0x000fe20000010000 */
[----:B------:R-:W-:-:S03]  /*2670*/  FADD.FTZ R151, R151, R68 ;  /* 0x0000004497977221 */ /* 0x000fc60000010000 */
[----:B------:R-:W-:Y:S01]  /*2680*/  FADD.FTZ R142, R142, R69 ;  /* 0x000000458e8e7221 */ /* 0x000fe20000010000 */
[----:B-1----:R-:W-:-:S03]  /*2690*/  FADD.FTZ R151, R151, R84 ;  /* 0x0000005497977221 */ /* 0x002fc60000010000 */
[----:B------:R-:W-:Y:S01]  /*26a0*/  FADD.FTZ R142, R142, R85 ;  /* 0x000000558e8e7221 */ /* 0x000fe20000010000 */
[----:B------:R-:W-:-:S03]  /*26b0*/  FADD.FTZ R151, R151, R82 ;  /* 0x0000005297977221 */ /* 0x000fc60000010000 */
[----:B------:R-:W-:Y:S01]  /*26c0*/  FADD.FTZ R142, R142, R83 ;  /* 0x000000538e8e7221 */ /* 0x000fe20000010000 */
[----:B------:R-:W-:-:S03]  /*26d0*/  FADD.FTZ R86, R151, R80 ;  /* 0x0000005097567221 */ /* 0x000fc60000010000 */
[----:B------:R-:W-:-:S07]  /*26e0*/  FADD.FTZ R84, R142, R81 ;  /* 0x000000518e547221 */ /* 0x000fce0000010000 */
.L_x_939:
[----:B------:R-:W-:Y:S05]  /*26f0*/  BSYNC.RECONVERGENT B0 ;  /* 0x0000000000007941 */ /* 0x000fea0003800200 */
.L_x_938:
[----:B0-----:R-:W0:Y:S01]  /*2700*/  SHFL.BFLY PT, R69, R86, 0x2, 0x1f ;  /* 0x0c401f0056457f89 */ /* 0x001e2200000e0000 */
[----:B------:R-:W-:-:S03]  /*2710*/  LOP3.LUT P0, RZ, R0, 0x3f3, RZ, 0xc0, !PT ;  /* 0x000003f300ff7812 */ /* 0x000fc6000780c0ff */
[----:B------:R-:W2:Y:S10]  /*2720*/  SHFL.BFLY PT, R79, R84, 0x2, 0x1f ;  /* 0x0c401f00544f7f89 */ /* 0x000eb400000e0000 */
[----:B------:R-:W-:-:S05]  /*2730*/  @!P0 IMAD R68, R27, UR5, R4 ;  /* 0x000000051b448c24 */ /* 0x000fca000f8e0204 */
[----:B-1----:R-:W-:Y:S01]  /*2740*/  @!P0 LEA R83, R68, R139, 0x6 ;  /* 0x0000008b44538211 */ /* 0x002fe200078e30ff */
[----:B0-----:R-:W-:Y:S01]  /*2750*/  FADD.FTZ R80, R69, R86 ;  /* 0x0000005645507221 */ /* 0x001fe20000010000 */
        /* <DEDUP_REMOVED lines=18> */
.L_x_942:
[----:B------:R-:W2:Y:S04]  /*2880*/  LD.E.STRONG.GPU R69, desc[UR10][R144.64+0x40] ;  /* 0x0000400a90457980 */ /* 0x000ea8000c10f900 */
[----:B--2---:R-:W-:Y:S01]  /*2890*/  CCTL.IVALL ;  /* 0x00000000ff00798f */ /* 0x004fe20002000000 */
[----:B------:R-:W-:Y:S05]  /*28a0*/  YIELD ;  /* 0x0000000000007946 */ /* 0x000fea0003800000 */
[----:B-----5:R-:W-:-:S04]  /*28b0*/  LOP3.LUT R69, R69, R68, RZ, 0x3c, !PT ;  /* 0x0000004445457212 */ /* 0x020fc800078e3cff */
[----:B------:R-:W-:-:S13]  /*28c0*/  ISETP.GT.AND P1, PT, R69, -0x1, PT ;  /* 0xffffffff4500780c */ /* 0x000fda0003f24270 */
[----:B------:R-:W-:Y:S05]  /*28d0*/  @P1 BRA `(.L_x_942) ;  /* 0xfffffffc00e81947 */ /* 0x000fea000383ffff */
.L_x_941:
[----:B------:R-:W-:Y:S05]  /*28e0*/  WARPSYNC.ALL ;  /* 0x0000000000007948 */ /* 0x000fea0003800000 */
[----:B------:R-:W-:Y:S06]  /*28f0*/  BAR.SYNC.DEFER_BLOCKING 0x0 ;  /* 0x0000000000007b1d */ /* 0x000fec0000010000 */
[----:B------:R-:W-:Y:S05]  /*2900*/  BRA `(.L_x_943) ;  /* 0x00000000003c7947 */ /* 0x000fea0003800000 */
.L_x_940:
[----:B------:R-:W-:Y:S01]  /*2910*/  BAR.SYNC.DEFER_BLOCKING 0x0 ;  /* 0x0000000000007b1d */ /* 0x000fe20000010000 */
[----:B------:R-:W-:-:S13]  /*2920*/  ISETP.NE.AND P1, PT, R0, RZ, PT ;  /* 0x000000ff0000720c */ /* 0x000fda0003f25270 */
[----:B------:R-:W-:Y:S05]  /*2930*/  @P1 BRA `(.L_x_944) ;  /* 0x0000000000281947 */ /* 0x000fea0003800000 */
[----:B------:R-:W-:Y:S06]  /*2940*/  MEMBAR.ALL.GPU ;  /* 0x0000000000007992 */ /* 0x000fec000000a000 */
[----:B------:R-:W-:-:S00]  /*2950*/  ERRBAR ;  /* 0x00000000000079ab */ /* 0x000fc00000000000 */
[----:B------:R-:W-:Y:S06]  /*2960*/  CGAERRBAR ;  /* 0x00000000000075ab */ /* 0x000fec0000000000 */
[----:B------:R0:W5:Y:S02]  /*2970*/  ATOM.E.ADD.STRONG.GPU PT, R68, desc[UR10][R148.64], R137 ;  /* 0x800000899444798a */ /* 0x00016400081ef10a */
.L_x_945:
[----:B------:R-:W2:Y:S04]  /*2980*/  LD.E.STRONG.GPU R69, desc[UR10][R148.64] ;  /* 0x0000000a94457980 */ /* 0x000ea8000c10f900 */
[----:B--2---:R-:W-:Y:S01]  /*2990*/  CCTL.IVALL ;  /* 0x00000000ff00798f */ /* 0x004fe20002000000 */
[----:B------:R-:W-:Y:S05]  /*29a0*/  YIELD ;  /* 0x0000000000007946 */ /* 0x000fea0003800000 */
[----:B-----5:R-:W-:-:S04]  /*29b0*/  LOP3.LUT R69, R69, R68, RZ, 0x3c, !PT ;  /* 0x0000004445457212 */ /* 0x020fc800078e3cff */
[----:B------:R-:W-:-:S13]  /*29c0*/  ISETP.GT.AND P1, PT, R69, -0x1, PT ;  /* 0xffffffff4500780c */ /* 0x000fda0003f24270 */
[----:B------:R-:W-:Y:S05]  /*29d0*/  @P1 BRA `(.L_x_945) ;  /* 0xfffffffc00e81947 */ /* 0x000fea000383ffff */
.L_x_944:
[----:B------:R-:W-:Y:S05]  /*29e0*/  WARPSYNC.ALL ;  /* 0x0000000000007948 */ /* 0x000fea0003800000 */
[----:B------:R-:W-:Y:S06]  /*29f0*/  BAR.SYNC.DEFER_BLOCKING 0x0 ;  /* 0x0000000000007b1d */ /* 0x000fec0000010000 */
.L_x_943:
        /* <DEDUP_REMOVED lines=11> */
.L_x_947:
[----:B------:R-:W-:Y:S05]  /*2ab0*/  BSYNC.RECONVERGENT B0 ;  /* 0x0000000000007941 */ /* 0x000fea0003800200 */
.L_x_946:
        /* <DEDUP_REMOVED lines=96> */
[----:B------:R-:W-:Y:S01]  /*30c0*/  F2FP.F16.F32.PACK_AB R37, R38, R37 ;  /* 0x000000252625723e */ /* 0x000fe200000000ff */
[----:B------:R-:W-:Y:S01]  /*30d0*/  FMUL.FTZ R3, R34, R3 ;  /* 0x0000000322037220 */ /* 0x000fe20000410000 */
[----:B------:R-:W-:Y:S01]  /*30e0*/  F2FP.F16.F32.PACK_AB R38, R40, R43 ;  /* 0x0000002b2826723e */ /* 0x000fe200000000ff */
[----:B------:R-:W-:Y:S01]  /*30f0*/  FMUL.FTZ R36, R34, R35 ;  /* 0x0000002322247220 */ /* 0x000fe20000410000 */
[----:B------:R-:W-:Y:S01]  /*3100*/  F2FP.F16.F32.PACK_AB R39, R42, R39 ;  /* 0x000000272a27723e */ /* 0x000fe200000000ff */
[----:B------:R-:W-:Y:S01]  /*3110*/  FMUL.FTZ R59, R34, R59 ;  /* 0x0000003b223b7220 */ /* 0x000fe20000410000 */
[----:B------:R-:W-:Y:S01]  /*3120*/  F2FP.F16.F32.PACK_AB R40, R44, R51 ;  /* 0x000000332c28723e */ /* 0x000fe200000000ff */
[----:B------:R-:W-:Y:S01]  /*3130*/  FMUL.FTZ R42, R34, R61 ;  /* 0x0000003d222a7220 */ /* 0x000fe20000410000 */
[----:B------:R-:W-:Y:S01]  /*3140*/  F2FP.F16.F32.PACK_AB R41, R46, R41 ;  /* 0x000000292e29723e */ /* 0x000fe200000000ff */
        /* <DEDUP_REMOVED lines=18> */
[----:B------:R-:W-:Y:S01]  /*3270*/  F2FP.F16.F32.PACK_AB R42, R42, R59 ;  /* 0x0000003b2a2a723e */ /* 0x000fe200000000ff */
[----:B------:R1:W-:Y:S01]  /*3280*/  STG.E.64 desc[UR10][R32.64+0x5000], R38 ;  /* 0x0050002620007986 */ /* 0x0003e2000c101b0a */
[----:B------:R-:W-:-:S02]  /*3290*/  F2FP.F16.F32.PACK_AB R36, R36, R3 ;  /* 0x000000032424723e */ /* 0x000fc400000000ff */
[----:B------:R-:W-:Y:S01]  /*32a0*/  F2FP.F16.F32.PACK_AB R43, R44, R63 ;  /* 0x0000003f2c2b723e */ /* 0x000fe200000000ff */
[----:B------:R1:W-:Y:S01]  /*32b0*/  STG.E.64 desc[UR10][R32.64+0xa000], R40 ;  /* 0x00a0002820007986 */ /* 0x0003e2000c101b0a */
        /* <DEDUP_REMOVED lines=8> */
[----:B------:R1:W-:Y:S01]  /*3340*/  STG.E.64 desc[UR10][R32.64+0x14000], R46 ;  /* 0x0140002e20007986 */ /* 0x0003e2000c101b0a */
[----:B------:R-:W-:Y:S02]  /*3350*/  F2FP.F16.F32.PACK_AB R58, R58, R121 ;  /* 0x000000793a3a723e */ /* 0x000fe400000000ff */
[----:B------:R-:W-:Y:S01]  /*3360*/  F2FP.F16.F32.PACK_AB R59, R34, R125 ;  /* 0x0000007d223b723e */ /* 0x000fe200000000ff */
[----:B------:R1:W-:Y:S04]  /*3370*/  STG.E.64 desc[UR10][R32.64+0x19000], R50 ;  /* 0x0190003220007986 */ /* 0x0003e8000c101b0a */
[----:B------:R1:W-:Y:S04]  /*3380*/  STG.E.64 desc[UR10][R32.64+0x1e000], R54 ;  /* 0x01e0003620007986 */ /* 0x0003e8000c101b0a */
[----:B------:R1:W-:Y:S01]  /*3390*/  STG.E.64 desc[UR10][R32.64+0x23000], R58 ;  /* 0x0230003a20007986 */ /* 0x0003e2000c101b0a */
[----:B------:R-:W-:Y:S05]  /*33a0*/  @!P0 BRA `(.L_x_948) ;  /* 0xffffffd8003c8947 */ /* 0x000fea000383ffff */
.L_x_936:
        /* <DEDUP_REMOVED lines=56> */
.L_x_960:
        /* <DEDUP_REMOVED lines=25> */
.L_x_953:
        /* <DEDUP_REMOVED lines=33> */
.L_x_952:
[----:B------:R-:W-:Y:S05]  /*3ad0*/  BSYNC.RECONVERGENT B1 ;  /* 0x0000000000017941 */ /* 0x000fea0003800200 */
.L_x_951:
        /* <DEDUP_REMOVED lines=25> */
.L_x_955:
[----:B------:R-:W-:Y:S05]  /*3c70*/  BSYNC.RECONVERGENT B1 ;  /* 0x0000000000017941 */ /* 0x000fea0003800200 */
.L_x_954:
        /* <DEDUP_REMOVED lines=30> */
.L_x_950:
[----:B------:R-:W-:Y:S05]  /*3e60*/  BSYNC.RECONVERGENT B0 ;  /* 0x0000000000007941 */ /* 0x000fea0003800200 */
.L_x_949:
[----:B------:R0:W-:Y:S01]  /*3e70*/  STS [R10], R23 ;  /* 0x000000170a007388 */ /* 0x0001e20000000800 */
[----:B------:R-:W1:Y:S01]  /*3e80*/  LDC.64 R16, c[0x0][0x388] ;  /* 0x0000e200ff107b82 */ /* 0x000e620000000a00 */
[----:B------:R-:W-:Y:S02]  /*3e90*/  ISETP.GT.U32.AND P1, PT, R48, 0x9, PT ;  /* 0x000000093000780c */ /* 0x000fe40003f24070 */
[----:B------:R0:W-:Y:S01]  /*3ea0*/  STS [R10+0x500], R22 ;  /* 0x000500160a007388 */ /* 0x0001e20000000800 */
[----:B------:R-:W-:-:S04]  /*3eb0*/  MOV R24, R9 ;  /* 0x0000000900187202 */ /* 0x000fc80000000f00 */
[----:B------:R-:W2:Y:S08]  /*3ec0*/  LDC.64 R18, c[0x0][0x390] ;  /* 0x0000e400ff127b82 */ /* 0x000eb00000000a00 */
[----:B0-----:R-:W-:Y:S06]  /*3ed0*/  BAR.SYNC.DEFER_BLOCKING 0x0 ;  /* 0x0000000000007b1d */ /* 0x001fec0000010000 */
.L_x_959:
        /* <DEDUP_REMOVED lines=31> */
.L_x_970:
        /* <DEDUP_REMOVED lines=11> */
.L_x_958:
[----:B------:R-:W-:Y:S05]  /*4180*/  BSYNC.RECONVERGENT B0 ;  /* 0x0000000000007941 */ /* 0x000fea0003800200 */
.L_x_957:
        /* <DEDUP_REMOVED lines=9> */
.L_x_956:
        /* <DEDUP_REMOVED lines=8> */
.L_x_962:
[----:B------:R-:W-:Y:S05]  /*42a0*/  BSYNC B0 ;  /* 0x0000000000007941 */ /* 0x000fea0003800000 */
.L_x_961:
        /* <DEDUP_REMOVED lines=8> */
.L_x_963:
[----:B------:R-:W-:Y:S01]  /*4330*/  FADD.FTZ R15, R15, R12 ;  /* 0x0000000c0f0f7221 */ /* 0x000fe20000010000 */
[----:B------:R-:W-:-:S04]  /*4340*/  HFMA2 R29, -RZ, RZ, 0, 2.384185791015625e-07 ;  /* 0x00000004ff1d7431 */ /* 0x000fc800000001ff */
[----:B------:R-:W-:Y:S02]  /*4350*/  MOV R30, R15 ;  /* 0x0000000f001e7202 */ /* 0x000fe40000000f00 */
[----:B------:R-:W-:-:S07]  /*4360*/  MOV R14, R28 ;  /* 0x0000001c000e7202 */ /* 0x000fce0000000f00 */
[----:B------:R-:W-:Y:S05]  /*4370*/  WARPSYNC.COLLECTIVE R27, `(.L_x_964) ;  /* 0x000000001b087348 */ /* 0x000fea0003c00000 */
[----:B------:R0:W1:Y:S02]  /*4380*/  SHFL.BFLY P3, R28, R30, R29, R32 ;  /* 0x0c00001d1e1c7389 */ /* 0x0000640000060020 */
[----:B01----:R-:W-:Y:S05]  /*4390*/  ENDCOLLECTIVE ;  /* 0x000000000000791b */ /* 0x003fea0003800000 */
.L_x_964:
[----:B------:R-:W-:-:S05]  /*43a0*/  FADD.FTZ R14, R14, R13 ;  /* 0x0000000d0e0e7221 */ /* 0x000fca0000010000 */
[----:B------:R-:W-:Y:S02]  /*43b0*/  MOV R30, R14 ;  /* 0x0000000e001e7202 */ /* 0x000fe40000000f00 */
[----:B------:R-:W-:-:S07]  /*43c0*/  MOV R22, R28 ;  /* 0x0000001c00167202 */ /* 0x000fce0000000f00 */
[----:B------:R-:W-:Y:S05]  /*43d0*/  WARPSYNC.COLLECTIVE R27, `(.L_x_965) ;  /* 0x000000001b087348 */ /* 0x000fea0003c00000 */
[----:B------:R0:W1:Y:S02]  /*43e0*/  SHFL.BFLY P3, R28, R30, R29, R32 ;  /* 0x0c00001d1e1c7389 */ /* 0x0000640000060020 */
[----:B01----:R-:W-:Y:S05]  /*43f0*/  ENDCOLLECTIVE ;  /* 0x000000000000791b */ /* 0x003fea0003800000 */
.L_x_965:
[----:B------:R-:W-:Y:S01]  /*4400*/  FADD.FTZ R22, R15, R22 ;  /* 0x000000160f167221 */ /* 0x000fe20000010000 */
[----:B------:R-:W-:-:S04]  /*4410*/  HFMA2 R29, -RZ, RZ, 0, 1.1920928955078125e-07 ;  /* 0x00000002ff1d7431 */ /* 0x000fc800000001ff */
[----:B------:R-:W-:Y:S02]  /*4420*/  MOV R30, R22 ;  /* 0x00000016001e7202 */ /* 0x000fe40000000f00 */
[----:B------:R-:W-:-:S07]  /*4430*/  MOV R23, R28 ;  /* 0x0000001c00177202 */ /* 0x000fce0000000f00 */
[----:B------:R-:W-:Y:S05]  /*4440*/  WARPSYNC.COLLECTIVE R27, `(.L_x_966) ;  /* 0x000000001b087348 */ /* 0x000fea0003c00000 */
[----:B------:R0:W1:Y:S02]  /*4450*/  SHFL.BFLY P3, R28, R30, R29, R32 ;  /* 0x0c00001d1e1c7389 */ /* 0x0000640000060020 */
[----:B01----:R-:W-:Y:S05]  /*4460*/  ENDCOLLECTIVE ;  /* 0x000000000000791b */ /* 0x003fea0003800000 */
.L_x_966:
[----:B------:R-:W-:-:S05]  /*4470*/  FADD.FTZ R23, R14, R23 ;  /* 0x000000170e177221 */ /* 0x000fca0000010000 */
[----:B------:R-:W-:Y:S02]  /*4480*/  MOV R30, R23 ;  /* 0x00000017001e7202 */ /* 0x000fe40000000f00 */
[----:B------:R-:W-:-:S07]  /*4490*/  MOV R25, R28 ;  /* 0x0000001c00197202 */ /* 0x000fce0000000f00 */
[----:B------:R-:W-:Y:S05]  /*44a0*/  WARPSYNC.COLLECTIVE R27, `(.L_x_967) ;  /* 0x000000001b087348 */ /* 0x000fea0003c00000 */
[----:B------:R0:W1:Y:S02]  /*44b0*/  SHFL.BFLY P3, R28, R30, R29, R32 ;  /* 0x0c00001d1e1c7389 */ /* 0x0000640000060020 */
[----:B01----:R-:W-:Y:S05]  /*44c0*/  ENDCOLLECTIVE ;  /* 0x000000000000791b */ /* 0x003fea0003800000 */
.L_x_967:
[----:B------:R-:W-:Y:S01]  /*44d0*/  FADD.FTZ R25, R22, R25 ;  /* 0x0000001916197221 */ /* 0x000fe20000010000 */
[----:B------:R-:W-:-:S04]  /*44e0*/  HFMA2 R29, -RZ, RZ, 0, 5.9604644775390625e-08 ;  /* 0x00000001ff1d7431 */ /* 0x000fc800000001ff */
[----:B------:R-:W-:Y:S02]  /*44f0*/  MOV R30, R25 ;  /* 0x00000019001e7202 */ /* 0x000fe40000000f00 */
[----:B------:R-:W-:-:S07]  /*4500*/  MOV R12, R28 ;  /* 0x0000001c000c7202 */ /* 0x000fce0000000f00 */
[----:B------:R-:W-:Y:S05]  /*4510*/  WARPSYNC.COLLECTIVE R27, `(.L_x_968) ;  /* 0x000000001b087348 */ /* 0x000fea0003c00000 */
[----:B------:R0:W1:Y:S02]  /*4520*/  SHFL.BFLY P3, R28, R30, R29, R32 ;  /* 0x0c00001d1e1c7389 */ /* 0x0000640000060020 */
[----:B01----:R-:W-:Y:S05]  /*4530*/  ENDCOLLECTIVE ;  /* 0x000000000000791b */ /* 0x003fea0003800000 */
.L_x_968:
[----:B------:R-:W-:-:S05]  /*4540*/  FADD.FTZ R12, R23, R12 ;  /* 0x0000000c170c7221 */ /* 0x000fca0000010000 */
[----:B------:R-:W-:Y:S02]  /*4550*/  MOV R30, R12 ;  /* 0x0000000c001e7202 */ /* 0x000fe40000000f00 */
[----:B------:R-:W-:-:S07]  /*4560*/  MOV R26, R28 ;  /* 0x0000001c001a7202 */ /* 0x000fce0000000f00 */
[----:B------:R-:W-:Y:S05]  /*4570*/  WARPSYNC.COLLECTIVE R27, `(.L_x_969) ;  /* 0x000000001b087348 */ /* 0x000fea0003c00000 */
[----:B------:R0:W1:Y:S02]  /*4580*/  SHFL.BFLY P3, R28, R30, R29, R32 ;  /* 0x0c00001d1e1c7389 */ /* 0x0000640000060020 */
[----:B01----:R-:W-:Y:S05]  /*4590*/  ENDCOLLECTIVE ;  /* 0x000000000000791b */ /* 0x003fea0003800000 */
.L_x_969:
[----:B------:R-:W-:Y:S01]  /*45a0*/  FADD.FTZ R26, R25, R26 ;  /* 0x0000001a191a7221 */ /* 0x000fe20000010000 */
[----:B------:R-:W-:Y:S01]  /*45b0*/  MOV R13, R28 ;  /* 0x0000001c000d7202 */ /* 0x000fe20000000f00 */
[----:B------:R-:W-:Y:S06]  /*45c0*/  BRA `(.L_x_970) ;  /* 0xfffffff800c07947 */ /* 0x000fec000383ffff */
.L_x_971:
        /* <DEDUP_REMOVED lines=11> */
.L_x_1679:


//--------------------- .text._ZN13group_norm_v218gn_bwd_cuda_kernelI6__halfLi320ELi1ELi32ELi80ELi256ELb0ELb1ELi64ELi320ELi320ELi4ELb1ELi32ELb0ELb0ELNS_15WgradSyncMethodE3ENS_16CompileConditionILi1000EEEEEvPT_S6_S6_PKS5_S8_S8_S8_PKfflPfPj --------------------------
	.section	.text._ZN13group_norm_v218gn_bwd_cuda_kernelI6__halfLi320ELi1ELi32ELi80ELi256ELb0ELb1ELi64ELi320ELi320ELi4ELb1ELi32ELb0ELb0ELNS_15WgradSyncMethodE3ENS_16CompileConditionILi1000EEEEEvPT_S6_S6_PKS5_S8_S8_S8_PKfflPfPj,"ax",@progbits
	.align	128
        .global         _ZN13group_norm_v218gn_bwd_cuda_kernelI6__halfLi320ELi1ELi32ELi80ELi256ELb0ELb1ELi64ELi320ELi320ELi4ELb1ELi32ELb0ELb0ELNS_15WgradSyncMethodE3ENS_16CompileConditionILi1000EEEEEvPT_S6_S6_PKS5_S8_S8_S8_PKfflPfPj
        .type           _ZN13group_norm_v218gn_bwd_cuda_kernelI6__halfLi320ELi1ELi32ELi80ELi256ELb0ELb1ELi64ELi320ELi320ELi4ELb1ELi32ELb0ELb0ELNS_15WgradSyncMethodE3ENS_16CompileConditionILi1000EEEEEvPT_S6_S6_PKS5_S8_S8_S8_PKfflPfPj,@function
        .size           _ZN13group_norm_v218gn_bwd_cuda_kernelI6__halfLi320ELi1ELi32ELi80ELi256ELb0ELb1ELi64ELi320ELi320ELi4ELb1ELi32ELb0ELb0ELNS_15WgradSyncMethodE3ENS_16CompileConditionILi1000EEEEEvPT_S6_S6_PKS5_S8_S8_S8_PKfflPfPj,(.L_x_1680 - _ZN13group_norm_v218gn_bwd_cuda_kernelI6__halfLi320ELi1ELi32ELi80ELi256ELb0ELb1ELi64ELi320ELi320ELi4ELb1ELi32ELb0ELb0ELNS_15WgradSyncMethodE3ENS_16CompileConditionILi1000EEEEEvPT_S6_S6_PKS5_S8_S8_S8_PKfflPfPj)
        .other          _ZN13group_norm_v218gn_bwd_cuda_kernelI6__halfLi320ELi1ELi32ELi80ELi256ELb0ELb1ELi64ELi320ELi320ELi4ELb1ELi32ELb0ELb0ELNS_15WgradSyncMethodE3ENS_16CompileConditionILi1000EEEEEvPT_S6_S6_PKS5_S8_S8_S8_PKfflPfPj,@"STO_CUDA_ENTRY STV_DEFAULT"
_ZN13group_norm_v218gn_bwd_cuda_kernelI6__halfLi320ELi1ELi32ELi80ELi256ELb0ELb1ELi64ELi320ELi320ELi4ELb1ELi32ELb0ELb0ELNS_15WgradSyncMethodE3ENS_16CompileConditionILi1000EEEEEvPT_S6_S6_PKS5_S8_S8_S8_PKfflPfPj:
.text._ZN13group_norm_v218gn_bwd_cuda_kernelI6__halfLi320ELi1ELi32ELi80ELi256ELb0ELb1ELi64ELi320ELi320ELi4ELb1ELi32ELb0ELb0ELNS_15WgradSyncMethodE3ENS_16CompileConditionILi1000EEEEEvPT_S6_S6_PKS5_S8_S8_S8_PKfflPfPj:
        /* <DEDUP_REMOVED lines=28> */
.L_x_974:
[----:B0-----:R-:W2:Y:S04]  /*01c0*/  LD.E.STRONG.GPU R5, desc[UR16][R2.64+0x80] ;  /* 0x0000801002057980 */ /* 0x001ea8000c10f900 */
[----:B--2---:R-:W-:Y:S01]  /*01d0*/  CCTL.IVALL ;  /* 0x00000000ff00798f */ /* 0x004fe20002000000 */
[----:B------:R-:W-:Y:S05]  /*01e0*/  YIELD ;  /* 0x0000000000007946 */ /* 0x000fea0003800000 */
[----:B-----5:R-:W-:-:S04]  /*01f0*/  LOP3.LUT R5, R5, R0, RZ, 0x3c, !PT ;  /* 0x0000000005057212 */ /* 0x020fc800078e3cff */
[----:B------:R-:W-:-:S13]  /*0200*/  ISETP.GT.AND P0, PT, R5, -0x1, PT ;  /* 0xffffffff0500780c */ /* 0x000fda0003f04270 */
[----:B------:R-:W-:Y:S05]  /*0210*/  @P0 BRA `(.L_x_974) ;  /* 0xfffffffc00e80947 */ /* 0x000fea000383ffff */
.L_x_973:
[----:B------:R-:W-:Y:S05]  /*0220*/  WARPSYNC.ALL ;  /* 0x0000000000007948 */ /* 0x000fea0003800000 */
[----:B------:R-:W-:Y:S06]  /*0230*/  BAR.SYNC.DEFER_BLOCKING 0x0 ;  /* 0x0000000000007b1d */ /* 0x000fec0000010000 */
[----:B------:R-:W-:Y:S05]  /*0240*/  BRA `(.L_x_975) ;  /* 0x0000005000847947 */ /* 0x000fea0003800000 */
.L_x_972:
        /* <DEDUP_REMOVED lines=22> */
[--C-:B------:R-:W-:Y:S01]  /*03b0*/  SHF.R.U32.HI R4, RZ, 0x4, R47.reuse ;  /* 0x00000004ff047819 */ /* 0x100fe2000001162f */
[----:B-----5:R-:W-:Y:S01]  /*03c0*/  ULEA UR8, UP0, UR11, UR8, 0x2 ;  /* 0x000000080b087291 */ /* 0x020fe2000f8010ff */
[----:B------:R-:W-:Y:S01]  /*03d0*/  IADD3 R2, PT, PT, R0, 0x2800, RZ ;  /* 0x0000280000027810 */ /* 0x000fe20007ffe0ff */
[----:B---3--:R-:W-:Y:S01]  /*03e0*/  ULOP3.LUT UR4, UR4, 0x3, UR19, 0xf8, !UPT ;  /* 0x0000000304047892 */ /* 0x008fe2000f8ef813 */
[----:B--2---:R-:W-:Y:S02]  /*03f0*/  LEA R3, R7, R0, 0x18 ;  /* 0x0000000007037211 */ /* 0x004fe400078ec0ff */
[----:B------:R-:W-:Y:S02]  /*0400*/  CS2R R78, SRZ ;  /* 0x00000000004e7805 */ /* 0x000fe4000001ff00 */
[----:B------:R-:W-:-:S02]  /*0410*/  SHF.R.U32.HI R77, RZ, 0x2, R47 ;  /* 0x00000002ff4d7819 */ /* 0x000fc4000001162f */
[----:B------:R-:W-:Y:S02]  /*0420*/  CS2R R80, SRZ ;  /* 0x0000000000507805 */ /* 0x000fe4000001ff00 */
[----:B------:R-:W-:Y:S02]  /*0430*/  LOP3.LUT R4, R4, R47, RZ, 0x3c, !PT ;  /* 0x0000002f04047212 */ /* 0x000fe400078e3cff */
[----:B------:R-:W-:Y:S02]  /*0440*/  CS2R R82, SRZ ;  /* 0x0000000000527805 */ /* 0x000fe4000001ff00 */
[----:B------:R-:W-:Y:S02]  /*0450*/  IADD3 R0, PT, PT, R0, 0x3480, RZ ;  /* 0x0000348000007810 */ /* 0x000fe40007ffe0ff */
[----:B------:R-:W-:Y:S02]  /*0460*/  CS2R R84, SRZ ;  /* 0x0000000000547805 */ /* 0x000fe4000001ff00 */
[----:B------:R-:W-:Y:S01]  /*0470*/  MOV R9, UR5 ;  /* 0x0000000500097c02 */ /* 0x000fe20008000f00 */
[----:B----4-:R-:W-:Y:S01]  /*0480*/  UIMAD.WIDE.U32 UR6, UR15, 0x4, UR26 ;  /* 0x000000040f0678a5 */ /* 0x010fe2000f8e001a */
[----:B------:R-:W-:Y:S01]  /*0490*/  LEA R6, R46, R77, 0x2 ;  /* 0x0000004d2e067211 */ /* 0x000fe200078e10ff */
[----:B------:R-:W-:Y:S01]  /*04a0*/  ULEA.HI.X UR9, UR11, UR9, URZ, 0x2, UP0 ;  /* 0x000000090b097291 */ /* 0x000fe200080f14ff */
[----:B------:R-:W-:Y:S01]  /*04b0*/  SHF.L.U32 R4, R4, 0x3, RZ ;  /* 0x0000000304047819 */ /* 0x000fe200000006ff */
[----:B------:R-:W0:Y:S01]  /*04c0*/  LDCU UR20, c[0x0][0x374] ;  /* 0x00006e80ff1477ac */ /* 0x000e220008000800 */
[----:B------:R-:W-:-:S02]  /*04d0*/  LEA R44, R7, R0, 0x18 ;  /* 0x00000000072c7211 */ /* 0x000fc400078ec0ff */
[----:B------:R-:W-:Y:S01]  /*04e0*/  SHF.L.U32 R0, R47, 0x1, RZ ;  /* 0x000000012f007819 */ /* 0x000fe200000006ff */
[----:B------:R-:W-:Y:S01]  /*04f0*/  UMOV UR13, UR11 ;  /* 0x0000000b000d7c82 */ /* 0x000fe20008000000 */
[----:B------:R-:W-:Y:S01]  /*0500*/  LEA R2, R7, R2, 0x18 ;  /* 0x0000000207027211 */ /* 0x000fe200078ec0ff */
[----:B------:R-:W-:Y:S01]  /*0510*/  IMAD R7, R6, 0x50, -R9 ;  /* 0x0000005006077824 */ /* 0x000fe200078e0a09 */
[----:B------:R-:W-:Y:S02]  /*0520*/  LOP3.LUT R4, R4, 0x18, RZ, 0xc0, !PT ;  /* 0x0000001804047812 */ /* 0x000fe400078ec0ff */
[----:B------:R-:W-:Y:S02]  /*0530*/  LOP3.LUT R6, R0, 0x18, RZ, 0xc0, !PT ;  /* 0x0000001800067812 */ /* 0x000fe400078ec0ff */
[----:B------:R-:W-:Y:S02]  /*0540*/  IADD3 R4, PT, PT, R3, R4, RZ ;  /* 0x0000000403047210 */ /* 0x000fe40007ffe0ff */
[----:B------:R-:W-:-:S02]  /*0550*/  LEA R3, R47, R3, 0x5 ;  /* 0x000000032f037211 */ /* 0x000fc400078e28ff */
[----:B------:R-:W-:Y:S02]  /*0560*/  LOP3.LUT R8, R0, 0x18, RZ, 0xc, !PT ;  /* 0x0000001800087812 */ /* 0x000fe400078e0cff */
[C---:B------:R-:W-:Y:S02]  /*0570*/  LOP3.LUT R0, R6.reuse, 0x8, RZ, 0x3c, !PT ;  /* 0x0000000806007812 */ /* 0x040fe400078e3cff */
[----:B------:R-:W-:Y:S02]  /*0580*/  LOP3.LUT R6, R6, 0x10, RZ, 0x3c, !PT ;  /* 0x0000001006067812 */ /* 0x000fe400078e3cff */
[C---:B------:R-:W-:Y:S02]  /*0590*/  IADD3 R9, PT, PT, R3.reuse, R8, RZ ;  /* 0x0000000803097210 */ /* 0x040fe40007ffe0ff */
[C---:B------:R-:W-:Y:S02]  /*05a0*/  IADD3 R8, PT, PT, R3.reuse, R0, RZ ;  /* 0x0000000003087210 */ /* 0x040fe40007ffe0ff */
[----:B------:R-:W-:Y:S01]  /*05b0*/  IADD3 R0, PT, PT, R3, R6, RZ ;  /* 0x0000000603007210 */ /* 0x000fe20007ffe0ff */
[----:B------:R-:W-:Y:S01]  /*05c0*/  STL [R1+0x54], R9 ;  /* 0x0000540901007387 */ /* 0x000fe20000100800 */
[----:B------:R-:W-:-:S02]  /*05d0*/  LEA R77, R77, R4, 0x5 ;  /* 0x000000044d4d7211 */ /* 0x000fc400078e28ff */
[C---:B------:R-:W-:Y:S01]  /*05e0*/  LOP3.LUT R4, R7.reuse, 0x8, RZ, 0xfc, !PT ;  /* 0x0000000807047812 */ /* 0x040fe200078efcff */
[----:B------:R1:W-:Y:S01]  /*05f0*/  STL [R1+0x5c], R8 ;  /* 0x00005c0801007387 */ /* 0x0003e20000100800 */
[C---:B------:R-:W-:Y:S02]  /*0600*/  LOP3.LUT R6, R7.reuse, 0xc, RZ, 0xfc, !PT ;  /* 0x0000000c07067812 */ /* 0x040fe400078efcff */
[C---:B------:R-:W-:Y:S01]  /*0610*/  IADD3 R10, PT, PT, R7.reuse, 0x14, RZ ;  /* 0x00000014070a7810 */ /* 0x040fe20007ffe0ff */
[----:B------:R2:W-:Y:S01]  /*0620*/  STL [R1+0x58], R0 ;  /* 0x0000580001007387 */ /* 0x0005e20000100800 */
[C---:B------:R-:W-:Y:S02]  /*0630*/  IADD3 R12, PT, PT, R7.reuse, 0x18, RZ ;  /* 0x00000018070c7810 */ /* 0x040fe40007ffe0ff */
[C---:B------:R-:W-:Y:S02]  /*0640*/  IADD3 R14, PT, PT, R7.reuse, 0x1c, RZ ;  /* 0x0000001c070e7810 */ /* 0x040fe40007ffe0ff */
[----:B------:R-:W-:-:S02]  /*0650*/  IADD3 R16, PT, PT, R7, 0x20, RZ ;  /* 0x0000002007107810 */ /* 0x000fc40007ffe0ff */
[C---:B-1----:R-:W-:Y:S02]  /*0660*/  IADD3 R8, PT, PT, R7.reuse, 0x10, RZ ;  /* 0x0000001007087810 */ /* 0x042fe40007ffe0ff */
[C---:B------:R-:W-:Y:S02]  /*0670*/  IADD3 R18, PT, PT, R7.reuse, 0x24, RZ ;  /* 0x0000002407127810 */ /* 0x040fe40007ffe0ff */
[C---:B--2---:R-:W-:Y:S02]  /*0680*/  LOP3.LUT R0, R7.reuse, 0x4, RZ, 0xfc, !PT ;  /* 0x0000000407007812 */ /* 0x044fe400078efcff */
        /* <DEDUP_REMOVED lines=9> */
[----:B------:R-:W-:Y:S02]  /*0720*/  SHF.R.U32.HI R3, RZ, 0x2, R7 ;  /* 0x00000002ff037819 */ /* 0x000fe40000011607 */
[----:B------:R-:W-:Y:S02]  /*0730*/  IADD3 R38, PT, PT, R7, 0x4c, RZ ;  /* 0x0000004c07267810 */ /* 0x000fe40007ffe0ff */
[----:B------:R-:W-:Y:S02]  /*0740*/  LOP3.LUT R5, R5, 0xffff, RZ, 0xc0, !PT ;  /* 0x0000ffff05057812 */ /* 0x000fe400078ec0ff */
[----:B------:R-:W-:Y:S01]  /*0750*/  MOV R45, UR4 ;  /* 0x00000004002d7c02 */ /* 0x000fe20008000f00 */
[----:B------:R-:W-:Y:S01]  /*0760*/  UMOV UR4, URZ ;  /* 0x000000ff00047c82 */ /* 0x000fe20008000000 */
[----:B------:R-:W-:Y:S02]  /*0770*/  SHF.R.U32.HI R7, RZ, 0x2, R0 ;  /* 0x00000002ff077819 */ /* 0x000fe40000011600 */
[----:B------:R-:W-:Y:S01]  /*0780*/  SHF.R.U32.HI R9, RZ, 0x2, R4 ;  /* 0x00000002ff097819 */ /* 0x000fe20000011604 */
[----:B------:R-:W-:Y:S01]  /*0790*/  IMAD R4, R3, 0x28, R2 ;  /* 0x0000002803047824 */ /* 0x000fe200078e0202 */
[----:B------:R-:W-:Y:S01]  /*07a0*/  SHF.R.U32.HI R11, RZ, 0x2, R6 ;  /* 0x00000002ff0b7819 */ /* 0x000fe20000011606 */
        /* <DEDUP_REMOVED lines=35> */
[----:B------:R-:W-:Y:S01]  /*09e0*/  IADD3 R0, PT, PT, R0, UR5, RZ ;  /* 0x0000000500007c10 */ /* 0x000fe2000fffe0ff */
[--C-:B------:R-:W-:Y:S01]  /*09f0*/  IMAD R38, R39, 0x28, R2.reuse ;  /* 0x0000002827267824 */ /* 0x100fe200078e0202 */
[----:B------:R-:W-:Y:S01]  /*0a00*/  MOV R164, UR24 ;  /* 0x0000001800a47c02 */ /* 0x000fe20008000f00 */
[--C-:B------:R-:W-:Y:S01]  /*0a10*/  IMAD R40, R41, 0x28, R2.reuse ;  /* 0x0000002829287824 */ /* 0x100fe200078e0202 */
[----:B------:R-:W-:Y:S01]  /*0a20*/  MOV R165, UR25 ;  /* 0x0000001900a57c02 */ /* 0x000fe20008000f00 */
[----:B------:R-:W-:Y:S01]  /*0a30*/  IMAD R42, R43, 0x28, R2 ;  /* 0x000000282b2a7824 */ /* 0x000fe200078e0202 */
[----:B------:R-:W-:Y:S01]  /*0a40*/  SHF.L.U32 R2, R47, 0x3, RZ ;  /* 0x000000032f027819 */ /* 0x000fe200000006ff */
[----:B------:R-:W-:Y:S01]  /*0a50*/  IMAD R7, R46, -0x4, R3 ;  /* 0xfffffffc2e077824 */ /* 0x000fe200078e0203 */
[----:B------:R-:W-:Y:S01]  /*0a60*/  SHF.L.U32 R3, R0, 0x1, RZ ;  /* 0x0000000100037819 */ /* 0x000fe200000006ff */
[----:B------:R-:W-:Y:S01]  /*0a70*/  UMOV UR5, URZ ;  /* 0x000000ff00057c82 */ /* 0x000fe20008000000 */
[----:B------:R-:W-:-:S03]  /*0a80*/  LOP3.LUT R5, R2, 0x18, RZ, 0xc0, !PT ;  /* 0x0000001802057812 */ /* 0x000fc600078ec0ff */
[----:B------:R-:W-:Y:S01]  /*0a90*/  IMAD.WIDE.U32 R164, R3, 0x4, R164 ;  /* 0x0000000403a47825 */ /* 0x000fe200078e00a4 */
[----:B------:R-:W-:Y:S02]  /*0aa0*/  IADD3 R0, PT, PT, R4, R5, RZ ;  /* 0x0000000504007210 */ /* 0x000fe40007ffe0ff */
[C---:B------:R-:W-:Y:S02]  /*0ab0*/  IADD3 R2, PT, PT, R5.reuse, R6, RZ ;  /* 0x0000000605027210 */ /* 0x040fe40007ffe0ff */
[C---:B------:R-:W-:Y:S01]  /*0ac0*/  IADD3 R4, PT, PT, R5.reuse, R8, RZ ;  /* 0x0000000805047210 */ /* 0x040fe20007ffe0ff */
[----:B------:R1:W-:Y:S04]  /*0ad0*/  STL [R1+0x50], R0 ;  /* 0x0000500001007387 */ /* 0x0003e80000100800 */
[----:B------:R2:W-:Y:S04]  /*0ae0*/  STL [R1+0x4c], R2 ;  /* 0x00004c0201007387 */ /* 0x0005e80000100800 */
[----:B------:R3:W-:Y:S01]  /*0af0*/  STL [R1+0x48], R4 ;  /* 0x0000480401007387 */ /* 0x0007e20000100800 */
[----:B-1----:R-:W-:-:S02]  /*0b00*/  IADD3 R0, PT, PT, R5, R10, RZ ;  /* 0x0000000a05007210 */ /* 0x002fc40007ffe0ff */
[----:B--2---:R-:W-:-:S03]  /*0b10*/  IADD3 R2, PT, PT, R5, R12, RZ ;  /* 0x0000000c05027210 */ /* 0x004fc60007ffe0ff */
[----:B------:R1:W-:Y:S01]  /*0b20*/  STL [R1+0x44], R0 ;  /* 0x0000440001007387 */ /* 0x0003e20000100800 */
[----:B---3--:R-:W-:-:S03]  /*0b30*/  IADD3 R4, PT, PT, R5, R14, RZ ;  /* 0x0000000e05047210 */ /* 0x008fc60007ffe0ff */
[----:B------:R2:W-:Y:S04]  /*0b40*/  STL [R1+0x40], R2 ;  /* 0x0000400201007387 */ /* 0x0005e80000100800 */
[----:B------:R3:W-:Y:S01]  /*0b50*/  STL [R1+0x3c], R4 ;  /* 0x00003c0401007387 */ /* 0x0007e20000100800 */
[C---:B-1----:R-:W-:Y:S02]  /*0b60*/  IADD3 R0, PT, PT, R5.reuse, R16, RZ ;  /* 0x0000001005007210 */ /* 0x042fe40007ffe0ff */
        /* <DEDUP_REMOVED lines=22> */
[----:B------:R-:W-:Y:S01]  /*0cd0*/  STL [R1+0xc], R4 ;  /* 0x00000c0401007387 */ /* 0x000fe20000100800 */
[C---:B-1----:R-:W-:Y:S02]  /*0ce0*/  IADD3 R0, PT, PT, R5.reuse, R40, RZ ;  /* 0x0000002805007210 */ /* 0x042fe40007ffe0ff */
[----:B--2---:R-:W-:-:S03]  /*0cf0*/  IADD3 R2, PT, PT, R5, R42, RZ ;  /* 0x0000002a05027210 */ /* 0x004fc60007ffe0ff */
[----:B------:R1:W-:Y:S04]  /*0d00*/  STL [R1+0x8], R0 ;  /* 0x0000080001007387 */ /* 0x0003e80000100800 */
[----:B------:R2:W-:Y:S01]  /*0d10*/  STL [R1+0x4], R2 ;  /* 0x0000040201007387 */ /* 0x0005e20000100800 */
[----:B-1----:R-:W-:-:S05]  /*0d20*/  LEA R0, R7, R44, 0x3 ;  /* 0x0000002c07007211 */ /* 0x002fca00078e18ff */
[----:B------:R2:W-:Y:S01]  /*0d30*/  STL [R1], R0 ;  /* 0x0000000001007387 */ /* 0x0005e20000100800 */
[--C-:B------:R-:W-:Y:S02]  /*0d40*/  HADD2.F32 R74, -RZ, R73.reuse.H0_H0 ;  /* 0x20000049ff4a7230 */ /* 0x100fe40000004100 */
[--C-:B------:R-:W-:Y:S02]  /*0d50*/  HADD2.F32 R76, -RZ, R72.reuse.H0_H0 ;  /* 0x20000048ff4c7230 */ /* 0x100fe40000004100 */
[----:B------:R-:W-:Y:S02]  /*0d60*/  HADD2.F32 R75, -RZ, R72.H1_H1 ;  /* 0x30000048ff4b7230 */ /* 0x000fe40000004100 */
[----:B0-2---:R-:W-:-:S07]  /*0d70*/  HADD2.F32 R73, -RZ, R73.H1_H1 ;  /* 0x30000049ff497230 */ /* 0x005fce0000004100 */
.L_x_985:
[----:B-1----:R-:W0:Y:S01]  /*0d80*/  S2R R2, SR_TID.X ;  /* 0x0000000000027919 */ /* 0x002e220000002100 */
[----:B------:R-:W-:Y:S01]  /*0d90*/  ULOP3.LUT UR10, UR11, 0x7, URZ, 0xc0, !UPT ;  /* 0x000000070b0a7892 */ /* 0x000fe2000f8ec0ff */
[----:B------:R-:W-:Y:S01]  /*0da0*/  HFMA2 R7, -RZ, RZ, 0, 0 ;  /* 0x00000000ff077431 */ /* 0x000fe200000001ff */
[----:B------:R-:W-:Y:S02]  /*0db0*/  USHF.L.U32 UR18, UR19, 0x6, URZ ;  /* 0x0000000613127899 */ /* 0x000fe400080006ff */
[----:B------:R-:W-:Y:S02]  /*0dc0*/  UIMAD UR12, UR10, 0x140, URZ ;  /* 0x000001400a0c78a4 */ /* 0x000fe4000f8e02ff */
[----:B------:R-:W-:Y:S02]  /*0dd0*/  USHF.R.U64 UR10, UR13, 0x3, UR5 ;  /* 0x000000030d0a7899 */ /* 0x000fe40008001205 */
[----:B------:R-:W-:Y:S01]  /*0de0*/  MOV R5, UR18 ;  /* 0x0000001200057c02 */ /* 0x000fe20008000f00 */
[----:B------:R-:W1:Y:S03]  /*0df0*/  LDCU.64 UR22, c[0x0][0x3a0] ;  /* 0x00007400ff1677ac */ /* 0x000e660008000a00 */
[----:B------:R-:W-:-:S02]  /*0e00*/  MOV R3, UR10 ;  /* 0x0000000a00037c02 */ /* 0x000fc40008000f00 */
        /* <DEDUP_REMOVED lines=9> */
[----:B------:R-:W-:Y:S02]  /*0ea0*/  LOP3.LUT R0, R86, 0xc0, R5, 0xf8, !PT ;  /* 0x000000c056007812 */ /* 0x000fe400078ef805 */
[----:B------:R-:W-:Y:S01]  /*0eb0*/  LEA R6, R16, UR12, 0x2 ;  /* 0x0000000c10067c11 */ /* 0x000fe2000f8e10ff */
[----:B------:R-:W-:Y:S02]  /*0ec0*/  USHF.R.U32.HI UR12, URZ, 0x3, UR5 ;  /* 0x00000003ff0c7899 */ /* 0x000fe40008011605 */
[----:B------:R-:W-:Y:S02]  /*0ed0*/  IMAD R5, R0, 0xa00, RZ ;  /* 0x00000a0000057824 */ /* 0x000fe400078e02ff */
[----:B------:R-:W-:Y:S01]  /*0ee0*/  IMAD.WIDE.U32 R2, R3, 0xa0000, R6 ;  /* 0x000a000003027825 */ /* 0x000fe200078e0006 */
[----:B------:R-:W-:-:S02]  /*0ef0*/  UIMAD UR18, UR12, 0xa0000, URZ ;  /* 0x000a00000c1278a4 */ /* 0x000fc4000f8e02ff */
        /* <DEDUP_REMOVED lines=52> */
[----:B------:R-:W0:Y:S01]  /*1240*/  S2R R17, SR_CgaCtaId ;  /* 0x0000000000117919 */ /* 0x000e220000008800 */
[----:B------:R-:W-:-:S04]  /*1250*/  MOV R0, 0x400 ;  /* 0x0000040000007802 */ /* 0x000fc80000000f00 */
[----:B------:R-:W-:-:S04]  /*1260*/  IADD3 R0, PT, PT, R0, 0x2800, RZ ;  /* 0x0000280000007810 */ /* 0x000fc80007ffe0ff */
[----:B0-----:R-:W-:-:S05]  /*1270*/  LEA R17, R17, R0, 0x18 ;  /* 0x0000000011117211 */ /* 0x001fca00078ec0ff */
[----:B------:R-:W-:-:S05]  /*1280*/  IMAD R17, R16, 0x28, R17 ;  /* 0x0000002810117824 */ /* 0x000fca00078e0211 */
[----:B------:R-:W-:Y:S01]  /*1290*/  LEA R86, R86, R17, 0x3 ;  /* 0x0000001156567211 */ /* 0x000fe200078e18ff */
[----:B--2---:R-:W-:Y:S02]  /*12a0*/  HADD2.F32 R87, -RZ, R64.H0_H0 ;  /* 0x20000040ff577230 */ /* 0x004fe40000004100 */
[----:B---3--:R-:W-:Y:S02]  /*12b0*/  HADD2.F32 R71, -RZ, R9.H0_H0 ;  /* 0x20000009ff477230 */ /* 0x008fe40000004100 */
[----:B----4-:R-:W-:Y:S02]  /*12c0*/  HADD2.F32 R133, -RZ, R15.H1_H1 ;  /* 0x3000000fff857230 */ /* 0x010fe40000004100 */
[----:B-1----:R-:W-:-:S04]  /*12d0*/  FADD.FTZ R7, R7, UR10 ;  /* 0x0000000a07077e21 */ /* 0x002fc80008010000 */
[----:B------:R-:W0:Y:S01]  /*12e0*/  MUFU.RSQ R72, R7 ;  /* 0x0000000700487308 */ /* 0x000e220000001400 */
[C---:B------:R-:W-:Y:S01]  /*12f0*/  FADD.FTZ R87, -R6.reuse, R87 ;  /* 0x0000005706577221 */ /* 0x040fe20000010100 */
[C---:B------:R-:W-:Y:S01]  /*1300*/  FADD.FTZ R162, -R6.reuse, R71 ;  /* 0x0000004706a27221 */ /* 0x040fe20000010100 */
[----:B------:R-:W-:Y:S01]  /*1310*/  FADD.FTZ R110, -R6, R133 ;  /* 0x00000085066e7221 */ /* 0x000fe20000010100 */
[----:B------:R-:W-:Y:S02]  /*1320*/  HADD2.F32 R69, -RZ, R64.H1_H1 ;  /* 0x30000040ff457230 */ /* 0x000fe40000004100 */
[----:B-----5:R-:W-:Y:S02]  /*1330*/  HADD2.F32 R145, -RZ, R123.H1_H1 ;  /* 0x3000007bff917230 */ /* 0x020fe40000004100 */
[----:B0-----:R-:W-:Y:S01]  /*1340*/  FMUL.FTZ R0, R72, R87 ;  /* 0x0000005748007220 */ /* 0x001fe20000410000 */
[----:B------:R-:W-:-:S05]  /*1350*/  HADD2.F32 R71, -RZ, R152.H0_H0 ;  /* 0x20000098ff477230 */ /* 0x000fca0000004100 */
[----:B------:R-:W-:Y:S01]  /*1360*/  FADD.FTZ R87, R71, R79 ;  /* 0x0000004f47577221 */ /* 0x000fe20000010000 */
[----:B------:R-:W-:Y:S02]  /*1370*/  FFMA.FTZ R133, R0, R71, R78 ;  /* 0x0000004700857223 */ /* 0x000fe4000001004e */
[----:B------:R-:W2:Y:S01]  /*1380*/  LDG.E.64.CONSTANT R78, desc[UR16][R88.64+0x46000] ;  /* 0x04600010584e7981 */ /* 0x000ea2000c1e9b00 */
[----:B------:R-:W-:Y:S02]  /*1390*/  HADD2.F32 R135, -RZ, R15.H0_H0 ;  /* 0x2000000fff877230 */ /* 0x000fe40000004100 */
[C---:B------:R-:W-:Y:S01]  /*13a0*/  FADD.FTZ R69, -R6.reuse, R69 ;  /* 0x0000004506457221 */ /* 0x040fe20000010100 */
[--C-:B------:R-:W-:Y:S02]  /*13b0*/  HADD2.F32 R17, -RZ, R118.reuse.H0_H0 ;  /* 0x20000076ff117230 */ /* 0x100fe40000004100 */
[----:B------:R-:W-:Y:S02]  /*13c0*/  HADD2.F32 R15, -RZ, R118.H1_H1 ;  /* 0x30000076ff0f7230 */ /* 0x000fe40000004100 */
[----:B------:R-:W-:Y:S01]  /*13d0*/  FADD.FTZ R118, -R6, R145 ;  /* 0x0000009106767221 */ /* 0x000fe20000010100 */
[----:B------:R-:W-:-:S02]  /*13e0*/  HADD2.F32 R129, -RZ, R12.H1_H1 ;  /* 0x3000000cff817230 */ /* 0x000fc40000004100 */
[----:B------:R-:W-:Y:S01]  /*13f0*/  FMUL.FTZ R146, R72, R69 ;  /* 0x0000004548927220 */ /* 0x000fe20000410000 */
[----:B------:R-:W-:Y:S02]  /*1400*/  HADD2.F32 R145, -RZ, R152.H1_H1 ;  /* 0x30000098ff917230 */ /* 0x000fe40000004100 */
[C---:B------:R-:W-:Y:S01]  /*1410*/  FADD.FTZ R112, -R6.reuse, R135 ;  /* 0x0000008706707221 */ /* 0x040fe20000010100 */
[----:B------:R-:W-:Y:S02]  /*1420*/  FADD.FTZ R106, -R6, R129 ;  /* 0x00000081066a7221 */ /* 0x000fe40000010100 */
[----:B------:R-:W-:Y:S01]  /*1430*/  FADD.FTZ R129, R145, R81 ;  /* 0x0000005191817221 */ /* 0x000fe20000010000 */
[----:B------:R-:W-:Y:S02]  /*1440*/  FFMA.FTZ R135, R146, R145, R80 ;  /* 0x0000009192877223 */ /* 0x000fe40000010050 */
[----:B------:R0:W3:Y:S01]  /*1450*/  LDG.E.64.CONSTANT R80, desc[UR16][R88.64+0x4b000] ;  /* 0x04b0001058507981 */ /* 0x0000e2000c1e9b00 */
[----:B------:R-:W-:-:S02]  /*1460*/  HADD2.F32 R136, -RZ, R139.H0_H0 ;  /* 0x2000008bff887230 */ /* 0x000fc40000004100 */
[----:B------:R-:W-:Y:S02]  /*1470*/  HADD2.F32 R134, -RZ, R139.H1_H1 ;  /* 0x3000008bff867230 */ /* 0x000fe40000004100 */
[----:B------:R-:W-:Y:S02]  /*1480*/  HADD2.F32 R67, -RZ, R65.H0_H0 ;  /* 0x20000041ff437230 */ /* 0x000fe40000004100 */
[----:B------:R-:W-:Y:S02]  /*1490*/  HADD2.F32 R139, -RZ, R14.H1_H1 ;  /* 0x3000000eff8b7230 */ /* 0x000fe40000004100 */
[----:B------:R-:W-:Y:S02]  /*14a0*/  HADD2.F32 R137, -RZ, R138.H0_H0 ;  /* 0x2000008aff897230 */ /* 0x000fe40000004100 */
[--C-:B------:R-:W-:Y:S02]  /*14b0*/  HADD2.F32 R128, -RZ, R131.reuse.H0_H0 ;  /* 0x20000083ff807230 */ /* 0x100fe40000004100 */
[----:B------:R-:W-:-:S02]  /*14c0*/  HADD2.F32 R126, -RZ, R131.H1_H1 ;  /* 0x30000083ff7e7230 */ /* 0x000fc40000004100 */
[----:B------:R-:W-:Y:S02]  /*14d0*/  HADD2.F32 R138, -RZ, R138.H1_H1 ;  /* 0x3000008aff8a7230 */ /* 0x000fe40000004100 */
[----:B------:R-:W-:Y:S02]  /*14e0*/  HADD2.F32 R143, -RZ, R14.H0_H0 ;  /* 0x2000000eff8f7230 */ /* 0x000fe40000004100 */
[----:B------:R-:W-:Y:S02]  /*14f0*/  HADD2.F32 R131, -RZ, R12.H0_H0 ;  /* 0x2000000cff837230 */ /* 0x000fe40000004100 */
[C---:B------:R-:W-:Y:S01]  /*1500*/  FADD.FTZ R67, -R6.reuse, R67 ;  /* 0x0000004306437221 */ /* 0x040fe20000010100 */
[--C-:B------:R-:W-:Y:S02]  /*1510*/  HADD2.F32 R132, -RZ, R130.reuse.H0_H0 ;  /* 0x20000082ff847230 */ /* 0x100fe40000004100 */
[----:B------:R-:W-:Y:S01]  /*1520*/  FADD.FTZ R114, -R6, R139 ;  /* 0x0000008b06727221 */ /* 0x000fe20000010100 */
[----:B------:R-:W-:-:S02]  /*1530*/  HADD2.F32 R130, -RZ, R130.H1_H1 ;  /* 0x30000082ff827230 */ /* 0x000fc40000004100 */
[C---:B------:R-:W-:Y:S01]  /*1540*/  FADD.FTZ R138, -R6.reuse, R138 ;  /* 0x0000008a068a7221 */ /* 0x040fe20000010100 */
[----:B------:R-:W-:Y:S02]  /*1550*/  HADD2.F32 R139, -RZ, R150.H0_H0 ;  /* 0x20000096ff8b7230 */ /* 0x000fe40000004100 */
[C---:B------:R-:W-:Y:S01]  /*1560*/  FADD.FTZ R116, -R6.reuse, R143 ;  /* 0x0000008f06747221 */ /* 0x040fe20000010100 */
[----:B------:R-:W-:Y:S02]  /*1570*/  HADD2.F32 R65, -RZ, R65.H1_H1 ;  /* 0x30000041ff417230 */ /* 0x000fe40000004100 */
[----:B------:R-:W-:Y:S01]  /*1580*/  FADD.FTZ R108, -R6, R131 ;  /* 0x00000083066c7221 */ /* 0x000fe20000010100 */
[----:B------:R-:W-:Y:S02]  /*1590*/  HADD2.F32 R149, -RZ, R123.H0_H0 ;  /* 0x2000007bff957230 */ /* 0x000fe40000004100 */
[----:B------:R-:W-:Y:S01]  /*15a0*/  FMUL.FTZ R144, R72, R67 ;  /* 0x0000004348907220 */ /* 0x000fe20000410000 */
[----:B------:R-:W-:-:S02]  /*15b0*/  HADD2.F32 R123, -RZ, R58.H0_H0 ;  /* 0x2000003aff7b7230 */ /* 0x000fc40000004100 */
[--C-:B------:R-:W-:Y:S02]  /*15c0*/  HADD2.F32 R143, -RZ, R153.reuse.H0_H0 ;  /* 0x20000099ff8f7230 */ /* 0x100fe40000004100 */
[----:B------:R-:W-:Y:S02]  /*15d0*/  HADD2.F32 R131, -RZ, R153.H1_H1 ;  /* 0x30000099ff837230 */ /* 0x000fe40000004100 */
[----:B------:R-:W-:Y:S02]  /*15e0*/  HADD2.F32 R124, -RZ, R122.H0_H0 ;  /* 0x2000007aff7c7230 */ /* 0x000fe40000004100 */
[----:B------:R-:W-:Y:S02]  /*15f0*/  HADD2.F32 R153, -RZ, R150.H1_H1 ;  /* 0x30000096ff997230 */ /* 0x000fe40000004100 */
[----:B------:R-:W-:Y:S01]  /*1600*/  FADD.FTZ R130, -R6, R130 ;  /* 0x0000008206827221 */ /* 0x000fe20000010100 */
[----:B------:R-:W-:Y:S02]  /*1610*/  HADD2.F32 R122, -RZ, R122.H1_H1 ;  /* 0x3000007aff7a7230 */ /* 0x000fe40000004100 */
[----:B------:R-:W-:Y:S01]  /*1620*/  FMUL.FTZ R138, R72, R138 ;  /* 0x0000008a488a7220 */ /* 0x000fe20000410000 */
[----:B------:R-:W-:-:S02]  /*1630*/  HADD2.F32 R127, -RZ, R13.H0_H0 ;  /* 0x2000000dff7f7230 */ /* 0x000fc40000004100 */
[----:B------:R-:W-:Y:S01]  /*1640*/  FADD.FTZ R87, R87, R139 ;  /* 0x0000008b57577221 */ /* 0x000fe20000010000 */
[----:B------:R-:W-:Y:S02]  /*1650*/  HADD2.F32 R150, -RZ, R140.H0_H0 ;  /* 0x2000008cff967230 */ /* 0x000fe40000004100 */
[C---:B------:R-:W-:Y:S01]  /*1660*/  FADD.FTZ R65, -R6.reuse, R65 ;  /* 0x0000004106417221 */ /* 0x040fe20000010100 */
[----:B------:R-:W-:Y:S02]  /*1670*/  HADD2.F32 R125, -RZ, R13.H1_H1 ;  /* 0x3000000dff7d7230 */ /* 0x000fe40000004100 */
[C---:B------:R-:W-:Y:S01]  /*1680*/  FADD.FTZ R120, -R6.reuse, R149 ;  /* 0x0000009506787221 */ /* 0x040fe20000010100 */
[----:B------:R-:W-:Y:S02]  /*1690*/  HADD2.F32 R121, -RZ, R58.H1_H1 ;  /* 0x3000003aff797230 */ /* 0x000fe40000004100 */
[----:B------:R-:W-:Y:S01]  /*16a0*/  FADD.FTZ R137, -R6, R137 ;  /* 0x0000008906897221 */ /* 0x000fe20000010100 */
[----:B------:R-:W-:-:S02]  /*16b0*/  HADD2.F32 R61, -RZ, R59.H0_H0 ;  /* 0x2000003bff3d7230 */ /* 0x000fc40000004100 */
[----:B------:R-:W-:Y:S01]  /*16c0*/  FADD.FTZ R66, -R6, R123 ;  /* 0x0000007b06427221 */ /* 0x000fe20000010100 */
[----:B------:R-:W-:Y:S02]  /*16d0*/  HADD2.F32 R53, -RZ, R51.H0_H0 ;  /* 0x20000033ff357230 */ /* 0x000fe40000004100 */
[----:B------:R-:W-:Y:S01]  /*16e0*/  FADD.FTZ R83, R143, R83 ;  /* 0x000000538f537221 */ /* 0x000fe20000010000 */
[----:B------:R-:W-:Y:S02]  /*16f0*/  HADD2.F32 R45, -RZ, R43.H0_H0 ;  /* 0x2000002bff2d7230 */ /* 0x000fe40000004100 */
[----:B------:R-:W-:Y:S01]  /*1700*/  FFMA.FTZ R149, R144, R143, R82 ;  /* 0x0000008f90957223 */ /* 0x000fe20000010052 */
[----:B------:R-:W-:Y:S02]  /*1710*/  HADD2.F32 R37, -RZ, R35.H0_H0 ;  /* 0x20000023ff257230 */ /* 0x000fe40000004100 */
[----:B------:R-:W-:Y:S02]  /*1720*/  HADD2.F32 R29, -RZ, R27.H0_H0 ;  /* 0x2000001bff1d7230 */ /* 0x000fe40000004100 */
[----:B------:R-:W-:-:S02]  /*1730*/  HADD2.F32 R21, -RZ, R19.H0_H0 ;  /* 0x20000013ff157230 */ /* 0x000fc40000004100 */
[----:B------:R-:W-:Y:S02]  /*1740*/  HADD2.F32 R13, -RZ, R119.H0_H0 ;  /* 0x20000077ff0d7230 */ /* 0x000fe40000004100 */
[----:B------:R-:W-:Y:S02]  /*1750*/  HADD2.F32 R115, -RZ, R154.H0_H0 ;  /* 0x2000009aff737230 */ /* 0x000fe40000004100 */
[----:B------:R-:W-:Y:S02]  /*1760*/  HADD2.F32 R113, -RZ, R155.H0_H0 ;  /* 0x2000009bff717230 */ /* 0x000fe40000004100 */
[----:B------:R-:W-:Y:S02]  /*1770*/  HADD2.F32 R152, -RZ, R151.H0_H0 ;  /* 0x20000097ff987230 */ /* 0x000fe40000004100 */
[----:B------:R-:W-:Y:S01]  /*1780*/  FADD.FTZ R85, R131, R85 ;  /* 0x0000005583557221 */ /* 0x000fe20000010000 */
[----:B------:R-:W-:Y:S02]  /*1790*/  HADD2.F32 R59, -RZ, R59.H1_H1 ;  /* 0x3000003bff3b7230 */ /* 0x000fe40000004100 */
[----:B------:R-:W-:-:S02]  /*17a0*/  HADD2.F32 R57, -RZ, R50.H0_H0 ;  /* 0x20000032ff397230 */ /* 0x000fc40000004100 */
[----:B------:R-:W-:Y:S02]  /*17b0*/  HADD2.F32 R55, -RZ, R50.H1_H1 ;  /* 0x30000032ff377230 */ /* 0x000fe40000004100 */
[----:B------:R-:W-:Y:S02]  /*17c0*/  HADD2.F32 R51, -RZ, R51.H1_H1 ;  /* 0x30000033ff337230 */ /* 0x000fe40000004100 */
[--C-:B------:R-:W-:Y:S02]  /*17d0*/  HADD2.F32 R49, -RZ, R42.reuse.H0_H0 ;  /* 0x2000002aff317230 */ /* 0x100fe40000004100 */
[----:B------:R-:W-:Y:S02]  /*17e0*/  HADD2.F32 R47, -RZ, R42.H1_H1 ;  /* 0x3000002aff2f7230 */ /* 0x000fe40000004100 */
        /* <DEDUP_REMOVED lines=10> */
[----:B------:R-:W-:Y:S02]  /*1890*/  HADD2.F32 R119, -RZ, R119.H1_H1 ;  /* 0x30000077ff777230 */ /* 0x000fe40000004100 */
[----:B------:R-:W-:Y:S02]  /*18a0*/  HADD2.F32 R117, -RZ, R154.H1_H1 ;  /* 0x3000009aff757230 */ /* 0x000fe40000004100 */
[----:B------:R-:W-:Y:S02]  /*18b0*/  HADD2.F32 R155, -RZ, R155.H1_H1 ;  /* 0x3000009bff9b7230 */ /* 0x000fe40000004100 */
[----:B------:R-:W-:-:S02]  /*18c0*/  HADD2.F32 R111, -RZ, R10.H0_H0 ;  /* 0x2000000aff6f7230 */ /* 0x000fc40000004100 */
[----:B------:R-:W-:Y:S02]  /*18d0*/  HADD2.F32 R157, -RZ, R10.H1_H1 ;  /* 0x3000000aff9d7230 */ /* 0x000fe40000004100 */
[--C-:B------:R-:W-:Y:S02]  /*18e0*/  HADD2.F32 R107, -RZ, R11.reuse.H0_H0 ;  /* 0x2000000bff6b7230 */ /* 0x100fe40000004100 */
[----:B------:R-:W-:Y:S02]  /*18f0*/  HADD2.F32 R159, -RZ, R11.H1_H1 ;  /* 0x3000000bff9f7230 */ /* 0x000fe40000004100 */
[--C-:B------:R-:W-:Y:S02]  /*1900*/  HADD2.F32 R109, -RZ, R8.reuse.H0_H0 ;  /* 0x20000008ff6d7230 */ /* 0x100fe40000004100 */
[----:B------:R-:W-:Y:S02]  /*1910*/  HADD2.F32 R161, -RZ, R8.H1_H1 ;  /* 0x30000008ffa17230 */ /* 0x000fe40000004100 */
[----:B------:R-:W-:-:S02]  /*1920*/  HADD2.F32 R163, -RZ, R9.H1_H1 ;  /* 0x30000009ffa37230 */ /* 0x000fc40000004100 */
[----:B------:R-:W-:Y:S02]  /*1930*/  HADD2.F32 R151, -RZ, R151.H1_H1 ;  /* 0x30000097ff977230 */ /* 0x000fe40000004100 */
[C---:B------:R-:W-:Y:S01]  /*1940*/  FADD.FTZ R136, -R6.reuse, R136 ;  /* 0x0000008806887221 */ /* 0x040fe20000010100 */
[----:B------:R-:W-:Y:S02]  /*1950*/  HADD2.F32 R82, -RZ, R140.H1_H1 ;  /* 0x3000008cff527230 */ /* 0x000fe40000004100 */
[C---:B------:R-:W-:Y:S01]  /*1960*/  FADD.FTZ R122, -R6.reuse, R122 ;  /* 0x0000007a067a7221 */ /* 0x040fe20000010100 */
[----:B------:R-:W-:Y:S02]  /*1970*/  HADD2.F32 R123, -RZ, R104.H0_H0 ;  /* 0x20000068ff7b7230 */ /* 0x000fe40000004100 */
[----:B------:R-:W-:Y:S01]  /*1980*/  FADD.FTZ R70, -R6, R127 ;  /* 0x0000007f06467221 */ /* 0x000fe20000010100 */
[--C-:B------:R-:W-:Y:S02]  /*1990*/  HADD2.F32 R12, -RZ, R5.reuse.H0_H0 ;  /* 0x20000005ff0c7230 */ /* 0x100fe40000004100 */
[----:B------:R-:W-:Y:S01]  /*19a0*/  FMUL.FTZ R130, R72, R130 ;  /* 0x0000008248827220 */ /* 0x000fe20000410000 */
[----:B------:R-:W-:-:S02]  /*19b0*/  HADD2.F32 R10, -RZ, R5.H1_H1 ;  /* 0x30000005ff0a7230 */ /* 0x000fc40000004100 */
[----:B------:R-:W-:Y:S01]  /*19c0*/  FFMA.FTZ R5, R138, R153, R135 ;  /* 0x000000998a057223 */ /* 0x000fe20000010087 */
[----:B------:R-:W-:Y:S01]  /*19d0*/  FADD.FTZ R87, R87, R150 ;  /* 0x0000009657577221 */ /* 0x000fe20000010000 */
[C---:B------:R-:W-:Y:S01]  /*19e0*/  FADD.FTZ R134, -R6.reuse, R134 ;  /* 0x0000008606867221 */ /* 0x040fe20000010100 */
[----:B------:R-:W-:Y:S01]  /*19f0*/  FADD.FTZ R68, -R6, R125 ;  /* 0x0000007d06447221 */ /* 0x000fe20000010100 */
[----:B------:R-:W-:Y:S01]  /*1a00*/  FMUL.FTZ R142, R72, R65 ;  /* 0x00000041488e7220 */ /* 0x000fe20000410000 */
[--C-:B------:R-:W-:Y:S02]  /*1a10*/  HADD2.F32 R127, -RZ, R141.reuse.H0_H0 ;  /* 0x2000008dff7f7230 */ /* 0x100fe40000004100 */
[C---:B------:R-:W-:Y:S01]  /*1a20*/  FADD.FTZ R132, -R6.reuse, R132 ;  /* 0x0000008406847221 */ /* 0x040fe20000010100 */
[C---:B------:R-:W-:Y:S01]  /*1a30*/  FADD.FTZ R64, -R6.reuse, R121 ;  /* 0x0000007906407221 */ /* 0x040fe20000010100 */
[----:B------:R-:W-:Y:S01]  /*1a40*/  FADD.FTZ R9, -R6, R115 ;  /* 0x0000007306097221 */ /* 0x000fe20000010100 */
[----:B------:R-:W-:-:S02]  /*1a50*/  HADD2.F32 R125, -RZ, R141.H1_H1 ;  /* 0x3000008dff7d7230 */ /* 0x000fc40000004100 */
        /* <DEDUP_REMOVED lines=42> */
[----:B------:R-:W-:Y:S01]  /*1d00*/  FADD.FTZ R85, R85, R151 ;  /* 0x0000009755557221 */ /* 0x000fe20000010000 */
[----:B------:R-:W-:Y:S02]  /*1d10*/  HADD2.F32 R115, -RZ, R102.H0_H0 ;  /* 0x20000066ff737230 */ /* 0x000fe40000004100 */
[----:B------:R-:W-:Y:S01]  /*1d20*/  FMUL.FTZ R136, R72, R136 ;  /* 0x0000008848887220 */ /* 0x000fe20000410000 */
[--C-:B------:R-:W-:Y:S02]  /*1d30*/  HADD2.F32 R16, -RZ, R4.reuse.H0_H0 ;  /* 0x20000004ff107230 */ /* 0x100fe40000004100 */
[----:B------:R-:W-:Y:S01]  /*1d40*/  FFMA.FTZ R5, R130, R82, R5 ;  /* 0x0000005282057223 */ /* 0x000fe20000010005 */
[----:B------:R-:W-:Y:S02]  /*1d50*/  HADD2.F32 R14, -RZ, R4.H1_H1 ;  /* 0x30000004ff0e7230 */ /* 0x000fe40000004100 */
[----:B------:R-:W-:Y:S01]  /*1d60*/  FMUL.FTZ R122, R72, R122 ;  /* 0x0000007a487a7220 */ /* 0x000fe20000410000 */
[----:B------:R-:W-:-:S02]  /*1d70*/  HADD2.F32 R8, -RZ, R2.H0_H0 ;  /* 0x20000002ff087230 */ /* 0x000fc40000004100 */
[----:B------:R-:W-:Y:S01]  /*1d80*/  FADD.FTZ R87, R87, R123 ;  /* 0x0000007b57577221 */ /* 0x000fe20000010000 */
[----:B------:R-:W-:Y:S02]  /*1d90*/  HADD2.F32 R6, -RZ, R2.H1_H1 ;  /* 0x30000002ff067230 */ /* 0x000fe40000004100 */
[----:B------:R-:W-:Y:S01]  /*1da0*/  FFMA.FTZ R84, R142, R131, R84 ;  /* 0x000000838e547223 */ /* 0x000fe20000010054 */
[----:B------:R-:W-:Y:S02]  /*1db0*/  HADD2.F32 R119, -RZ, R105.H0_H0 ;  /* 0x20000069ff777230 */ /* 0x000fe40000004100 */
[C---:B------:R-:W-:Y:S01]  /*1dc0*/  FMUL.FTZ R134, R72.reuse, R134 ;  /* 0x0000008648867220 */ /* 0x040fe20000410000 */
[--C-:B------:R-:W-:Y:S02]  /*1dd0*/  HADD2.F32 R4, -RZ, R3.reuse.H0_H0 ;  /* 0x20000003ff047230 */ /* 0x100fe40000004100 */
[----:B------:R-:W-:Y:S01]  /*1de0*/  FMUL.FTZ R132, R72, R132 ;  /* 0x0000008448847220 */ /* 0x000fe20000410000 */
[----:B------:R-:W-:-:S02]  /*1df0*/  HADD2.F32 R2, -RZ, R3.H1_H1 ;  /* 0x30000003ff027230 */ /* 0x000fc40000004100 */
[----:B------:R-:W-:Y:S01]  /*1e00*/  FFMA.FTZ R3, R140, R139, R133 ;  /* 0x0000008b8c037223 */ /* 0x000fe20000010085 */
[----:B------:R-:W-:Y:S02]  /*1e10*/  HADD2.F32 R117, -RZ, R105.H1_H1 ;  /* 0x30000069ff757230 */ /* 0x000fe40000004100 */
[----:B------:R-:W-:Y:S01]  /*1e20*/  FADD.FTZ R83, R83, R127 ;  /* 0x0000007f53537221 */ /* 0x000fe20000010000 */
[----:B------:R-:W-:Y:S02]  /*1e30*/  HADD2.F32 R113, -RZ, R102.H1_H1 ;  /* 0x30000066ff717230 */ /* 0x000fe40000004100 */
[----:B------:R-:W-:Y:S01]  /*1e40*/  FADD.FTZ R129, R129, R153 ;  /* 0x0000009981817221 */ /* 0x000fe20000010000 */
[----:B------:R-:W-:Y:S02]  /*1e50*/  HADD2.F32 R107, -RZ, R62.H0_H0 ;  /* 0x2000003eff6b7230 */ /* 0x000fe40000004100 */
[----:B------:R-:W-:Y:S01]  /*1e60*/  FADD.FTZ R85, R85, R125 ;  /* 0x0000007d55557221 */ /* 0x000fe20000010000 */
[----:B------:R-:W-:Y:S01]  /*1e70*/  FFMA.FTZ R149, R136, R152, R149 ;  /* 0x0000009888957223 */ /* 0x000fe20000010095 */
[----:B------:R-:W-:Y:S01]  /*1e80*/  FMUL.FTZ R128, R72, R128 ;  /* 0x0000008048807220 */ /* 0x000fe20000410000 */
[----:B------:R-:W-:Y:S01]  /*1e90*/  FFMA.FTZ R5, R122, R121, R5 ;  /* 0x000000797a057223 */ /* 0x000fe20000010005 */
[----:B------:R-:W-:Y:S01]  /*1ea0*/  FMUL.FTZ R114, R72, R114 ;  /* 0x0000007248727220 */ /* 0x000fe20000410000 */
[----:B------:R-:W-:Y:S01]  /*1eb0*/  FADD.FTZ R87, R87, R115 ;  /* 0x0000007357577221 */ /* 0x000fe20000010000 */
[----:B------:R-:W-:-:S02]  /*1ec0*/  HADD2.F32 R111, -RZ, R103.H0_H0 ;  /* 0x20000067ff6f7230 */ /* 0x000fc40000004100 */
[----:B------:R-:W-:Y:S01]  /*1ed0*/  FFMA.FTZ R84, R134, R151, R84 ;  /* 0x0000009786547223 */ /* 0x000fe20000010054 */
[----:B------:R-:W-:Y:S01]  /*1ee0*/  FMUL.FTZ R126, R72, R126 ;  /* 0x0000007e487e7220 */ /* 0x000fe20000410000 */
[----:B------:R-:W-:Y:S02]  /*1ef0*/  HADD2.F32 R109, -RZ, R103.H1_H1 ;  /* 0x30000067ff6d7230 */ /* 0x000fe40000004100 */
[----:B------:R-:W-:Y:S01]  /*1f00*/  FFMA.FTZ R3, R132, R150, R3 ;  /* 0x0000009684037223 */ /* 0x000fe20000010003 */
[--C-:B------:R-:W-:Y:S02]  /*1f10*/  HADD2.F32 R67, -RZ, R63.reuse.H0_H0 ;  /* 0x2000003fff437230 */ /* 0x100fe40000004100 */
[----:B------:R-:W-:Y:S01]  /*1f20*/  FMUL.FTZ R124, R72, R124 ;  /* 0x0000007c487c7220 */ /* 0x000fe20000410000 */
[----:B------:R-:W-:Y:S02]  /*1f30*/  HADD2.F32 R65, -RZ, R63.H1_H1 ;  /* 0x3000003fff417230 */ /* 0x000fe40000004100 */
[----:B------:R-:W-:Y:S01]  /*1f40*/  FADD.FTZ R83, R83, R119 ;  /* 0x0000007753537221 */ /* 0x000fe20000010000 */
[----:B------:R-:W-:-:S02]  /*1f50*/  HADD2.F32 R69, -RZ, R62.H1_H1 ;  /* 0x3000003eff457230 */ /* 0x000fc40000004100 */
[----:B0-----:R-:W-:Y:S01]  /*1f60*/  FADD.FTZ R88, R129, R82 ;  /* 0x0000005281587221 */ /* 0x001fe20000010000 */
[--C-:B------:R-:W-:Y:S02]  /*1f70*/  HADD2.F32 R63, -RZ, R100.reuse.H0_H0 ;  /* 0x20000064ff3f7230 */ /* 0x100fe40000004100 */
[----:B------:R-:W-:Y:S01]  /*1f80*/  FADD.FTZ R85, R85, R117 ;  /* 0x0000007555557221 */ /* 0x000fe20000010000 */
[----:B------:R-:W-:Y:S01]  /*1f90*/  FFMA.FTZ R149, R128, R127, R149 ;  /* 0x0000007f80957223 */ /* 0x000fe20000010095 */
[----:B------:R-:W-:Y:S01]  /*1fa0*/  FMUL.FTZ R120, R72, R120 ;  /* 0x0000007848787220 */ /* 0x000fe20000410000 */
[----:B------:R-:W-:Y:S01]  /*1fb0*/  FFMA.FTZ R5, R114, R113, R5 ;  /* 0x0000007172057223 */ /* 0x000fe20000010005 */
[----:B------:R-:W-:Y:S01]  /*1fc0*/  FMUL.FTZ R106, R72, R106 ;  /* 0x0000006a486a7220 */ /* 0x000fe20000410000 */
[----:B------:R-:W-:Y:S01]  /*1fd0*/  FADD.FTZ R87, R87, R107 ;  /* 0x0000006b57577221 */ /* 0x000fe20000010000 */
[----:B------:R-:W-:Y:S01]  /*1fe0*/  FMUL.FTZ R71, R76, R71 ;  /* 0x000000474c477220 */ /* 0x000fe20000410000 */
[----:B------:R-:W-:Y:S01]  /*1ff0*/  FFMA.FTZ R84, R126, R125, R84 ;  /* 0x0000007d7e547223 */ /* 0x000fe20000010054 */
[----:B------:R-:W-:Y:S01]  /*2000*/  FMUL.FTZ R118, R72, R118 ;  /* 0x0000007648767220 */ /* 0x000fe20000410000 */
[----:B------:R-:W-:Y:S01]  /*2010*/  FFMA.FTZ R3, R124, R123, R3 ;  /* 0x0000007b7c037223 */ /* 0x000fe20000010003 */
[----:B------:R-:W-:Y:S01]  /*2020*/  FMUL.FTZ R116, R72, R116 ;  /* 0x0000007448747220 */ /* 0x000fe20000410000 */
[----:B------:R-:W-:Y:S01]  /*2030*/  FADD.FTZ R83, R83, R111 ;  /* 0x0000006f53537221 */ /* 0x000fe20000010000 */
[----:B------:R-:W-:-:S02]  /*2040*/  HADD2.F32 R62, -RZ, R100.H1_H1 ;  /* 0x30000064ff3e7230 */ /* 0x000fc40000004100 */
[----:B------:R-:W-:Y:S01]  /*2050*/  FADD.FTZ R88, R88, R121 ;  /* 0x0000007958587221 */ /* 0x000fe20000010000 */
[--C-:B------:R-:W-:Y:S02]  /*2060*/  HADD2.F32 R24, -RZ, R90.reuse.H0_H0 ;  /* 0x2000005aff187230 */ /* 0x100fe40000004100 */
[----:B------:R-:W-:Y:S01]  /*2070*/  FADD.FTZ R85, R85, R109 ;  /* 0x0000006d55557221 */ /* 0x000fe20000010000 */
[----:B------:R-:W-:Y:S02]  /*2080*/  HADD2.F32 R22, -RZ, R90.H1_H1 ;  /* 0x3000005aff167230 */ /* 0x000fe40000004100 */
[----:B------:R-:W-:Y:S01]  /*2090*/  FFMA.FTZ R149, R120, R119, R149 ;  /* 0x0000007778957223 */ /* 0x000fe20000010095 */
[----:B------:R-:W-:Y:S01]  /*20a0*/  FMUL.FTZ R112, R72, R112 ;  /* 0x0000007048707220 */ /* 0x000fe20000410000 */
[----:B------:R-:W-:Y:S01]  /*20b0*/  FFMA.FTZ R5, R106, R69, R5 ;  /* 0x000000456a057223 */ /* 0x000fe20000010005 */
[----:B------:R-:W-:Y:S01]  /*20c0*/  FMUL.FTZ R64, R72, R64 ;  /* 0x0000004048407220 */ /* 0x000fe20000410000 */
[----:B------:R-:W-:Y:S01]  /*20d0*/  FADD.FTZ R90, R87, R63 ;  /* 0x0000003f575a7221 */ /* 0x000fe20000010000 */
[----:B------:R-:W-:-:S02]  /*20e0*/  HADD2.F32 R60, -RZ, R101.H0_H0 ;  /* 0x20000065ff3c7230 */ /* 0x000fc40000004100 */
[----:B------:R-:W-:Y:S01]  /*20f0*/  FMUL.FTZ R145, R75, R145 ;  /* 0x000000914b917220 */ /* 0x000fe20000410000 */
[----:B------:R-:W-:Y:S01]  /*2100*/  FFMA.FTZ R84, R118, R117, R84 ;  /* 0x0000007576547223 */ /* 0x000fe20000010054 */
[----:B------:R-:W-:Y:S01]  /*2110*/  FMUL.FTZ R110, R72, R110 ;  /* 0x0000006e486e7220 */ /* 0x000fe20000410000 */
[----:B------:R-:W-:Y:S01]  /*2120*/  FADD.FTZ R87, RZ, R71 ;  /* 0x00000047ff577221 */ /* 0x000fe20000010000 */
[--C-:B------:R-:W-:Y:S02]  /*2130*/  HADD2.F32 R20, -RZ, R91.reuse.H0_H0 ;  /* 0x2000005bff147230 */ /* 0x100fe40000004100 */
[----:B------:R-:W-:Y:S01]  /*2140*/  FFMA.FTZ R3, R116, R115, R3 ;  /* 0x0000007374037223 */ /* 0x000fe20000010003 */
[----:B------:R-:W-:Y:S02]  /*2150*/  HADD2.F32 R18, -RZ, R91.H1_H1 ;  /* 0x3000005bff127230 */ /* 0x000fe40000004100 */
[----:B------:R-:W-:Y:S01]  /*2160*/  FMUL.FTZ R108, R72, R108 ;  /* 0x0000006c486c7220 */ /* 0x000fe20000410000 */
[----:B------:R-:W-:Y:S01]  /*2170*/  FADD.FTZ R83, R83, R67 ;  /* 0x0000004353537221 */ /* 0x000fe20000010000 */
[----:B------:R-:W-:Y:S01]  /*2180*/  FADD.FTZ R88, R88, R113 ;  /* 0x0000007158587221 */ /* 0x000fe20000010000 */
[----:B------:R-:W-:Y:S01]  /*2190*/  FADD.FTZ R89, R85, R65 ;  /* 0x0000004155597221 */ /* 0x000fe20000010000 */
[----:B------:R-:W-:Y:S01]  /*21a0*/  FFMA.FTZ R91, R0, R71, RZ ;  /* 0x00000047005b7223 */ /* 0x000fe200000100ff */
[----:B------:R-:W-:Y:S01]  /*21b0*/  FFMA.FTZ R149, R112, R111, R149 ;  /* 0x0000006f70957223 */ /* 0x000fe20000010095 */
[----:B------:R-:W-:Y:S01]  /*21c0*/  FMUL.FTZ R70, R72, R70 ;  /* 0x0000004648467220 */ /* 0x000fe20000410000 */
[----:B------:R-:W-:Y:S01]  /*21d0*/  FFMA.FTZ R85, R64, R62, R5 ;  /* 0x0000003e40557223 */ /* 0x000fe20000010005 */
[----:B------:R-:W-:Y:S01]  /*21e0*/  FFMA.FTZ R84, R110, R109, R84 ;  /* 0x0000006d6e547223 */ /* 0x000fe20000010054 */
[----:B------:R-:W-:Y:S01]  /*21f0*/  FMUL.FTZ R68, R72, R68 ;  /* 0x0000004448447220 */ /* 0x000fe20000410000 */
[----:B------:R-:W-:Y:S01]  /*2200*/  FADD.FTZ R5, R87, R145 ;  /* 0x0000009157057221 */ /* 0x000fe20000010000 */
[----:B------:R-:W-:Y:S01]  /*2210*/  FFMA.FTZ R3, R108, R107, R3 ;  /* 0x0000006b6c037223 */ /* 0x000fe20000010003 */
[----:B------:R-:W-:Y:S01]  /*2220*/  FMUL.FTZ R66, R72, R66 ;  /* 0x0000004248427220 */ /* 0x000fe20000410000 */
[----:B------:R-:W-:Y:S01]  /*2230*/  FADD.FTZ R87, R83, R60 ;  /* 0x0000003c53577221 */ /* 0x000fe20000010000 */
[----:B------:R-:W-:Y:S01]  /*2240*/  FMUL.FTZ R143, R74, R143 ;  /* 0x0000008f4a8f7220 */ /* 0x000fe20000410000 */
[----:B------:R-:W-:Y:S01]  /*2250*/  FADD.FTZ R88, R88, R69 ;  /* 0x0000004558587221 */ /* 0x000fe20000010000 */
[----:B------:R-:W-:Y:S01]  /*2260*/  FFMA.FTZ R83, R146, R145, R91 ;  /* 0x0000009192537223 */ /* 0x000fe2000001005b */
[----:B------:R-:W-:-:S02]  /*2270*/  HADD2.F32 R58, -RZ, R101.H1_H1 ;  /* 0x30000065ff3a7230 */ /* 0x000fc40000004100 */
[----:B------:R-:W-:Y:S01]  /*2280*/  FMUL.FTZ R129, R75, R82 ;  /* 0x000000524b817220 */ /* 0x000fe20000410000 */
[----:B------:R-:W-:Y:S01]  /*2290*/  FFMA.FTZ R149, R70, R67, R149 ;  /* 0x0000004346957223 */ /* 0x000fe20000010095 */
[----:B------:R-:W-:Y:S01]  /*22a0*/  FMUL.FTZ R61, R72, R61 ;  /* 0x0000003d483d7220 */ /* 0x000fe20000410000 */
[----:B------:R-:W-:Y:S02]  /*22b0*/  HADD2.F32 R56, -RZ, R98.H0_H0 ;  /* 0x20000062ff387230 */ /* 0x000fe40000004100 */
[----:B------:R-:W-:Y:S01]  /*22c0*/  FFMA.FTZ R82, R68, R65, R84 ;  /* 0x0000004144527223 */ /* 0x000fe20000010054 */
[----:B------:R-:W-:Y:S01]  /*22d0*/  FMUL.FTZ R59, R72, R59 ;  /* 0x0000003b483b7220 */ /* 0x000fe20000410000 */
[----:B------:R-:W-:Y:S01]  /*22e0*/  FFMA.FTZ R3, R66, R63, R3 ;  /* 0x0000003f42037223 */ /* 0x000fe20000010003 */
[----:B------:R-:W-:Y:S01]  /*22f0*/  FMUL.FTZ R57, R72, R57 ;  /* 0x0000003948397220 */ /* 0x000fe20000410000 */
[----:B------:R-:W-:Y:S01]  /*2300*/  FMUL.FTZ R141, R73, R131 ;  /* 0x00000083498d7220 */ /* 0x000fe20000410000 */
[----:B------:R-:W-:Y:S01]  /*2310*/  FADD.FTZ R84, R88, R62 ;  /* 0x0000003e58547221 */ /* 0x000fe20000010000 */
[----:B------:R-:W-:Y:S01]  /*2320*/  FADD.FTZ R5, R5, R143 ;  /* 0x0000008f05057221 */ /* 0x000fe20000010000 */
[----:B------:R-:W-:Y:S01]  /*2330*/  FFMA.FTZ R91, R144, R143, R83 ;  /* 0x0000008f905b7223 */ /* 0x000fe20000010053 */
[----:B------:R-:W-:Y:S01]  /*2340*/  FFMA.FTZ R88, R61, R60, R149 ;  /* 0x0000003c3d587223 */ /* 0x000fe20000010095 */
        /* <DEDUP_REMOVED lines=16> */
[----:B------:R-:W-:-:S03]  /*2450*/  FFMA.FTZ R3, R134, R133, R3 ;  /* 0x0000008586037223 */ /* 0x000fc60000010003 */
        /* <DEDUP_REMOVED lines=53> */
[----:B------:R-:W-:Y:S01]  /*27b0*/  FADD.FTZ R89, R89, R58 ;  /* 0x0000003a59597221 */ /* 0x000fe20000010000 */
[----:B------:R-:W-:Y:S01]  /*27c0*/  FMUL.FTZ R58, R73, R58 ;  /* 0x0000003a493a7220 */ /* 0x000fe20000410000 */
[----:B------:R-:W-:Y:S01]  /*27d0*/  FADD.FTZ R5, R5, R60 ;  /* 0x0000003c05057221 */ /* 0x000fe20000010000 */
[----:B------:R-:W-:Y:S01]  /*27e0*/  FFMA.FTZ R3, R61, R60, R3 ;  /* 0x0000003c3d037223 */ /* 0x000fe20000010003 */
[----:B------:R-:W-:-:S02]  /*27f0*/  HADD2.F32 R54, -RZ, R98.H1_H1 ;  /* 0x30000062ff367230 */ /* 0x000fc40000004100 */
[----:B------:R-:W-:Y:S01]  /*2800*/  FADD.FTZ R83, R90, R56 ;  /* 0x000000385a537221 */ /* 0x000fe20000010000 */
[----:B------:R-:W-:Y:S01]  /*2810*/  FMUL.FTZ R55, R72, R55 ;  /* 0x0000003748377220 */ /* 0x000fe20000410000 */
[----:B------:R-:W-:Y:S01]  /*2820*/  FMUL.FTZ R56, R76, R56 ;  /* 0x000000384c387220 */ /* 0x000fe20000410000 */
[----:B------:R-:W-:Y:S01]  /*2830*/  FADD.FTZ R5, R5, R58 ;  /* 0x0000003a05057221 */ /* 0x000fe20000010000 */
[----:B------:R-:W-:Y:S01]  /*2840*/  FFMA.FTZ R3, R59, R58, R3 ;  /* 0x0000003a3b037223 */ /* 0x000fe20000010003 */
[--C-:B------:R-:W-:Y:S02]  /*2850*/  HADD2.F32 R52, -RZ, R99.reuse.H0_H0 ;  /* 0x20000063ff347230 */ /* 0x100fe40000004100 */
[----:B------:R-:W-:Y:S01]  /*2860*/  FADD.FTZ R84, R84, R54 ;  /* 0x0000003654547221 */ /* 0x000fe20000010000 */
[-C--:B------:R-:W-:Y:S01]  /*2870*/  FFMA.FTZ R85, R55, R54.reuse, R85 ;  /* 0x0000003637557223 */ /* 0x080fe20000010055 */
[----:B------:R-:W-:Y:S01]  /*2880*/  FMUL.FTZ R53, R72, R53 ;  /* 0x0000003548357220 */ /* 0x000fe20000410000 */
[----:B------:R-:W-:Y:S01]  /*2890*/  FMUL.FTZ R54, R75, R54 ;  /* 0x000000364b367220 */ /* 0x000fe20000410000 */
[----:B------:R-:W-:Y:S01]  /*28a0*/  FADD.FTZ R5, R5, R56 ;  /* 0x0000003805057221 */ /* 0x000fe20000010000 */
[----:B------:R-:W-:Y:S01]  /*28b0*/  FFMA.FTZ R3, R57, R56, R3 ;  /* 0x0000003839037223 */ /* 0x000fe20000010003 */
[----:B------:R-:W-:-:S02]  /*28c0*/  HADD2.F32 R50, -RZ, R99.H1_H1 ;  /* 0x30000063ff327230 */ /* 0x000fc40000004100 */
[----:B------:R-:W-:Y:S01]  /*28d0*/  FADD.FTZ R87, R87, R52 ;  /* 0x0000003457577221 */ /* 0x000fe20000010000 */
[-C--:B------:R-:W-:Y:S01]  /*28e0*/  FFMA.FTZ R88, R53, R52.reuse, R88 ;  /* 0x0000003435587223 */ /* 0x080fe20000010058 */
        /* <DEDUP_REMOVED lines=90> */
[C---:B------:R-:W-:Y:S01]  /*2e90*/  FMUL.FTZ R25, R72.reuse, R25 ;  /* 0x0000001948197220 */ /* 0x040fe20000410000 */
        /* <DEDUP_REMOVED lines=71> */
[----:B--2---:R-:W-:-:S02]  /*3310*/  HADD2.F32 R150, -RZ, R78.H0_H0 ;  /* 0x2000004eff967230 */ /* 0x004fc40000004100 */
        /* <DEDUP_REMOVED lines=8> */
[--C-:B------:R-:W-:Y:S02]  /*33a0*/  HADD2.F32 R152, -RZ, R79.reuse.H0_H0 ;  /* 0x2000004fff987230 */ /* 0x100fe40000004100 */
[----:B------:R-:W-:Y:S01]  /*33b0*/  FMUL.FTZ R91, R72, R157 ;  /* 0x0000009d485b7220 */ /* 0x000fe20000410000 */
[----:B------:R-:W-:Y:S01]  /*33c0*/  FMUL.FTZ R90, R75, R151 ;  /* 0x000000974b5a7220 */ /* 0x000fe20000410000 */
[----:B------:R-:W-:Y:S01]  /*33d0*/  FADD.FTZ R78, R78, R92 ;  /* 0x0000005c4e4e7221 */ /* 0x000fe20000010000 */
[----:B------:R-:W-:Y:S01]  /*33e0*/  FFMA.FTZ R94, R93, R92, R94 ;  /* 0x0000005c5d5e7223 */ /* 0x000fe2000001005e */
[----:B------:R-:W-:-:S02]  /*33f0*/  HADD2.F32 R154, -RZ, R79.H1_H1 ;  /* 0x3000004fff9a7230 */ /* 0x000fc40000004100 */
[----:B------:R-:W-:Y:S01]  /*3400*/  FMUL.FTZ R97, R72, R158 ;  /* 0x0000009e48617220 */ /* 0x000fe20000410000 */
[----:B------:R-:W-:Y:S01]  /*3410*/  FADD.FTZ R78, R78, R90 ;  /* 0x0000005a4e4e7221 */ /* 0x000fe20000010000 */
[----:B------:R-:W-:Y:S01]  /*3420*/  FFMA.FTZ R79, R91, R90, R94 ;  /* 0x0000005a5b4f7223 */ /* 0x000fe2000001005e */
[----:B------:R-:W-:Y:S01]  /*3430*/  FMUL.FTZ R96, R74, R152 ;  /* 0x000000984a607220 */ /* 0x000fe20000410000 */
[--C-:B---3--:R-:W-:Y:S02]  /*3440*/  HADD2.F32 R156, -RZ, R80.reuse.H0_H0 ;  /* 0x20000050ff9c7230 */ /* 0x108fe40000004100 */
        /* <DEDUP_REMOVED lines=19> */
[----:B------:R-:W0:Y:S01]  /*3580*/  S2R R157, SR_TID.X ;  /* 0x00000000009d7919 */ /* 0x000e220000002100 */
[----:B------:R-:W-:Y:S01]  /*3590*/  FMUL.FTZ R104, R72, R163 ;  /* 0x000000a348687220 */ /* 0x000fe20000410000 */
[----:B------:R-:W-:Y:S01]  /*35a0*/  FMUL.FTZ R105, R73, R153 ;  /* 0x0000009949697220 */ /* 0x000fe20000410000 */
[----:B------:R-:W-:Y:S01]  /*35b0*/  FADD.FTZ R78, R78, R103 ;  /* 0x000000674e4e7221 */ /* 0x000fe20000010000 */
[----:B------:R-:W-:-:S03]  /*35c0*/  FFMA.FTZ R79, R102, R103, R79 ;  /* 0x00000067664f7223 */ /* 0x000fc6000001004f */
        /* <DEDUP_REMOVED lines=15> */
[----:B------:R-:W-:Y:S01]  /*36c0*/  FADD.FTZ R81, R84, R80 ;  /* 0x0000005054517221 */ /* 0x000fe20000010000 */
[----:B-1----:R-:W-:Y:S01]  /*36d0*/  FADD.FTZ R79, R83, R156 ;  /* 0x0000009c534f7221 */ /* 0x002fe20000010000 */
[----:B------:R-:W-:Y:S01]  /*36e0*/  FFMA.FTZ R78, R101, R156, R82 ;  /* 0x0000009c654e7223 */ /* 0x000fe20000010052 */
[----:B------:R-:W-:Y:S01]  /*36f0*/  FFMA.FTZ R80, R99, R80, R85 ;  /* 0x0000005063507223 */ /* 0x000fe20000010055 */
[----:B------:R-:W-:Y:S01]  /*3700*/  FADD.FTZ R83, R87, R155 ;  /* 0x0000009b57537221 */ /* 0x000fe20000010000 */
        /* <DEDUP_REMOVED lines=34> */
.L_x_976:
        /* <DEDUP_REMOVED lines=69> */
[----:B----4-:R-:W0:Y:S02]  /*3d80*/  LDS.64 R86, [R153] ;  /* 0x0000000099567984 */ /* 0x010e240000000a00 */
[----:B0-----:R-:W-:Y:S01]  /*3d90*/  FADD.FTZ R88, R88, R86 ;  /* 0x0000005658587221 */ /* 0x001fe20000010000 */
[----:B------:R-:W-:-:S02]  /*3da0*/  FADD.FTZ R89, R89, R87 ;  /* 0x0000005759597221 */ /* 0x000fc40000010000 */
[----:B-----5:R-:W0:Y:S02]  /*3db0*/  LDS.64 R86, [R152] ;  /* 0x0000000098567984 */ /* 0x020e240000000a00 */
[----:B0-----:R-:W-:Y:S01]  /*3dc0*/  FADD.FTZ R88, R88, R86 ;  /* 0x0000005658587221 */ /* 0x001fe20000010000 */
[----:B------:R-:W-:Y:S02]  /*3dd0*/  FADD.FTZ R89, R89, R87 ;  /* 0x0000005759597221 */ /* 0x000fe40000010000 */
[----:B------:R-:W0:Y:S02]  /*3de0*/  LDS.64 R86, [R151] ;  /* 0x0000000097567984 */ /* 0x000e240000000a00 */
[----:B0-----:R-:W-:Y:S01]  /*3df0*/  FADD.FTZ R88, R88, R86 ;  /* 0x0000005658587221 */ /* 0x001fe20000010000 */
[----:B------:R-:W-:Y:S02]  /*3e00*/  FADD.FTZ R89, R89, R87 ;  /* 0x0000005759597221 */ /* 0x000fe40000010000 */
[----:B--2---:R-:W0:Y:S02]  /*3e10*/  LDS.64 R86, [R150] ;  /* 0x0000000096567984 */ /* 0x004e240000000a00 */
[----:B0-----:R-:W-:Y:S01]  /*3e20*/  FADD.FTZ R88, R88, R86 ;  /* 0x0000005658587221 */ /* 0x001fe20000010000 */
[----:B------:R-:W-:-:S02]  /*3e30*/  FADD.FTZ R89, R89, R87 ;  /* 0x0000005759597221 */ /* 0x000fc40000010000 */
[----:B---3--:R-:W0:Y:S02]  /*3e40*/  LDS.64 R86, [R149] ;  /* 0x0000000095567984 */ /* 0x008e240000000a00 */
[----:B0-----:R-:W-:Y:S01]  /*3e50*/  FADD.FTZ R86, R88, R86 ;  /* 0x0000005658567221 */ /* 0x001fe20000010000 */
[----:B------:R-:W-:-:S07]  /*3e60*/  FADD.FTZ R89, R89, R87 ;  /* 0x0000005759597221 */ /* 0x000fce0000010000 */
.L_x_978:
[----:B------:R-:W-:Y:S05]  /*3e70*/  BSYNC.RECONVERGENT B0 ;  /* 0x0000000000007941 */ /* 0x000fea0003800200 */
.L_x_977:
        /* <DEDUP_REMOVED lines=34> */
.L_x_981:
        /* <DEDUP_REMOVED lines=8> */
.L_x_980:
[----:B------:R-:W-:Y:S05]  /*4120*/  WARPSYNC.ALL ;  /* 0x0000000000007948 */ /* 0x000fea0003800000 */
[----:B------:R-:W-:Y:S06]  /*4130*/  BAR.SYNC.DEFER_BLOCKING 0x0 ;  /* 0x0000000000007b1d */ /* 0x000fec0000010000 */
[----:B------:R-:W-:Y:S05]  /*4140*/  BRA `(.L_x_982) ;  /* 0x00000000005c7947 */ /* 0x000fea0003800000 */
.L_x_979:
        /* <DEDUP_REMOVED lines=13> */
.L_x_984:
        /* <DEDUP_REMOVED lines=8> */
.L_x_983:
[----:B------:R-:W-:Y:S05]  /*42a0*/  WARPSYNC.ALL ;  /* 0x0000000000007948 */ /* 0x000fea0003800000 */
[----:B------:R-:W-:Y:S06]  /*42b0*/  BAR.SYNC.DEFER_BLOCKING 0x0 ;  /* 0x0000000000007b1d */ /* 0x000fec0000010000 */
.L_x_982:
[----:B------:R-:W1:Y:S01]  /*42c0*/  S2R R150, SR_TID.X ;  /* 0x0000000000967919 */ /* 0x000e620000002100 */
[----:B0-----:R-:W0:Y:S01]  /*42d0*/  @!P0 LDC.64 R88, c[0x0][0x3d0] ;  /* 0x0000f400ff588b82 */ /* 0x001e220000000a00 */
[----:B------:R-:W-:Y:S01]  /*42e0*/  VOTEU.ALL UP0, P0 ;  /* 0x0000000000ff7886 */ /* 0x000fe20000000000 */
[----:B------:R-:W2:Y:S01]  /*42f0*/  LDCU.64 UR22, c[0x0][0x380] ;  /* 0x00007000ff1677ac */ /* 0x000ea20008000a00 */
[----:B------:R-:W3:Y:S03]  /*4300*/  LDL R149, [R1] ;  /* 0x0000000001957983 */ /* 0x000ee60000100800 */
[----:B------:R-:W-:-:S06]  /*4310*/  @!UP0 UIMAD UR10, UR20, UR4, UR11 ;  /* 0x00000004140a82a4 */ /* 0x000fcc000f8e020b */
[----:B------:R-:W-:Y:S02]  /*4320*/  MOV R87, UR10 ;  /* 0x0000000a00577c02 */ /* 0x000fe40008000f00 */
[----:B-1----:R-:W-:-:S04]  /*4330*/  @!P0 SHF.L.U32 R86, R150, 0x1, RZ ;  /* 0x0000000196568819 */ /* 0x002fc800000006ff */
[----:B------:R-:W-:-:S04]  /*4340*/  @!P0 LOP3.LUT R86, R86, 0x1e, RZ, 0xc0, !PT ;  /* 0x0000001e56568812 */ /* 0x000fc800078ec0ff */
[----:B------:R-:W-:-:S05]  /*4350*/  @!P0 LEA R86, R87, R86, 0x5 ;  /* 0x0000005657568211 */ /* 0x000fca00078e28ff */
[----:B0-----:R-:W-:-:S06]  /*4360*/  @!P0 IMAD.WIDE.U32 R86, R86, 0x4, R88 ;  /* 0x0000000456568825 */ /* 0x001fcc00078e0058 */
[----:B------:R-:W4:Y:S01]  /*4370*/  @!P0 LDG.E.64 R86, desc[UR16][R86.64] ;  /* 0x0000001056568981 */ /* 0x000f22000c1e1b00 */
[----:B------:R-:W-:Y:S01]  /*4380*/  HFMA2 R88, -RZ, RZ, 0, 0 ;  /* 0x00000000ff587431 */ /* 0x000fe200000001ff */
[----:B------:R-:W-:Y:S01]  /*4390*/  UISETP.GE.U32.AND UP0, UPT, UR13, UR21, UPT ;  /* 0x000000150d00728c */ /* 0x000fe2000bf06070 */
[----:B------:R-:W0:Y:S01]  /*43a0*/  @!P1 S2R R89, SR_CgaCtaId ;  /* 0x0000000000599919 */ /* 0x000e220000008800 */
[----:B------:R-:W-:Y:S02]  /*43b0*/  ULOP3.LUT UR4, UR4, 0x1, URZ, 0x3c, !UPT ;  /* 0x0000000104047892 */ /* 0x000fe4000f8e3cff */
[----:B------:R-:W-:Y:S01]  /*43c0*/  UISETP.GE.AND.EX UP0, UPT, UR5, UR14, UPT, UP0 ;  /* 0x0000000e0500728c */ /* 0x000fe2000bf06300 */
[----:B----4-:R-:W-:Y:S01]  /*43d0*/  @!P0 FADD.FTZ R88, RZ, R86 ;  /* 0x00000056ff588221 */ /* 0x010fe20000010000 */
        /* <DEDUP_REMOVED lines=20> */
[----:B---3--:R-:W0:Y:S02]  /*4520*/  LDS.64 R88, [R149] ;  /* 0x0000000095587984 */ /* 0x008e240000000a00 */
[--C-:B0-----:R-:W-:Y:S01]  /*4530*/  FADD.FTZ R71, R71, -R88.reuse ;  /* 0x8000005847477221 */ /* 0x101fe20000010000 */
[--C-:B------:R-:W-:Y:S01]  /*4540*/  FADD.FTZ R145, R145, -R88.reuse ;  /* 0x8000005891917221 */ /* 0x100fe20000010000 */
[--C-:B------:R-:W-:Y:S01]  /*4550*/  FADD.FTZ R143, R143, -R88.reuse ;  /* 0x800000588f8f7221 */ /* 0x100fe20000010000 */
[--C-:B------:R-:W-:Y:S01]  /*4560*/  FADD.FTZ R141, R141, -R88.reuse ;  /* 0x800000588d8d7221 */ /* 0x100fe20000010000 */
        /* <DEDUP_REMOVED lines=65> */
[----:B------:R-:W-:Y:S01]  /*4980*/  FFMA.FTZ R149, R3, -R89, R2 ;  /* 0x8000005903957223 */ /* 0x000fe20000010002 */
[C---:B------:R-:W-:Y:S01]  /*4990*/  FMUL.FTZ R4, R72.reuse, R71 ;  /* 0x0000004748047220 */ /* 0x040fe20000410000 */
[C---:B------:R-:W-:Y:S01]  /*49a0*/  FMUL.FTZ R145, R72.reuse, R145 ;  /* 0x0000009148917220 */ /* 0x040fe20000410000 */
[C---:B------:R-:W-:Y:S01]  /*49b0*/  FMUL.FTZ R5, R72.reuse, R143 ;  /* 0x0000008f48057220 */ /* 0x040fe20000410000 */
[----:B------:R-:W-:Y:S01]  /*49c0*/  FMUL.FTZ R0, R72, R141 ;  /* 0x0000008d48007220 */ /* 0x000fe20000410000 */
[----:B--2---:R-:W-:Y:S01]  /*49d0*/  IADD3 R2, P0, PT, R147, UR22, RZ ;  /* 0x0000001693027c10 */ /* 0x004fe2000ff1e0ff */
        /* <DEDUP_REMOVED lines=59> */
[C---:B------:R-:W-:Y:S01]  /*4d90*/  FMUL.FTZ R127, R72.reuse, R127 ;  /* 0x0000007f487f7220 */ /* 0x040fe20000410000 */
        /* <DEDUP_REMOVED lines=61> */
[----:B------:R0:W-:Y:S01]  /*5170*/  STG.E.64 desc[UR16][R2.64], R4 ;  /* 0x0000000402007986 */ /* 0x0001e2000c101b10 */
[----:B------:R-:W-:-:S02]  /*5180*/  F2FP.F16.F32.PACK_AB R9, R10, R127 ;  /* 0x0000007f0a09723e */ /* 0x000fc400000000ff */
[----:B------:R-:W-:Y:S02]  /*5190*/  F2FP.F16.F32.PACK_AB R11, R14, R119 ;  /* 0x000000770e0b723e */ /* 0x000fe400000000ff */
[----:B------:R-:W-:Y:S02]  /*51a0*/  F2FP.F16.F32.PACK_AB R10, R12, R123 ;  /* 0x0000007b0c0a723e */ /* 0x000fe400000000ff */
[----:B------:R-:W-:Y:S02]  /*51b0*/  F2FP.F16.F32.PACK_AB R13, R18, R111 ;  /* 0x0000006f120d723e */ /* 0x000fe400000000ff */
[----:B------:R-:W-:Y:S01]  /*51c0*/  F2FP.F16.F32.PACK_AB R14, R20, R107 ;  /* 0x0000006b140e723e */ /* 0x000fe200000000ff */
[----:B------:R1:W-:Y:S01]  /*51d0*/  STG.E.64 desc[UR16][R2.64+0xf000], R10 ;  /* 0x00f0000a02007986 */ /* 0x0003e2000c101b10 */
[----:B------:R-:W-:Y:S02]  /*51e0*/  F2FP.F16.F32.PACK_AB R27, R30, R53 ;  /* 0x000000351e1b723e */ /* 0x000fe400000000ff */
[----:B------:R-:W-:-:S02]  /*51f0*/  F2FP.F16.F32.PACK_AB R6, R137, R6 ;  /* 0x000000068906723e */ /* 0x000fc400000000ff */
[----:B0-----:R-:W-:Y:S02]  /*5200*/  F2FP.F16.F32.PACK_AB R5, R26, R61 ;  /* 0x0000003d1a05723e */ /* 0x001fe400000000ff */
        /* <DEDUP_REMOVED lines=31> */
[----:B------:R-:W-:-:S03]  /*5400*/  F2FP.F16.F32.PACK_AB R61, R72, R103 ;  /* 0x00000067483d723e */ /* 0x000fc600000000ff */
[----:B------:R1:W-:Y:S04]  /*5410*/  STG.E.64 desc[UR16][R2.64+0x3c000], R18 ;  /* 0x03c0001202007986 */ /* 0x0003e8000c101b10 */
[----:B------:R1:W-:Y:S04]  /*5420*/  STG.E.64 desc[UR16][R2.64+0x41000], R52 ;  /* 0x0410003402007986 */ /* 0x0003e8000c101b10 */
[----:B------:R1:W-:Y:S04]  /*5430*/  STG.E.64 desc[UR16][R2.64+0x46000], R56 ;  /* 0x0460003802007986 */ /* 0x0003e8000c101b10 */
[----:B------:R1:W-:Y:S01]  /*5440*/  STG.E.64 desc[UR16][R2.64+0x4b000], R60 ;  /* 0x04b0003c02007986 */ /* 0x0003e2000c101b10 */
[----:B------:R-:W-:Y:S05]  /*5450*/  BRA.U !UP0, `(.L_x_985) ;  /* 0xffffffb908487547 */ /* 0x000fea000b83ffff */
.L_x_975:
        /* <DEDUP_REMOVED lines=10> */
[----:B------:R-:W0:Y:S01]  /*5500*/  S2R R39, SR_TID.X ;  /* 0x0000000000277919 */ /* 0x000e220000002100 */
[----:B-1----:R-:W1:Y:S01]  /*5510*/  LDC.64 R2, c[0x0][0x3c8] ;  /* 0x0000f200ff027b82 */ /* 0x002e620000000a00 */
        /* <DEDUP_REMOVED lines=47> */
.L_x_997:
        /* <DEDUP_REMOVED lines=27> */
.L_x_990:
        /* <DEDUP_REMOVED lines=33> */
.L_x_989:
[----:B------:R-:W-:Y:S05]  /*5bd0*/  BSYNC.RECONVERGENT B1 ;  /* 0x0000000000017941 */ /* 0x000fea0003800200 */
.L_x_988:
        /* <DEDUP_REMOVED lines=25> */
.L_x_992:
[----:B------:R-:W-:Y:S05]  /*5d70*/  BSYNC.RECONVERGENT B1 ;  /* 0x0000000000017941 */ /* 0x000fea0003800200 */
.L_x_991:
        /* <DEDUP_REMOVED lines=30> */
.L_x_987:
[----:B------:R-:W-:Y:S05]  /*5f60*/  BSYNC.RECONVERGENT B0 ;  /* 0x0000000000007941 */ /* 0x000fea0003800200 */
.L_x_986:
[----:B------:R0:W-:Y:S01]  /*5f70*/  STS [R9], R21 ;  /* 0x0000001509007388 */ /* 0x0001e20000000800 */
[----:B------:R-:W1:Y:S01]  /*5f80*/  LDC.64 R14, c[0x0][0x388] ;  /* 0x0000e200ff0e7b82 */ /* 0x000e620000000a00 */
[----:B------:R-:W-:Y:S02]  /*5f90*/  ISETP.GT.U32.AND P1, PT, R47, 0x9, PT ;  /* 0x000000092f00780c */ /* 0x000fe40003f24070 */
[----:B------:R0:W-:Y:S01]  /*5fa0*/  STS [R9+0x500], R22 ;  /* 0x0005001609007388 */ /* 0x0001e20000000800 */
[----:B------:R-:W-:-:S04]  /*5fb0*/  MOV R23, R8 ;  /* 0x0000000800177202 */ /* 0x000fc80000000f00 */
[----:B------:R-:W2:Y:S08]  /*5fc0*/  LDC.64 R16, c[0x0][0x390] ;  /* 0x0000e400ff107b82 */ /* 0x000eb00000000a00 */
[----:B0-----:R-:W-:Y:S06]  /*5fd0*/  BAR.SYNC.DEFER_BLOCKING 0x0 ;  /* 0x0000000000007b1d */ /* 0x001fec0000010000 */
.L_x_996:
        /* <DEDUP_REMOVED lines=31> */
.L_x_1007:
        /* <DEDUP_REMOVED lines=11> */
.L_x_995:
[----:B------:R-:W-:Y:S05]  /*6280*/  BSYNC.RECONVERGENT B0 ;  /* 0x0000000000007941 */ /* 0x000fea0003800200 */
.L_x_994:
        /* <DEDUP_REMOVED lines=9> */
.L_x_993:
        /* <DEDUP_REMOVED lines=8> */
.L_x_999:
[----:B------:R-:W-:Y:S05]  /*63a0*/  BSYNC B0 ;  /* 0x0000000000007941 */ /* 0x000fea0003800000 */
.L_x_998:
        /* <DEDUP_REMOVED lines=8> */
.L_x_1000:
[----:B------:R-:W-:Y:S01]  /*6430*/  FADD.FTZ R13, R13, R10 ;  /* 0x0000000a0d0d7221 */ /* 0x000fe20000010000 */
[----:B------:R-:W-:-:S04]  /*6440*/  HFMA2 R28, -RZ, RZ, 0, 2.384185791015625e-07 ;  /* 0x00000004ff1c7431 */ /* 0x000fc800000001ff */
[----:B------:R-:W-:Y:S02]  /*6450*/  MOV R29, R13 ;  /* 0x0000000d001d7202 */ /* 0x000fe40000000f00 */
[----:B------:R-:W-:-:S07]  /*6460*/  MOV R12, R27 ;  /* 0x0000001b000c7202 */ /* 0x000fce0000000f00 */
[----:B------:R-:W-:Y:S05]  /*6470*/  WARPSYNC.COLLECTIVE R26, `(.L_x_1001) ;  /* 0x000000001a087348 */ /* 0x000fea0003c00000 */
[----:B------:R0:W1:Y:S02]  /*6480*/  SHFL.BFLY P3, R27, R29, R28, R31 ;  /* 0x0c00001c1d1b7389 */ /* 0x000064000006001f */
[----:B01----:R-:W-:Y:S05]  /*6490*/  ENDCOLLECTIVE ;  /* 0x000000000000791b */ /* 0x003fea0003800000 */
.L_x_1001:
[----:B------:R-:W-:-:S05]  /*64a0*/  FADD.FTZ R12, R12, R11 ;  /* 0x0000000b0c0c7221 */ /* 0x000fca0000010000 */
[----:B------:R-:W-:Y:S02]  /*64b0*/  MOV R29, R12 ;  /* 0x0000000c001d7202 */ /* 0x000fe40000000f00 */
[----:B------:R-:W-:-:S07]  /*64c0*/  MOV R22, R27 ;  /* 0x0000001b00167202 */ /* 0x000fce0000000f00 */
[----:B------:R-:W-:Y:S05]  /*64d0*/  WARPSYNC.COLLECTIVE R26, `(.L_x_1002) ;  /* 0x000000001a087348 */ /* 0x000fea0003c00000 */
[----:B------:R0:W1:Y:S02]  /*64e0*/  SHFL.BFLY P3, R27, R29, R28, R31 ;  /* 0x0c00001c1d1b7389 */ /* 0x000064000006001f */
[----:B01----:R-:W-:Y:S05]  /*64f0*/  ENDCOLLECTIVE ;  /* 0x000000000000791b */ /* 0x003fea0003800000 */
.L_x_1002:
[----:B------:R-:W-:Y:S01]  /*6500*/  FADD.FTZ R22, R13, R22 ;  /* 0x000000160d167221 */ /* 0x000fe20000010000 */
[----:B------:R-:W-:-:S04]  /*6510*/  HFMA2 R28, -RZ, RZ, 0, 1.1920928955078125e-07 ;  /* 0x00000002ff1c7431 */ /* 0x000fc800000001ff */
[----:B------:R-:W-:Y:S02]  /*6520*/  MOV R29, R22 ;  /* 0x00000016001d7202 */ /* 0x000fe40000000f00 */
[----:B------:R-:W-:-:S07]  /*6530*/  MOV R21, R27 ;  /* 0x0000001b00157202 */ /* 0x000fce0000000f00 */
[----:B------:R-:W-:Y:S05]  /*6540*/  WARPSYNC.COLLECTIVE R26, `(.L_x_1003) ;  /* 0x000000001a087348 */ /* 0x000fea0003c00000 */
[----:B------:R0:W1:Y:S02]  /*6550*/  SHFL.BFLY P3, R27, R29, R28, R31 ;  /* 0x0c00001c1d1b7389 */ /* 0x000064000006001f */
[----:B01----:R-:W-:Y:S05]  /*6560*/  ENDCOLLECTIVE ;  /* 0x000000000000791b */ /* 0x003fea0003800000 */
.L_x_1003:
[----:B------:R-:W-:-:S05]  /*6570*/  FADD.FTZ R21, R12, R21 ;  /* 0x000000150c157221 */ /* 0x000fca0000010000 */
[----:B------:R-:W-:Y:S02]  /*6580*/  MOV R29, R21 ;  /* 0x00000015001d7202 */ /* 0x000fe40000000f00 */
[----:B------:R-:W-:-:S07]  /*6590*/  MOV R25, R27 ;  /* 0x0000001b00197202 */ /* 0x000fce0000000f00 */
[----:B------:R-:W-:Y:S05]  /*65a0*/  WARPSYNC.COLLECTIVE R26, `(.L_x_1004) ;  /* 0x000000001a087348 */ /* 0x000fea0003c00000 */
[----:B------:R0:W1:Y:S02]  /*65b0*/  SHFL.BFLY P3, R27, R29, R28, R31 ;  /* 0x0c00001c1d1b7389 */ /* 0x000064000006001f */
[----:B01----:R-:W-:Y:S05]  /*65c0*/  ENDCOLLECTIVE ;  /* 0x000000000000791b */ /* 0x003fea0003800000 */
.L_x_1004:
[----:B------:R-:W-:Y:S01]  /*65d0*/  FADD.FTZ R25, R22, R25 ;  /* 0x0000001916197221 */ /* 0x000fe20000010000 */
[----:B------:R-:W-:-:S04]  /*65e0*/  HFMA2 R28, -RZ, RZ, 0, 5.9604644775390625e-08 ;  /* 0x00000001ff1c7431 */ /* 0x000fc800000001ff */
[----:B------:R-:W-:Y:S02]  /*65f0*/  MOV R29, R25 ;  /* 0x00000019001d7202 */ /* 0x000fe40000000f00 */
[----:B------:R-:W-:-:S07]  /*6600*/  MOV R10, R27 ;  /* 0x0000001b000a7202 */ /* 0x000fce0000000f00 */
[----:B------:R-:W-:Y:S05]  /*6610*/  WARPSYNC.COLLECTIVE R26, `(.L_x_1005) ;  /* 0x000000001a087348 */ /* 0x000fea0003c00000 */
[----:B------:R0:W1:Y:S02]  /*6620*/  SHFL.BFLY P3, R27, R29, R28, R31 ;  /* 0x0c00001c1d1b7389 */ /* 0x000064000006001f */
[----:B01----:R-:W-:Y:S05]  /*6630*/  ENDCOLLECTIVE ;  /* 0x000000000000791b */ /* 0x003fea0003800000 */
.L_x_1005:
[----:B------:R-:W-:-:S05]  /*6640*/  FADD.FTZ R10, R21, R10 ;  /* 0x0000000a150a7221 */ /* 0x000fca0000010000 */
[----:B------:R-:W-:Y:S02]  /*6650*/  MOV R29, R10 ;  /* 0x0000000a001d7202 */ /* 0x000fe40000000f00 */
[----:B------:R-:W-:-:S07]  /*6660*/  MOV R24, R27 ;  /* 0x0000001b00187202 */ /* 0x000fce0000000f00 */
[----:B------:R-:W-:Y:S05]  /*6670*/  WARPSYNC.COLLECTIVE R26, `(.L_x_1006) ;  /* 0x000000001a087348 */ /* 0x000fea0003c00000 */
[----:B------:R0:W1:Y:S02]  /*6680*/  SHFL.BFLY P3, R27, R29, R28, R31 ;  /* 0x0c00001c1d1b7389 */ /* 0x000064000006001f */
[----:B01----:R-:W-:Y:S05]  /*6690*/  ENDCOLLECTIVE ;  /* 0x000000000000791b */ /* 0x003fea0003800000 */
.L_x_1006:
[----:B------:R-:W-:Y:S01]  /*66a0*/  FADD.FTZ R24, R25, R24 ;  /* 0x0000001819187221 */ /* 0x000fe20000010000 */
[----:B------:R-:W-:Y:S01]  /*66b0*/  MOV R11, R27 ;  /* 0x0000001b000b7202 */ /* 0x000fe20000000f00 */
[----:B------:R-:W-:Y:S06]  /*66c0*/  BRA `(.L_x_1007) ;  /* 0xfffffff800c07947 */ /* 0x000fec000383ffff */
.L_x_1008:
        /* <DEDUP_REMOVED lines=11> */
.L_x_1680:


//--------------------- .text._ZN13group_norm_v218gn_bwd_cuda_kernelI6__halfLi320ELi2ELi32ELi80ELi256ELb0ELb1ELi32ELi320ELi320ELi4ELb1ELi32ELb0ELb0ELNS_15WgradSyncMethodE3ENS_16CompileConditionILi1000EEEEEvPT_S6_S6_PKS5_S8_S8_S8_PKfflPfPj --------------------------
	.section	.text._ZN13group_norm_v218gn_bwd_cuda_kernelI6__halfLi320ELi2ELi32ELi80ELi256ELb0ELb1ELi32ELi320ELi320ELi4ELb1ELi32ELb0ELb0ELNS_15WgradSyncMethodE3ENS_16CompileConditionILi1000EEEEEvPT_S6_S6_PKS5_S8_S8_S8_PKfflPfPj,"ax",@progbits
	.align	128
        .global         _ZN13group_norm_v218gn_bwd_cuda_kernelI6__halfLi320ELi2ELi32ELi80ELi256ELb0ELb1ELi32ELi320ELi320ELi4ELb1ELi32ELb0ELb0ELNS_15WgradSyncMethodE3ENS_16CompileConditionILi1000EEEEEvPT_S6_S6_PKS5_S8_S8_S8_PKfflPfPj
        .type           _ZN13group_norm_v218gn_bwd_cuda_kernelI6__halfLi320ELi2ELi32ELi80ELi256ELb0ELb1ELi32ELi320ELi320ELi4ELb1ELi32ELb0ELb0ELNS_15WgradSyncMethodE3ENS_16CompileConditionILi1000EEEEEvPT_S6_S6_PKS5_S8_S8_S8_PKfflPfPj,@function
        .size           _ZN13group_norm_v218gn_bwd_cuda_kernelI6__halfLi320ELi2ELi32ELi80ELi256ELb0ELb1ELi32ELi320ELi320ELi4ELb1ELi32ELb0ELb0ELNS_15WgradSyncMethodE3ENS_16CompileConditionILi1000EEEEEvPT_S6_S6_PKS5_S8_S8_S8_PKfflPfPj,(.L_x_1681 - _ZN13group_norm_v218gn_bwd_cuda_kernelI6__halfLi320ELi2ELi32ELi80ELi256ELb0ELb1ELi32ELi320ELi320ELi4ELb1ELi32ELb0ELb0ELNS_15WgradSyncMethodE3ENS_16CompileConditionILi1000EEEEEvPT_S6_S6_PKS5_S8_S8_S8_PKfflPfPj)
        .other          _ZN13group_norm_v218gn_bwd_cuda_kernelI6__halfLi320ELi2ELi32ELi80ELi256ELb0ELb1ELi32ELi320ELi320ELi4ELb1ELi32ELb0ELb0ELNS_15WgradSyncMethodE3ENS_16CompileConditionILi1000EEEEEvPT_S6_S6_PKS5_S8_S8_S8_PKfflPfPj,@"STO_CUDA_ENTRY STV_DEFAULT"
_ZN13group_norm_v218gn_bwd_cuda_kernelI6__halfLi320ELi2ELi32ELi80ELi256ELb0ELb1ELi32ELi320ELi320ELi4ELb1ELi32ELb0ELb0ELNS_15WgradSyncMethodE3ENS_16CompileConditionILi1000EEEEEvPT_S6_S6_PKS5_S8_S8_S8_PKfflPfPj:
.text._ZN13group_norm_v218gn_bwd_cuda_kernelI6__halfLi320ELi2ELi32ELi80ELi256ELb0ELb1ELi32ELi320ELi320ELi4ELb1ELi32ELb0ELb0ELNS_15WgradSyncMethodE3ENS_16CompileConditionILi1000EEEEEvPT_S6_S6_PKS5_S8_S8_S8_PKfflPfPj:
        /* <DEDUP_REMOVED lines=27> */
.L_x_1011:
[----:B0-----:R-:W2:Y:S04]  /*01b0*/  LD.E.STRONG.GPU R5, desc[UR12][R2.64+0x80] ;  /* 0x0000800c02057980 */ /* 0x001ea8000c10f900 */
[----:B--2---:R-:W-:Y:S01]  /*01c0*/  CCTL.IVALL ;  /* 0x00000000ff00798f */ /* 0x004fe20002000000 */
[----:B------:R-:W-:Y:S05]  /*01d0*/  YIELD ;  /* 0x0000000000007946 */ /* 0x000fea0003800000 */
[----:B-----5:R-:W-:-:S04]  /*01e0*/  LOP3.LUT R5, R5, R0, RZ, 0x3c, !PT ;  /* 0x0000000005057212 */ /* 0x020fc800078e3cff */
[----:B------:R-:W-:-:S13]  /*01f0*/  ISETP.GT.AND P0, PT, R5, -0x1, PT ;  /* 0xffffffff0500780c */ /* 0x000fda0003f04270 */
[----:B------:R-:W-:Y:S05]  /*0200*/  @P0 BRA `(.L_x_1011) ;  /* 0xfffffffc00e80947 */ /* 0x000fea000383ffff */
.L_x_1010:
[----:B------:R-:W-:Y:S05]  /*0210*/  WARPSYNC.ALL ;  /* 0x0000000000007948 */ /* 0x000fea0003800000 */
[----:B------:R-:W-:Y:S06]  /*0220*/  BAR.SYNC.DEFER_BLOCKING 0x0 ;  /* 0x0000000000007b1d */ /* 0x000fec0000010000 */
[----:B------:R-:W-:Y:S05]  /*0230*/  BRA `(.L_x_1012) ;  /* 0x0000003400247947 */ /* 0x000fea0003800000 */
.L_x_1009:
        /* <DEDUP_REMOVED lines=30> */
.L_x_1024:
        /* <DEDUP_REMOVED lines=50> */
[----:B------:R-:W5:Y:S02]  /*0740*/  LDCU UR6, c[0x0][0x3c0] ;  /* 0x00007800ff0677ac */ /* 0x000f640008000800 */
        /* <DEDUP_REMOVED lines=11> */
[----:B-1----:R-:W1:Y:S01]  /*0800*/  S2R R25, SR_CgaCtaId ;  /* 0x0000000000197919 */ /* 0x002e620000008800 */
[----:B------:R-:W-:-:S04]  /*0810*/  MOV R0, 0x400 ;  /* 0x0000040000007802 */ /* 0x000fc80000000f00 */
[----:B------:R-:W-:Y:S02]  /*0820*/  IADD3 R0, PT, PT, R0, 0x2800, RZ ;  /* 0x0000280000007810 */ /* 0x000fe40007ffe0ff */
[----:B------:R-:W-:Y:S02]  /*0830*/  LOP3.LUT R3, R3, 0xffff, RZ, 0xc0, !PT ;  /* 0x0000ffff03037812 */ /* 0x000fe400078ec0ff */
[----:B-1----:R-:W-:-:S05]  /*0840*/  LEA R0, R25, R0, 0x18 ;  /* 0x0000000019007211 */ /* 0x002fca00078ec0ff */
[----:B------:R-:W-:-:S05]  /*0850*/  IMAD R3, R3, 0x28, R0 ;  /* 0x0000002803037824 */ /* 0x000fca00078e0200 */
[----:B------:R-:W-:Y:S01]  /*0860*/  LEA R50, R50, R3, 0x3 ;  /* 0x0000000332327211 */ /* 0x000fe200078e18ff */
[----:B------:R-:W-:Y:S02]  /*0870*/  UIADD3 UR10, UP0, UPT, UR10, 0x20, URZ ;  /* 0x000000200a0a7890 */ /* 0x000fe4000ff1e0ff */
[----:B0-----:R-:W-:Y:S02]  /*0880*/  USHF.L.U32 UR18, UR14, 0x3, URZ ;  /* 0x000000030e127899 */ /* 0x001fe400080006ff */
[----:B------:R-:W-:Y:S02]  /*0890*/  UIADD3.X UR5, UPT, UPT, URZ, UR5, URZ, UP0, !UPT ;  /* 0x00000005ff057290 */ /* 0x000fe400087fe4ff */
[----:B------:R-:W-:Y:S02]  /*08a0*/  USHF.L.U64.HI UR16, UR14, 0x3, UR15 ;  /* 0x000000030e107899 */ /* 0x000fe4000801020f */
[----:B------:R-:W-:-:S04]  /*08b0*/  UISETP.GE.U32.AND UP0, UPT, UR10, UR18, UPT ;  /* 0x000000120a00728c */ /* 0x000fc8000bf06070 */
[----:B------:R-:W-:Y:S01]  /*08c0*/  UISETP.GE.AND.EX UP0, UPT, UR5, UR16, UPT, UP0 ;  /* 0x000000100500728c */ /* 0x000fe2000bf06300 */
[--C-:B--2---:R-:W-:Y:S02]  /*08d0*/  HADD2.F32 R81, -RZ, R28.reuse.H0_H0 ;  /* 0x2000001cff517230 */ /* 0x104fe40000004100 */
[----:B------:R-:W-:Y:S02]  /*08e0*/  HADD2.F32 R77, -RZ, R28.H1_H1 ;  /* 0x3000001cff4d7230 */ /* 0x000fe40000004100 */
[----:B------:R-:W-:Y:S02]  /*08f0*/  HADD2.F32 R73, -RZ, R29.H0_H0 ;  /* 0x2000001dff497230 */ /* 0x000fe40000004100 */
[----:B---3--:R-:W-:Y:S02]  /*0900*/  HADD2.F32 R3, -RZ, R23.H1_H1 ;  /* 0x30000017ff037230 */ /* 0x008fe40000004100 */
[----:B----4-:R-:W-:Y:S02]  /*0910*/  HADD2.F32 R79, -RZ, R21.H0_H0 ;  /* 0x20000015ff4f7230 */ /* 0x010fe40000004100 */
[----:B-----5:R-:W-:-:S04]  /*0920*/  FADD.FTZ R13, R13, UR6 ;  /* 0x000000060d0d7e21 */ /* 0x020fc80008010000 */
[----:B------:R-:W0:Y:S01]  /*0930*/  MUFU.RSQ R66, R13 ;  /* 0x0000000d00427308 */ /* 0x000e220000001400 */
[----:B------:R-:W-:Y:S02]  /*0940*/  HADD2.F32 R71, -RZ, R20.H0_H0 ;  /* 0x20000014ff477230 */ /* 0x000fe40000004100 */
[C---:B------:R-:W-:Y:S01]  /*0950*/  FADD.FTZ R81, -R12.reuse, R81 ;  /* 0x000000510c517221 */ /* 0x040fe20000010100 */
[----:B------:R-:W-:Y:S02]  /*0960*/  HADD2.F32 R69, -RZ, R29.H1_H1 ;  /* 0x3000001dff457230 */ /* 0x000fe40000004100 */
[C---:B------:R-:W-:Y:S01]  /*0970*/  FADD.FTZ R77, -R12.reuse, R77 ;  /* 0x0000004d0c4d7221 */ /* 0x040fe20000010100 */
[--C-:B------:R-:W-:Y:S02]  /*0980*/  HADD2.F32 R25, -RZ, R14.reuse.H0_H0 ;  /* 0x2000000eff197230 */ /* 0x100fe40000004100 */
[----:B------:R-:W-:Y:S02]  /*0990*/  HADD2.F32 R27, -RZ, R14.H1_H1 ;  /* 0x3000000eff1b7230 */ /* 0x000fe40000004100 */
[----:B------:R-:W-:Y:S01]  /*09a0*/  FADD.FTZ R14, -R12, R3 ;  /* 0x000000030c0e7221 */ /* 0x000fe20000010100 */
[----:B------:R-:W-:-:S02]  /*09b0*/  HADD2.F32 R63, -RZ, R23.H0_H0 ;  /* 0x20000017ff3f7230 */ /* 0x000fc40000004100 */
[C---:B------:R-:W-:Y:S01]  /*09c0*/  FADD.FTZ R73, -R12.reuse, R73 ;  /* 0x000000490c497221 */ /* 0x040fe20000010100 */
[----:B------:R-:W-:Y:S02]  /*09d0*/  HADD2.F32 R67, -RZ, R22.H0_H0 ;  /* 0x20000016ff437230 */ /* 0x000fe40000004100 */
[C---:B------:R-:W-:Y:S01]  /*09e0*/  FADD.FTZ R3, -R12.reuse, R79 ;  /* 0x0000004f0c037221 */ /* 0x040fe20000010100 */
[----:B------:R-:W-:Y:S02]  /*09f0*/  HADD2.F32 R75, -RZ, R20.H1_H1 ;  /* 0x30000014ff4b7230 */ /* 0x000fe40000004100 */
[--C-:B------:R-:W-:Y:S02]  /*0a00*/  HADD2.F32 R33, -RZ, R10.reuse.H0_H0 ;  /* 0x2000000aff217230 */ /* 0x100fe40000004100 */
[----:B------:R-:W-:Y:S02]  /*0a10*/  HADD2.F32 R35, -RZ, R10.H1_H1 ;  /* 0x3000000aff237230 */ /* 0x000fe40000004100 */
[----:B------:R-:W-:Y:S01]  /*0a20*/  FADD.FTZ R10, -R12, R71 ;  /* 0x000000470c0a7221 */ /* 0x000fe20000010100 */
[----:B------:R-:W-:-:S02]  /*0a30*/  HADD2.F32 R79, -RZ, R60.H0_H0 ;  /* 0x2000003cff4f7230 */ /* 0x000fc40000004100 */
[----:B0-----:R-:W-:Y:S01]  /*0a40*/  FMUL.FTZ R81, R66, R81 ;  /* 0x0000005142517220 */ /* 0x001fe20000410000 */
[----:B------:R-:W-:Y:S02]  /*0a50*/  HADD2.F32 R60, -RZ, R60.H1_H1 ;  /* 0x3000003cff3c7230 */ /* 0x000fe40000004100 */
[----:B------:R-:W-:Y:S01]  /*0a60*/  FADD.FTZ R69, -R12, R69 ;  /* 0x000000450c457221 */ /* 0x000fe20000010100 */
[----:B------:R-:W-:Y:S02]  /*0a70*/  HADD2.F32 R65, -RZ, R22.H1_H1 ;  /* 0x30000016ff417230 */ /* 0x000fe40000004100 */
[----:B------:R-:W-:Y:S01]  /*0a80*/  FMUL.FTZ R77, R66, R77 ;  /* 0x0000004d424d7220 */ /* 0x000fe20000410000 */
[--C-:B------:R-:W-:Y:S02]  /*0a90*/  HADD2.F32 R71, -RZ, R61.reuse.H0_H0 ;  /* 0x2000003dff477230 */ /* 0x100fe40000004100 */
[----:B------:R-:W-:Y:S01]  /*0aa0*/  FADD.FTZ R63, -R12, R63 ;  /* 0x0000003f0c3f7221 */ /* 0x000fe20000010100 */
[----:B------:R-:W-:Y:S01]  /*0ab0*/  FMUL.FTZ R73, R66, R73 ;  /* 0x0000004942497220 */ /* 0x000fe20000410000 */
[C---:B------:R-:W-:Y:S01]  /*0ac0*/  FADD.FTZ R67, -R12.reuse, R67 ;  /* 0x000000430c437221 */ /* 0x040fe20000010100 */
[----:B------:R-:W-:Y:S01]  /*0ad0*/  FADD.FTZ R0, -R12, R75 ;  /* 0x0000004b0c007221 */ /* 0x000fe20000010100 */
[----:B------:R-:W-:-:S02]  /*0ae0*/  HADD2.F32 R61, -RZ, R61.H1_H1 ;  /* 0x3000003dff3d7230 */ /* 0x000fc40000004100 */
[----:B------:R-:W-:Y:S01]  /*0af0*/  FFMA.FTZ R52, R81, R79, R46 ;  /* 0x0000004f51347223 */ /* 0x000fe2000001002e */
[--C-:B------:R-:W-:Y:S02]  /*0b00*/  HADD2.F32 R84, -RZ, R56.reuse.H0_H0 ;  /* 0x20000038ff547230 */ /* 0x100fe40000004100 */
[----:B------:R-:W-:Y:S01]  /*0b10*/  FADD.FTZ R34, R60, R45 ;  /* 0x0000002d3c227221 */ /* 0x000fe20000010000 */
[----:B------:R-:W-:Y:S02]  /*0b20*/  HADD2.F32 R82, -RZ, R56.H1_H1 ;  /* 0x30000038ff527230 */ /* 0x000fe40000004100 */
[----:B------:R-:W-:Y:S01]  /*0b30*/  FFMA.FTZ R46, R77, R60, R44 ;  /* 0x0000003c4d2e7223 */ /* 0x000fe2000001002c */
[----:B------:R-:W-:Y:S02]  /*0b40*/  HADD2.F32 R87, -RZ, R21.H1_H1 ;  /* 0x30000015ff577230 */ /* 0x000fe40000004100 */
[----:B------:R-:W-:Y:S01]  /*0b50*/  FMUL.FTZ R69, R66, R69 ;  /* 0x0000004542457220 */ /* 0x000fe20000410000 */
[----:B------:R-:W-:-:S02]  /*0b60*/  HADD2.F32 R89, -RZ, R18.H0_H0 ;  /* 0x20000012ff597230 */ /* 0x000fc40000004100 */
[----:B------:R-:W-:Y:S01]  /*0b70*/  FMUL.FTZ R75, R76, R60 ;  /* 0x0000003c4c4b7220 */ /* 0x000fe20000410000 */
[----:B------:R-:W-:Y:S02]  /*0b80*/  HADD2.F32 R91, -RZ, R18.H1_H1 ;  /* 0x30000012ff5b7230 */ /* 0x000fe40000004100 */
[----:B------:R-:W-:Y:S01]  /*0b90*/  FADD.FTZ R65, -R12, R65 ;  /* 0x000000410c417221 */ /* 0x000fe20000010100 */
[----:B------:R-:W-:Y:S02]  /*0ba0*/  HADD2.F32 R56, -RZ, R57.H0_H0 ;  /* 0x20000039ff387230 */ /* 0x000fe40000004100 */
[----:B------:R-:W-:Y:S01]  /*0bb0*/  FADD.FTZ R38, R71, R43 ;  /* 0x0000002b47267221 */ /* 0x000fe20000010000 */
[--C-:B------:R-:W-:Y:S02]  /*0bc0*/  HADD2.F32 R18, -RZ, R19.reuse.H0_H0 ;  /* 0x20000013ff127230 */ /* 0x100fe40000004100 */
[----:B------:R-:W-:Y:S01]  /*0bd0*/  FFMA.FTZ R44, R73, R71, R42 ;  /* 0x00000047492c7223 */ /* 0x000fe2000001002a */
[----:B------:R-:W-:Y:S01]  /*0be0*/  FMUL.FTZ R60, R66, R63 ;  /* 0x0000003f423c7220 */ /* 0x000fe20000410000 */
[----:B------:R-:W-:-:S02]  /*0bf0*/  HADD2.F32 R19, -RZ, R19.H1_H1 ;  /* 0x30000013ff137230 */ /* 0x000fc40000004100 */
[----:B------:R-:W-:Y:S01]  /*0c00*/  FMUL.FTZ R64, R66, R67 ;  /* 0x0000004342407220 */ /* 0x000fe20000410000 */
[--C-:B------:R-:W-:Y:S02]  /*0c10*/  HADD2.F32 R20, -RZ, R16.reuse.H0_H0 ;  /* 0x20000010ff147230 */ /* 0x100fe40000004100 */
[----:B------:R-:W-:Y:S01]  /*0c20*/  FADD.FTZ R32, R79, R47 ;  /* 0x0000002f4f207221 */ /* 0x000fe20000010000 */
[----:B------:R-:W-:Y:S02]  /*0c30*/  HADD2.F32 R16, -RZ, R16.H1_H1 ;  /* 0x30000010ff107230 */ /* 0x000fe40000004100 */
[----:B------:R-:W-:Y:S01]  /*0c40*/  FADD.FTZ R42, R61, R41 ;  /* 0x000000293d2a7221 */ /* 0x000fe20000010000 */
[--C-:B------:R-:W-:Y:S02]  /*0c50*/  HADD2.F32 R21, -RZ, R17.reuse.H0_H0 ;  /* 0x20000011ff157230 */ /* 0x100fe40000004100 */
[----:B------:R-:W-:Y:S01]  /*0c60*/  FFMA.FTZ R40, R69, R61, R40 ;  /* 0x0000003d45287223 */ /* 0x000fe20000010028 */
[----:B------:R-:W-:-:S02]  /*0c70*/  HADD2.F32 R23, -RZ, R17.H1_H1 ;  /* 0x30000011ff177230 */ /* 0x000fc40000004100 */
[----:B------:R-:W-:Y:S01]  /*0c80*/  FMUL.FTZ R67, R72, R61 ;  /* 0x0000003d48437220 */ /* 0x000fe20000410000 */
        /* <DEDUP_REMOVED lines=8> */
[----:B------:R-:W-:Y:S01]  /*0d10*/  FADD.FTZ R8, -R12, R87 ;  /* 0x000000570c087221 */ /* 0x000fe20000010100 */
[----:B------:R-:W-:Y:S02]  /*0d20*/  HADD2.F32 R54, -RZ, R57.H1_H1 ;  /* 0x30000039ff367230 */ /* 0x000fe40000004100 */
[----:B------:R-:W-:Y:S01]  /*0d30*/  FMUL.FTZ R62, R66, R65 ;  /* 0x00000041423e7220 */ /* 0x000fe20000410000 */
[----:B------:R-:W-:Y:S02]  /*0d40*/  HADD2.F32 R57, -RZ, R36.H0_H0 ;  /* 0x20000024ff397230 */ /* 0x000fe40000004100 */
[----:B------:R-:W-:Y:S01]  /*0d50*/  FADD.FTZ R38, R38, R56 ;  /* 0x0000003826267221 */ /* 0x000fe20000010000 */
[----:B------:R-:W-:-:S02]  /*0d60*/  HADD2.F32 R43, -RZ, R5.H0_H0 ;  /* 0x20000005ff2b7230 */ /* 0x000fc40000004100 */
[-C--:B------:R-:W-:Y:S01]  /*0d70*/  FFMA.FTZ R44, R60, R56.reuse, R44 ;  /* 0x000000383c2c7223 */ /* 0x080fe2000001002c */
[----:B------:R-:W-:Y:S02]  /*0d80*/  HADD2.F32 R45, -RZ, R5.H1_H1 ;  /* 0x30000005ff2d7230 */ /* 0x000fe40000004100 */
[----:B------:R-:W-:Y:S01]  /*0d90*/  FMUL.FTZ R61, R74, R56 ;  /* 0x000000384a3d7220 */ /* 0x000fe20000410000 */
[----:B------:R-:W-:Y:S01]  /*0da0*/  FADD.FTZ R9, -R12, R89 ;  /* 0x000000590c097221 */ /* 0x000fe20000010100 */
[----:B------:R-:W-:Y:S01]  /*0db0*/  FFMA.FTZ R5, R64, R84, R52 ;  /* 0x0000005440057223 */ /* 0x000fe20000010034 */
[----:B------:R-:W-:Y:S01]  /*0dc0*/  FMUL.FTZ R56, R66, R10 ;  /* 0x0000000a42387220 */ /* 0x000fe20000410000 */
[C---:B------:R-:W-:Y:S01]  /*0dd0*/  FADD.FTZ R11, -R12.reuse, R91 ;  /* 0x0000005b0c0b7221 */ /* 0x040fe20000010100 */
[----:B------:R-:W-:Y:S01]  /*0de0*/  FADD.FTZ R15, -R12, R19 ;  /* 0x000000130c0f7221 */ /* 0x000fe20000010100 */
        /* <DEDUP_REMOVED lines=19> */
[----:B------:R-:W-:Y:S01]  /*0f20*/  FFMA.FTZ R46, R62, R82, R46 ;  /* 0x000000523e2e7223 */ /* 0x000fe2000001002e */
[--C-:B------:R-:W-:Y:S02]  /*0f30*/  HADD2.F32 R91, -RZ, R6.reuse.H0_H0 ;  /* 0x20000006ff5b7230 */ /* 0x100fe40000004100 */
[C---:B------:R-:W-:Y:S01]  /*0f40*/  FMUL.FTZ R0, R66.reuse, R0 ;  /* 0x0000000042007220 */ /* 0x040fe20000410000 */
[----:B------:R-:W-:Y:S02]  /*0f50*/  HADD2.F32 R89, -RZ, R6.H1_H1 ;  /* 0x30000006ff597230 */ /* 0x000fe40000004100 */
[----:B------:R-:W-:Y:S01]  /*0f60*/  FMUL.FTZ R6, R66, R8 ;  /* 0x0000000842067220 */ /* 0x000fe20000410000 */
[--C-:B------:R-:W-:Y:S02]  /*0f70*/  HADD2.F32 R26, -RZ, R58.reuse.H0_H0 ;  /* 0x2000003aff1a7230 */ /* 0x100fe40000004100 */
[----:B------:R-:W-:Y:S01]  /*0f80*/  FFMA.FTZ R10, R56, R57, R5 ;  /* 0x00000039380a7223 */ /* 0x000fe20000010005 */
[----:B------:R-:W-:-:S02]  /*0f90*/  HADD2.F32 R12, -RZ, R58.H1_H1 ;  /* 0x3000003aff0c7230 */ /* 0x000fc40000004100 */
[C---:B------:R-:W-:Y:S01]  /*0fa0*/  FMUL.FTZ R58, R66.reuse, R14 ;  /* 0x0000000e423a7220 */ /* 0x040fe20000410000 */
[--C-:B------:R-:W-:Y:S02]  /*0fb0*/  HADD2.F32 R87, -RZ, R7.reuse.H0_H0 ;  /* 0x20000007ff577230 */ /* 0x100fe40000004100 */
[----:B------:R-:W-:Y:S01]  /*0fc0*/  FMUL.FTZ R8, R66, R9 ;  /* 0x0000000942087220 */ /* 0x000fe20000410000 */
[----:B------:R-:W-:Y:S02]  /*0fd0*/  HADD2.F32 R47, -RZ, R7.H1_H1 ;  /* 0x30000007ff2f7230 */ /* 0x000fe40000004100 */
[----:B------:R-:W-:Y:S01]  /*0fe0*/  FADD.FTZ R7, R34, R82 ;  /* 0x0000005222077221 */ /* 0x000fe20000010000 */
[----:B------:R-:W-:Y:S01]  /*0ff0*/  FADD.FTZ R32, R32, R57 ;  /* 0x0000003920207221 */ /* 0x000fe20000010000 */
[----:B------:R-:W-:Y:S01]  /*1000*/  FMUL.FTZ R79, R78, R79 ;  /* 0x0000004f4e4f7220 */ /* 0x000fe20000410000 */
[--C-:B------:R-:W-:Y:S02]  /*1010*/  HADD2.F32 R24, -RZ, R59.reuse.H0_H0 ;  /* 0x2000003bff187230 */ /* 0x100fe40000004100 */
[----:B------:R-:W-:Y:S01]  /*1020*/  FFMA.FTZ R52, R0, R36, R46 ;  /* 0x0000002400347223 */ /* 0x000fe2000001002e */
[----:B------:R-:W-:-:S02]  /*1030*/  HADD2.F32 R16, -RZ, R59.H1_H1 ;  /* 0x3000003bff107230 */ /* 0x000fc40000004100 */
[----:B------:R-:W-:Y:S01]  /*1040*/  FADD.FTZ R42, R42, R54 ;  /* 0x000000362a2a7221 */ /* 0x000fe20000010000 */
[--C-:B------:R-:W-:Y:S02]  /*1050*/  HADD2.F32 R30, -RZ, R37.reuse.H0_H0 ;  /* 0x20000025ff1e7230 */ /* 0x100fe40000004100 */
[-C--:B------:R-:W-:Y:S01]  /*1060*/  FFMA.FTZ R40, R58, R54.reuse, R40 ;  /* 0x000000363a287223 */ /* 0x080fe20000010028 */
[----:B------:R-:W-:Y:S02]  /*1070*/  HADD2.F32 R28, -RZ, R37.H1_H1 ;  /* 0x30000025ff1c7230 */ /* 0x000fe40000004100 */
[----:B------:R-:W-:Y:S01]  /*1080*/  FMUL.FTZ R59, R72, R54 ;  /* 0x00000036483b7220 */ /* 0x000fe20000410000 */
[----:B------:R-:W-:Y:S01]  /*1090*/  FFMA.FTZ R46, R8, R26, R10 ;  /* 0x0000001a082e7223 */ /* 0x000fe2000001000a */
[--C-:B------:R-:W-:Y:S02]  /*10a0*/  HADD2.F32 R41, -RZ, R4.reuse.H0_H0 ;  /* 0x20000004ff297230 */ /* 0x100fe40000004100 */
[----:B------:R-:W-:Y:S01]  /*10b0*/  FADD.FTZ R54, R7, R36 ;  /* 0x0000002407367221 */ /* 0x000fe20000010000 */
[----:B------:R-:W-:-:S02]  /*10c0*/  HADD2.F32 R37, -RZ, R4.H1_H1 ;  /* 0x30000004ff257230 */ /* 0x000fc40000004100 */
[----:B------:R-:W-:Y:S01]  /*10d0*/  FADD.FTZ R34, R32, R26 ;  /* 0x0000001a20227221 */ /* 0x000fe20000010000 */
[----:B------:R-:W-:Y:S01]  /*10e0*/  FMUL.FTZ R9, R78, R26 ;  /* 0x0000001a4e097220 */ /* 0x000fe20000410000 */
[C---:B------:R-:W-:Y:S01]  /*10f0*/  FMUL.FTZ R10, R66.reuse, R11 ;  /* 0x0000000b420a7220 */ /* 0x040fe20000410000 */
[----:B------:R-:W-:Y:S01]  /*1100*/  FMUL.FTZ R4, R66, R3 ;  /* 0x0000000342047220 */ /* 0x000fe20000410000 */
[----:B------:R-:W-:Y:S01]  /*1110*/  FFMA.FTZ R26, R81, R79, RZ ;  /* 0x0000004f511a7223 */ /* 0x000fe200000100ff */
[----:B------:R-:W-:Y:S01]  /*1120*/  FADD.FTZ R14, RZ, R79 ;  /* 0x0000004fff0e7221 */ /* 0x000fe20000010000 */
[----:B------:R-:W-:Y:S01]  /*1130*/  FADD.FTZ R54, R54, R12 ;  /* 0x0000000c36367221 */ /* 0x000fe20000010000 */
[-C--:B------:R-:W-:Y:S01]  /*1140*/  FFMA.FTZ R52, R10, R12.reuse, R52 ;  /* 0x0000000c0a347223 */ /* 0x080fe20000010034 */
[----:B------:R-:W-:Y:S01]  /*1150*/  FMUL.FTZ R11, R76, R12 ;  /* 0x0000000c4c0b7220 */ /* 0x000fe20000410000 */
[----:B------:R-:W-:Y:S01]  /*1160*/  FMUL.FTZ R71, R74, R71 ;  /* 0x000000474a477220 */ /* 0x000fe20000410000 */
[----:B------:R-:W-:Y:S01]  /*1170*/  FADD.FTZ R38, R38, R30 ;  /* 0x0000001e26267221 */ /* 0x000fe20000010000 */
[----:B------:R-:W-:Y:S01]  /*1180*/  FFMA.FTZ R44, R4, R30, R44 ;  /* 0x0000001e042c7223 */ /* 0x000fe2000001002c */
[----:B------:R-:W-:Y:S01]  /*1190*/  FMUL.FTZ R12, R66, R13 ;  /* 0x0000000d420c7220 */ /* 0x000fe20000410000 */
[----:B------:R-:W-:Y:S01]  /*11a0*/  FFMA.FTZ R26, R77, R75, R26 ;  /* 0x0000004b4d1a7223 */ /* 0x000fe2000001001a */
[----:B------:R-:W-:Y:S01]  /*11b0*/  FADD.FTZ R14, R14, R75 ;  /* 0x0000004b0e0e7221 */ /* 0x000fe20000010000 */
[----:B------:R-:W-:Y:S01]  /*11c0*/  FMUL.FTZ R3, R76, R36 ;  /* 0x000000244c037220 */ /* 0x000fe20000410000 */
[----:B------:R-:W-:Y:S01]  /*11d0*/  FMUL.FTZ R5, R74, R30 ;  /* 0x0000001e4a057220 */ /* 0x000fe20000410000 */
[----:B------:R-:W-:Y:S01]  /*11e0*/  FADD.FTZ R36, R42, R28 ;  /* 0x0000001c2a247221 */ /* 0x000fe20000010000 */
[----:B------:R-:W-:Y:S01]  /*11f0*/  FADD.FTZ R42, R38, R24 ;  /* 0x00000018262a7221 */ /* 0x000fe20000010000 */
[-C--:B------:R-:W-:Y:S01]  /*1200*/  FFMA.FTZ R30, R12, R24.reuse, R44 ;  /* 0x000000180c1e7223 */ /* 0x080fe2000001002c */
[----:B------:R-:W-:Y:S01]  /*1210*/  FMUL.FTZ R13, R74, R24 ;  /* 0x000000184a0d7220 */ /* 0x000fe20000410000 */
[----:B------:R-:W-:Y:S01]  /*1220*/  FFMA.FTZ R26, R73, R71, R26 ;  /* 0x00000047491a7223 */ /* 0x000fe2000001001a */
[----:B------:R-:W-:Y:S01]  /*1230*/  FADD.FTZ R24, R14, R71 ;  /* 0x000000470e187221 */ /* 0x000fe20000010000 */
[----:B------:R-:W-:-:S02]  /*1240*/  FMUL.FTZ R65, R78, R84 ;  /* 0x000000544e417220 */ /* 0x000fc40000410000 */
[----:B------:R-:W-:Y:S01]  /*1250*/  FFMA.FTZ R26, R69, R67, R26 ;  /* 0x00000043451a7223 */ /* 0x000fe2000001001a */
[----:B------:R-:W-:Y:S01]  /*1260*/  FADD.FTZ R24, R24, R67 ;  /* 0x0000004318187221 */ /* 0x000fe20000010000 */
[----:B------:R-:W-:Y:S02]  /*1270*/  FMUL.FTZ R63, R76, R82 ;  /* 0x000000524c3f7220 */ /* 0x000fe40000410000 */
[----:B------:R-:W-:Y:S01]  /*1280*/  FFMA.FTZ R26, R64, R65, R26 ;  /* 0x00000041401a7223 */ /* 0x000fe2000001001a */
[----:B------:R-:W-:-:S03]  /*1290*/  FADD.FTZ R24, R24, R65 ;  /* 0x0000004118187221 */ /* 0x000fc60000010000 */
[----:B------:R-:W-:Y:S01]  /*12a0*/  FFMA.FTZ R26, R62, R63, R26 ;  /* 0x0000003f3e1a7223 */ /* 0x000fe2000001001a */
[----:B------:R-:W-:Y:S01]  /*12b0*/  FADD.FTZ R24, R24, R63 ;  /* 0x0000003f18187221 */ /* 0x000fe20000010000 */
[----:B------:R-:W-:Y:S01]  /*12c0*/  FFMA.FTZ R40, R6, R28, R40 ;  /* 0x0000001c06287223 */ /* 0x000fe20000010028 */
[----:B------:R-:W-:Y:S01]  /*12d0*/  FMUL.FTZ R14, R66, R15 ;  /* 0x0000000f420e7220 */ /* 0x000fe20000410000 */
[----:B------:R-:W-:Y:S01]  /*12e0*/  FFMA.FTZ R26, R60, R61, R26 ;  /* 0x0000003d3c1a7223 */ /* 0x000fe2000001001a */
[----:B------:R-:W-:Y:S01]  /*12f0*/  FADD.FTZ R24, R24, R61 ;  /* 0x0000003d18187221 */ /* 0x000fe20000010000 */
[--C-:B------:R-:W-:Y:S02]  /*1300*/  HADD2.F32 R18, -RZ, R92.reuse.H0_H0 ;  /* 0x2000005cff127230 */ /* 0x100fe40000004100 */
[----:B------:R-:W-:Y:S01]  /*1310*/  FADD.FTZ R44, R36, R16 ;  /* 0x00000010242c7221 */ /* 0x000fe20000010000 */
[-C--:B------:R-:W-:Y:S01]  /*1320*/  FFMA.FTZ R32, R14, R16.reuse, R40 ;  /* 0x000000100e207223 */ /* 0x080fe20000010028 */
[----:B------:R-:W-:Y:S01]  /*1330*/  FMUL.FTZ R15, R72, R16 ;  /* 0x00000010480f7220 */ /* 0x000fe20000410000 */
[----:B------:R-:W-:Y:S01]  /*1340*/  FMUL.FTZ R57, R78, R57 ;  /* 0x000000394e397220 */ /* 0x000fe20000410000 */
[----:B------:R-:W-:Y:S01]  /*1350*/  FMUL.FTZ R16, R66, R17 ;  /* 0x0000001142107220 */ /* 0x000fe20000410000 */
[----:B------:R-:W-:Y:S01]  /*1360*/  FFMA.FTZ R26, R58, R59, R26 ;  /* 0x0000003b3a1a7223 */ /* 0x000fe2000001001a */
[----:B------:R-:W-:Y:S01]  /*1370*/  FADD.FTZ R24, R24, R59 ;  /* 0x0000003b18187221 */ /* 0x000fe20000010000 */
[----:B------:R-:W-:-:S02]  /*1380*/  HADD2.F32 R20, -RZ, R92.H1_H1 ;  /* 0x3000005cff147230 */ /* 0x000fc40000004100 */
[----:B------:R-:W-:Y:S01]  /*1390*/  FADD.FTZ R34, R34, R18 ;  /* 0x0000001222227221 */ /* 0x000fe20000010000 */
[-C--:B------:R-:W-:Y:S01]  /*13a0*/  FFMA.FTZ R46, R16, R18.reuse, R46 ;  /* 0x00000012102e7223 */ /* 0x080fe2000001002e */
[----:B------:R-:W-:Y:S01]  /*13b0*/  FMUL.FTZ R17, R78, R18 ;  /* 0x000000124e117220 */ /* 0x000fe20000410000 */
[----:B------:R-:W-:Y:S01]  /*13c0*/  FFMA.FTZ R26, R56, R57, R26 ;  /* 0x00000039381a7223 */ /* 0x000fe2000001001a */
[----:B------:R-:W-:Y:S01]  /*13d0*/  FMUL.FTZ R18, R66, R19 ;  /* 0x0000001342127220 */ /* 0x000fe20000410000 */
[----:B------:R-:W-:Y:S01]  /*13e0*/  FADD.FTZ R24, R24, R57 ;  /* 0x0000003918187221 */ /* 0x000fe20000010000 */
[--C-:B------:R-:W-:Y:S02]  /*13f0*/  HADD2.F32 R22, -RZ, R93.reuse.H0_H0 ;  /* 0x2000005dff167230 */ /* 0x100fe40000004100 */
[----:B------:R-:W-:Y:S01]  /*1400*/  FFMA.FTZ R26, R0, R3, R26 ;  /* 0x00000003001a7223 */ /* 0x000fe2000001001a */
[----:B------:R-:W-:Y:S01]  /*1410*/  FADD.FTZ R54, R54, R20 ;  /* 0x0000001436367221 */ /* 0x000fe20000010000 */
[-C--:B------:R-:W-:Y:S01]  /*1420*/  FFMA.FTZ R52, R18, R20.reuse, R52 ;  /* 0x0000001412347223 */ /* 0x080fe20000010034 */
[----:B------:R-:W-:Y:S01]  /*1430*/  FMUL.FTZ R19, R76, R20 ;  /* 0x000000144c137220 */ /* 0x000fe20000410000 */
[----:B------:R-:W-:Y:S01]  /*1440*/  FADD.FTZ R24, R24, R3 ;  /* 0x0000000318187221 */ /* 0x000fe20000010000 */
        /* <DEDUP_REMOVED lines=8> */
[----:B------:R-:W-:Y:S01]  /*14d0*/  FMUL.FTZ R22, R66, R23 ;  /* 0x0000001742167220 */ /* 0x000fe20000410000 */
[----:B------:R-:W-:Y:S01]  /*14e0*/  FFMA.FTZ R26, R6, R7, R26 ;  /* 0x00000007061a7223 */ /* 0x000fe2000001001a */
[----:B------:R-:W-:Y:S01]  /*14f0*/  FADD.FTZ R24, R24, R7 ;  /* 0x0000000718187221 */ /* 0x000fe20000010000 */
[----:B------:R-:W-:Y:S01]  /*1500*/  FADD.FTZ R44, R44, R93 ;  /* 0x0000005d2c2c7221 */ /* 0x000fe20000010000 */
[-C--:B------:R-:W-:Y:S01]  /*1510*/  FFMA.FTZ R32, R22, R93.reuse, R32 ;  /* 0x0000005d16207223 */ /* 0x080fe20000010020 */
[----:B------:R-:W-:Y:S01]  /*1520*/  FMUL.FTZ R23, R72, R93 ;  /* 0x0000005d48177220 */ /* 0x000fe20000410000 */
[----:B------:R-:W-:Y:S01]  /*1530*/  FFMA.FTZ R93, R8, R9, R26 ;  /* 0x00000009085d7223 */ /* 0x000fe2000001001a */
[----:B------:R-:W-:-:S03]  /*1540*/  FADD.FTZ R28, R24, R9 ;  /* 0x00000009181c7221 */ /* 0x000fc60000010000 */
[----:B------:R-:W-:Y:S01]  /*1550*/  FFMA.FTZ R93, R10, R11, R93 ;  /* 0x0000000b0a5d7223 */ /* 0x000fe2000001005d */
[----:B------:R-:W-:-:S03]  /*1560*/  FADD.FTZ R28, R28, R11 ;  /* 0x0000000b1c1c7221 */ /* 0x000fc60000010000 */
[----:B------:R-:W-:Y:S01]  /*1570*/  FFMA.FTZ R93, R12, R13, R93 ;  /* 0x0000000d0c5d7223 */ /* 0x000fe2000001005d */
[----:B------:R-:W-:-:S03]  /*1580*/  FADD.FTZ R28, R28, R13 ;  /* 0x0000000d1c1c7221 */ /* 0x000fc60000010000 */
[----:B------:R-:W-:Y:S01]  /*1590*/  FFMA.FTZ R93, R14, R15, R93 ;  /* 0x0000000f0e5d7223 */ /* 0x000fe2000001005d */
[----:B------:R-:W-:-:S03]  /*15a0*/  FADD.FTZ R28, R28, R15 ;  /* 0x0000000f1c1c7221 */ /* 0x000fc60000010000 */
[----:B------:R-:W-:Y:S01]  /*15b0*/  FFMA.FTZ R93, R16, R17, R93 ;  /* 0x00000011105d7223 */ /* 0x000fe2000001005d */
[----:B------:R-:W-:Y:S01]  /*15c0*/  FADD.FTZ R36, R28, R17 ;  /* 0x000000111c247221 */ /* 0x000fe20000010000 */
[----:B------:R-:W-:Y:S02]  /*15d0*/  FMUL.FTZ R24, R66, R25 ;  /* 0x0000001942187220 */ /* 0x000fe40000410000 */
[----:B------:R-:W-:Y:S01]  /*15e0*/  FFMA.FTZ R93, R18, R19, R93 ;  /* 0x00000013125d7223 */ /* 0x000fe2000001005d */
[----:B------:R-:W-:Y:S01]  /*15f0*/  FADD.FTZ R36, R36, R19 ;  /* 0x0000001324247221 */ /* 0x000fe20000010000 */
[----:B------:R-:W-:Y:S02]  /*1600*/  FMUL.FTZ R28, R66, R29 ;  /* 0x0000001d421c7220 */ /* 0x000fe40000410000 */
[----:B------:R-:W-:Y:S01]  /*1610*/  FFMA.FTZ R93, R20, R21, R93 ;  /* 0x00000015145d7223 */ /* 0x000fe2000001005d */
[----:B------:R-:W-:Y:S01]  /*1620*/  FADD.FTZ R36, R36, R21 ;  /* 0x0000001524247221 */ /* 0x000fe20000010000 */
[----:B------:R-:W-:Y:S01]  /*1630*/  FADD.FTZ R34, R34, R91 ;  /* 0x0000005b22227221 */ /* 0x000fe20000010000 */
[-C--:B------:R-:W-:Y:S01]  /*1640*/  FFMA.FTZ R46, R24, R91.reuse, R46 ;  /* 0x0000005b182e7223 */ /* 0x080fe2000001002e */
[----:B------:R-:W-:Y:S01]  /*1650*/  FMUL.FTZ R25, R78, R91 ;  /* 0x0000005b4e197220 */ /* 0x000fe20000410000 */
[----:B------:R-:W-:Y:S01]  /*1660*/  FADD.FTZ R42, R42, R87 ;  /* 0x000000572a2a7221 */ /* 0x000fe20000010000 */
[-C--:B------:R-:W-:Y:S01]  /*1670*/  FFMA.FTZ R91, R28, R87.reuse, R30 ;  /* 0x000000571c5b7223 */ /* 0x080fe2000001001e */
        /* <DEDUP_REMOVED lines=12> */
[----:B------:R-:W-:Y:S01]  /*1740*/  FADD.FTZ R36, R36, R29 ;  /* 0x0000001d24247221 */ /* 0x000fe20000010000 */
[----:B------:R-:W-:Y:S01]  /*1750*/  FFMA.FTZ R93, R30, R47, R32 ;  /* 0x0000002f1e5d7223 */ /* 0x000fe20000010020 */
[----:B------:R-:W-:Y:S01]  /*1760*/  FMUL.FTZ R32, R66, R33 ;  /* 0x0000002142207220 */ /* 0x000fe20000410000 */
[----:B------:R-:W-:Y:S01]  /*1770*/  FMUL.FTZ R33, R78, R41 ;  /* 0x000000294e217220 */ /* 0x000fe20000410000 */
[----:B------:R-:W-:Y:S01]  /*1780*/  FFMA.FTZ R87, R30, R31, R87 ;  /* 0x0000001f1e577223 */ /* 0x000fe20000010057 */
[----:B------:R-:W-:Y:S01]  /*1790*/  FADD.FTZ R44, R44, R47 ;  /* 0x0000002f2c2c7221 */ /* 0x000fe20000010000 */
[----:B------:R-:W-:Y:S01]  /*17a0*/  FADD.FTZ R36, R36, R31 ;  /* 0x0000001f24247221 */ /* 0x000fe20000010000 */
[----:B------:R-:W-:Y:S01]  /*17b0*/  FADD.FTZ R47, R34, R41 ;  /* 0x00000029222f7221 */ /* 0x000fe20000010000 */
[----:B------:R-:W-:Y:S01]  /*17c0*/  FADD.FTZ R54, R54, R89 ;  /* 0x0000005936367221 */ /* 0x000fe20000010000 */
[----:B------:R-:W-:Y:S01]  /*17d0*/  FFMA.FTZ R52, R26, R89, R52 ;  /* 0x000000591a347223 */ /* 0x000fe20000010034 */
[----:B------:R-:W-:Y:S01]  /*17e0*/  FMUL.FTZ R34, R66, R35 ;  /* 0x0000002342227220 */ /* 0x000fe20000410000 */
[----:B------:R-:W-:Y:S01]  /*17f0*/  FMUL.FTZ R35, R76, R37 ;  /* 0x000000254c237220 */ /* 0x000fe20000410000 */
[----:B------:R-:W-:Y:S01]  /*1800*/  FFMA.FTZ R87, R32, R33, R87 ;  /* 0x0000002120577223 */ /* 0x000fe20000010057 */
[----:B------:R-:W-:Y:S01]  /*1810*/  FADD.FTZ R38, R36, R33 ;  /* 0x0000002124267221 */ /* 0x000fe20000010000 */
[----:B------:R-:W-:Y:S01]  /*1820*/  FADD.FTZ R54, R54, R37 ;  /* 0x0000002536367221 */ /* 0x000fe20000010000 */
[----:B------:R-:W-:Y:S01]  /*1830*/  FFMA.FTZ R52, R34, R37, R52 ;  /* 0x0000002522347223 */ /* 0x000fe20000010034 */
[----:B------:R-:W-:Y:S01]  /*1840*/  FMUL.FTZ R37, R74, R43 ;  /* 0x0000002b4a257220 */ /* 0x000fe20000410000 */
[----:B------:R-:W-:Y:S01]  /*1850*/  FMUL.FTZ R36, R66, R39 ;  /* 0x0000002742247220 */ /* 0x000fe20000410000 */
[----:B------:R-:W-:Y:S01]  /*1860*/  FFMA.FTZ R87, R34, R35, R87 ;  /* 0x0000002322577223 */ /* 0x000fe20000010057 */
[----:B------:R-:W-:Y:S01]  /*1870*/  FADD.FTZ R40, R38, R35 ;  /* 0x0000002326287221 */ /* 0x000fe20000010000 */
[----:B------:R-:W-:-:S02]  /*1880*/  HADD2.F32 R90, -RZ, R48.H0_H0 ;  /* 0x20000030ff5a7230 */ /* 0x000fc40000004100 */
[----:B------:R-:W-:Y:S01]  /*1890*/  FMUL.FTZ R39, R72, R45 ;  /* 0x0000002d48277220 */ /* 0x000fe20000410000 */
[----:B------:R-:W-:Y:S01]  /*18a0*/  FMUL.FTZ R38, R66, R85 ;  /* 0x0000005542267220 */ /* 0x000fe20000410000 */
[----:B------:R-:W-:Y:S01]  /*18b0*/  FFMA.FTZ R87, R36, R37, R87 ;  /* 0x0000002524577223 */ /* 0x000fe20000010057 */
[----:B------:R-:W-:Y:S01]  /*18c0*/  FADD.FTZ R40, R40, R37 ;  /* 0x0000002528287221 */ /* 0x000fe20000010000 */
[----:B------:R-:W-:Y:S02]  /*18d0*/  HADD2.F32 R48, -RZ, R48.H1_H1 ;  /* 0x30000030ff307230 */ /* 0x000fe40000004100 */
[----:B------:R-:W-:Y:S01]  /*18e0*/  FMUL.FTZ R84, R66, R83 ;  /* 0x0000005342547220 */ /* 0x000fe20000410000 */
[----:B------:R-:W-:Y:S01]  /*18f0*/  FFMA.FTZ R87, R38, R39, R87 ;  /* 0x0000002726577223 */ /* 0x000fe20000010057 */
[----:B------:R-:W-:Y:S01]  /*1900*/  FMUL.FTZ R85, R78, R90 ;  /* 0x0000005a4e557220 */ /* 0x000fe20000410000 */
        /* <DEDUP_REMOVED lines=11> */
[----:B------:R-:W-:Y:S01]  /*19c0*/  FFMA.FTZ R46, R32, R41, R46 ;  /* 0x00000029202e7223 */ /* 0x000fe2000001002e */
        /* <DEDUP_REMOVED lines=14> */
[----:B------:R-:W-:Y:S01]  /*1ab0*/  BAR.SYNC.DEFER_BLOCKING 0x0 ;  /* 0x0000000000007b1d */ /* 0x000fe20000010000 */
[----:B------:R-:W-:Y:S01]  /*1ac0*/  ISETP.GT.U32.AND P0, PT, R2, 0xf, PT ;  /* 0x0000000f0200780c */ /* 0x000fe20003f04070 */
[----:B------:R-:W-:Y:S01]  /*1ad0*/  FADD.FTZ R45, R54, R48 ;  /* 0x00000030362d7221 */ /* 0x000fe20000010000 */
[----:B------:R-:W-:Y:S01]  /*1ae0*/  FFMA.FTZ R44, R82, R48, R52 ;  /* 0x00000030522c7223 */ /* 0x000fe20000010034 */
[----:B------:R-:W-:Y:S01]  /*1af0*/  FFMA.FTZ R42, R88, R55, R91 ;  /* 0x00000037582a7223 */ /* 0x000fe2000001005b */
[----:B0-----:R-:W-:Y:S01]  /*1b00*/  FADD.FTZ R41, R92, R49 ;  /* 0x000000315c297221 */ /* 0x001fe20000010000 */
[----:B------:R-:W-:Y:S01]  /*1b10*/  FFMA.FTZ R40, R86, R49, R93 ;  /* 0x0000003156287223 */ /* 0x000fe2000001005d */
[----:B------:R-:W-:Y:S07]  /*1b20*/  BRA.U !UP0, `(.L_x_1013) ;  /* 0x0000000108bc7547 */ /* 0x000fee000b800000 */
        /* <DEDUP_REMOVED lines=47> */
.L_x_1013:
        /* <DEDUP_REMOVED lines=154> */
.L_x_1015:
[----:B------:R-:W-:Y:S05]  /*27c0*/  BSYNC.RECONVERGENT B0 ;  /* 0x0000000000007941 */ /* 0x000fea0003800200 */
.L_x_1014:
        /* <DEDUP_REMOVED lines=21> */
.L_x_1017:
[----:B------:R-:W-:Y:S05]  /*2920*/  BSYNC.RECONVERGENT B0 ;  /* 0x0000000000007941 */ /* 0x000fea0003800200 */
.L_x_1016:
        /* <DEDUP_REMOVED lines=22> */
.L_x_1020:
[----:B0-----:R-:W2:Y:S04]  /*2a90*/  LD.E.STRONG.GPU R51, desc[UR12][R48.64+0x80] ;  /* 0x0000800c30337980 */ /* 0x001ea8000c10f900 */
[----:B--2---:R-:W-:Y:S01]  /*2aa0*/  CCTL.IVALL ;  /* 0x00000000ff00798f */ /* 0x004fe20002000000 */
[----:B------:R-:W-:Y:S05]  /*2ab0*/  YIELD ;  /* 0x0000000000007946 */ /* 0x000fea0003800000 */
[----:B-----5:R-:W-:-:S04]  /*2ac0*/  LOP3.LUT R51, R51, R50, RZ, 0x3c, !PT ;  /* 0x0000003233337212 */ /* 0x020fc800078e3cff */
[----:B------:R-:W-:-:S13]  /*2ad0*/  ISETP.GT.AND P0, PT, R51, -0x1, PT ;  /* 0xffffffff3300780c */ /* 0x000fda0003f04270 */
[----:B------:R-:W-:Y:S05]  /*2ae0*/  @P0 BRA `(.L_x_1020) ;  /* 0xfffffffc00e80947 */ /* 0x000fea000383ffff */
.L_x_1019:
[----:B------:R-:W-:Y:S05]  /*2af0*/  WARPSYNC.ALL ;  /* 0x0000000000007948 */ /* 0x000fea0003800000 */
[----:B------:R-:W-:Y:S06]  /*2b00*/  BAR.SYNC.DEFER_BLOCKING 0x0 ;  /* 0x0000000000007b1d */ /* 0x000fec0000010000 */
[----:B------:R-:W-:Y:S05]  /*2b10*/  BRA `(.L_x_1021) ;  /* 0x00000000005c7947 */ /* 0x000fea0003800000 */
.L_x_1018:
        /* <DEDUP_REMOVED lines=15> */
.L_x_1023:
[----:B------:R-:W2:Y:S04]  /*2c10*/  LD.E.STRONG.GPU R50, desc[UR12][R48.64] ;  /* 0x0000000c30327980 */ /* 0x000ea8000c10f900 */
[----:B--2---:R-:W-:Y:S01]  /*2c20*/  CCTL.IVALL ;  /* 0x00000000ff00798f */ /* 0x004fe20002000000 */
[----:B------:R-:W-:Y:S05]  /*2c30*/  YIELD ;  /* 0x0000000000007946 */ /* 0x000fea0003800000 */
[----:B-----5:R-:W-:-:S04]  /*2c40*/  LOP3.LUT R50, R50, R51, RZ, 0x3c, !PT ;  /* 0x0000003332327212 */ /* 0x020fc800078e3cff */
[----:B------:R-:W-:-:S13]  /*2c50*/  ISETP.GT.AND P0, PT, R50, -0x1, PT ;  /* 0xffffffff3200780c */ /* 0x000fda0003f04270 */
[----:B------:R-:W-:Y:S05]  /*2c60*/  @P0 BRA `(.L_x_1023) ;  /* 0xfffffffc00e80947 */ /* 0x000fea000383ffff */
.L_x_1022:
[----:B------:R-:W-:Y:S05]  /*2c70*/  WARPSYNC.ALL ;  /* 0x0000000000007948 */ /* 0x000fea0003800000 */
[----:B------:R-:W-:Y:S06]  /*2c80*/  BAR.SYNC.DEFER_BLOCKING 0x0 ;  /* 0x0000000000007b1d */ /* 0x000fec0000010000 */
.L_x_1021:
        /* <DEDUP_REMOVED lines=141> */
[----:B------:R-:W-:Y:S02]  /*3560*/  F2FP.F16.F32.PACK_AB R6, R77, R6 ;  /* 0x000000064d06723e */ /* 0x000fe400000000ff */
[----:B------:R-:W-:Y:S02]  /*3570*/  IADD3.X R5, PT, PT, R70, UR7, RZ, P0, !PT ;  /* 0x0000000746057c10 */ /* 0x000fe400087fe4ff */
        /* <DEDUP_REMOVED lines=18> */
[----:B------:R0:W-:Y:S04]  /*36a0*/  STG.E.64 desc[UR12][R4.64+0x1e000], R18 ;  /* 0x01e0001204007986 */ /* 0x0001e8000c101b0c */
[----:B------:R0:W-:Y:S01]  /*36b0*/  STG.E.64 desc[UR12][R4.64+0x23000], R22 ;  /* 0x0230001604007986 */ /* 0x0001e2000c101b0c */
[----:B------:R-:W-:Y:S05]  /*36c0*/  BRA.U !UP0, `(.L_x_1024) ;  /* 0xffffffcd08547547 */ /* 0x000fea000b83ffff */
.L_x_1012:
        /* <DEDUP_REMOVED lines=21> */
[----:B0-----:R-:W-:Y:S02]  /*3820*/  SHF.R.U32.HI R0, RZ, 0x5, R15 ;  /* 0x00000005ff007819 */ /* 0x001fe4000001160f */
[C---:B------:R-:W-:Y:S02]  /*3830*/  LOP3.LUT R11, R15.reuse, 0x1f, RZ, 0xc0, !PT ;  /* 0x0000001f0f0b7812 */ /* 0x040fe400078ec0ff */
[----:B------:R-:W-:Y:S02]  /*3840*/  LOP3.LUT R4, RZ, R0, RZ, 0x33, !PT ;  /* 0x00000000ff047212 */ /* 0x000fe400078e33ff */
[C---:B------:R-:W-:Y:S02]  /*3850*/  LOP3.LUT R42, R15.reuse, 0xf, RZ, 0xc0, !PT ;  /* 0x0000000f0f2a7812 */ /* 0x040fe400078ec0ff */
[----:B------:R-:W-:Y:S01]  /*3860*/  IADD3 R4, P0, PT, R4, UR10, RZ ;  /* 0x0000000a04047c10 */ /* 0x000fe2000ff1e0ff */
[----:B--2---:R-:W-:Y:S01]  /*3870*/  UIADD3 UR4, UP0, UPT, UR4, 0xcc000, URZ ;  /* 0x000cc00004047890 */ /* 0x004fe2000ff1e0ff */
        /* <DEDUP_REMOVED lines=30> */
.L_x_1036:
        /* <DEDUP_REMOVED lines=28> */
.L_x_1029:
        /* <DEDUP_REMOVED lines=33> */
.L_x_1028:
[----:B------:R-:W-:Y:S05]  /*3e30*/  BSYNC.RECONVERGENT B1 ;  /* 0x0000000000017941 */ /* 0x000fea0003800200 */
.L_x_1027:
        /* <DEDUP_REMOVED lines=25> */
.L_x_1031:
[----:B------:R-:W-:Y:S05]  /*3fd0*/  BSYNC.RECONVERGENT B1 ;  /* 0x0000000000017941 */ /* 0x000fea0003800200 */
.L_x_1030:
        /* <DEDUP_REMOVED lines=26> */
.L_x_1026:
[----:B------:R-:W-:Y:S05]  /*4180*/  BSYNC.RECONVERGENT B0 ;  /* 0x0000000000007941 */ /* 0x000fea0003800200 */
.L_x_1025:
[----:B------:R0:W-:Y:S01]  /*4190*/  STS [R9], R27 ;  /* 0x0000001b09007388 */ /* 0x0001e20000000800 */
[----:B------:R-:W1:Y:S01]  /*41a0*/  LDC.64 R6, c[0x0][0x388] ;  /* 0x0000e200ff067b82 */ /* 0x000e620000000a00 */
[----:B------:R-:W-:Y:S02]  /*41b0*/  ISETP.GT.U32.AND P1, PT, R42, 0x9, PT ;  /* 0x000000092a00780c */ /* 0x000fe40003f24070 */
[----:B------:R0:W-:Y:S01]  /*41c0*/  STS [R9+0x500], R24 ;  /* 0x0005001809007388 */ /* 0x0001e20000000800 */
[----:B------:R-:W-:-:S04]  /*41d0*/  MOV R17, R8 ;  /* 0x0000000800117202 */ /* 0x000fc80000000f00 */
[----:B------:R-:W2:Y:S08]  /*41e0*/  LDC.64 R18, c[0x0][0x390] ;  /* 0x0000e400ff127b82 */ /* 0x000eb00000000a00 */
[----:B0-----:R-:W-:Y:S06]  /*41f0*/  BAR.SYNC.DEFER_BLOCKING 0x0 ;  /* 0x0000000000007b1d */ /* 0x001fec0000010000 */
.L_x_1035:
        /* <DEDUP_REMOVED lines=31> */
.L_x_1046:
        /* <DEDUP_REMOVED lines=11> */
.L_x_1034:
[----:B------:R-:W-:Y:S05]  /*44a0*/  BSYNC.RECONVERGENT B0 ;  /* 0x0000000000007941 */ /* 0x000fea0003800200 */
.L_x_1033:
        /* <DEDUP_REMOVED lines=9> */
.L_x_1032:
        /* <DEDUP_REMOVED lines=8> */
.L_x_1038:
[----:B------:R-:W-:Y:S05]  /*45c0*/  BSYNC B0 ;  /* 0x0000000000007941 */ /* 0x000fea0003800000 */
.L_x_1037:
        /* <DEDUP_REMOVED lines=8> */
.L_x_1039:
[----:B------:R-:W-:Y:S01]  /*4650*/  FADD.FTZ R23, R23, R20 ;  /* 0x0000001417177221 */ /* 0x000fe20000010000 */
[----:B------:R-:W-:-:S04]  /*4660*/  HFMA2 R31, -RZ, RZ, 0, 2.384185791015625e-07 ;  /* 0x00000004ff1f7431 */ /* 0x000fc800000001ff */
[----:B------:R-:W-:Y:S02]  /*4670*/  MOV R32, R23 ;  /* 0x0000001700207202 */ /* 0x000fe40000000f00 */
[----:B------:R-:W-:-:S07]  /*4680*/  MOV R22, R30 ;  /* 0x0000001e00167202 */ /* 0x000fce0000000f00 */
[----:B------:R-:W-:Y:S05]  /*4690*/  WARPSYNC.COLLECTIVE R29, `(.L_x_1040) ;  /* 0x000000001d087348 */ /* 0x000fea0003c00000 */
[----:B------:R0:W1:Y:S02]  /*46a0*/  SHFL.BFLY P3, R30, R32, R31, R34 ;  /* 0x0c00001f201e7389 */ /* 0x0000640000060022 */
[----:B01----:R-:W-:Y:S05]  /*46b0*/  ENDCOLLECTIVE ;  /* 0x000000000000791b */ /* 0x003fea0003800000 */
.L_x_1040:
[----:B------:R-:W-:-:S05]  /*46c0*/  FADD.FTZ R22, R22, R21 ;  /* 0x0000001516167221 */ /* 0x000fca0000010000 */
[----:B------:R-:W-:Y:S02]  /*46d0*/  MOV R32, R22 ;  /* 0x0000001600207202 */ /* 0x000fe40000000f00 */
[----:B------:R-:W-:-:S07]  /*46e0*/  MOV R24, R30 ;  /* 0x0000001e00187202 */ /* 0x000fce0000000f00 */
[----:B------:R-:W-:Y:S05]  /*46f0*/  WARPSYNC.COLLECTIVE R29, `(.L_x_1041) ;  /* 0x000000001d087348 */ /* 0x000fea0003c00000 */
[----:B------:R0:W1:Y:S02]  /*4700*/  SHFL.BFLY P3, R30, R32, R31, R34 ;  /* 0x0c00001f201e7389 */ /* 0x0000640000060022 */
[----:B01----:R-:W-:Y:S05]  /*4710*/  ENDCOLLECTIVE ;  /* 0x000000000000791b */ /* 0x003fea0003800000 */
.L_x_1041:
[----:B------:R-:W-:Y:S01]  /*4720*/  FADD.FTZ R24, R23, R24 ;  /* 0x0000001817187221 */ /* 0x000fe20000010000 */
[----:B------:R-:W-:-:S04]  /*4730*/  HFMA2 R31, -RZ, RZ, 0, 1.1920928955078125e-07 ;  /* 0x00000002ff1f7431 */ /* 0x000fc800000001ff */
[----:B------:R-:W-:Y:S02]  /*4740*/  MOV R32, R24 ;  /* 0x0000001800207202 */ /* 0x000fe40000000f00 */
[----:B------:R-:W-:-:S07]  /*4750*/  MOV R25, R30 ;  /* 0x0000001e00197202 */ /* 0x000fce0000000f00 */
[----:B------:R-:W-:Y:S05]  /*4760*/  WARPSYNC.COLLECTIVE R29, `(.L_x_1042) ;  /* 0x000000001d087348 */ /* 0x000fea0003c00000 */
[----:B------:R0:W1:Y:S02]  /*4770*/  SHFL.BFLY P3, R30, R32, R31, R34 ;  /* 0x0c00001f201e7389 */ /* 0x0000640000060022 */
[----:B01----:R-:W-:Y:S05]  /*4780*/  ENDCOLLECTIVE ;  /* 0x000000000000791b */ /* 0x003fea0003800000 */
.L_x_1042:
[----:B------:R-:W-:-:S05]  /*4790*/  FADD.FTZ R25, R22, R25 ;  /* 0x0000001916197221 */ /* 0x000fca0000010000 */
[----:B------:R-:W-:Y:S02]  /*47a0*/  MOV R32, R25 ;  /* 0x0000001900207202 */ /* 0x000fe40000000f00 */
[----:B------:R-:W-:-:S07]  /*47b0*/  MOV R27, R30 ;  /* 0x0000001e001b7202 */ /* 0x000fce0000000f00 */
[----:B------:R-:W-:Y:S05]  /*47c0*/  WARPSYNC.COLLECTIVE R29, `(.L_x_1043) ;  /* 0x000000001d087348 */ /* 0x000fea0003c00000 */
[----:B------:R0:W1:Y:S02]  /*47d0*/  SHFL.BFLY P3, R30, R32, R31, R34 ;  /* 0x0c00001f201e7389 */ /* 0x0000640000060022 */
[----:B01----:R-:W-:Y:S05]  /*47e0*/  ENDCOLLECTIVE ;  /* 0x000000000000791b */ /* 0x003fea0003800000 */
.L_x_1043:
[----:B------:R-:W-:Y:S01]  /*47f0*/  FADD.FTZ R27, R24, R27 ;  /* 0x0000001b181b7221 */ /* 0x000fe20000010000 */
[----:B------:R-:W-:-:S04]  /*4800*/  HFMA2 R31, -RZ, RZ, 0, 5.9604644775390625e-08 ;  /* 0x00000001ff1f7431 */ /* 0x000fc800000001ff */
[----:B------:R-:W-:Y:S02]  /*4810*/  MOV R32, R27 ;  /* 0x0000001b00207202 */ /* 0x000fe40000000f00 */
[----:B------:R-:W-:-:S07]  /*4820*/  MOV R20, R30 ;  /* 0x0000001e00147202 */ /* 0x000fce0000000f00 */
[----:B------:R-:W-:Y:S05]  /*4830*/  WARPSYNC.COLLECTIVE R29, `(.L_x_1044) ;  /* 0x000000001d087348 */ /* 0x000fea0003c00000 */
[----:B------:R0:W1:Y:S02]  /*4840*/  SHFL.BFLY P3, R30, R32, R31, R34 ;  /* 0x0c00001f201e7389 */ /* 0x0000640000060022 */
[----:B01----:R-:W-:Y:S05]  /*4850*/  ENDCOLLECTIVE ;  /* 0x000000000000791b */ /* 0x003fea0003800000 */
.L_x_1044:
[----:B------:R-:W-:-:S05]  /*4860*/  FADD.FTZ R20, R25, R20 ;  /* 0x0000001419147221 */ /* 0x000fca0000010000 */
[----:B------:R-:W-:Y:S02]  /*4870*/  MOV R32, R20 ;  /* 0x0000001400207202 */ /* 0x000fe40000000f00 */
[----:B------:R-:W-:-:S07]  /*4880*/  MOV R28, R30 ;  /* 0x0000001e001c7202 */ /* 0x000fce0000000f00 */
[----:B------:R-:W-:Y:S05]  /*4890*/  WARPSYNC.COLLECTIVE R29, `(.L_x_1045) ;  /* 0x000000001d087348 */ /* 0x000fea0003c00000 */
[----:B------:R0:W1:Y:S02]  /*48a0*/  SHFL.BFLY P3, R30, R32, R31, R34 ;  /* 0x0c00001f201e7389 */ /* 0x0000640000060022 */
[----:B01----:R-:W-:Y:S05]  /*48b0*/  ENDCOLLECTIVE ;  /* 0x000000000000791b */ /* 0x003fea0003800000 */
.L_x_1045:
[----:B------:R-:W-:Y:S01]  /*48c0*/  FADD.FTZ R28, R27, R28 ;  /* 0x0000001c1b1c7221 */ /* 0x000fe20000010000 */
[----:B------:R-:W-:Y:S01]  /*48d0*/  MOV R21, R30 ;  /* 0x0000001e00157202 */ /* 0x000fe20000000f00 */
[----:B------:R-:W-:Y:S06]  /*48e0*/  BRA `(.L_x_1046) ;  /* 0xfffffff800c07947 */ /* 0x000fec000383ffff */
.L_x_1047:
        /* <DEDUP_REMOVED lines=9> */
.L_x_1681:


//--------------------- .text._ZN13group_norm_v218gn_bwd_cuda_kernelI6__halfLi320ELi3ELi32ELi80ELi256ELb0ELb1ELi32ELi320ELi320ELi4ELb1ELi40ELb0ELb0ELNS_15WgradSyncMethodE3ENS_16CompileConditionILi1000EEEEEvPT_S6_S6_PKS5_S8_S8_S8_PKfflPfPj --------------------------
	.section	.text._ZN13group_norm_v218gn_bwd_cuda_kernelI6__halfLi320ELi3ELi32ELi80ELi256ELb0ELb1ELi32ELi320ELi320ELi4ELb1ELi40ELb0ELb0ELNS_15WgradSyncMethodE3ENS_16CompileConditionILi1000EEEEEvPT_S6_S6_PKS5_S8_S8_S8_PKfflPfPj,"ax",@progbits
	.align	128
        .global         _ZN13group_norm_v218gn_bwd_cuda_kernelI6__halfLi320ELi3ELi32ELi80ELi256ELb0ELb1ELi32ELi320ELi320ELi4ELb1ELi40ELb0ELb0ELNS_15WgradSyncMethodE3ENS_16CompileConditionILi1000EEEEEvPT_S6_S6_PKS5_S8_S8_S8_PKfflPfPj
        .type           _ZN13group_norm_v218gn_bwd_cuda_kernelI6__halfLi320ELi3ELi32ELi80ELi256ELb0ELb1ELi32ELi320ELi320ELi4ELb1ELi40ELb0ELb0ELNS_15WgradSyncMethodE3ENS_16CompileConditionILi1000EEEEEvPT_S6_S6_PKS5_S8_S8_S8_PKfflPfPj,@function
        .size           _ZN13group_norm_v218gn_bwd_cuda_kernelI6__halfLi320ELi3ELi32ELi80ELi256ELb0ELb1ELi32ELi320ELi320ELi4ELb1ELi40ELb0ELb0ELNS_15WgradSyncMethodE3ENS_16CompileConditionILi1000EEEEEvPT_S6_S6_PKS5_S8_S8_S8_PKfflPfPj,(.L_x_1682 - _ZN13group_norm_v218gn_bwd_cuda_kernelI6__halfLi320ELi3ELi32ELi80ELi256ELb0ELb1ELi32ELi320ELi320ELi4ELb1ELi40ELb0ELb0ELNS_15WgradSyncMethodE3ENS_16CompileConditionILi1000EEEEEvPT_S6_S6_PKS5_S8_S8_S8_PKfflPfPj)
        .other          _ZN13group_norm_v218gn_bwd_cuda_kernelI6__halfLi320ELi3ELi32ELi80ELi256ELb0ELb1ELi32ELi320ELi320ELi4ELb1ELi40ELb0ELb0ELNS_15WgradSyncMethodE3ENS_16CompileConditionILi1000EEEEEvPT_S6_S6_PKS5_S8_S8_S8_PKfflPfPj,@"STO_CUDA_ENTRY STV_DEFAULT"
_ZN13group_norm_v218gn_bwd_cuda_kernelI6__halfLi320ELi3ELi32ELi80ELi256ELb0ELb1ELi32ELi320ELi320ELi4ELb1ELi40ELb0ELb0ELNS_15WgradSyncMethodE3ENS_16CompileConditionILi1000EEEEEvPT_S6_S6_PKS5_S8_S8_S8_PKfflPfPj:
.text._ZN13group_norm_v218gn_bwd_cuda_kernelI6__halfLi320ELi3ELi32ELi80ELi256ELb0ELb1ELi32ELi320ELi320ELi4ELb1ELi40ELb0ELb0ELNS_15WgradSyncMethodE3ENS_16CompileConditionILi1000EEEEEvPT_S6_S6_PKS5_S8_S8_S8_PKfflPfPj:
        /* <DEDUP_REMOVED lines=30> */
.L_x_1050:
[----:B0-----:R-:W2:Y:S04]  /*01e0*/  LD.E.STRONG.GPU R5, desc[UR14][R2.64+0xa0] ;  /* 0x0000a00e02057980 */ /* 0x001ea8000c10f900 */
[----:B--2---:R-:W-:Y:S01]  /*01f0*/  CCTL.IVALL ;  /* 0x00000000ff00798f */ /* 0x004fe20002000000 */
[----:B------:R-:W-:Y:S05]  /*0200*/  YIELD ;  /* 0x0000000000007946 */ /* 0x000fea0003800000 */
[----:B-----5:R-:W-:-:S04]  /*0210*/  LOP3.LUT R5, R5, R0, RZ, 0x3c, !PT ;  /* 0x0000000005057212 */ /* 0x020fc800078e3cff */
[----:B------:R-:W-:-:S13]  /*0220*/  ISETP.GT.AND P0, PT, R5, -0x1, PT ;  /* 0xffffffff0500780c */ /* 0x000fda0003f04270 */
[----:B------:R-:W-:Y:S05]  /*0230*/  @P0 BRA `(.L_x_1050) ;  /* 0xfffffffc00e80947 */ /* 0x000fea000383ffff */
.L_x_1049:
[----:B------:R-:W-:Y:S05]  /*0240*/  WARPSYNC.ALL ;  /* 0x0000000000007948 */ /* 0x000fea0003800000 */
[----:B------:R-:W-:Y:S06]  /*0250*/  BAR.SYNC.DEFER_BLOCKING 0x0 ;  /* 0x0000000000007b1d */ /* 0x000fec0000010000 */
[----:B------:R-:W-:Y:S05]  /*0260*/  BRA `(.L_x_1051) ;  /* 0x0000004000587947 */ /* 0x000fea0003800000 */
.L_x_1048:
        /* <DEDUP_REMOVED lines=22> */
[----:B------:R-:W-:-:S04]  /*03d0*/  UMOV UR4, URZ ;  /* 0x000000ff00047c82 */ /* 0x000fc80008000000 */
[----:B------:R-:W-:-:S05]  /*03e0*/  SHF.R.U32.HI R5, RZ, 0x12, R5 ;  /* 0x00000012ff057819 */ /* 0x000fca0000011605 */
[----:B------:R0:W-:Y:S01]  /*03f0*/  STL [R1+0x9c], R5 ;  /* 0x00009c0501007387 */ /* 0x0001e20000100800 */
[--C-:B--2---:R-:W-:Y:S02]  /*0400*/  HADD2.F32 R0, -RZ, R6.reuse.H0_H0 ;  /* 0x20000006ff007230 */ /* 0x104fe40000004100 */
[----:B------:R-:W-:Y:S02]  /*0410*/  HADD2.F32 R2, -RZ, R6.H1_H1 ;  /* 0x30000006ff027230 */ /* 0x000fe40000004100 */
[--C-:B------:R-:W-:Y:S02]  /*0420*/  HADD2.F32 R3, -RZ, R7.reuse.H0_H0 ;  /* 0x20000007ff037230 */ /* 0x100fe40000004100 */
[----:B0-----:R-:W-:-:S07]  /*0430*/  HADD2.F32 R4, -RZ, R7.H1_H1 ;  /* 0x30000007ff047230 */ /* 0x001fce0000004100 */
.L_x_1063:
[----:B------:R-:W2:Y:S01]  /*0440*/  LDL R12, [R1+0x9c] ;  /* 0x00009c00010c7983 */ /* 0x000ea20000100800 */
[----:B------:R-:W0:Y:S01]  /*0450*/  S2UR UR8, SR_CTAID.Y ;  /* 0x00000000000879c3 */ /* 0x000e220000002600 */
[----:B------:R-:W-:Y:S01]  /*0460*/  USHF.R.U64 UR6, UR10, 0x3, UR5 ;  /* 0x000000030a067899 */ /* 0x000fe20008001205 */
[----:B-1----:R-:W1:Y:S01]  /*0470*/  S2R R5, SR_TID.X ;  /* 0x0000000000057919 */ /* 0x002e620000002100 */
[----:B------:R-:W3:Y:S04]  /*0480*/  LDCU.64 UR12, c[0x0][0x3a0] ;  /* 0x00007400ff0c77ac */ /* 0x000ee80008000a00 */
[----:B------:R-:W-:Y:S01]  /*0490*/  MOV R11, UR6 ;  /* 0x00000006000b7c02 */ /* 0x000fe20008000f00 */
[----:B------:R-:W4:Y:S01]  /*04a0*/  S2UR UR18, SR_CTAID.X ;  /* 0x00000000001279c3 */ /* 0x000f220000002500 */
[----:B------:R-:W2:Y:S01]  /*04b0*/  S2R R52, SR_CgaCtaId ;  /* 0x0000000000347919 */ /* 0x000ea20000008800 */
[----:B------:R-:W2:Y:S01]  /*04c0*/  LDCU.64 UR16, c[0x0][0x3c8] ;  /* 0x00007900ff1077ac */ /* 0x000ea20008000a00 */
[----:B0-----:R-:W-:-:S02]  /*04d0*/  ULOP3.LUT UR11, UR8, 0x7, URZ, 0xc0, !UPT ;  /* 0x00000007080b7892 */ /* 0x001fc4000f8ec0ff */
[----:B----4-:R-:W-:Y:S01]  /*04e0*/  USHF.L.U32 UR7, UR18, 0x5, URZ ;  /* 0x0000000512077899 */ /* 0x010fe200080006ff */
[----:B-1----:R-:W-:-:S05]  /*04f0*/  LOP3.LUT R6, R5, 0xffff, RZ, 0xc0, !PT ;  /* 0x0000ffff05067812 */ /* 0x002fca00078ec0ff */
[----:B------:R-:W-:Y:S01]  /*0500*/  MOV R9, UR7 ;  /* 0x0000000700097c02 */ /* 0x000fe20008000f00 */
[----:B------:R-:W-:Y:S01]  /*0510*/  USHF.R.U32.HI UR7, URZ, 0x3, UR5 ;  /* 0x00000003ff077899 */ /* 0x000fe20008011605 */
[----:B------:R-:W-:-:S03]  /*0520*/  IMAD R6, R6, 0x334, RZ ;  /* 0x0000033406067824 */ /* 0x000fc600078e02ff */
[----:B------:R-:W-:Y:S02]  /*0530*/  UIMAD UR9, UR7, 0xa0000, URZ ;  /* 0x000a0000070978a4 */ /* 0x000fe4000f8e02ff */
        /* <DEDUP_REMOVED lines=40> */
[----:B------:R-:W0:Y:S03]  /*07c0*/  LDCU UR6, c[0x0][0x3c0] ;  /* 0x00007800ff0677ac */ /* 0x000e260008000800 */
[----:B------:R-:W-:Y:S01]  /*07d0*/  IADD3.X R11, PT, PT, R14, UR7, RZ, P0, !PT ;  /* 0x000000070e0b7c10 */ /* 0x000fe200087fe4ff */
[----:B------:R-:W2:Y:S04]  /*07e0*/  LDG.E.64.CONSTANT R12, desc[UR14][R12.64] ;  /* 0x0000000e0c0c7981 */ /* 0x000ea8000c1e9b00 */
[----:B------:R-:W3:Y:S04]  /*07f0*/  LDG.E.64.CONSTANT R20, desc[UR14][R10.64+0x23000] ;  /* 0x0230000e0a147981 */ /* 0x000ee8000c1e9b00 */
[----:B-1----:R-:W3:Y:S04]  /*0800*/  LDG.E.64.CONSTANT R14, desc[UR14][R10.64] ;  /* 0x0000000e0a0e7981 */ /* 0x002ee8000c1e9b00 */
[----:B------:R-:W3:Y:S04]  /*0810*/  LDG.E.64.CONSTANT R36, desc[UR14][R10.64+0x1e000] ;  /* 0x01e0000e0a247981 */ /* 0x000ee8000c1e9b00 */
[----:B------:R-:W3:Y:S01]  /*0820*/  LDG.E.64.CONSTANT R34, desc[UR14][R10.64+0x19000] ;  /* 0x0190000e0a227981 */ /* 0x000ee2000c1e9b00 */
[----:B------:R-:W-:-:S02]  /*0830*/  MOV R7, 0x400 ;  /* 0x0000040000077802 */ /* 0x000fc40000000f00 */
[----:B------:R-:W-:Y:S01]  /*0840*/  LOP3.LUT R5, R5, 0xffff, RZ, 0xc0, !PT ;  /* 0x0000ffff05057812 */ /* 0x000fe200078ec0ff */
[----:B------:R-:W3:Y:S01]  /*0850*/  LDG.E.64.CONSTANT R16, desc[UR14][R10.64+0x5000] ;  /* 0x0050000e0a107981 */ /* 0x000ee2000c1e9b00 */
[----:B------:R-:W-:-:S03]  /*0860*/  IADD3 R7, PT, PT, R7, 0x2800, RZ ;  /* 0x0000280007077810 */ /* 0x000fc60007ffe0ff */
[----:B------:R-:W3:Y:S01]  /*0870*/  LDG.E.64.CONSTANT R18, desc[UR14][R10.64+0xa000] ;  /* 0x00a0000e0a127981 */ /* 0x000ee2000c1e9b00 */
[----:B------:R-:W-:-:S03]  /*0880*/  LEA R52, R52, R7, 0x18 ;  /* 0x0000000734347211 */ /* 0x000fc600078ec0ff */
[----:B------:R-:W3:Y:S02]  /*0890*/  LDG.E.64.CONSTANT R22, desc[UR14][R10.64+0xf000] ;  /* 0x00f0000e0a167981 */ /* 0x000ee4000c1e9b00 */
[----:B------:R-:W-:Y:S02]  /*08a0*/  IMAD R5, R5, 0x28, R52 ;  /* 0x0000002805057824 */ /* 0x000fe400078e0234 */
[----:B------:R1:W3:Y:S03]  /*08b0*/  LDG.E.64.CONSTANT R24, desc[UR14][R10.64+0x14000] ;  /* 0x0140000e0a187981 */ /* 0x0002e6000c1e9b00 */
[----:B------:R-:W-:Y:S01]  /*08c0*/  LEA R5, R6, R5, 0x3 ;  /* 0x0000000506057211 */ /* 0x000fe200078e18ff */
[--C-:B----4-:R-:W-:Y:S02]  /*08d0*/  HADD2.F32 R7, -RZ, R8.reuse.H1_H1 ;  /* 0x30000008ff077230 */ /* 0x110fe40000004100 */
[----:B------:R-:W-:-:S02]  /*08e0*/  HADD2.F32 R6, -RZ, R8.H0_H0 ;  /* 0x20000008ff067230 */ /* 0x000fc40000004100 */
[----:B------:R-:W-:Y:S02]  /*08f0*/  HADD2.F32 R56, -RZ, R39.H1_H1 ;  /* 0x30000027ff387230 */ /* 0x000fe40000004100 */
[----:B------:R-:W-:Y:S02]  /*0900*/  HADD2.F32 R8, -RZ, R9.H0_H0 ;  /* 0x20000009ff087230 */ /* 0x000fe40000004100 */
[----:B------:R-:W-:Y:S02]  /*0910*/  HADD2.F32 R57, -RZ, R39.H0_H0 ;  /* 0x20000027ff397230 */ /* 0x000fe40000004100 */
[----:B------:R-:W-:Y:S02]  /*0920*/  HADD2.F32 R9, -RZ, R9.H1_H1 ;  /* 0x30000009ff097230 */ /* 0x000fe40000004100 */
[----:B-1----:R-:W-:Y:S02]  /*0930*/  HADD2.F32 R10, -RZ, R50.H0_H0 ;  /* 0x20000032ff0a7230 */ /* 0x002fe40000004100 */
[----:B------:R-:W-:-:S02]  /*0940*/  HADD2.F32 R60, -RZ, R38.H0_H0 ;  /* 0x20000026ff3c7230 */ /* 0x000fc40000004100 */
[----:B------:R-:W-:Y:S02]  /*0950*/  HADD2.F32 R59, -RZ, R38.H1_H1 ;  /* 0x30000026ff3b7230 */ /* 0x000fe40000004100 */
[--C-:B------:R-:W-:Y:S02]  /*0960*/  HADD2.F32 R61, -RZ, R45.reuse.H0_H0 ;  /* 0x2000002dff3d7230 */ /* 0x100fe40000004100 */
[--C-:B------:R-:W-:Y:S02]  /*0970*/  HADD2.F32 R38, -RZ, R48.reuse.H0_H0 ;  /* 0x20000030ff267230 */ /* 0x100fe40000004100 */
        /* <DEDUP_REMOVED lines=8> */
[----:B------:R-:W-:-:S02]  /*0a00*/  HADD2.F32 R53, -RZ, R47.H0_H0 ;  /* 0x2000002fff357230 */ /* 0x000fc40000004100 */
[----:B------:R-:W-:Y:S02]  /*0a10*/  HADD2.F32 R47, -RZ, R47.H1_H1 ;  /* 0x3000002fff2f7230 */ /* 0x000fe40000004100 */
[----:B------:R-:W-:Y:S02]  /*0a20*/  HADD2.F32 R54, -RZ, R42.H1_H1 ;  /* 0x3000002aff367230 */ /* 0x000fe40000004100 */
[----:B------:R-:W-:Y:S02]  /*0a30*/  HADD2.F32 R11, -RZ, R50.H1_H1 ;  /* 0x30000032ff0b7230 */ /* 0x000fe40000004100 */
[--C-:B------:R-:W-:Y:S02]  /*0a40*/  HADD2.F32 R50, -RZ, R51.reuse.H0_H0 ;  /* 0x20000033ff327230 */ /* 0x100fe40000004100 */
[----:B------:R-:W-:Y:S02]  /*0a50*/  HADD2.F32 R51, -RZ, R51.H1_H1 ;  /* 0x30000033ff337230 */ /* 0x000fe40000004100 */
[C---:B--2---:R-:W-:Y:S01]  /*0a60*/  FADD.FTZ R55, -R12.reuse, R7 ;  /* 0x000000070c377221 */ /* 0x044fe20000010100 */
[----:B------:R-:W-:Y:S01]  /*0a70*/  MOV R7, R56 ;  /* 0x0000003800077202 */ /* 0x000fe20000000f00 */
[C---:B------:R-:W-:Y:S01]  /*0a80*/  FADD.FTZ R56, -R12.reuse, R8 ;  /* 0x000000080c387221 */ /* 0x040fe20000010100 */
[----:B------:R-:W-:Y:S01]  /*0a90*/  MOV R8, R57 ;  /* 0x0000003900087202 */ /* 0x000fe20000000f00 */
[----:B---3--:R1:W-:Y:S01]  /*0aa0*/  STL [R1+0xb8], R20 ;  /* 0x0000b81401007387 */ /* 0x0083e20000100800 */
[C---:B------:R-:W-:Y:S01]  /*0ab0*/  FADD.FTZ R57, -R12.reuse, R9 ;  /* 0x000000090c397221 */ /* 0x040fe20000010100 */
[----:B------:R-:W-:-:S02]  /*0ac0*/  FADD.FTZ R9, -R12, R10 ;  /* 0x0000000a0c097221 */ /* 0x000fc40000010100 */
[----:B------:R2:W-:Y:S01]  /*0ad0*/  STL [R1+0xb4], R21 ;  /* 0x0000b41501007387 */ /* 0x0005e20000100800 */
[----:B------:R-:W-:-:S03]  /*0ae0*/  FADD.FTZ R10, -R12, R60 ;  /* 0x0000003c0c0a7221 */ /* 0x000fc60000010100 */
[----:B------:R-:W-:Y:S01]  /*0af0*/  STL [R1+0x60], R5 ;  /* 0x0000600501007387 */ /* 0x000fe20000100800 */
[--C-:B-1----:R-:W-:Y:S02]  /*0b00*/  HADD2.F32 R20, -RZ, R44.reuse.H1_H1 ;  /* 0x3000002cff147230 */ /* 0x102fe40000004100 */
[----:B--2---:R-:W-:Y:S01]  /*0b10*/  HADD2.F32 R21, -RZ, R44.H0_H0 ;  /* 0x2000002cff157230 */ /* 0x004fe20000004100 */
[----:B------:R1:W-:Y:S01]  /*0b20*/  STL [R1+0x10], R9 ;  /* 0x0000100901007387 */ /* 0x0003e20000100800 */
[----:B------:R-:W-:-:S03]  /*0b30*/  FADD.FTZ R38, -R12, R38 ;  /* 0x000000260c267221 */ /* 0x000fc60000010100 */
[C---:B------:R-:W-:Y:S01]  /*0b40*/  FADD.FTZ R60, -R12.reuse, R21 ;  /* 0x000000150c3c7221 */ /* 0x040fe20000010100 */
[C---:B------:R-:W-:Y:S01]  /*0b50*/  FADD.FTZ R21, -R12.reuse, R61 ;  /* 0x0000003d0c157221 */ /* 0x040fe20000010100 */
[----:B------:R-:W-:Y:S02]  /*0b60*/  HADD2.F32 R44, -RZ, R40.H0_H0 ;  /* 0x20000028ff2c7230 */ /* 0x000fe40000004100 */
[C---:B-1----:R-:W-:Y:S01]  /*0b70*/  FADD.FTZ R9, -R12.reuse, R59 ;  /* 0x0000003b0c097221 */ /* 0x042fe20000010100 */
[C---:B------:R-:W-:Y:S01]  /*0b80*/  FADD.FTZ R59, -R12.reuse, R20 ;  /* 0x000000140c3b7221 */ /* 0x040fe20000010100 */
[C---:B------:R-:W-:Y:S01]  /*0b90*/  FADD.FTZ R20, -R12.reuse, R58 ;  /* 0x0000003a0c147221 */ /* 0x040fe20000010100 */
[----:B------:R-:W-:Y:S01]  /*0ba0*/  STL [R1+0x18], R60 ;  /* 0x0000183c01007387 */ /* 0x000fe20000100800 */
[----:B------:R-:W-:-:S03]  /*0bb0*/  FADD.FTZ R48, -R12, R48 ;  /* 0x000000300c307221 */ /* 0x000fc60000010100 */
[----:B------:R-:W-:Y:S01]  /*0bc0*/  STL [R1+0x14], R59 ;  /* 0x0000143b01007387 */ /* 0x000fe20000100800 */
[----:B------:R-:W-:-:S03]  /*0bd0*/  FADD.FTZ R44, -R12, R44 ;  /* 0x0000002c0c2c7221 */ /* 0x000fc60000010100 */
[----:B------:R1:W-:Y:S01]  /*0be0*/  STL [R1+0xc], R21 ;  /* 0x00000c1501007387 */ /* 0x0003e20000100800 */
[----:B------:R-:W-:-:S03]  /*0bf0*/  HADD2.F32 R40, -RZ, R40.H1_H1 ;  /* 0x30000028ff287230 */ /* 0x000fc60000004100 */
[----:B------:R-:W-:Y:S04]  /*0c00*/  STL [R1+0xc0], R38 ;  /* 0x0000c02601007387 */ /* 0x000fe80000100800 */
[----:B------:R2:W-:Y:S01]  /*0c10*/  STL [R1+0x8], R20 ;  /* 0x0000081401007387 */ /* 0x0005e20000100800 */
[----:B-1----:R-:W-:-:S03]  /*0c20*/  FADD.FTZ R21, -R12, R39 ;  /* 0x000000270c157221 */ /* 0x002fc60000010100 */
[----:B------:R-:W-:Y:S01]  /*0c30*/  STL [R1+0xbc], R48 ;  /* 0x0000bc3001007387 */ /* 0x000fe20000100800 */
[C---:B------:R-:W-:Y:S01]  /*0c40*/  FADD.FTZ R40, -R12.reuse, R40 ;  /* 0x000000280c287221 */ /* 0x040fe20000010100 */
[----:B--2---:R-:W-:Y:S02]  /*0c50*/  FADD.FTZ R20, -R12, R49 ;  /* 0x000000310c147221 */ /* 0x004fe40000010100 */
[----:B------:R-:W-:Y:S01]  /*0c60*/  STL [R1+0x34], R21 ;  /* 0x0000341501007387 */ /* 0x000fe20000100800 */
[----:B0-----:R-:W-:-:S03]  /*0c70*/  FADD.FTZ R5, R13, UR6 ;  /* 0x000000060d057e21 */ /* 0x001fc60008010000 */
[----:B------:R-:W-:Y:S04]  /*0c80*/  STL [R1+0xc4], R44 ;  /* 0x0000c42c01007387 */ /* 0x000fe80000100800 */
[----:B------:R0:W-:Y:S01]  /*0c90*/  STL [R1+0x5c], R20 ;  /* 0x00005c1401007387 */ /* 0x0001e20000100800 */
[C---:B------:R-:W-:Y:S01]  /*0ca0*/  FADD.FTZ R38, -R12.reuse, R41 ;  /* 0x000000290c267221 */ /* 0x040fe20000010100 */
[----:B------:R-:W1:Y:S02]  /*0cb0*/  MUFU.RSQ R5, R5 ;  /* 0x0000000500057308 */ /* 0x000e640000001400 */
[----:B------:R-:W-:Y:S01]  /*0cc0*/  STL [R1+0xc8], R40 ;  /* 0x0000c82801007387 */ /* 0x000fe20000100800 */
[C---:B0-----:R-:W-:Y:S01]  /*0cd0*/  FADD.FTZ R20, -R12.reuse, R45 ;  /* 0x0000002d0c147221 */ /* 0x041fe20000010100 */
[----:B------:R-:W-:-:S04]  /*0ce0*/  FADD.FTZ R21, -R12, R52 ;  /* 0x000000340c157221 */ /* 0x000fc80000010100 */
[----:B------:R0:W-:Y:S01]  /*0cf0*/  STL [R1+0x74], R20 ;  /* 0x0000741401007387 */ /* 0x0001e20000100800 */
[----:B------:R-:W-:-:S03]  /*0d00*/  HADD2.F32 R13, -RZ, R42.H0_H0 ;  /* 0x2000002aff0d7230 */ /* 0x000fc60000004100 */
[----:B------:R-:W-:Y:S01]  /*0d10*/  STL [R1+0x80], R38 ;  /* 0x0000802601007387 */ /* 0x000fe20000100800 */
[----:B0-----:R-:W-:Y:S01]  /*0d20*/  FADD.FTZ R20, -R12, R46 ;  /* 0x0000002e0c147221 */ /* 0x001fe20000010100 */
[----:B------:R-:W-:-:S04]  /*0d30*/  HADD2.F32 R42, -RZ, R43.H0_H0 ;  /* 0x2000002bff2a7230 */ /* 0x000fc80000004100 */
[----:B------:R0:W-:Y:S04]  /*0d40*/  STL [R1+0xcc], R20 ;  /* 0x0000cc1401007387 */ /* 0x0001e80000100800 */
[----:B------:R2:W-:Y:S01]  /*0d50*/  STL [R1+0x84], R21 ;  /* 0x0000841501007387 */ /* 0x0005e20000100800 */
[C---:B------:R-:W-:Y:S01]  /*0d60*/  FADD.FTZ R13, -R12.reuse, R13 ;  /* 0x0000000d0c0d7221 */ /* 0x040fe20000010100 */
[----:B------:R-:W-:Y:S02]  /*0d70*/  HADD2.F32 R43, -RZ, R43.H1_H1 ;  /* 0x3000002bff2b7230 */ /* 0x000fe40000004100 */
[C---:B0-----:R-:W-:Y:S01]  /*0d80*/  FADD.FTZ R20, -R12.reuse, R53 ;  /* 0x000000350c147221 */ /* 0x041fe20000010100 */
[C---:B--2---:R-:W-:Y:S01]  /*0d90*/  FADD.FTZ R21, -R12.reuse, R47 ;  /* 0x0000002f0c157221 */ /* 0x044fe20000010100 */
[----:B------:R-:W-:-:S04]  /*0da0*/  FADD.FTZ R6, -R12, R6 ;  /* 0x000000060c067221 */ /* 0x000fc80000010100 */
[----:B------:R0:W-:Y:S04]  /*0db0*/  STL [R1+0xd0], R21 ;  /* 0x0000d01501007387 */ /* 0x0001e80000100800 */
[----:B------:R2:W-:Y:S01]  /*0dc0*/  STL [R1+0x88], R20 ;  /* 0x0000881401007387 */ /* 0x0005e20000100800 */
[----:B-1----:R-:W-:-:S03]  /*0dd0*/  FMUL.FTZ R6, R5, R6 ;  /* 0x0000000605067220 */ /* 0x002fc60000410000 */
[----:B------:R1:W-:Y:S01]  /*0de0*/  STL [R1+0x8c], R13 ;  /* 0x00008c0d01007387 */ /* 0x0003e20000100800 */
[C---:B0-----:R-:W-:Y:S01]  /*0df0*/  FADD.FTZ R21, -R12.reuse, R54 ;  /* 0x000000360c157221 */ /* 0x041fe20000010100 */
[----:B--2---:R-:W-:-:S04]  /*0e00*/  FADD.FTZ R20, -R12, R42 ;  /* 0x0000002a0c147221 */ /* 0x004fc80000010100 */
[----:B------:R-:W-:Y:S01]  /*0e10*/  STL [R1+0x90], R21 ;  /* 0x0000901501007387 */ /* 0x000fe20000100800 */
[----:B-1----:R-:W-:-:S03]  /*0e20*/  FADD.FTZ R13, -R12, R43 ;  /* 0x0000002b0c0d7221 */ /* 0x002fc60000010100 */
[----:B------:R0:W-:Y:S01]  /*0e30*/  STL [R1+0x94], R20 ;  /* 0x0000941401007387 */ /* 0x0001e20000100800 */
[C---:B------:R-:W-:Y:S01]  /*0e40*/  FMUL.FTZ R52, R5.reuse, R55 ;  /* 0x0000003705347220 */ /* 0x040fe20000410000 */
[C---:B------:R-:W-:Y:S01]  /*0e50*/  FADD.FTZ R11, -R12.reuse, R11 ;  /* 0x0000000b0c0b7221 */ /* 0x040fe20000010100 */
[C---:B------:R-:W-:Y:S01]  /*0e60*/  FADD.FTZ R50, -R12.reuse, R50 ;  /* 0x000000320c327221 */ /* 0x040fe20000010100 */
[C---:B------:R-:W-:Y:S01]  /*0e70*/  FADD.FTZ R51, -R12.reuse, R51 ;  /* 0x000000330c337221 */ /* 0x040fe20000010100 */
[C---:B------:R-:W-:Y:S01]  /*0e80*/  FADD.FTZ R8, -R12.reuse, R8 ;  /* 0x000000080c087221 */ /* 0x040fe20000010100 */
[----:B------:R-:W-:Y:S01]  /*0e90*/  FADD.FTZ R7, -R12, R7 ;  /* 0x000000070c077221 */ /* 0x000fe20000010100 */
[----:B------:R-:W-:Y:S01]  /*0ea0*/  HADD2.F32 R12, -RZ, R14.H0_H0 ;  /* 0x2000000eff0c7230 */ /* 0x000fe20000004100 */
[----:B------:R1:W-:Y:S01]  /*0eb0*/  STL [R1+0x98], R13 ;  /* 0x0000980d01007387 */ /* 0x0003e20000100800 */
[C---:B------:R-:W-:Y:S01]  /*0ec0*/  FMUL.FTZ R44, R5.reuse, R57 ;  /* 0x00000039052c7220 */ /* 0x040fe20000410000 */
[----:B0-----:R-:W-:Y:S01]  /*0ed0*/  FMUL.FTZ R20, R5, R56 ;  /* 0x0000003805147220 */ /* 0x001fe20000410000 */
[----:B------:R-:W-:Y:S01]  /*0ee0*/  HADD2.F32 R21, -RZ, R36.H0_H0 ;  /* 0x20000024ff157230 */ /* 0x000fe20000004100 */
[----:B------:R0:W-:Y:S01]  /*0ef0*/  STL [R1+0x20], R6 ;  /* 0x0000200601007387 */ /* 0x0001e20000100800 */
[----:B-----5:R-:W-:-:S03]  /*0f00*/  FFMA.FTZ R26, R6, R12, R26 ;  /* 0x0000000c061a7223 */ /* 0x020fc6000001001a */
[----:B------:R-:W2:Y:S01]  /*0f10*/  LDL.LU R58, [R1+0x10] ;  /* 0x00001000013a7983 */ /* 0x000ea20000300800 */
[----:B------:R-:W-:-:S03]  /*0f20*/  HADD2.F32 R43, -RZ, R34.H0_H0 ;  /* 0x20000022ff2b7230 */ /* 0x000fc60000004100 */
[----:B------:R-:W-:Y:S01]  /*0f30*/  STL [R1+0x58], R52 ;  /* 0x0000583401007387 */ /* 0x000fe20000100800 */
[----:B-1----:R-:W-:-:S03]  /*0f40*/  HADD2.F32 R13, -RZ, R15.H0_H0 ;  /* 0x2000000fff0d7230 */ /* 0x002fc60000004100 */
[----:B------:R-:W-:Y:S01]  /*0f50*/  STL [R1+0x54], R20 ;  /* 0x0000541401007387 */ /* 0x000fe20000100800 */
[----:B------:R-:W-:Y:S02]  /*0f60*/  HADD2.F32 R41, -RZ, R34.H1_H1 ;  /* 0x30000022ff297230 */ /* 0x000fe40000004100 */
[----:B0-----:R-:W-:Y:S01]  /*0f70*/  HADD2.F32 R6, -RZ, R36.H1_H1 ;  /* 0x30000024ff067230 */ /* 0x001fe20000004100 */
[----:B------:R-:W-:Y:S01]  /*0f80*/  STL [R1+0x50], R44 ;  /* 0x0000502c01007387 */ /* 0x000fe20000100800 */
[----:B------:R-:W-:Y:S02]  /*0f90*/  HADD2.F32 R15, -RZ, R15.H1_H1 ;  /* 0x3000000fff0f7230 */ /* 0x000fe40000004100 */
[----:B------:R-:W-:Y:S01]  /*0fa0*/  HADD2.F32 R34, -RZ, R37.H0_H0 ;  /* 0x20000025ff227230 */ /* 0x000fe20000004100 */
[----:B------:R-:W-:Y:S01]  /*0fb0*/  STL [R1+0xd4], R44 ;  /* 0x0000d42c01007387 */ /* 0x000fe20000100800 */
[----:B------:R-:W-:-:S03]  /*0fc0*/  HADD2.F32 R14, -RZ, R14.H1_H1 ;  /* 0x3000000eff0e7230 */ /* 0x000fc60000004100 */
[----:B------:R0:W-:Y:S01]  /*0fd0*/  STL [R1+0x6c], R21 ;  /* 0x00006c1501007387 */ /* 0x0001e20000100800 */
[----:B------:R-:W-:Y:S01]  /*0fe0*/  FFMA.FTZ R32, R44, R15, R32 ;  /* 0x0000000f2c207223 */ /* 0x000fe20000010020 */
[----:B------:R-:W-:Y:S02]  /*0ff0*/  FADD.FTZ R29, R14, R29 ;  /* 0x0000001d0e1d7221 */ /* 0x000fe40000010000 */
[----:B------:R-:W-:Y:S01]  /*1000*/  STL [R1+0x70], R6 ;  /* 0x0000700601007387 */ /* 0x000fe20000100800 */
[-C--:B------:R-:W-:Y:S01]  /*1010*/  FFMA.FTZ R28, R52, R14.reuse, R28 ;  /* 0x0000000e341c7223 */ /* 0x080fe2000001001c */
[----:B0-----:R-:W-:Y:S02]  /*1020*/  HADD2.F32 R21, -RZ, R37.H1_H1 ;  /* 0x30000025ff157230 */ /* 0x001fe40000004100 */
[----:B------:R0:W-:Y:S01]  /*1030*/  STL [R1+0x78], R34 ;  /* 0x0000782201007387 */ /* 0x0001e20000100800 */
[----:B------:R-:W-:-:S03]  /*1040*/  FMUL.FTZ R44, R2, R14 ;  /* 0x0000000e022c7220 */ /* 0x000fc60000410000 */
[----:B------:R1:W-:Y:S04]  /*1050*/  STL [R1+0x7c], R21 ;  /* 0x00007c1501007387 */ /* 0x0003e80000100800 */
[----:B------:R-:W3:Y:S04]  /*1060*/  LDL.LU R14, [R1+0x18] ;  /* 0x00001800010e7983 */ /* 0x000ee80000300800 */
[----:B0-----:R-:W4:Y:S01]  /*1070*/  LDL R34, [R1+0x20] ;  /* 0x0000200001227983 */ /* 0x001f220000100800 */
[----:B------:R-:W-:Y:S01]  /*1080*/  FADD.FTZ R31, R13, R31 ;  /* 0x0000001f0d1f7221 */ /* 0x000fe20000010000 */
[-C--:B------:R-:W-:Y:S01]  /*1090*/  FFMA.FTZ R30, R20, R13.reuse, R30 ;  /* 0x0000000d141e7223 */ /* 0x080fe2000001001e */
[----:B-1----:R-:W-:Y:S01]  /*10a0*/  FMUL.FTZ R21, R3, R13 ;  /* 0x0000000d03157220 */ /* 0x002fe20000410000 */
[----:B------:R-:W-:Y:S01]  /*10b0*/  FADD.FTZ R27, R12, R27 ;  /* 0x0000001b0c1b7221 */ /* 0x000fe20000010000 */
[----:B------:R-:W-:Y:S01]  /*10c0*/  FMUL.FTZ R6, R0, R12 ;  /* 0x0000000c00067220 */ /* 0x000fe20000410000 */
[----:B------:R-:W4:Y:S01]  /*10d0*/  LDL.LU R13, [R1+0x14] ;  /* 0x00001400010d7983 */ /* 0x000f220000300800 */
[----:B------:R-:W-:Y:S01]  /*10e0*/  FMUL.FTZ R40, R4, R15 ;  /* 0x0000000f04287220 */ /* 0x000fe20000410000 */
[----:B------:R-:W-:-:S02]  /*10f0*/  FMUL.FTZ R45, R5, R11 ;  /* 0x0000000b052d7220 */ /* 0x000fc40000410000 */
[----:B------:R-:W4:Y:S01]  /*1100*/  LDL.LU R12, [R1+0xc] ;  /* 0x00000c00010c7983 */ /* 0x000f220000300800 */
[----:B------:R-:W-:Y:S01]  /*1110*/  FADD.FTZ R33, R15, R33 ;  /* 0x000000210f217221 */ /* 0x000fe20000010000 */
[C---:B------:R-:W-:Y:S02]  /*1120*/  FMUL.FTZ R48, R5.reuse, R50 ;  /* 0x0000003205307220 */ /* 0x040fe40000410000 */
[----:B------:R0:W-:Y:S01]  /*1130*/  STL [R1+0x1c], R44 ;  /* 0x00001c2c01007387 */ /* 0x0001e20000100800 */
[C---:B------:R-:W-:Y:S01]  /*1140*/  FMUL.FTZ R15, R5.reuse, R51 ;  /* 0x00000033050f7220 */ /* 0x040fe20000410000 */
[C---:B------:R-:W-:Y:S02]  /*1150*/  FMUL.FTZ R42, R5.reuse, R10 ;  /* 0x0000000a052a7220 */ /* 0x040fe40000410000 */
[----:B------:R-:W4:Y:S01]  /*1160*/  LDL.LU R46, [R1+0x8] ;  /* 0x00000800012e7983 */ /* 0x000f220000300800 */
[----:B------:R-:W-:-:S03]  /*1170*/  FMUL.FTZ R9, R5, R9 ;  /* 0x0000000905097220 */ /* 0x000fc60000410000 */
[----:B------:R1:W-:Y:S01]  /*1180*/  STL [R1+0x4], R21 ;  /* 0x0000041501007387 */ /* 0x0003e20000100800 */
[C---:B------:R-:W-:Y:S01]  /*1190*/  FMUL.FTZ R37, R5.reuse, R8 ;  /* 0x0000000805257220 */ /* 0x040fe20000410000 */
[----:B------:R-:W-:Y:S01]  /*11a0*/  FMUL.FTZ R36, R5, R7 ;  /* 0x0000000705247220 */ /* 0x000fe20000410000 */
[----:B------:R-:W-:-:S04]  /*11b0*/  FADD.FTZ R7, RZ, R6 ;  /* 0x00000006ff077221 */ /* 0x000fc80000010000 */
[----:B------:R-:W-:Y:S01]  /*11c0*/  FADD.FTZ R7, R7, R44 ;  /* 0x0000002c07077221 */ /* 0x000fe20000010000 */
[----:B--2---:R-:W-:-:S05]  /*11d0*/  FMUL.FTZ R38, R5, R58 ;  /* 0x0000003a05267220 */ /* 0x004fca0000410000 */
[----:B------:R-:W-:Y:S04]  /*11e0*/  STL [R1+0x4c], R38 ;  /* 0x00004c2601007387 */ /* 0x000fe80000100800 */
[----:B------:R2:W-:Y:S04]  /*11f0*/  STL [R1], R40 ;  /* 0x0000002801007387 */ /* 0x0005e80000100800 */
[----:B------:R2:W-:Y:S04]  /*1200*/  STL [R1+0x48], R45 ;  /* 0x0000482d01007387 */ /* 0x0005e80000100800 */
[----:B------:R2:W-:Y:S04]  /*1210*/  STL [R1+0x44], R48 ;  /* 0x0000443001007387 */ /* 0x0005e80000100800 */
[----:B------:R-:W-:Y:S04]  /*1220*/  STL [R1+0x40], R15 ;  /* 0x0000400f01007387 */ /* 0x000fe80000100800 */
[----:B------:R-:W-:Y:S04]  /*1230*/  STL [R1+0x3c], R42 ;  /* 0x00003c2a01007387 */ /* 0x000fe80000100800 */
[----:B------:R2:W-:Y:S04]  /*1240*/  STL [R1+0x38], R9 ;  /* 0x0000380901007387 */ /* 0x0005e80000100800 */
[----:B------:R-:W-:Y:S01]  /*1250*/  STL [R1+0x30], R37 ;  /* 0x0000302501007387 */ /* 0x000fe20000100800 */
[----:B---3--:R-:W-:-:S03]  /*1260*/  FMUL.FTZ R14, R5, R14 ;  /* 0x0000000e050e7220 */ /* 0x008fc60000410000 */
[----:B------:R-:W-:Y:S01]  /*1270*/  STL [R1+0x2c], R36 ;  /* 0x00002c2401007387 */ /* 0x000fe20000100800 */
[----:B----4-:R-:W-:-:S03]  /*1280*/  FFMA.FTZ R8, R34, R6, RZ ;  /* 0x0000000622087223 */ /* 0x010fc600000100ff */
[----:B------:R3:W-:Y:S01]  /*1290*/  STL [R1+0xa0], R6 ;  /* 0x0000a00601007387 */ /* 0x0007e20000100800 */
[----:B------:R-:W-:-:S03]  /*12a0*/  FFMA.FTZ R8, R52, R44, R8 ;  /* 0x0000002c34087223 */ /* 0x000fc60000010008 */
[----:B------:R-:W-:Y:S04]  /*12b0*/  STL [R1+0x28], R14 ;  /* 0x0000280e01007387 */ /* 0x000fe80000100800 */
[----:B0-----:R-:W4:Y:S01]  /*12c0*/  LDL.LU R44, [R1+0xd4] ;  /* 0x0000d400012c7983 */ /* 0x001f220000300800 */
[--C-:B------:R-:W-:Y:S02]  /*12d0*/  HADD2.F32 R61, -RZ, R16.reuse.H0_H0 ;  /* 0x20000010ff3d7230 */ /* 0x100fe40000004100 */
[----:B------:R-:W-:Y:S01]  /*12e0*/  FMUL.FTZ R13, R5, R13 ;  /* 0x0000000d050d7220 */ /* 0x000fe20000410000 */
[----:B------:R-:W-:Y:S01]  /*12f0*/  FFMA.FTZ R8, R20, R21, R8 ;  /* 0x0000001514087223 */ /* 0x000fe20000010008 */
[----:B------:R-:W-:Y:S02]  /*1300*/  HADD2.F32 R60, -RZ, R16.H1_H1 ;  /* 0x30000010ff3c7230 */ /* 0x000fe40000004100 */
[----:B------:R-:W-:Y:S01]  /*1310*/  FADD.FTZ R7, R7, R21 ;  /* 0x0000001507077221 */ /* 0x000fe20000010000 */
[----:B------:R-:W-:Y:S01]  /*1320*/  FADD.FTZ R27, R27, R61 ;  /* 0x0000003d1b1b7221 */ /* 0x000fe20000010000 */
[-C--:B------:R-:W-:Y:S01]  /*1330*/  FFMA.FTZ R26, R38, R61.reuse, R26 ;  /* 0x0000003d261a7223 */ /* 0x080fe2000001001a */
[----:B------:R-:W-:Y:S01]  /*1340*/  FMUL.FTZ R61, R0, R61 ;  /* 0x0000003d003d7220 */ /* 0x000fe20000410000 */
[----:B------:R-:W-:Y:S01]  /*1350*/  STL [R1+0x24], R13 ;  /* 0x0000240d01007387 */ /* 0x000fe20000100800 */
[----:B------:R-:W-:Y:S01]  /*1360*/  FMUL.FTZ R12, R5, R12 ;  /* 0x0000000c050c7220 */ /* 0x000fe20000410000 */
[----:B------:R-:W-:-:S02]  /*1370*/  HADD2.F32 R59, -RZ, R17.H0_H0 ;  /* 0x20000011ff3b7230 */ /* 0x000fc40000004100 */
[----:B------:R-:W-:Y:S01]  /*1380*/  FADD.FTZ R29, R29, R60 ;  /* 0x0000003c1d1d7221 */ /* 0x000fe20000010000 */
[----:B-1----:R-:W3:Y:S01]  /*1390*/  LDL.LU R21, [R1+0xd0] ;  /* 0x0000d00001157983 */ /* 0x002ee20000300800 */
[-C--:B------:R-:W-:Y:S01]  /*13a0*/  FFMA.FTZ R28, R45, R60.reuse, R28 ;  /* 0x0000003c2d1c7223 */ /* 0x080fe2000001001c */
[----:B------:R-:W-:Y:S01]  /*13b0*/  FADD.FTZ R7, R7, R40 ;  /* 0x0000002807077221 */ /* 0x000fe20000010000 */
[----:B------:R-:W-:Y:S01]  /*13c0*/  FMUL.FTZ R60, R2, R60 ;  /* 0x0000003c023c7220 */ /* 0x000fe20000410000 */
[----:B------:R-:W3:Y:S01]  /*13d0*/  LDL.LU R20, [R1+0xcc] ;  /* 0x0000cc0001147983 */ /* 0x000ee20000300800 */
[----:B------:R-:W-:Y:S01]  /*13e0*/  FMUL.FTZ R11, R5, R46 ;  /* 0x0000002e050b7220 */ /* 0x000fe20000410000 */
[----:B------:R-:W-:Y:S01]  /*13f0*/  FADD.FTZ R31, R31, R59 ;  /* 0x0000003b1f1f7221 */ /* 0x000fe20000010000 */
[-C--:B------:R-:W-:Y:S01]  /*1400*/  FFMA.FTZ R30, R48, R59.reuse, R30 ;  /* 0x0000003b301e7223 */ /* 0x080fe2000001001e */
[----:B------:R-:W-:Y:S01]  /*1410*/  FMUL.FTZ R59, R3, R59 ;  /* 0x0000003b033b7220 */ /* 0x000fe20000410000 */
[----:B----4-:R-:W-:-:S02]  /*1420*/  FFMA.FTZ R8, R44, R40, R8 ;  /* 0x000000282c087223 */ /* 0x010fc40000010008 */
[----:B--2---:R-:W2:Y:S02]  /*1430*/  LDL.LU R40, [R1+0xc8] ;  /* 0x0000c80001287983 */ /* 0x004ea40000300800 */
[----:B------:R-:W-:Y:S02]  /*1440*/  FFMA.FTZ R8, R38, R61, R8 ;  /* 0x0000003d26087223 */ /* 0x000fe40000010008 */
[----:B------:R-:W4:Y:S02]  /*1450*/  LDL.LU R44, [R1+0xc4] ;  /* 0x0000c400012c7983 */ /* 0x000f240000300800 */
[----:B------:R-:W-:Y:S02]  /*1460*/  FFMA.FTZ R8, R45, R60, R8 ;  /* 0x0000003c2d087223 */ /* 0x000fe40000010008 */
[----:B------:R-:W-:Y:S04]  /*1470*/  STL [R1+0x18], R12 ;  /* 0x0000180c01007387 */ /* 0x000fe80000100800 */
[----:B------:R-:W3:Y:S04]  /*1480*/  LDL.LU R38, [R1+0xc0] ;  /* 0x0000c00001267983 */ /* 0x000ee80000300800 */
[----:B------:R-:W-:Y:S01]  /*1490*/  STL [R1+0xa4], R61 ;  /* 0x0000a43d01007387 */ /* 0x000fe20000100800 */
[----:B------:R-:W-:-:S03]  /*14a0*/  FFMA.FTZ R8, R48, R59, R8 ;  /* 0x0000003b30087223 */ /* 0x000fc60000010008 */
[----:B------:R-:W2:Y:S04]  /*14b0*/  LDL.LU R46, [R1+0x34] ;  /* 0x00003400012e7983 */ /* 0x000ea80000300800 */
[----:B------:R-:W4:Y:S04]  /*14c0*/  LDL.LU R45, [R1+0x5c] ;  /* 0x00005c00012d7983 */ /* 0x000f280000300800 */
[----:B------:R-:W-:Y:S04]  /*14d0*/  STL [R1+0x14], R11 ;  /* 0x0000140b01007387 */ /* 0x000fe80000100800 */
[----:B------:R-:W-:Y:S04]  /*14e0*/  STL [R1+0xa8], R60 ;  /* 0x0000a83c01007387 */ /* 0x000fe80000100800 */
[----:B------:R-:W4:Y:S01]  /*14f0*/  LDL.LU R48, [R1+0xbc] ;  /* 0x0000bc0001307983 */ /* 0x000f220000300800 */
[----:B------:R-:W-:Y:S01]  /*1500*/  FADD.FTZ R7, R7, R61 ;  /* 0x0000003d07077221 */ /* 0x000fe20000010000 */
[----:B------:R-:W-:-:S03]  /*1510*/  HADD2.F32 R17, -RZ, R17.H1_H1 ;  /* 0x30000011ff117230 */ /* 0x000fc60000004100 */
[----:B------:R-:W-:Y:S01]  /*1520*/  FADD.FTZ R7, R7, R60 ;  /* 0x0000003c07077221 */ /* 0x000fe20000010000 */
[--C-:B------:R-:W-:Y:S02]  /*1530*/  HADD2.F32 R57, -RZ, R18.reuse.H0_H0 ;  /* 0x20000012ff397230 */ /* 0x100fe40000004100 */
[----:B------:R-:W-:Y:S01]  /*1540*/  FMUL.FTZ R58, R4, R17 ;  /* 0x00000011043a7220 */ /* 0x000fe20000410000 */
[----:B------:R-:W-:Y:S01]  /*1550*/  FADD.FTZ R7, R7, R59 ;  /* 0x0000003b07077221 */ /* 0x000fe20000010000 */
[----:B------:R-:W-:Y:S02]  /*1560*/  HADD2.F32 R18, -RZ, R18.H1_H1 ;  /* 0x30000012ff127230 */ /* 0x000fe40000004100 */
[----:B------:R-:W-:Y:S01]  /*1570*/  FADD.FTZ R27, R27, R57 ;  /* 0x000000391b1b7221 */ /* 0x000fe20000010000 */
[-C--:B------:R-:W-:Y:S01]  /*1580*/  FFMA.FTZ R26, R42, R57.reuse, R26 ;  /* 0x000000392a1a7223 */ /* 0x080fe2000001001a */
[----:B------:R-:W-:Y:S01]  /*1590*/  FMUL.FTZ R57, R0, R57 ;  /* 0x0000003900397220 */ /* 0x000fe20000410000 */
[----:B------:R-:W-:Y:S01]  /*15a0*/  FADD.FTZ R7, R7, R58 ;  /* 0x0000003a07077221 */ /* 0x000fe20000010000 */
[----:B------:R-:W-:Y:S01]  /*15b0*/  FFMA.FTZ R8, R15, R58, R8 ;  /* 0x0000003a0f087223 */ /* 0x000fe20000010008 */
[----:B------:R-:W-:-:S02]  /*15c0*/  HADD2.F32 R55, -RZ, R19.H0_H0 ;  /* 0x20000013ff377230 */ /* 0x000fc40000004100 */
[-C--:B------:R-:W-:Y:S01]  /*15d0*/  FMUL.FTZ R56, R2, R18.reuse ;  /* 0x0000001202387220 */ /* 0x080fe20000410000 */
[----:B------:R-:W-:Y:S01]  /*15e0*/  FADD.FTZ R7, R7, R57 ;  /* 0x0000003907077221 */ /* 0x000fe20000010000 */
[--C-:B------:R-:W-:Y:S02]  /*15f0*/  HADD2.F32 R53, -RZ, R22.reuse.H0_H0 ;  /* 0x20000016ff357230 */ /* 0x100fe40000004100 */
[----:B------:R-:W-:Y:S01]  /*1600*/  FFMA.FTZ R8, R42, R57, R8 ;  /* 0x000000392a087223 */ /* 0x000fe20000010008 */
[----:B------:R-:W-:Y:S02]  /*1610*/  HADD2.F32 R22, -RZ, R22.H1_H1 ;  /* 0x30000016ff167230 */ /* 0x000fe40000004100 */
[----:B------:R-:W-:Y:S01]  /*1620*/  FADD.FTZ R29, R29, R18 ;  /* 0x000000121d1d7221 */ /* 0x000fe20000010000 */
[----:B------:R-:W-:Y:S02]  /*1630*/  HADD2.F32 R19, -RZ, R19.H1_H1 ;  /* 0x30000013ff137230 */ /* 0x000fe40000004100 */
[----:B------:R-:W-:Y:S01]  /*1640*/  FFMA.FTZ R28, R9, R18, R28 ;  /* 0x00000012091c7223 */ /* 0x000fe2000001001c */
[----:B------:R-:W-:Y:S01]  /*1650*/  FADD.FTZ R31, R31, R55 ;  /* 0x000000371f1f7221 */ /* 0x000fe20000010000 */
[-C--:B------:R-:W-:Y:S01]  /*1660*/  FFMA.FTZ R30, R37, R55.reuse, R30 ;  /* 0x00000037251e7223 */ /* 0x080fe2000001001e */
[----:B------:R-:W-:Y:S01]  /*1670*/  FMUL.FTZ R55, R3, R55 ;  /* 0x0000003703377220 */ /* 0x000fe20000410000 */
[----:B------:R-:W-:Y:S01]  /*1680*/  FADD.FTZ R7, R7, R56 ;  /* 0x0000003807077221 */ /* 0x000fe20000010000 */
[----:B------:R-:W-:-:S02]  /*1690*/  HADD2.F32 R49, -RZ, R24.H0_H0 ;  /* 0x20000018ff317230 */ /* 0x000fc40000004100 */
[----:B------:R-:W-:Y:S01]  /*16a0*/  FFMA.FTZ R8, R9, R56, R8 ;  /* 0x0000003809087223 */ /* 0x000fe20000010008 */
[----:B------:R-:W-:Y:S02]  /*16b0*/  HADD2.F32 R24, -RZ, R24.H1_H1 ;  /* 0x30000018ff187230 */ /* 0x000fe40000004100 */
[----:B------:R-:W-:Y:S01]  /*16c0*/  FADD.FTZ R29, R29, R22 ;  /* 0x000000161d1d7221 */ /* 0x000fe20000010000 */
[----:B------:R-:W-:Y:S01]  /*16d0*/  FFMA.FTZ R28, R13, R22, R28 ;  /* 0x000000160d1c7223 */ /* 0x000fe2000001001c */
[----:B------:R-:W-:Y:S01]  /*16e0*/  FMUL.FTZ R54, R4, R19 ;  /* 0x0000001304367220 */ /* 0x000fe20000410000 */
[----:B------:R0:W-:Y:S01]  /*16f0*/  STL [R1+0xac], R59 ;  /* 0x0000ac3b01007387 */ /* 0x0001e20000100800 */
[----:B------:R-:W-:Y:S01]  /*1700*/  FADD.FTZ R7, R7, R55 ;  /* 0x0000003707077221 */ /* 0x000fe20000010000 */
[----:B------:R-:W-:Y:S01]  /*1710*/  FFMA.FTZ R32, R15, R17, R32 ;  /* 0x000000110f207223 */ /* 0x000fe20000010020 */
[----:B------:R-:W-:Y:S01]  /*1720*/  FFMA.FTZ R8, R37, R55, R8 ;  /* 0x0000003725087223 */ /* 0x000fe20000010008 */
[----:B------:R-:W-:-:S02]  /*1730*/  FADD.FTZ R29, R29, R24 ;  /* 0x000000181d1d7221 */ /* 0x000fc40000010000 */
[----:B------:R-:W-:Y:S01]  /*1740*/  FFMA.FTZ R32, R36, R19, R32 ;  /* 0x0000001324207223 */ /* 0x000fe20000010020 */
[----:B---3--:R-:W-:-:S05]  /*1750*/  FMUL.FTZ R10, R5, R38 ;  /* 0x00000026050a7220 */ /* 0x008fca0000410000 */
[----:B------:R-:W-:Y:S01]  /*1760*/  STL [R1+0x10], R10 ;  /* 0x0000100a01007387 */ /* 0x000fe20000100800 */
[----:B--2---:R-:W-:-:S03]  /*1770*/  FMUL.FTZ R9, R5, R46 ;  /* 0x0000002e05097220 */ /* 0x004fc60000410000 */
[----:B------:R-:W-:Y:S01]  /*1780*/  STL [R1+0xb0], R58 ;  /* 0x0000b03a01007387 */ /* 0x000fe20000100800 */
[----:B----4-:R-:W-:Y:S01]  /*1790*/  FMUL.FTZ R6, R5, R48 ;  /* 0x0000003005067220 */ /* 0x010fe20000410000 */
[----:B------:R-:W-:-:S03]  /*17a0*/  FMUL.FTZ R48, R2, R24 ;  /* 0x0000001802307220 */ /* 0x000fc60000410000 */
[----:B------:R-:W-:Y:S01]  /*17b0*/  FFMA.FTZ R28, R6, R24, R28 ;  /* 0x00000018061c7223 */ /* 0x000fe2000001001c */
[----:B------:R1:W-:Y:S01]  /*17c0*/  STL [R1+0xc], R6 ;  /* 0x00000c0601007387 */ /* 0x0003e20000100800 */
[----:B------:R-:W-:Y:S01]  /*17d0*/  FADD.FTZ R24, R7, R54 ;  /* 0x0000003607187221 */ /* 0x000fe20000010000 */
[----:B------:R-:W-:Y:S02]  /*17e0*/  FFMA.FTZ R7, R36, R54, R8 ;  /* 0x0000003624077223 */ /* 0x000fe40000010008 */
[----:B------:R2:W-:Y:S04]  /*17f0*/  STL [R1+0x8], R9 ;  /* 0x0000080901007387 */ /* 0x0005e80000100800 */
[----:B------:R-:W3:Y:S04]  /*1800*/  LDL.LU R37, [R1+0x74] ;  /* 0x0000740001257983 */ /* 0x000ee80000300800 */
[----:B------:R-:W4:Y:S01]  /*1810*/  LDL.LU R36, [R1+0x80] ;  /* 0x0000800001247983 */ /* 0x000f220000300800 */
[----:B------:R-:W-:Y:S01]  /*1820*/  FADD.FTZ R33, R33, R17 ;  /* 0x0000001121217221 */ /* 0x000fe20000010000 */
[----:B------:R-:W-:Y:S01]  /*1830*/  FADD.FTZ R27, R27, R53 ;  /* 0x000000351b1b7221 */ /* 0x000fe20000010000 */
[-C--:B------:R-:W-:Y:S01]  /*1840*/  FFMA.FTZ R34, R14, R53.reuse, R26 ;  /* 0x000000350e227223 */ /* 0x080fe2000001001a */
[----:B------:R-:W-:Y:S01]  /*1850*/  FMUL.FTZ R53, R0, R53 ;  /* 0x0000003500357220 */ /* 0x000fe20000410000 */
[----:B------:R-:W-:-:S02]  /*1860*/  HADD2.F32 R16, -RZ, R23.H0_H0 ;  /* 0x20000017ff107230 */ /* 0x000fc40000004100 */
[----:B------:R-:W-:Y:S01]  /*1870*/  FADD.FTZ R33, R33, R19 ;  /* 0x0000001321217221 */ /* 0x000fe20000010000 */
[----:B------:R-:W-:Y:S02]  /*1880*/  HADD2.F32 R23, -RZ, R23.H1_H1 ;  /* 0x30000017ff177230 */ /* 0x000fe40000004100 */
[----:B------:R-:W-:Y:S01]  /*1890*/  FMUL.FTZ R52, R2, R22 ;  /* 0x0000001602347220 */ /* 0x000fe20000410000 */
[----:B------:R-:W-:Y:S01]  /*18a0*/  FFMA.FTZ R7, R14, R53, R7 ;  /* 0x000000350e077223 */ /* 0x000fe20000010007 */
[--C-:B------:R-:W-:Y:S02]  /*18b0*/  HADD2.F32 R47, -RZ, R25.reuse.H0_H0 ;  /* 0x20000019ff2f7230 */ /* 0x100fe40000004100 */
[----:B------:R-:W-:Y:S01]  /*18c0*/  FMUL.FTZ R46, R5, R45 ;  /* 0x0000002d052e7220 */ /* 0x000fe20000410000 */
[----:B------:R-:W-:Y:S02]  /*18d0*/  HADD2.F32 R25, -RZ, R25.H1_H1 ;  /* 0x30000019ff197230 */ /* 0x000fe40000004100 */
[----:B------:R-:W-:Y:S01]  /*18e0*/  FADD.FTZ R33, R33, R23 ;  /* 0x0000001721217221 */ /* 0x000fe20000010000 */
[----:B------:R-:W-:Y:S01]  /*18f0*/  FFMA.FTZ R32, R11, R23, R32 ;  /* 0x000000170b207223 */ /* 0x000fe20000010020 */
[----:B------:R-:W-:Y:S01]  /*1900*/  FMUL.FTZ R51, R3, R16 ;  /* 0x0000001003337220 */ /* 0x000fe20000410000 */
[----:B------:R-:W-:Y:S01]  /*1910*/  FFMA.FTZ R7, R13, R52, R7 ;  /* 0x000000340d077223 */ /* 0x000fe20000010007 */
[----:B------:R-:W-:Y:S01]  /*1920*/  FADD.FTZ R33, R33, R25 ;  /* 0x0000001921217221 */ /* 0x000fe20000010000 */
[-C--:B------:R-:W-:Y:S01]  /*1930*/  FFMA.FTZ R32, R46, R25.reuse, R32 ;  /* 0x000000192e207223 */ /* 0x080fe20000010020 */
[C---:B------:R-:W-:Y:S01]  /*1940*/  FMUL.FTZ R45, R4.reuse, R25 ;  /* 0x00000019042d7220 */ /* 0x040fe20000410000 */
[----:B------:R-:W-:Y:S01]  /*1950*/  FMUL.FTZ R50, R4, R23 ;  /* 0x0000001704327220 */ /* 0x000fe20000410000 */
[----:B------:R-:W-:Y:S01]  /*1960*/  FFMA.FTZ R25, R12, R51, R7 ;  /* 0x000000330c197223 */ /* 0x000fe20000010007 */
[----:B------:R-:W-:Y:S01]  /*1970*/  FADD.FTZ R27, R27, R49 ;  /* 0x000000311b1b7221 */ /* 0x000fe20000010000 */
[-C--:B------:R-:W-:Y:S01]  /*1980*/  FFMA.FTZ R34, R10, R49.reuse, R34 ;  /* 0x000000310a227223 */ /* 0x080fe20000010022 */
[----:B------:R-:W-:Y:S01]  /*1990*/  FMUL.FTZ R49, R0, R49 ;  /* 0x0000003100317220 */ /* 0x000fe20000410000 */
[----:B------:R-:W-:Y:S01]  /*19a0*/  FFMA.FTZ R25, R11, R50, R25 ;  /* 0x000000320b197223 */ /* 0x000fe20000010019 */
[----:B------:R-:W-:Y:S01]  /*19b0*/  FFMA.FTZ R30, R12, R16, R30 ;  /* 0x000000100c1e7223 */ /* 0x000fe2000001001e */
[----:B0-----:R-:W2:Y:S02]  /*19c0*/  LDL.LU R59, [R1+0x6c] ;  /* 0x00006c00013b7983 */ /* 0x001ea40000300800 */
[----:B------:R-:W-:-:S02]  /*19d0*/  FFMA.FTZ R25, R10, R49, R25 ;  /* 0x000000310a197223 */ /* 0x000fc40000010019 */
[----:B------:R-:W2:Y:S01]  /*19e0*/  LDL.LU R12, [R1+0x84] ;  /* 0x00008400010c7983 */ /* 0x000ea20000300800 */
[C---:B------:R-:W-:Y:S01]  /*19f0*/  FMUL.FTZ R42, R5.reuse, R40 ;  /* 0x00000028052a7220 */ /* 0x040fe20000410000 */
[----:B------:R-:W-:Y:S02]  /*1a00*/  FFMA.FTZ R25, R6, R48, R25 ;  /* 0x0000003006197223 */ /* 0x000fe40000010019 */
[----:B------:R-:W2:Y:S04]  /*1a10*/  LDL.LU R60, [R1+0x70] ;  /* 0x00007000013c7983 */ /* 0x000ea80000300800 */
[----:B------:R-:W2:Y:S04]  /*1a20*/  LDL.LU R61, [R1+0x78] ;  /* 0x00007800013d7983 */ /* 0x000ea80000300800 */
[----:B-1----:R-:W2:Y:S04]  /*1a30*/  LDL.LU R6, [R1+0x7c] ;  /* 0x00007c0001067983 */ /* 0x002ea80000300800 */
[----:B------:R-:W2:Y:S01]  /*1a40*/  LDL.LU R14, [R1+0x88] ;  /* 0x00008800010e7983 */ /* 0x000ea20000300800 */
[C---:B------:R-:W-:Y:S01]  /*1a50*/  FMUL.FTZ R11, R5.reuse, R20 ;  /* 0x00000014050b7220 */ /* 0x040fe20000410000 */
[C---:B------:R-:W-:Y:S01]  /*1a60*/  FMUL.FTZ R15, R5.reuse, R21 ;  /* 0x00000015050f7220 */ /* 0x040fe20000410000 */
[----:B---3--:R-:W-:-:S02]  /*1a70*/  FMUL.FTZ R40, R5, R37 ;  /* 0x0000002505287220 */ /* 0x008fc40000410000 */
[----:B------:R-:W3:Y:S01]  /*1a80*/  LDL.LU R37, [R1+0x8c] ;  /* 0x00008c0001257983 */ /* 0x000ee20000300800 */
[----:B----4-:R-:W-:-:S03]  /*1a90*/  FMUL.FTZ R38, R5, R36 ;  /* 0x0000002405267220 */ /* 0x010fc60000410000 */
[----:B------:R-:W4:Y:S04]  /*1aa0*/  LDL.LU R36, [R1+0x90] ;  /* 0x0000900001247983 */ /* 0x000f280000300800 */
[----:B------:R-:W4:Y:S04]  /*1ab0*/  LDL.LU R23, [R1+0x94] ;  /* 0x0000940001177983 */ /* 0x000f280000300800 */
[----:B------:R-:W4:Y:S04]  /*1ac0*/  LDL.LU R22, [R1+0x98] ;  /* 0x0000980001167983 */ /* 0x000f280000300800 */
[----:B------:R-:W4:Y:S04]  /*1ad0*/  LDL.LU R20, [R1+0xb8] ;  /* 0x0000b80001147983 */ /* 0x000f280000300800 */
[----:B------:R-:W4:Y:S04]  /*1ae0*/  LDL.LU R58, [R1+0x60] ;  /* 0x00006000013a7983 */ /* 0x000f280000300800 */
[----:B------:R-:W4:Y:S01]  /*1af0*/  LDL.LU R21, [R1+0xb4] ;  /* 0x0000b40001157983 */ /* 0x000f220000300800 */
[----:B------:R-:W-:-:S04]  /*1b00*/  FADD.FTZ R24, R24, R53 ;  /* 0x0000003518187221 */ /* 0x000fc80000010000 */
[----:B------:R-:W-:-:S04]  /*1b10*/  FADD.FTZ R24, R24, R52 ;  /* 0x0000003418187221 */ /* 0x000fc80000010000 */
[----:B------:R-:W-:Y:S01]  /*1b20*/  FADD.FTZ R24, R24, R51 ;  /* 0x0000003318187221 */ /* 0x000fe20000010000 */
[----:B------:R-:W-:-:S03]  /*1b30*/  FADD.FTZ R31, R31, R16 ;  /* 0x000000101f1f7221 */ /* 0x000fc60000010000 */
[----:B------:R-:W-:Y:S01]  /*1b40*/  FADD.FTZ R24, R24, R50 ;  /* 0x0000003218187221 */ /* 0x000fe20000010000 */
[----:B------:R-:W-:-:S03]  /*1b50*/  FADD.FTZ R31, R31, R47 ;  /* 0x0000002f1f1f7221 */ /* 0x000fc60000010000 */
[----:B------:R-:W-:Y:S01]  /*1b60*/  FADD.FTZ R24, R24, R49 ;  /* 0x0000003118187221 */ /* 0x000fe20000010000 */
[-C--:B------:R-:W-:Y:S01]  /*1b70*/  FFMA.FTZ R30, R9, R47.reuse, R30 ;  /* 0x0000002f091e7223 */ /* 0x080fe2000001001e */
[----:B------:R-:W-:Y:S02]  /*1b80*/  FMUL.FTZ R47, R3, R47 ;  /* 0x0000002f032f7220 */ /* 0x000fe40000410000 */
[----:B------:R-:W-:Y:S01]  /*1b90*/  FADD.FTZ R24, R24, R48 ;  /* 0x0000003018187221 */ /* 0x000fe20000010000 */
[----:B------:R-:W-:Y:S01]  /*1ba0*/  FMUL.FTZ R44, R5, R44 ;  /* 0x0000002c052c7220 */ /* 0x000fe20000410000 */
[----:B------:R-:W-:Y:S02]  /*1bb0*/  FFMA.FTZ R25, R9, R47, R25 ;  /* 0x0000002f09197223 */ /* 0x000fe40000010019 */
[----:B------:R-:W-:Y:S01]  /*1bc0*/  FADD.FTZ R24, R24, R47 ;  /* 0x0000002f18187221 */ /* 0x000fe20000010000 */
[----:B------:R-:W-:Y:S01]  /*1bd0*/  FADD.FTZ R27, R27, R43 ;  /* 0x0000002b1b1b7221 */ /* 0x000fe20000010000 */
[-C--:B------:R-:W-:Y:S01]  /*1be0*/  FFMA.FTZ R34, R44, R43.reuse, R34 ;  /* 0x0000002b2c227223 */ /* 0x080fe20000010022 */
[----:B------:R-:W-:Y:S01]  /*1bf0*/  FMUL.FTZ R43, R0, R43 ;  /* 0x0000002b002b7220 */ /* 0x000fe20000410000 */
[----:B------:R-:W-:Y:S01]  /*1c00*/  FADD.FTZ R24, R24, R45 ;  /* 0x0000002d18187221 */ /* 0x000fe20000010000 */
[----:B------:R-:W-:Y:S01]  /*1c10*/  FFMA.FTZ R25, R46, R45, R25 ;  /* 0x0000002d2e197223 */ /* 0x000fe20000010019 */
[----:B------:R-:W-:-:S02]  /*1c20*/  HADD2.F32 R39, -RZ, R35.H0_H0 ;  /* 0x20000023ff277230 */ /* 0x000fc40000004100 */
[----:B------:R-:W-:Y:S01]  /*1c30*/  FADD.FTZ R29, R29, R41 ;  /* 0x000000291d1d7221 */ /* 0x000fe20000010000 */
[-C--:B------:R-:W-:Y:S01]  /*1c40*/  FFMA.FTZ R28, R42, R41.reuse, R28 ;  /* 0x000000292a1c7223 */ /* 0x080fe2000001001c */
[----:B------:R-:W-:Y:S01]  /*1c50*/  FMUL.FTZ R41, R2, R41 ;  /* 0x0000002902297220 */ /* 0x000fe20000410000 */
[----:B------:R-:W-:Y:S01]  /*1c60*/  FADD.FTZ R24, R24, R43 ;  /* 0x0000002b18187221 */ /* 0x000fe20000010000 */
[----:B------:R-:W-:Y:S01]  /*1c70*/  FFMA.FTZ R25, R44, R43, R25 ;  /* 0x0000002b2c197223 */ /* 0x000fe20000010019 */
[----:B------:R-:W-:Y:S02]  /*1c80*/  HADD2.F32 R35, -RZ, R35.H1_H1 ;  /* 0x30000023ff237230 */ /* 0x000fe40000004100 */
[----:B------:R-:W-:Y:S01]  /*1c90*/  FADD.FTZ R31, R31, R39 ;  /* 0x000000271f1f7221 */ /* 0x000fe20000010000 */
[-C--:B------:R-:W-:Y:S01]  /*1ca0*/  FFMA.FTZ R30, R40, R39.reuse, R30 ;  /* 0x00000027281e7223 */ /* 0x080fe2000001001e */
[----:B------:R-:W-:Y:S01]  /*1cb0*/  FMUL.FTZ R39, R3, R39 ;  /* 0x0000002703277220 */ /* 0x000fe20000410000 */
[----:B------:R-:W-:Y:S01]  /*1cc0*/  FADD.FTZ R24, R24, R41 ;  /* 0x0000002918187221 */ /* 0x000fe20000010000 */
[----:B------:R-:W-:Y:S01]  /*1cd0*/  FFMA.FTZ R25, R42, R41, R25 ;  /* 0x000000292a197223 */ /* 0x000fe20000010019 */
[----:B------:R-:W-:-:S02]  /*1ce0*/  FMUL.FTZ R7, R4, R35 ;  /* 0x0000002304077220 */ /* 0x000fc40000410000 */
[----:B------:R-:W-:Y:S01]  /*1cf0*/  FADD.FTZ R24, R24, R39 ;  /* 0x0000002718187221 */ /* 0x000fe20000010000 */
[----:B------:R-:W-:Y:S01]  /*1d00*/  FFMA.FTZ R25, R40, R39, R25 ;  /* 0x0000002728197223 */ /* 0x000fe20000010019 */
[----:B--2---:R-:W-:Y:S01]  /*1d10*/  FMUL.FTZ R8, R0, R59 ;  /* 0x0000003b00087220 */ /* 0x004fe20000410000 */
[----:B------:R-:W-:Y:S01]  /*1d20*/  FMUL.FTZ R9, R5, R12 ;  /* 0x0000000c05097220 */ /* 0x000fe20000410000 */
        /* <DEDUP_REMOVED lines=9> */
[----:B------:R-:W-:-:S02]  /*1dc0*/  FMUL.FTZ R14, R4, R6 ;  /* 0x00000006040e7220 */ /* 0x000fc40000410000 */
        /* <DEDUP_REMOVED lines=13> */
[C---:B---3--:R-:W-:Y:S01]  /*1ea0*/  FMUL.FTZ R16, R5.reuse, R37 ;  /* 0x0000002505107220 */ /* 0x048fe20000410000 */
[----:B----4-:R-:W-:Y:S01]  /*1eb0*/  FMUL.FTZ R18, R5, R36 ;  /* 0x0000002405127220 */ /* 0x010fe20000410000 */
[----:B------:R-:W-:-:S02]  /*1ec0*/  HADD2.F32 R26, -RZ, R20.H0_H0 ;  /* 0x20000014ff1a7230 */ /* 0x000fc40000004100 */
[----:B------:R-:W-:-:S03]  /*1ed0*/  HADD2.F32 R35, -RZ, R20.H1_H1 ;  /* 0x30000014ff237230 */ /* 0x000fc60000004100 */
[----:B------:R-:W-:Y:S02]  /*1ee0*/  FMUL.FTZ R17, R0, R26 ;  /* 0x0000001a00117220 */ /* 0x000fe40000410000 */
[----:B------:R-:W-:Y:S01]  /*1ef0*/  FMUL.FTZ R19, R2, R35 ;  /* 0x0000002302137220 */ /* 0x000fe20000410000 */
[--C-:B------:R-:W-:Y:S02]  /*1f00*/  HADD2.F32 R36, -RZ, R21.reuse.H0_H0 ;  /* 0x20000015ff247230 */ /* 0x100fe40000004100 */
        /* <DEDUP_REMOVED lines=8> */
[----:B------:R-:W-:-:S02]  /*1f90*/  FMUL.FTZ R23, R4, R37 ;  /* 0x0000002504177220 */ /* 0x000fc40000410000 */
[----:B------:R-:W-:Y:S01]  /*1fa0*/  FADD.FTZ R24, R24, R21 ;  /* 0x0000001518187221 */ /* 0x000fe20000010000 */
[----:B------:R-:W-:-:S03]  /*1fb0*/  FFMA.FTZ R25, R20, R21, R25 ;  /* 0x0000001514197223 */ /* 0x000fc60000010019 */
[----:B------:R-:W-:Y:S01]  /*1fc0*/  FADD.FTZ R24, R24, R23 ;  /* 0x0000001718187221 */ /* 0x000fe20000010000 */
[----:B------:R-:W-:-:S05]  /*1fd0*/  FFMA.FTZ R25, R22, R23, R25 ;  /* 0x0000001716197223 */ /* 0x000fca0000010019 */
[----:B------:R0:W-:Y:S04]  /*1fe0*/  STS.64 [R58], R24 ;  /* 0x000000183a007388 */ /* 0x0001e80000000a00 */
[----:B0-----:R0:W5:Y:S01]  /*1ff0*/  LDL.LU R58, [R1+0xb0] ;  /* 0x0000b000013a7983 */ /* 0x0011620000300800 */
[----:B------:R-:W-:-:S03]  /*2000*/  FFMA.FTZ R24, R9, R59, R34 ;  /* 0x0000003b09187223 */ /* 0x000fc60000010022 */
[----:B------:R0:W5:Y:S04]  /*2010*/  LDL.LU R59, [R1+0xac] ;  /* 0x0000ac00013b7983 */ /* 0x0001680000300800 */
[----:B------:R0:W5:Y:S04]  /*2020*/  LDL.LU R60, [R1+0xa8] ;  /* 0x0000a800013c7983 */ /* 0x0001680000300800 */
[----:B------:R0:W5:Y:S04]  /*2030*/  LDL.LU R61, [R1+0xa4] ;  /* 0x0000a400013d7983 */ /* 0x0001680000300800 */
[----:B------:R0:W5:Y:S01]  /*2040*/  LDL.LU R6, [R1+0xa0] ;  /* 0x0000a00001067983 */ /* 0x0001620000300800 */
[----:B------:R-:W-:-:S02]  /*2050*/  UIADD3 UR10, UP0, UPT, UR10, 0x28, URZ ;  /* 0x000000280a0a7890 */ /* 0x000fc4000ff1e0ff */
[----:B------:R-:W-:Y:S02]  /*2060*/  USHF.L.U32 UR13, UR16, 0x3, URZ ;  /* 0x00000003100d7899 */ /* 0x000fe400080006ff */
[----:B------:R-:W-:Y:S02]  /*2070*/  UIADD3.X UR5, UPT, UPT, URZ, UR5, URZ, UP0, !UPT ;  /* 0x00000005ff057290 */ /* 0x000fe400087fe4ff */
[----:B------:R-:W-:Y:S02]  /*2080*/  USHF.L.U64.HI UR12, UR16, 0x3, UR17 ;  /* 0x00000003100c7899 */ /* 0x000fe40008010211 */
[----:B------:R-:W-:-:S04]  /*2090*/  UISETP.GE.U32.AND UP0, UPT, UR10, UR13, UPT ;  /* 0x0000000d0a00728c */ /* 0x000fc8000bf06070 */
        /* <DEDUP_REMOVED lines=9> */
[----:B------:R-:W-:Y:S06]  /*2130*/  BAR.SYNC.DEFER_BLOCKING 0x0 ;  /* 0x0000000000007b1d */ /* 0x000fec0000010000 */
        /* <DEDUP_REMOVED lines=49> */
.L_x_1052:
[----:B------:R-:W1:Y:S01]  /*2450*/  S2R R37, SR_TID.X ;  /* 0x0000000000257919 */ /* 0x000e620000002100 */
[----:B------:R-:W-:Y:S01]  /*2460*/  BSSY.RECONVERGENT B0, `(.L_x_1053) ;  /* 0x00000ce000007945 */ /* 0x000fe20003800200 */
[----:B0-----:R-:W-:Y:S02]  /*2470*/  CS2R R24, SRZ ;  /* 0x0000000000187805 */ /* 0x001fe4000001ff00 */
[----:B-1----:R-:W-:-:S13]  /*2480*/  ISETP.GT.U32.AND P0, PT, R37, 0xf, PT ;  /* 0x0000000f2500780c */ /* 0x002fda0003f04070 */
[----:B------:R-:W-:Y:S05]  /*2490*/  @P0 BRA `(.L_x_1054) ;  /* 0x0000000c00280947 */ /* 0x000fea0003800000 */
[----:B------:R-:W0:Y:S01]  /*24a0*/  S2R R35, SR_CgaCtaId ;  /* 0x0000000000237919 */ /* 0x000e220000008800 */
[----:B------:R-:W-:Y:S01]  /*24b0*/  USHF.L.U32 UR6, UR8, 0x2, URZ ;  /* 0x0000000208067899 */ /* 0x000fe200080006ff */
[----:B------:R-:W-:Y:S01]  /*24c0*/  HFMA2 R24, -RZ, RZ, 0, 4.76837158203125e-06 ;  /* 0x00000050ff187431 */ /* 0x000fe200000001ff */
        /* <DEDUP_REMOVED lines=199> */
.L_x_1054:
[----:B------:R-:W-:Y:S05]  /*3140*/  BSYNC.RECONVERGENT B0 ;  /* 0x0000000000007941 */ /* 0x000fea0003800200 */
.L_x_1053:
        /* <DEDUP_REMOVED lines=22> */
.L_x_1056:
[----:B------:R-:W-:Y:S05]  /*32b0*/  BSYNC.RECONVERGENT B0 ;  /* 0x0000000000007941 */ /* 0x000fea0003800200 */
.L_x_1055:
        /* <DEDUP_REMOVED lines=23> */
.L_x_1059:
[----:B------:R-:W2:Y:S04]  /*3430*/  LD.E.STRONG.GPU R35, desc[UR14][R24.64+0xa0] ;  /* 0x0000a00e18237980 */ /* 0x000ea8000c10f900 */
[----:B--2---:R-:W-:Y:S01]  /*3440*/  CCTL.IVALL ;  /* 0x00000000ff00798f */ /* 0x004fe20002000000 */
[----:B------:R-:W-:Y:S05]  /*3450*/  YIELD ;  /* 0x0000000000007946 */ /* 0x000fea0003800000 */
[----:B-----5:R-:W-:-:S04]  /*3460*/  LOP3.LUT R35, R35, R34, RZ, 0x3c, !PT ;  /* 0x0000002223237212 */ /* 0x020fc800078e3cff */
[----:B------:R-:W-:-:S13]  /*3470*/  ISETP.GT.AND P0, PT, R35, -0x1, PT ;  /* 0xffffffff2300780c */ /* 0x000fda0003f04270 */
[----:B------:R-:W-:Y:S05]  /*3480*/  @P0 BRA `(.L_x_1059) ;  /* 0xfffffffc00e80947 */ /* 0x000fea000383ffff */
.L_x_1058:
[----:B------:R-:W-:Y:S05]  /*3490*/  WARPSYNC.ALL ;  /* 0x0000000000007948 */ /* 0x000fea0003800000 */
[----:B------:R-:W-:Y:S06]  /*34a0*/  BAR.SYNC.DEFER_BLOCKING 0x0 ;  /* 0x0000000000007b1d */ /* 0x000fec0000010000 */
[----:B------:R-:W-:Y:S05]  /*34b0*/  BRA `(.L_x_1060) ;  /* 0x0000000000587947 */ /* 0x000fea0003800000 */
.L_x_1057:
        /* <DEDUP_REMOVED lines=14> */
.L_x_1062:
[----:B------:R-:W2:Y:S04]  /*35a0*/  LD.E.STRONG.GPU R35, desc[UR14][R24.64] ;  /* 0x0000000e18237980 */ /* 0x000ea8000c10f900 */
[----:B--2---:R-:W-:Y:S01]  /*35b0*/  CCTL.IVALL ;  /* 0x00000000ff00798f */ /* 0x004fe20002000000 */
[----:B------:R-:W-:Y:S05]  /*35c0*/  YIELD ;  /* 0x0000000000007946 */ /* 0x000fea0003800000 */
[----:B-----5:R-:W-:-:S04]  /*35d0*/  LOP3.LUT R35, R35, R34, RZ, 0x3c, !PT ;  /* 0x0000002223237212 */ /* 0x020fc800078e3cff */
[----:B------:R-:W-:-:S13]  /*35e0*/  ISETP.GT.AND P0, PT, R35, -0x1, PT ;  /* 0xffffffff2300780c */ /* 0x000fda0003f04270 */
[----:B------:R-:W-:Y:S05]  /*35f0*/  @P0 BRA `(.L_x_1062) ;  /* 0xfffffffc00e80947 */ /* 0x000fea000383ffff */
.L_x_1061:
[----:B------:R-:W-:Y:S05]  /*3600*/  WARPSYNC.ALL ;  /* 0x0000000000007948 */ /* 0x000fea0003800000 */
[----:B------:R-:W-:Y:S06]  /*3610*/  BAR.SYNC.DEFER_BLOCKING 0x0 ;  /* 0x0000000000007b1d */ /* 0x000fec0000010000 */
.L_x_1060:
[----:B------:R-:W2:Y:S04]  /*3620*/  LDL.LU R37, [R1+0x4] ;  /* 0x0000040001257983 */ /* 0x000ea80000300800 */
[----:B------:R-:W3:Y:S04]  /*3630*/  LDL.LU R36, [R1] ;  /* 0x0000000001247983 */ /* 0x000ee80000300800 */
[----:B------:R1:W-:Y:S04]  /*3640*/  STL [R1+0xd4], R20 ;  /* 0x0000d41401007387 */ /* 0x0003e80000100800 */
[----:B-1----:R-:W4:Y:S04]  /*3650*/  LDL.LU R20, [R1+0x1c] ;  /* 0x00001c0001147983 */ /* 0x002f280000300800 */
[----:B------:R1:W-:Y:S04]  /*3660*/  STL [R1+0xd0], R22 ;  /* 0x0000d01601007387 */ /* 0x0003e80000100800 */
[----:B-1----:R-:W3:Y:S04]  /*3670*/  LDL.LU R22, [R1+0x20] ;  /* 0x0000200001167983 */ /* 0x002ee80000300800 */
[----:B------:R1:W-:Y:S04]  /*3680*/  STL [R1+0xcc], R33 ;  /* 0x0000cc2101007387 */ /* 0x0003e80000100800 */
[----:B-1----:R-:W2:Y:S01]  /*3690*/  LDL R33, [R1+0x9c] ;  /* 0x00009c0001217983 */ /* 0x002ea20000100800 */
[----:B0-----:R-:W-:-:S03]  /*36a0*/  MOV R25, UR4 ;  /* 0x0000000400197c02 */ /* 0x001fc60008000f00 */
[----:B------:R0:W-:Y:S04]  /*36b0*/  STL [R1+0xc8], R32 ;  /* 0x0000c82001007387 */ /* 0x0001e80000100800 */
[----:B------:R-:W-:Y:S04]  /*36c0*/  STL [R1+0xc4], R31 ;  /* 0x0000c41f01007387 */ /* 0x000fe80000100800 */
[----:B------:R-:W-:Y:S01]  /*36d0*/  STL [R1+0xc0], R30 ;  /* 0x0000c01e01007387 */ /* 0x000fe20000100800 */
[----:B0-----:R-:W0:Y:S03]  /*36e0*/  S2R R32, SR_TID.X ;  /* 0x0000000000207919 */ /* 0x001e260000002100 */
[----:B------:R-:W-:Y:S04]  /*36f0*/  STL [R1+0xbc], R29 ;  /* 0x0000bc1d01007387 */ /* 0x000fe80000100800 */
[----:B------:R-:W-:Y:S04]  /*3700*/  STL [R1+0xb8], R28 ;  /* 0x0000b81c01007387 */ /* 0x000fe80000100800 */
[----:B------:R-:W-:Y:S04]  /*3710*/  STL [R1+0xb4], R27 ;  /* 0x0000b41b01007387 */ /* 0x000fe80000100800 */
[----:B------:R-:W-:Y:S04]  /*3720*/  STL [R1+0xb0], R26 ;  /* 0x0000b01a01007387 */ /* 0x000fe80000100800 */
[----:B------:R-:W-:Y:S04]  /*3730*/  STL [R1+0xac], R4 ;  /* 0x0000ac0401007387 */ /* 0x000fe80000100800 */
[----:B------:R-:W-:Y:S04]  /*3740*/  STL [R1+0xa8], R3 ;  /* 0x0000a80301007387 */ /* 0x000fe80000100800 */
[----:B------:R1:W-:Y:S01]  /*3750*/  STL [R1+0xa4], R2 ;  /* 0x0000a40201007387 */ /* 0x0003e20000100800 */
[----:B0-----:R-:W-:-:S03]  /*3760*/  ISETP.GT.U32.AND P0, PT, R32, 0x1f, PT ;  /* 0x0000001f2000780c */ /* 0x001fc60003f04070 */
[----:B------:R0:W-:Y:S04]  /*3770*/  STL [R1+0xa0], R0 ;  /* 0x0000a00001007387 */ /* 0x0001e80000100800 */
[----:B-1----:R-:W3:Y:S04]  /*3780*/  LDL.LU R2, [R1+0x58] ;  /* 0x0000580001027983 */ /* 0x002ee80000300800 */
[----:B0-----:R-:W3:Y:S02]  /*3790*/  LDL.LU R0, [R1+0x54] ;  /* 0x0000540001007983 */ /* 0x001ee40000300800 */
[----:B------:R-:W0:Y:S08]  /*37a0*/  @!P0 LDC R24, c[0x0][0x374] ;  /* 0x0000dd00ff188b82 */ /* 0x000e300000000800 */
[----:B------:R-:W1:Y:S01]  /*37b0*/  @!P0 LDC.64 R34, c[0x0][0x3d0] ;  /* 0x0000f400ff228b82 */ /* 0x000e620000000a00 */
[----:B0-----:R-:W-:Y:S01]  /*37c0*/  @!P0 IMAD R24, R24, R25, UR8 ;  /* 0x0000000818188e24 */ /* 0x001fe2000f8e0219 */
[----:B------:R-:W-:-:S04]  /*37d0*/  @!P0 SHF.L.U32 R25, R32, 0x1, RZ ;  /* 0x0000000120198819 */ /* 0x000fc800000006ff */
[----:B------:R-:W-:-:S04]  /*37e0*/  @!P0 LOP3.LUT R25, R25, 0x3e, RZ, 0xc0, !PT ;  /* 0x0000003e19198812 */ /* 0x000fc800078ec0ff */
[----:B------:R-:W-:-:S05]  /*37f0*/  @!P0 LEA R24, R24, R25, 0x6 ;  /* 0x0000001918188211 */ /* 0x000fca00078e30ff */
[----:B-1----:R-:W-:-:S06]  /*3800*/  @!P0 IMAD.WIDE.U32 R24, R24, 0x4, R34 ;  /* 0x0000000418188825 */ /* 0x002fcc00078e0022 */
[----:B------:R-:W4:Y:S01]  /*3810*/  @!P0 LDG.E.64 R24, desc[UR14][R24.64] ;  /* 0x0000000e18188981 */ /* 0x000f22000c1e1b00 */
[----:B------:R-:W-:Y:S01]  /*3820*/  HFMA2 R34, -RZ, RZ, 0, 0 ;  /* 0x00000000ff227431 */ /* 0x000fe200000001ff */
[----:B------:R-:W0:Y:S01]  /*3830*/  S2UR UR7, SR_CgaCtaId ;  /* 0x00000000000779c3 */ /* 0x000e220000008800 */
[----:B------:R-:W-:Y:S01]  /*3840*/  UMOV UR6, 0x400 ;  /* 0x0000040000067882 */ /* 0x000fe20000000000 */
[----:B------:R-:W-:Y:S02]  /*3850*/  USHF.L.U32 UR9, UR8, 0x2, URZ ;  /* 0x0000000208097899 */ /* 0x000fe400080006ff */
[----:B------:R-:W-:Y:S02]  /*3860*/  UIADD3 UR6, UPT, UPT, UR6, 0x3480, URZ ;  /* 0x0000348006067890 */ /* 0x000fe4000fffe0ff */
[----:B------:R-:W-:Y:S02]  /*3870*/  ULOP3.LUT UR9, UR9, 0x1c, URZ, 0xc0, !UPT ;  /* 0x0000001c09097892 */ /* 0x000fe4000f8ec0ff */
[----:B0-----:R-:W-:Y:S01]  /*3880*/  ULEA UR6, UR7, UR6, 0x18 ;  /* 0x0000000607067291 */ /* 0x001fe2000f8ec0ff */
[----:B----4-:R-:W-:Y:S01]  /*3890*/  @!P0 FADD.FTZ R34, RZ, R24 ;  /* 0x00000018ff228221 */ /* 0x010fe20000010000 */
[----:B------:R-:W-:Y:S01]  /*38a0*/  MOV R24, RZ ;  /* 0x000000ff00187202 */ /* 0x000fe20000000f00 */
[----:B------:R-:W-:Y:S01]  /*38b0*/  @!P0 FADD.FTZ R24, RZ, R25 ;  /* 0x00000019ff188221 */ /* 0x000fe20000010000 */
[----:B------:R-:W-:-:S02]  /*38c0*/  LOP3.LUT P0, RZ, R32, 0x3e7, RZ, 0xc0, !PT ;  /* 0x000003e720ff7812 */ /* 0x000fc4000780c0ff */
        /* <DEDUP_REMOVED lines=9> */
[----:B0-----:R-:W-:Y:S02]  /*3960*/  FADD.FTZ R24, R24, R34 ;  /* 0x0000002218187221 */ /* 0x001fe40000010000 */
[----:B------:R-:W0:Y:S02]  /*3970*/  SHFL.BFLY PT, R34, R25, 0x1, 0x1f ;  /* 0x0c201f0019227f89 */ /* 0x000e2400000e0000 */
[----:B------:R-:W-:Y:S01]  /*3980*/  @!P0 FMUL.FTZ R24, R24, 4.8828125727595761418e-05 ;  /* 0x384ccccd18188820 */ /* 0x000fe20000410000 */
[----:B0-----:R-:W-:-:S04]  /*3990*/  FADD.FTZ R25, R25, R34 ;  /* 0x0000002219197221 */ /* 0x001fc80000010000 */
[----:B------:R-:W-:-:S05]  /*39a0*/  @!P0 FMUL.FTZ R25, R25, 4.8828125727595761418e-05 ;  /* 0x384ccccd19198820 */ /* 0x000fca0000410000 */
[----:B------:R2:W-:Y:S02]  /*39b0*/  @!P0 STS.64 [R32+UR6], R24 ;  /* 0x0000001820008988 */ /* 0x0005e40008000a06 */
[----:B--2---:R-:W-:-:S04]  /*39c0*/  IADD3 R24, PT, PT, R33, -UR9, RZ ;  /* 0x8000000921187c10 */ /* 0x004fc8000fffe0ff */
[----:B------:R-:W-:Y:S01]  /*39d0*/  LEA R24, R24, UR6, 0x3 ;  /* 0x0000000618187c11 */ /* 0x000fe2000f8e18ff */
[----:B------:R-:W-:Y:S06]  /*39e0*/  BAR.SYNC.DEFER_BLOCKING 0x0 ;  /* 0x0000000000007b1d */ /* 0x000fec0000010000 */
[----:B------:R-:W0:Y:S01]  /*39f0*/  LDCU.64 UR6, c[0x0][0x380] ;  /* 0x00007000ff0677ac */ /* 0x000e220008000a00 */
[----:B------:R-:W1:Y:S02]  /*3a00*/  LDS.64 R24, [R24] ;  /* 0x0000000018187984 */ /* 0x000e640000000a00 */
[--C-:B-1---5:R-:W-:Y:S01]  /*3a10*/  FADD.FTZ R6, R6, -R24.reuse ;  /* 0x8000001806067221 */ /* 0x122fe20000010000 */
[--C-:B------:R-:W-:Y:S01]  /*3a20*/  FADD.FTZ R34, R20, -R24.reuse ;  /* 0x8000001814227221 */ /* 0x100fe20000010000 */
[----:B------:R-:W-:Y:S01]  /*3a30*/  FADD.FTZ R35, R37, -R24 ;  /* 0x8000001825237221 */ /* 0x000fe20000010000 */
[----:B------:R-:W2:Y:S01]  /*3a40*/  LDL.LU R20, [R1+0x50] ;  /* 0x0000500001147983 */ /* 0x000ea20000300800 */
[----:B---3--:R-:W-:-:S03]  /*3a50*/  FFMA.FTZ R6, R22, -R25, R6 ;  /* 0x8000001916067223 */ /* 0x008fc60000010006 */
[----:B------:R-:W3:Y:S04]  /*3a60*/  LDL.LU R22, [R1+0x4c] ;  /* 0x00004c0001167983 */ /* 0x000ee80000300800 */
[----:B------:R-:W4:Y:S04]  /*3a70*/  LDL.LU R33, [R1+0x48] ;  /* 0x0000480001217983 */ /* 0x000f280000300800 */
[----:B------:R-:W4:Y:S04]  /*3a80*/  LDL.LU R32, [R1+0x44] ;  /* 0x0000440001207983 */ /* 0x000f280000300800 */
[----:B------:R-:W4:Y:S04]  /*3a90*/  LDL.LU R31, [R1+0x40] ;  /* 0x00004000011f7983 */ /* 0x000f280000300800 */
        /* <DEDUP_REMOVED lines=9> */
[----:B------:R-:W4:Y:S04]  /*3b30*/  LDL.LU R2, [R1+0x14] ;  /* 0x0000140001027983 */ /* 0x000f280000300800 */
[----:B------:R-:W4:Y:S04]  /*3b40*/  LDL.LU R0, [R1+0x10] ;  /* 0x0000100001007983 */ /* 0x000f280000300800 */
        /* <DEDUP_REMOVED lines=31> */
[-C--:B------:R-:W-:Y:S01]  /*3d40*/  FFMA.FTZ R45, R46, -R25.reuse, R45 ;  /* 0x800000192e2d7223 */ /* 0x080fe2000001002d */
[-C--:B--2---:R-:W-:Y:S02]  /*3d50*/  FFMA.FTZ R36, R20, -R25.reuse, R36 ;  /* 0x8000001914247223 */ /* 0x084fe40000010024 */
[----:B------:R-:W2:Y:S01]  /*3d60*/  LDL.LU R20, [R1+0xd4] ;  /* 0x0000d40001147983 */ /* 0x000ea20000300800 */
[----:B---3--:R-:W-:-:S03]  /*3d70*/  FFMA.FTZ R61, R22, -R25, R61 ;  /* 0x80000019163d7223 */ /* 0x008fc6000001003d */
[----:B------:R-:W3:Y:S01]  /*3d80*/  LDL.LU R22, [R1+0xd0] ;  /* 0x0000d00001167983 */ /* 0x000ee20000300800 */
        /* <DEDUP_REMOVED lines=25> */
[----:B------:R-:W4:Y:S04]  /*3f20*/  LDL.LU R37, [R1+0x68] ;  /* 0x0000680001257983 */ /* 0x000f280000300800 */
[----:B------:R-:W0:Y:S01]  /*3f30*/  LDL.LU R46, [R1+0x64] ;  /* 0x00006400012e7983 */ /* 0x000e220000300800 */
[-C--:B------:R-:W-:Y:S01]  /*3f40*/  FFMA.FTZ R38, R38, -R25.reuse, R7 ;  /* 0x8000001926267223 */ /* 0x080fe20000010007 */
[C---:B------:R-:W-:Y:S01]  /*3f50*/  FMUL.FTZ R6, R5.reuse, R6 ;  /* 0x0000000605067220 */ /* 0x040fe20000410000 */
[----:B------:R-:W-:Y:S01]  /*3f60*/  FMUL.FTZ R7, R5, R34 ;  /* 0x0000002205077220 */ /* 0x000fe20000410000 */
[-C--:B------:R-:W-:Y:S01]  /*3f70*/  FFMA.FTZ R39, R40, -R25.reuse, R39 ;  /* 0x8000001928277223 */ /* 0x080fe20000010027 */
[-C--:B------:R-:W-:Y:S01]  /*3f80*/  FFMA.FTZ R10, R11, -R25.reuse, R10 ;  /* 0x800000190b0a7223 */ /* 0x080fe2000001000a */
[-C--:B------:R-:W-:Y:S01]  /*3f90*/  FFMA.FTZ R12, R13, -R25.reuse, R12 ;  /* 0x800000190d0c7223 */ /* 0x080fe2000001000c */
[-C--:B------:R-:W-:Y:S01]  /*3fa0*/  FFMA.FTZ R40, R16, -R25.reuse, R17 ;  /* 0x8000001910287223 */ /* 0x080fe20000010011 */
[----:B------:R-:W-:Y:S01]  /*3fb0*/  FFMA.FTZ R34, R18, -R25, R19 ;  /* 0x8000001912227223 */ /* 0x000fe20000010013 */
[----:B------:R-:W-:Y:S01]  /*3fc0*/  F2FP.F16.F32.PACK_AB R6, R7, R6 ;  /* 0x000000060706723e */ /* 0x000fe200000000ff */
        /* <DEDUP_REMOVED lines=8> */
[----:B------:R-:W-:Y:S01]  /*4050*/  FFMA.FTZ R14, R15, -R25, R14 ;  /* 0x800000190f0e7223 */ /* 0x000fe2000001000e */
[----:B------:R-:W-:Y:S01]  /*4060*/  F2FP.F16.F32.PACK_AB R7, R36, R7 ;  /* 0x000000072407723e */ /* 0x000fe200000000ff */
[----:B------:R-:W-:Y:S01]  /*4070*/  FMUL.FTZ R17, R5, R59 ;  /* 0x0000003b05117220 */ /* 0x000fe20000410000 */
[----:B------:R-:W-:Y:S01]  /*4080*/  F2FP.F16.F32.PACK_AB R16, R11, R16 ;  /* 0x000000100b10723e */ /* 0x000fe200000000ff */
        /* <DEDUP_REMOVED lines=26> */
[----:B------:R-:W-:Y:S02]  /*4230*/  F2FP.F16.F32.PACK_AB R10, R52, R53 ;  /* 0x00000035340a723e */ /* 0x000fe400000000ff */
[----:B------:R-:W-:Y:S02]  /*4240*/  F2FP.F16.F32.PACK_AB R11, R50, R11 ;  /* 0x0000000b320b723e */ /* 0x000fe400000000ff */
[----:B------:R-:W-:Y:S02]  /*4250*/  F2FP.F16.F32.PACK_AB R47, R36, R47 ;  /* 0x0000002f242f723e */ /* 0x000fe400000000ff */
[----:B------:R-:W-:-:S02]  /*4260*/  F2FP.F16.F32.PACK_AB R43, R38, R39 ;  /* 0x00000027262b723e */ /* 0x000fc400000000ff */
[----:B------:R-:W-:Y:S02]  /*4270*/  F2FP.F16.F32.PACK_AB R14, R13, R24 ;  /* 0x000000180d0e723e */ /* 0x000fe400000000ff */
[----:B------:R-:W-:Y:S01]  /*4280*/  F2FP.F16.F32.PACK_AB R15, R15, R12 ;  /* 0x0000000c0f0f723e */ /* 0x000fe200000000ff */
[----:B------:R-:W-:Y:S01]  /*4290*/  ULOP3.LUT UR4, UR4, 0x1, URZ, 0x3c, !UPT ;  /* 0x0000000104047892 */ /* 0x000fe2000f8e3cff */
[-C--:B--2---:R-:W-:Y:S01]  /*42a0*/  FFMA.FTZ R20, R20, -R25.reuse, R21 ;  /* 0x8000001914147223 */ /* 0x084fe20000010015 */
[C---:B------:R-:W-:Y:S01]  /*42b0*/  FMUL.FTZ R21, R5.reuse, R34 ;  /* 0x0000002205157220 */ /* 0x040fe20000410000 */
[----:B---3--:R-:W-:Y:S02]  /*42c0*/  FFMA.FTZ R22, R22, -R25, R23 ;  /* 0x8000001916167223 */ /* 0x008fe40000010017 */
[C---:B------:R-:W-:Y:S02]  /*42d0*/  FMUL.FTZ R20, R5.reuse, R20 ;  /* 0x0000001405147220 */ /* 0x040fe40000410000 */
[----:B------:R-:W-:Y:S01]  /*42e0*/  FMUL.FTZ R5, R5, R22 ;  /* 0x0000001605057220 */ /* 0x000fe20000410000 */
[----:B------:R-:W-:-:S04]  /*42f0*/  F2FP.F16.F32.PACK_AB R40, R21, R40 ;  /* 0x000000281528723e */ /* 0x000fc800000000ff */
[----:B------:R-:W-:Y:S02]  /*4300*/  F2FP.F16.F32.PACK_AB R41, R5, R20 ;  /* 0x000000140529723e */ /* 0x000fe400000000ff */
[----:B0-----:R-:W-:Y:S02]  /*4310*/  IADD3 R8, P0, PT, R46, UR6, RZ ;  /* 0x000000062e087c10 */ /* 0x001fe4000ff1e0ff */
[----:B------:R-:W-:Y:S02]  /*4320*/  F2FP.F16.F32.PACK_AB R46, R48, R49 ;  /* 0x00000031302e723e */ /* 0x000fe400000000ff */
[----:B----4-:R-:W-:-:S05]  /*4330*/  IADD3.X R9, PT, PT, R37, UR7, RZ, P0, !PT ;  /* 0x0000000725097c10 */ /* 0x010fca00087fe4ff */
        /* <DEDUP_REMOVED lines=9> */
.L_x_1051:
        /* <DEDUP_REMOVED lines=57> */
.L_x_1075:
        /* <DEDUP_REMOVED lines=26> */
.L_x_1068:
        /* <DEDUP_REMOVED lines=33> */
.L_x_1067:
[----:B------:R-:W-:Y:S05]  /*4b10*/  BSYNC.RECONVERGENT B1 ;  /* 0x0000000000017941 */ /* 0x000fea0003800200 */
.L_x_1066:
        /* <DEDUP_REMOVED lines=25> */
.L_x_1070:
[----:B------:R-:W-:Y:S05]  /*4cb0*/  BSYNC.RECONVERGENT B1 ;  /* 0x0000000000017941 */ /* 0x000fea0003800200 */
.L_x_1069:
        /* <DEDUP_REMOVED lines=28> */
.L_x_1065:
[----:B------:R-:W-:Y:S05]  /*4e80*/  BSYNC.RECONVERGENT B0 ;  /* 0x0000000000007941 */ /* 0x000fea0003800200 */
.L_x_1064:
[----:B------:R0:W-:Y:S01]  /*4e90*/  STS [R26], R35 ;  /* 0x000000231a007388 */ /* 0x0001e20000000800 */
[----:B------:R-:W1:Y:S01]  /*4ea0*/  LDC.64 R6, c[0x0][0x388] ;  /* 0x0000e200ff067b82 */ /* 0x000e620000000a00 */
[----:B------:R-:W-:Y:S02]  /*4eb0*/  ISETP.GT.U32.AND P1, PT, R40, 0x9, PT ;  /* 0x000000092800780c */ /* 0x000fe40003f24070 */
[----:B------:R0:W-:Y:S01]  /*4ec0*/  STS [R26+0x500], R36 ;  /* 0x000500241a007388 */ /* 0x0001e20000000800 */
[----:B------:R-:W-:-:S04]  /*4ed0*/  MOV R8, R28 ;  /* 0x0000001c00087202 */ /* 0x000fc80000000f00 */
[----:B------:R-:W2:Y:S08]  /*4ee0*/  LDC.64 R4, c[0x0][0x390] ;  /* 0x0000e400ff047b82 */ /* 0x000eb00000000a00 */
[----:B0-----:R-:W-:Y:S06]  /*4ef0*/  BAR.SYNC.DEFER_BLOCKING 0x0 ;  /* 0x0000000000007b1d */ /* 0x001fec0000010000 */
.L_x_1074:
        /* <DEDUP_REMOVED lines=32> */
.L_x_1085:
        /* <DEDUP_REMOVED lines=10> */
.L_x_1073:
[----:B------:R-:W-:Y:S05]  /*51a0*/  BSYNC.RECONVERGENT B0 ;  /* 0x0000000000007941 */ /* 0x000fea0003800200 */
.L_x_1072:
        /* <DEDUP_REMOVED lines=9> */
.L_x_1071:
        /* <DEDUP_REMOVED lines=8> */
.L_x_1077:
[----:B------:R-:W-:Y:S05]  /*52c0*/  BSYNC B0 ;  /* 0x0000000000007941 */ /* 0x000fea0003800000 */
.L_x_1076:
        /* <DEDUP_REMOVED lines=8> */
.L_x_1078:
[----:B------:R-:W-:Y:S01]  /*5350*/  FADD.FTZ R12, R12, R9 ;  /* 0x000000090c0c7221 */ /* 0x000fe20000010000 */
[----:B------:R-:W-:-:S04]  /*5360*/  HFMA2 R19, -RZ, RZ, 0, 2.384185791015625e-07 ;  /* 0x00000004ff137431 */ /* 0x000fc800000001ff */
[----:B------:R-:W-:Y:S02]  /*5370*/  MOV R20, R12 ;  /* 0x0000000c00147202 */ /* 0x000fe40000000f00 */
[----:B------:R-:W-:-:S07]  /*5380*/  MOV R11, R18 ;  /* 0x00000012000b7202 */ /* 0x000fce0000000f00 */
[----:B------:R-:W-:Y:S05]  /*5390*/  WARPSYNC.COLLECTIVE R17, `(.L_x_1079) ;  /* 0x0000000011087348 */ /* 0x000fea0003c00000 */
[----:B------:R0:W1:Y:S02]  /*53a0*/  SHFL.BFLY P3, R18, R20, R19, R22 ;  /* 0x0c00001314127389 */ /* 0x0000640000060016 */
[----:B01----:R-:W-:Y:S05]  /*53b0*/  ENDCOLLECTIVE ;  /* 0x000000000000791b */ /* 0x003fea0003800000 */
.L_x_1079:
[----:B------:R-:W-:-:S05]  /*53c0*/  FADD.FTZ R11, R11, R10 ;  /* 0x0000000a0b0b7221 */ /* 0x000fca0000010000 */
[----:B------:R-:W-:Y:S02]  /*53d0*/  MOV R20, R11 ;  /* 0x0000000b00147202 */ /* 0x000fe40000000f00 */
[----:B------:R-:W-:-:S07]  /*53e0*/  MOV R13, R18 ;  /* 0x00000012000d7202 */ /* 0x000fce0000000f00 */
[----:B------:R-:W-:Y:S05]  /*53f0*/  WARPSYNC.COLLECTIVE R17, `(.L_x_1080) ;  /* 0x0000000011087348 */ /* 0x000fea0003c00000 */
[----:B------:R0:W1:Y:S02]  /*5400*/  SHFL.BFLY P3, R18, R20, R19, R22 ;  /* 0x0c00001314127389 */ /* 0x0000640000060016 */
[----:B01----:R-:W-:Y:S05]  /*5410*/  ENDCOLLECTIVE ;  /* 0x000000000000791b */ /* 0x003fea0003800000 */
.L_x_1080:
[----:B------:R-:W-:Y:S01]  /*5420*/  FADD.FTZ R13, R12, R13 ;  /* 0x0000000d0c0d7221 */ /* 0x000fe20000010000 */
[----:B------:R-:W-:-:S04]  /*5430*/  HFMA2 R19, -RZ, RZ, 0, 1.1920928955078125e-07 ;  /* 0x00000002ff137431 */ /* 0x000fc800000001ff */
[----:B------:R-:W-:Y:S02]  /*5440*/  MOV R20, R13 ;  /* 0x0000000d00147202 */ /* 0x000fe40000000f00 */
[----:B------:R-:W-:-:S07]  /*5450*/  MOV R14, R18 ;  /* 0x00000012000e7202 */ /* 0x000fce0000000f00 */
[----:B------:R-:W-:Y:S05]  /*5460*/  WARPSYNC.COLLECTIVE R17, `(.L_x_1081) ;  /* 0x0000000011087348 */ /* 0x000fea0003c00000 */
[----:B------:R0:W1:Y:S02]  /*5470*/  SHFL.BFLY P3, R18, R20, R19, R22 ;  /* 0x0c00001314127389 */ /* 0x0000640000060016 */
[----:B01----:R-:W-:Y:S05]  /*5480*/  ENDCOLLECTIVE ;  /* 0x000000000000791b */ /* 0x003fea0003800000 */
.L_x_1081:
[----:B------:R-:W-:-:S05]  /*5490*/  FADD.FTZ R14, R11, R14 ;  /* 0x0000000e0b0e7221 */ /* 0x000fca0000010000 */
[----:B------:R-:W-:Y:S02]  /*54a0*/  MOV R20, R14 ;  /* 0x0000000e00147202 */ /* 0x000fe40000000f00 */
[----:B------:R-:W-:-:S07]  /*54b0*/  MOV R16, R18 ;  /* 0x0000001200107202 */ /* 0x000fce0000000f00 */
[----:B------:R-:W-:Y:S05]  /*54c0*/  WARPSYNC.COLLECTIVE R17, `(.L_x_1082) ;  /* 0x0000000011087348 */ /* 0x000fea0003c00000 */
[----:B------:R0:W1:Y:S02]  /*54d0*/  SHFL.BFLY P3, R18, R20, R19, R22 ;  /* 0x0c00001314127389 */ /* 0x0000640000060016 */
[----:B01----:R-:W-:Y:S05]  /*54e0*/  ENDCOLLECTIVE ;  /* 0x000000000000791b */ /* 0x003fea0003800000 */
.L_x_1082:
[----:B------:R-:W-:Y:S01]  /*54f0*/  FADD.FTZ R16, R13, R16 ;  /* 0x000000100d107221 */ /* 0x000fe20000010000 */
[----:B------:R-:W-:-:S04]  /*5500*/  HFMA2 R19, -RZ, RZ, 0, 5.9604644775390625e-08 ;  /* 0x00000001ff137431 */ /* 0x000fc800000001ff */
[----:B------:R-:W-:Y:S02]  /*5510*/  MOV R20, R16 ;  /* 0x0000001000147202 */ /* 0x000fe40000000f00 */
[----:B------:R-:W-:-:S07]  /*5520*/  MOV R9, R18 ;  /* 0x0000001200097202 */ /* 0x000fce0000000f00 */
[----:B------:R-:W-:Y:S05]  /*5530*/  WARPSYNC.COLLECTIVE R17, `(.L_x_1083) ;  /* 0x0000000011087348 */ /* 0x000fea0003c00000 */
[----:B------:R0:W1:Y:S02]  /*5540*/  SHFL.BFLY P3, R18, R20, R19, R22 ;  /* 0x0c00001314127389 */ /* 0x0000640000060016 */
[----:B01----:R-:W-:Y:S05]  /*5550*/  ENDCOLLECTIVE ;  /* 0x000000000000791b */ /* 0x003fea0003800000 */
.L_x_1083:
[----:B------:R-:W-:-:S05]  /*5560*/  FADD.FTZ R9, R14, R9 ;  /* 0x000000090e097221 */ /* 0x000fca0000010000 */
[----:B------:R-:W-:Y:S02]  /*5570*/  MOV R20, R9 ;  /* 0x0000000900147202 */ /* 0x000fe40000000f00 */
[----:B------:R-:W-:-:S07]  /*5580*/  MOV R15, R18 ;  /* 0x00000012000f7202 */ /* 0x000fce0000000f00 */
[----:B------:R-:W-:Y:S05]  /*5590*/  WARPSYNC.COLLECTIVE R17, `(.L_x_1084) ;  /* 0x0000000011087348 */ /* 0x000fea0003c00000 */
[----:B------:R0:W1:Y:S02]  /*55a0*/  SHFL.BFLY P3, R18, R20, R19, R22 ;  /* 0x0c00001314127389 */ /* 0x0000640000060016 */
[----:B01----:R-:W-:Y:S05]  /*55b0*/  ENDCOLLECTIVE ;  /* 0x000000000000791b */ /* 0x003fea0003800000 */
.L_x_1084:
[----:B------:R-:W-:Y:S01]  /*55c0*/  FADD.FTZ R15, R16, R15 ;  /* 0x0000000f100f7221 */ /* 0x000fe20000010000 */
[----:B------:R-:W-:Y:S01]  /*55d0*/  MOV R10, R18 ;  /* 0x00000012000a7202 */ /* 0x000fe20000000f00 */
[----:B------:R-:W-:Y:S06]  /*55e0*/  BRA `(.L_x_1085) ;  /* 0xfffffff800c47947 */ /* 0x000fec000383ffff */
.L_x_1086:
        /* <DEDUP_REMOVED lines=9> */
.L_x_1682:


//--------------------- .text._ZN13group_norm_v218gn_bwd_cuda_kernelI6__halfLi320ELi3ELi32ELi80ELi256ELb0ELb1ELi32ELi320ELi320ELi4ELb1ELi48ELb0ELb0ELNS_15WgradSyncMethodE3ENS_16CompileConditionILi1000EEEEEvPT_S6_S6_PKS5_S8_S8_S8_PKfflPfPj --------------------------
	.section	.text._ZN13group_norm_v218gn_bwd_cuda_kernelI6__halfLi320ELi3ELi32ELi80ELi256ELb0ELb1ELi32ELi320ELi320ELi4ELb1ELi48ELb0ELb0ELNS_15WgradSyncMethodE3ENS_16CompileConditionILi1000EEEEEvPT_S6_S6_PKS5_S8_S8_S8_PKfflPfPj,"ax",@progbits
	.align	128
        .global         _ZN13group_norm_v218gn_bwd_cuda_kernelI6__halfLi320ELi3ELi32ELi80ELi256ELb0ELb1ELi32ELi320ELi320ELi4ELb1ELi48ELb0ELb0ELNS_15WgradSyncMethodE3ENS_16CompileConditionILi1000EEEEEvPT_S6_S6_PKS5_S8_S8_S8_PKfflPfPj
        .type           _ZN13group_norm_v218gn_bwd_cuda_kernelI6__halfLi320ELi3ELi32ELi80ELi256ELb0ELb1ELi32ELi320ELi320ELi4ELb1ELi48ELb0ELb0ELNS_15WgradSyncMethodE3ENS_16CompileConditionILi1000EEEEEvPT_S6_S6_PKS5_S8_S8_S8_PKfflPfPj,@function
        .size           _ZN13group_norm_v218gn_bwd_cuda_kernelI6__halfLi320ELi3ELi32ELi80ELi256ELb0ELb1ELi32ELi320ELi320ELi4ELb1ELi48ELb0ELb0ELNS_15WgradSyncMethodE3ENS_16CompileConditionILi1000EEEEEvPT_S6_S6_PKS5_S8_S8_S8_PKfflPfPj,(.L_x_1683 - _ZN13group_norm_v218gn_bwd_cuda_kernelI6__halfLi320ELi3ELi32ELi80ELi256ELb0ELb1ELi32ELi320ELi320ELi4ELb1ELi48ELb0ELb0ELNS_15WgradSyncMethodE3ENS_16CompileConditionILi1000EEEEEvPT_S6_S6_PKS5_S8_S8_S8_PKfflPfPj)
        .other          _ZN13group_norm_v218gn_bwd_cuda_kernelI6__halfLi320ELi3ELi32ELi80ELi256ELb0ELb1ELi32ELi320ELi320ELi4ELb1ELi48ELb0ELb0ELNS_15WgradSyncMethodE3ENS_16CompileConditionILi1000EEEEEvPT_S6_S6_PKS5_S8_S8_S8_PKfflPfPj,@"STO_CUDA_ENTRY STV_DEFAULT"
_ZN13group_norm_v218gn_bwd_cuda_kernelI6__halfLi320ELi3ELi32ELi80ELi256ELb0ELb1ELi32ELi320ELi320ELi4ELb1ELi48ELb0ELb0ELNS_15WgradSyncMethodE3ENS_16CompileConditionILi1000EEEEEvPT_S6_S6_PKS5_S8_S8_S8_PKfflPfPj:
.text._ZN13group_norm_v218gn_bwd_cuda_kernelI6__halfLi320ELi3ELi32ELi80ELi256ELb0ELb1ELi32ELi320ELi320ELi4ELb1ELi48ELb0ELb0ELNS_15WgradSyncMethodE3ENS_16CompileConditionILi1000EEEEEvPT_S6_S6_PKS5_S8_S8_S8_PKfflPfPj:
        /* <DEDUP_REMOVED lines=30> */
.L_x_1089:
[----:B0-----:R-:W2:Y:S04]  /*01e0*/  LD.E.STRONG.GPU R5, desc[UR14][R2.64+0xc0] ;  /* 0x0000c00e02057980 */ /* 0x001ea8000c10f900 */
[----:B--2---:R-:W-:Y:S01]  /*01f0*/  CCTL.IVALL ;  /* 0x00000000ff00798f */ /* 0x004fe20002000000 */
[----:B------:R-:W-:Y:S05]  /*0200*/  YIELD ;  /* 0x0000000000007946 */ /* 0x000fea0003800000 */
[----:B-----5:R-:W-:-:S04]  /*0210*/  LOP3.LUT R5, R5, R0, RZ, 0x3c, !PT ;  /* 0x0000000005057212 */ /* 0x020fc800078e3cff */
[----:B------:R-:W-:-:S13]  /*0220*/  ISETP.GT.AND P0, PT, R5, -0x1, PT ;  /* 0xffffffff0500780c */ /* 0x000fda0003f04270 */
[----:B------:R-:W-:Y:S05]  /*0230*/  @P0 BRA `(.L_x_1089) ;  /* 0xfffffffc00e80947 */ /* 0x000fea000383ffff */
.L_x_1088:
[----:B------:R-:W-:Y:S05]  /*0240*/  WARPSYNC.ALL ;  /* 0x0000000000007948 */ /* 0x000fea0003800000 */
[----:B------:R-:W-:Y:S06]  /*0250*/  BAR.SYNC.DEFER_BLOCKING 0x0 ;  /* 0x0000000000007b1d */ /* 0x000fec0000010000 */
[----:B------:R-:W-:Y:S05]  /*0260*/  BRA `(.L_x_1090) ;  /* 0x0000004000587947 */ /* 0x000fea0003800000 */
.L_x_1087:
        /* <DEDUP_REMOVED lines=29> */
.L_x_1102:
        /* <DEDUP_REMOVED lines=513> */
.L_x_1091:
        /* <DEDUP_REMOVED lines=207> */
.L_x_1093:
[----:B------:R-:W-:Y:S05]  /*3140*/  BSYNC.RECONVERGENT B0 ;  /* 0x0000000000007941 */ /* 0x000fea0003800200 */
.L_x_1092:
        /* <DEDUP_REMOVED lines=22> */
.L_x_1095:
[----:B------:R-:W-:Y:S05]  /*32b0*/  BSYNC.RECONVERGENT B0 ;  /* 0x0000000000007941 */ /* 0x000fea0003800200 */
.L_x_1094:
        /* <DEDUP_REMOVED lines=23> */
.L_x_1098:
[----:B------:R-:W2:Y:S04]  /*3430*/  LD.E.STRONG.GPU R35, desc[UR14][R24.64+0xc0] ;  /* 0x0000c00e18237980 */ /* 0x000ea8000c10f900 */
[----:B--2---:R-:W-:Y:S01]  /*3440*/  CCTL.IVALL ;  /* 0x00000000ff00798f */ /* 0x004fe20002000000 */
[----:B------:R-:W-:Y:S05]  /*3450*/  YIELD ;  /* 0x0000000000007946 */ /* 0x000fea0003800000 */
[----:B-----5:R-:W-:-:S04]  /*3460*/  LOP3.LUT R35, R35, R34, RZ, 0x3c, !PT ;  /* 0x0000002223237212 */ /* 0x020fc800078e3cff */
[----:B------:R-:W-:-:S13]  /*3470*/  ISETP.GT.AND P0, PT, R35, -0x1, PT ;  /* 0xffffffff2300780c */ /* 0x000fda0003f04270 */
[----:B------:R-:W-:Y:S05]  /*3480*/  @P0 BRA `(.L_x_1098) ;  /* 0xfffffffc00e80947 */ /* 0x000fea000383ffff */
.L_x_1097:
[----:B------:R-:W-:Y:S05]  /*3490*/  WARPSYNC.ALL ;  /* 0x0000000000007948 */ /* 0x000fea0003800000 */
[----:B------:R-:W-:Y:S06]  /*34a0*/  BAR.SYNC.DEFER_BLOCKING 0x0 ;  /* 0x0000000000007b1d */ /* 0x000fec0000010000 */
[----:B------:R-:W-:Y:S05]  /*34b0*/  BRA `(.L_x_1099) ;  /* 0x0000000000587947 */ /* 0x000fea0003800000 */
.L_x_1096:
        /* <DEDUP_REMOVED lines=14> */
.L_x_1101:
[----:B------:R-:W2:Y:S04]  /*35a0*/  LD.E.STRONG.GPU R35, desc[UR14][R24.64] ;  /* 0x0000000e18237980 */ /* 0x000ea8000c10f900 */
[----:B--2---:R-:W-:Y:S01]  /*35b0*/  CCTL.IVALL ;  /* 0x00000000ff00798f */ /* 0x004fe20002000000 */
[----:B------:R-:W-:Y:S05]  /*35c0*/  YIELD ;  /* 0x0000000000007946 */ /* 0x000fea0003800000 */
[----:B-----5:R-:W-:-:S04]  /*35d0*/  LOP3.LUT R35, R35, R34, RZ, 0x3c, !PT ;  /* 0x0000002223237212 */ /* 0x020fc800078e3cff */
[----:B------:R-:W-:-:S13]  /*35e0*/  ISETP.GT.AND P0, PT, R35, -0x1, PT ;  /* 0xffffffff2300780c */ /* 0x000fda0003f04270 */
[----:B------:R-:W-:Y:S05]  /*35f0*/  @P0 BRA `(.L_x_1101) ;  /* 0xfffffffc00e80947 */ /* 0x000fea000383ffff */
.L_x_1100:
[----:B------:R-:W-:Y:S05]  /*3600*/  WARPSYNC.ALL ;  /* 0x0000000000007948 */ /* 0x000fea0003800000 */
[----:B------:R-:W-:Y:S06]  /*3610*/  BAR.SYNC.DEFER_BLOCKING 0x0 ;  /* 0x0000000000007b1d */ /* 0x000fec0000010000 */
.L_x_1099:
        /* <DEDUP_REMOVED lines=219> */
.L_x_1090:
        /* <DEDUP_REMOVED lines=57> */
.L_x_1114:
        /* <DEDUP_REMOVED lines=26> */
.L_x_1107:
        /* <DEDUP_REMOVED lines=33> */
.L_x_1106:
[----:B------:R-:W-:Y:S05]  /*4b10*/  BSYNC.RECONVERGENT B1 ;  /* 0x0000000000017941 */ /* 0x000fea0003800200 */
.L_x_1105:
        /* <DEDUP_REMOVED lines=25> */
.L_x_1109:
[----:B------:R-:W-:Y:S05]  /*4cb0*/  BSYNC.RECONVERGENT B1 ;  /* 0x0000000000017941 */ /* 0x000fea0003800200 */
.L_x_1108:
        /* <DEDUP_REMOVED lines=28> */
.L_x_1104:
[----:B------:R-:W-:Y:S05]  /*4e80*/  BSYNC.RECONVERGENT B0 ;  /* 0x0000000000007941 */ /* 0x000fea0003800200 */
.L_x_1103:
[----:B------:R0:W-:Y:S01]  /*4e90*/  STS [R26], R35 ;  /* 0x000000231a007388 */ /* 0x0001e20000000800 */
[----:B------:R-:W1:Y:S01]  /*4ea0*/  LDC.64 R6, c[0x0][0x388] ;  /* 0x0000e200ff067b82 */ /* 0x000e620000000a00 */
[----:B------:R-:W-:Y:S02]  /*4eb0*/  ISETP.GT.U32.AND P1, PT, R40, 0x9, PT ;  /* 0x000000092800780c */ /* 0x000fe40003f24070 */
[----:B------:R0:W-:Y:S01]  /*4ec0*/  STS [R26+0x500], R36 ;  /* 0x000500241a007388 */ /* 0x0001e20000000800 */
[----:B------:R-:W-:-:S04]  /*4ed0*/  MOV R8, R28 ;  /* 0x0000001c00087202 */ /* 0x000fc80000000f00 */
[----:B------:R-:W2:Y:S08]  /*4ee0*/  LDC.64 R4, c[0x0][0x390] ;  /* 0x0000e400ff047b82 */ /* 0x000eb00000000a00 */
[----:B0-----:R-:W-:Y:S06]  /*4ef0*/  BAR.SYNC.DEFER_BLOCKING 0x0 ;  /* 0x0000000000007b1d */ /* 0x001fec0000010000 */
.L_x_1113:
        /* <DEDUP_REMOVED lines=32> */
.L_x_1124:
        /* <DEDUP_REMOVED lines=10> */
.L_x_1112:
[----:B------:R-:W-:Y:S05]  /*51a0*/  BSYNC.RECONVERGENT B0 ;  /* 0x0000000000007941 */ /* 0x000fea0003800200 */
.L_x_1111:
        /* <DEDUP_REMOVED lines=9> */
.L_x_1110:
        /* <DEDUP_REMOVED lines=8> */
.L_x_1116:
[----:B------:R-:W-:Y:S05]  /*52c0*/  BSYNC B0 ;  /* 0x0000000000007941 */ /* 0x000fea0003800000 */
.L_x_1115:
        /* <DEDUP_REMOVED lines=8> */
.L_x_1117:
[----:B------:R-:W-:Y:S01]  /*5350*/  FADD.FTZ R12, R12, R9 ;  /* 0x000000090c0c7221 */ /* 0x000fe20000010000 */
[----:B------:R-:W-:-:S04]  /*5360*/  HFMA2 R19, -RZ, RZ, 0, 2.384185791015625e-07 ;  /* 0x00000004ff137431 */ /* 0x000fc800000001ff */
[----:B------:R-:W-:Y:S02]  /*5370*/  MOV R20, R12 ;  /* 0x0000000c00147202 */ /* 0x000fe40000000f00 */
[----:B------:R-:W-:-:S07]  /*5380*/  MOV R11, R18 ;  /* 0x00000012000b7202 */ /* 0x000fce0000000f00 */
[----:B------:R-:W-:Y:S05]  /*5390*/  WARPSYNC.COLLECTIVE R17, `(.L_x_1118) ;  /* 0x0000000011087348 */ /* 0x000fea0003c00000 */
[----:B------:R0:W1:Y:S02]  /*53a0*/  SHFL.BFLY P3, R18, R20, R19, R22 ;  /* 0x0c00001314127389 */ /* 0x0000640000060016 */
[----:B01----:R-:W-:Y:S05]  /*53b0*/  ENDCOLLECTIVE ;  /* 0x000000000000791b */ /* 0x003fea0003800000 */
.L_x_1118:
[----:B------:R-:W-:-:S05]  /*53c0*/  FADD.FTZ R11, R11, R10 ;  /* 0x0000000a0b0b7221 */ /* 0x000fca0000010000 */
[----:B------:R-:W-:Y:S02]  /*53d0*/  MOV R20, R11 ;  /* 0x0000000b00147202 */ /* 0x000fe40000000f00 */
[----:B------:R-:W-:-:S07]  /*53e0*/  MOV R13, R18 ;  /* 0x00000012000d7202 */ /* 0x000fce0000000f00 */
[----:B------:R-:W-:Y:S05]  /*53f0*/  WARPSYNC.COLLECTIVE R17, `(.L_x_1119) ;  /* 0x0000000011087348 */ /* 0x000fea0003c00000 */
[----:B------:R0:W1:Y:S02]  /*5400*/  SHFL.BFLY P3, R18, R20, R19, R22 ;  /* 0x0c00001314127389 */ /* 0x0000640000060016 */
[----:B01----:R-:W-:Y:S05]  /*5410*/  ENDCOLLECTIVE ;  /* 0x000000000000791b */ /* 0x003fea0003800000 */
.L_x_1119:
[----:B------:R-:W-:Y:S01]  /*5420*/  FADD.FTZ R13, R12, R13 ;  /* 0x0000000d0c0d7221 */ /* 0x000fe20000010000 */
[----:B------:R-:W-:-:S04]  /*5430*/  HFMA2 R19, -RZ, RZ, 0, 1.1920928955078125e-07 ;  /* 0x00000002ff137431 */ /* 0x000fc800000001ff */
[----:B------:R-:W-:Y:S02]  /*5440*/  MOV R20, R13 ;  /* 0x0000000d00147202 */ /* 0x000fe40000000f00 */
[----:B------:R-:W-:-:S07]  /*5450*/  MOV R14, R18 ;  /* 0x00000012000e7202 */ /* 0x000fce0000000f00 */
[----:B------:R-:W-:Y:S05]  /*5460*/  WARPSYNC.COLLECTIVE R17, `(.L_x_1120) ;  /* 0x0000000011087348 */ /* 0x000fea0003c00000 */
[----:B------:R0:W1:Y:S02]  /*5470*/  SHFL.BFLY P3, R18, R20, R19, R22 ;  /* 0x0c00001314127389 */ /* 0x0000640000060016 */
[----:B01----:R-:W-:Y:S05]  /*5480*/  ENDCOLLECTIVE ;  /* 0x000000000000791b */ /* 0x003fea0003800000 */
.L_x_1120:
[----:B------:R-:W-:-:S05]  /*5490*/  FADD.FTZ R14, R11, R14 ;  /* 0x0000000e0b0e7221 */ /* 0x000fca0000010000 */
[----:B------:R-:W-:Y:S02]  /*54a0*/  MOV R20, R14 ;  /* 0x0000000e00147202 */ /* 0x000fe40000000f00 */
[----:B------:R-:W-:-:S07]  /*54b0*/  MOV R16, R18 ;  /* 0x0000001200107202 */ /* 0x000fce0000000f00 */
[----:B------:R-:W-:Y:S05]  /*54c0*/  WARPSYNC.COLLECTIVE R17, `(.L_x_1121) ;  /* 0x0000000011087348 */ /* 0x000fea0003c00000 */
[----:B------:R0:W1:Y:S02]  /*54d0*/  SHFL.BFLY P3, R18, R20, R19, R22 ;  /* 0x0c00001314127389 */ /* 0x0000640000060016 */
[----:B01----:R-:W-:Y:S05]  /*54e0*/  ENDCOLLECTIVE ;  /* 0x000000000000791b */ /* 0x003fea0003800000 */
.L_x_1121:
[----:B------:R-:W-:Y:S01]  /*54f0*/  FADD.FTZ R16, R13, R16 ;  /* 0x000000100d107221 */ /* 0x000fe20000010000 */
[----:B------:R-:W-:-:S04]  /*5500*/  HFMA2 R19, -RZ, RZ, 0, 5.9604644775390625e-08 ;  /* 0x00000001ff137431 */ /* 0x000fc800000001ff */
[----:B------:R-:W-:Y:S02]  /*5510*/  MOV R20, R16 ;  /* 0x0000001000147202 */ /* 0x000fe40000000f00 */
[----:B------:R-:W-:-:S07]  /*5520*/  MOV R9, R18 ;  /* 0x0000001200097202 */ /* 0x000fce0000000f00 */
[----:B------:R-:W-:Y:S05]  /*5530*/  WARPSYNC.COLLECTIVE R17, `(.L_x_1122) ;  /* 0x0000000011087348 */ /* 0x000fea0003c00000 */
[----:B------:R0:W1:Y:S02]  /*5540*/  SHFL.BFLY P3, R18, R20, R19, R22 ;  /* 0x0c00001314127389 */ /* 0x0000640000060016 */
[----:B01----:R-:W-:Y:S05]  /*5550*/  ENDCOLLECTIVE ;  /* 0x000000000000791b */ /* 0x003fea0003800000 */
.L_x_1122:
[----:B------:R-:W-:-:S05]  /*5560*/  FADD.FTZ R9, R14, R9 ;  /* 0x000000090e097221 */ /* 0x000fca0000010000 */
[----:B------:R-:W-:Y:S02]  /*5570*/  MOV R20, R9 ;  /* 0x0000000900147202 */ /* 0x000fe40000000f00 */
[----:B------:R-:W-:-:S07]  /*5580*/  MOV R15, R18 ;  /* 0x00000012000f7202 */ /* 0x000fce0000000f00 */
[----:B------:R-:W-:Y:S05]  /*5590*/  WARPSYNC.COLLECTIVE R17, `(.L_x_1123) ;  /* 0x0000000011087348 */ /* 0x000fea0003c00000 */
[----:B------:R0:W1:Y:S02]  /*55a0*/  SHFL.BFLY P3, R18, R20, R19, R22 ;  /* 0x0c00001314127389 */ /* 0x0000640000060016 */
[----:B01----:R-:W-:Y:S05]  /*55b0*/  ENDCOLLECTIVE ;  /* 0x000000000000791b */ /* 0x003fea0003800000 */
.L_x_1123:
[----:B------:R-:W-:Y:S01]  /*55c0*/  FADD.FTZ R15, R16, R15 ;  /* 0x0000000f100f7221 */ /* 0x000fe20000010000 */
[----:B------:R-:W-:Y:S01]  /*55d0*/  MOV R10, R18 ;  /* 0x00000012000a7202 */ /* 0x000fe20000000f00 */
[----:B------:R-:W-:Y:S06]  /*55e0*/  BRA `(.L_x_1124) ;  /* 0xfffffff800c47947 */ /* 0x000fec000383ffff */
.L_x_1125:
        /* <DEDUP_REMOVED lines=9> */
.L_x_1683:


//--------------------- .text._ZN13group_norm_v218gn_bwd_cuda_kernelI6__halfLi320ELi3ELi16ELi160ELi256ELb1ELb1ELi8ELi320ELi320ELi4ELb1ELi10ELb0ELb0ELNS_15WgradSyncMethodE2ENS_16CompileConditionILi1000EEEEEvPT_S6_S6_PKS5_S8_S8_S8_PKfflPfPj --------------------------
	.section	.text._ZN13group_norm_v218gn_bwd_cuda_kernelI6__halfLi320ELi3ELi16ELi160ELi256ELb1ELb1ELi8ELi320ELi320ELi4ELb1ELi10ELb0ELb0ELNS_15WgradSyncMethodE2ENS_16CompileConditionILi1000EEEEEvPT_S6_S6_PKS5_S8_S8_S8_PKfflPfPj,"ax",@progbits
	.align	128
        .global         _ZN13group_norm_v218gn_bwd_cuda_kernelI6__halfLi320ELi3ELi16ELi160ELi256ELb1ELb1ELi8ELi320ELi320ELi4ELb1ELi10ELb0ELb0ELNS_15WgradSyncMethodE2ENS_16CompileConditionILi1000EEEEEvPT_S6_S6_PKS5_S8_S8_S8_PKfflPfPj
        .type           _ZN13group_norm_v218gn_bwd_cuda_kernelI6__halfLi320ELi3ELi16ELi160ELi256ELb1ELb1ELi8ELi320ELi320ELi4ELb1ELi10ELb0ELb0ELNS_15WgradSyncMethodE2ENS_16CompileConditionILi1000EEEEEvPT_S6_S6_PKS5_S8_S8_S8_PKfflPfPj,@function
        .size           _ZN13group_norm_v218gn_bwd_cuda_kernelI6__halfLi320ELi3ELi16ELi160ELi256ELb1ELb1ELi8ELi320ELi320ELi4ELb1ELi10ELb0ELb0ELNS_15WgradSyncMethodE2ENS_16CompileConditionILi1000EEEEEvPT_S6_S6_PKS5_S8_S8_S8_PKfflPfPj,(.L_x_1684 - _ZN13group_norm_v218gn_bwd_cuda_kernelI6__halfLi320ELi3ELi16ELi160ELi256ELb1ELb1ELi8ELi320ELi320ELi4ELb1ELi10ELb0ELb0ELNS_15WgradSyncMethodE2ENS_16CompileConditionILi1000EEEEEvPT_S6_S6_PKS5_S8_S8_S8_PKfflPfPj)
        .other          _ZN13group_norm_v218gn_bwd_cuda_kernelI6__halfLi320ELi3ELi16ELi160ELi256ELb1ELb1ELi8ELi320ELi320ELi4ELb1ELi10ELb0ELb0ELNS_15WgradSyncMethodE2ENS_16CompileConditionILi1000EEEEEvPT_S6_S6_PKS5_S8_S8_S8_PKfflPfPj,@"STO_CUDA_ENTRY STV_DEFAULT"
_ZN13group_norm_v218gn_bwd_cuda_kernelI6__halfLi320ELi3ELi16ELi160ELi256ELb1ELb1ELi8ELi320ELi320ELi4ELb1ELi10ELb0ELb0ELNS_15WgradSyncMethodE2ENS_16CompileConditionILi1000EEEEEvPT_S6_S6_PKS5_S8_S8_S8_PKfflPfPj:
.text._ZN13group_norm_v218gn_bwd_cuda_kernelI6__halfLi320ELi3ELi16ELi160ELi256ELb1ELb1ELi8ELi320ELi320ELi4ELb1ELi10ELb0ELb0ELNS_15WgradSyncMethodE2ENS_16CompileConditionILi1000EEEEEvPT_S6_S6_PKS5_S8_S8_S8_PKfflPfPj:
        /* <DEDUP_REMOVED lines=27> */
.L_x_1128:
[----:B0-----:R-:W2:Y:S04]  /*01b0*/  LD.E.STRONG.GPU R3, desc[UR16][R52.64] ;  /* 0x0000001034037980 */ /* 0x001ea8000c10f900 */
[----:B--2---:R-:W-:Y:S01]  /*01c0*/  CCTL.IVALL ;  /* 0x00000000ff00798f */ /* 0x004fe20002000000 */
[----:B------:R-:W-:Y:S05]  /*01d0*/  YIELD ;  /* 0x0000000000007946 */ /* 0x000fea0003800000 */
[----:B-----5:R-:W-:-:S04]  /*01e0*/  LOP3.LUT R3, R3, R0, RZ, 0x3c, !PT ;  /* 0x0000000003037212 */ /* 0x020fc800078e3cff */
[----:B------:R-:W-:-:S13]  /*01f0*/  ISETP.GT.AND P0, PT, R3, -0x1, PT ;  /* 0xffffffff0300780c */ /* 0x000fda0003f04270 */
[----:B------:R-:W-:Y:S05]  /*0200*/  @P0 BRA `(.L_x_1128) ;  /* 0xfffffffc00e80947 */ /* 0x000fea000383ffff */
.L_x_1127:
[----:B------:R-:W-:Y:S05]  /*0210*/  WARPSYNC.ALL ;  /* 0x0000000000007948 */ /* 0x000fea0003800000 */
[----:B------:R-:W-:Y:S06]  /*0220*/  BAR.SYNC.DEFER_BLOCKING 0x0 ;  /* 0x0000000000007b1d */ /* 0x000fec0000010000 */
[----:B------:R-:W-:Y:S05]  /*0230*/  BRA `(.L_x_1129) ;  /* 0x0000002c001c7947 */ /* 0x000fea0003800000 */
.L_x_1126:
[----:B------:R-:W0:Y:S01]  /*0240*/  S2R R3, SR_TID.X ;  /* 0x0000000000037919 */ /* 0x000e220000002100 */
[----:B------:R-:W-:Y:S01]  /*0250*/  UMOV UR4, URZ ;  /* 0x000000ff00047c82 */ /* 0x000fe20008000000 */
[----:B------:R-:W-:Y:S01]  /*0260*/  UMOV UR11, UR7 ;  /* 0x00000007000b7c82 */ /* 0x000fe20008000000 */
        /* <DEDUP_REMOVED lines=17> */
.L_x_1138:
[----:B0-----:R-:W0:Y:S01]  /*0380*/  S2UR UR19, SR_CTAID.X ;  /* 0x00000000001379c3 */ /* 0x001e220000002500 */
[----:B------:R-:W-:Y:S01]  /*0390*/  ULOP3.LUT UR6, UR11, 0x7, URZ, 0xc0, !UPT ;  /* 0x000000070b067892 */ /* 0x000fe2000f8ec0ff */
[----:B------:R-:W-:Y:S01]  /*03a0*/  HFMA2 R13, -RZ, RZ, 0, 0 ;  /* 0x00000000ff0d7431 */ /* 0x000fe200000001ff */
[----:B------:R-:W-:Y:S02]  /*03b0*/  USHF.R.U64 UR8, UR11, 0x3, UR5 ;  /* 0x000000030b087899 */ /* 0x000fe40008001205 */
[----:B------:R-:W-:Y:S01]  /*03c0*/  UIMAD UR14, UR6, 0x140, URZ ;  /* 0x00000140060e78a4 */ /* 0x000fe2000f8e02ff */
[----:B------:R-:W1:Y:S02]  /*03d0*/  LDCU.64 UR20, c[0x0][0x3b8] ;  /* 0x00007700ff1477ac */ /* 0x000e640008000a00 */
[----:B------:R-:W2:Y:S01]  /*03e0*/  LDC.64 R44, c[0x0][0x3a8] ;  /* 0x0000ea00ff2c7b82 */ /* 0x000ea20000000a00 */
[----:B------:R-:W-:Y:S02]  /*03f0*/  MOV R5, UR8 ;  /* 0x0000000800057c02 */ /* 0x000fe40008000f00 */
[----:B------:R-:W-:Y:S01]  /*0400*/  LEA R12, R20, UR14, 0x2 ;  /* 0x0000000e140c7c11 */ /* 0x000fe2000f8e10ff */
[----:B------:R-:W-:Y:S01]  /*0410*/  USHF.R.U32.HI UR10, URZ, 0x3, UR5 ;  /* 0x00000003ff0a7899 */ /* 0x000fe20008011605 */
[----:B------:R-:W3:Y:S03]  /*0420*/  LDCU.64 UR22, c[0x0][0x3a0] ;  /* 0x00007400ff1677ac */ /* 0x000ee60008000a00 */
[----:B------:R-:W-:Y:S01]  /*0430*/  IMAD.HI.U32 R18, R12, -0x33333333, RZ ;  /* 0xcccccccd0c127827 */ /* 0x000fe200078e00ff */
[----:B------:R-:W4:Y:S01]  /*0440*/  LDC.64 R8, c[0x0][0x3b0] ;  /* 0x0000ec00ff087b82 */ /* 0x000f220000000a00 */
[----:B------:R-:W-:-:S02]  /*0450*/  USHF.L.U64.HI UR9, UR8, 0x5, UR10 ;  /* 0x0000000508097899 */ /* 0x000fc4000801020a */
[----:B------:R-:W-:Y:S01]  /*0460*/  USHF.L.U32 UR8, UR8, 0x5, URZ ;  /* 0x0000000508087899 */ /* 0x000fe200080006ff */
[----:B------:R-:W-:Y:S01]  /*0470*/  SHF.R.U32.HI R18, RZ, 0x7, R18 ;  /* 0x00000007ff127819 */ /* 0x000fe20000011612 */
[----:B------:R-:W-:Y:S01]  /*0480*/  IMAD.WIDE.U32 R4, R5, 0xa0000, R12 ;  /* 0x000a000005047825 */ /* 0x000fe200078e000c */
[----:B------:R-:W-:Y:S02]  /*0490*/  UIMAD UR10, UR10, 0xa0000, URZ ;  /* 0x000a00000a0a78a4 */ /* 0x000fe4000f8e02ff */
[----:B0-----:R-:W-:Y:S01]  /*04a0*/  USHF.L.U32 UR6, UR19, 0x3, URZ ;  /* 0x0000000313067899 */ /* 0x001fe200080006ff */
[----:B------:R-:W-:-:S03]  /*04b0*/  LEA R2, P0, R18, UR8, 0x1 ;  /* 0x0000000812027c11 */ /* 0x000fc6000f8008ff */
[----:B------:R-:W-:Y:S01]  /*04c0*/  ULOP3.LUT UR6, UR6, 0xf8, URZ, 0xc0, !UPT ;  /* 0x000000f806067892 */ /* 0x000fe2000f8ec0ff */
[----:B------:R-:W-:Y:S02]  /*04d0*/  IADD3.X R11, PT, PT, RZ, UR9, RZ, P0, !PT ;  /* 0x00000009ff0b7c10 */ /* 0x000fe400087fe4ff */
[----:B-1----:R-:W-:-:S03]  /*04e0*/  LEA R16, P0, R2, UR20, 0x2 ;  /* 0x0000001402107c11 */ /* 0x002fc6000f8010ff */
        /* <DEDUP_REMOVED lines=8> */
[----:B----4-:R-:W-:Y:S01]  /*0570*/  IMAD.WIDE.U32 R12, R12, 0x2, R8 ;  /* 0x000000020c0c7825 */ /* 0x010fe200078e0008 */
[----:B------:R-:W4:Y:S02]  /*0580*/  LDG.E.64.CONSTANT R44, desc[UR16][R44.64] ;  /* 0x000000102c2c7981 */ /* 0x000f24000c1e9b00 */
[----:B------:R-:W-:-:S02]  /*0590*/  IADD3.X R4, PT, PT, R5, UR10, RZ, P1, !PT ;  /* 0x0000000a05047c10 */ /* 0x000fc40008ffe4ff */
[C---:B------:R-:W-:Y:S01]  /*05a0*/  SHF.L.U32 R5, R7.reuse, 0x1, RZ ;  /* 0x0000000107057819 */ /* 0x040fe200000006ff */
[----:B------:R-:W5:Y:S01]  /*05b0*/  LDG.E.64.CONSTANT R12, desc[UR16][R12.64] ;  /* 0x000000100c0c7981 */ /* 0x000f62000c1e9b00 */
[----:B------:R-:W-:Y:S02]  /*05c0*/  SHF.L.U64.HI R7, R7, 0x1, R4 ;  /* 0x0000000107077819 */ /* 0x000fe40000010204 */
[----:B---3--:R-:W-:-:S04]  /*05d0*/  IADD3 R22, P0, PT, R5, UR22, RZ ;  /* 0x0000001605167c10 */ /* 0x008fc8000ff1e0ff */
[----:B------:R-:W-:-:S05]  /*05e0*/  IADD3.X R23, PT, PT, R7, UR23, RZ, P0, !PT ;  /* 0x0000001707177c10 */ /* 0x000fca00087fe4ff */
[----:B------:R-:W3:Y:S04]  /*05f0*/  LDG.E.64.CONSTANT R14, desc[UR16][R22.64] ;  /* 0x00000010160e7981 */ /* 0x000ee8000c1e9b00 */
[----:B------:R1:W3:Y:S01]  /*0600*/  LDG.E.64.CONSTANT R10, desc[UR16][R22.64+0x5000] ;  /* 0x00500010160a7981 */ /* 0x0002e2000c1e9b00 */
[----:B0-----:R-:W-:-:S04]  /*0610*/  IADD3 R28, P0, PT, R5, UR20, RZ ;  /* 0x00000014051c7c10 */ /* 0x001fc8000ff1e0ff */
[----:B------:R-:W-:Y:S01]  /*0620*/  IADD3.X R29, PT, PT, R7, UR21, RZ, P0, !PT ;  /* 0x00000015071d7c10 */ /* 0x000fe200087fe4ff */
[----:B------:R-:W0:Y:S01]  /*0630*/  S2UR UR18, SR_CgaCtaId ;  /* 0x00000000001279c3 */ /* 0x000e220000008800 */
[----:B------:R-:W1:Y:S03]  /*0640*/  LDCU.64 UR20, c[0x0][0x3d0] ;  /* 0x00007a00ff1477ac */ /* 0x000e660008000a00 */
[----:B------:R-:W3:Y:S04]  /*0650*/  LDG.E.64.CONSTANT R24, desc[UR16][R28.64] ;  /* 0x000000101c187981 */ /* 0x000ee8000c1e9b00 */
[----:B------:R1:W3:Y:S01]  /*0660*/  LDG.E.64.CONSTANT R26, desc[UR16][R28.64+0x5000] ;  /* 0x005000101c1a7981 */ /* 0x0002e2000c1e9b00 */
[----:B------:R-:W-:Y:S01]  /*0670*/  UMOV UR15, 0x400 ;  /* 0x00000400000f7882 */ /* 0x000fe20000000000 */
[----:B------:R-:W-:-:S02]  /*0680*/  UIMAD UR9, UR9, 0xa00, URZ ;  /* 0x00000a00090978a4 */ /* 0x000fc4000f8e02ff */
[----:B0-----:R-:W-:Y:S01]  /*0690*/  ULEA UR10, UR18, UR15, 0x18 ;  /* 0x0000000f120a7291 */ /* 0x001fe2000f8ec0ff */
[----:B------:R-:W-:Y:S01]  /*06a0*/  BSSY.RECONVERGENT B0, `(.L_x_1130) ;  /* 0x00001e2000007945 */ /* 0x000fe20003800200 */
[----:B--2---:R-:W-:-:S06]  /*06b0*/  FADD.FTZ R8, R17, UR6 ;  /* 0x0000000611087e21 */ /* 0x004fcc0008010000 */
[----:B------:R-:W0:Y:S01]  /*06c0*/  MUFU.RSQ R8, R8 ;  /* 0x0000000800087308 */ /* 0x000e220000001400 */
[----:B----4-:R-:W-:Y:S02]  /*06d0*/  HADD2.F32 R17, -RZ, R44.H0_H0 ;  /* 0x2000002cff117230 */ /* 0x010fe40000004100 */
[--C-:B-----5:R-:W-:Y:S02]  /*06e0*/  HADD2.F32 R31, -RZ, R13.reuse.H0_H0 ;  /* 0x2000000dff1f7230 */ /* 0x120fe40000004100 */
[----:B------:R-:W-:Y:S02]  /*06f0*/  HADD2.F32 R33, -RZ, R13.H1_H1 ;  /* 0x3000000dff217230 */ /* 0x000fe40000004100 */
[--C-:B---3--:R-:W-:Y:S02]  /*0700*/  HADD2.F32 R9, -RZ, R14.reuse.H0_H0 ;  /* 0x2000000eff097230 */ /* 0x108fe40000004100 */
[----:B-1----:R-:W-:-:S03]  /*0710*/  HADD2.F32 R23, -RZ, R14.H1_H1 ;  /* 0x3000000eff177230 */ /* 0x002fc60000004100 */
[----:B------:R-:W-:Y:S01]  /*0720*/  FADD.FTZ R9, -R16, R9 ;  /* 0x0000000910097221 */ /* 0x000fe20000010100 */
[----:B------:R-:W-:Y:S02]  /*0730*/  HADD2.F32 R29, -RZ, R15.H0_H0 ;  /* 0x2000000fff1d7230 */ /* 0x000fe40000004100 */
[----:B------:R-:W-:Y:S02]  /*0740*/  HADD2.F32 R14, -RZ, R12.H0_H0 ;  /* 0x2000000cff0e7230 */ /* 0x000fe40000004100 */
[----:B0-----:R-:W-:Y:S01]  /*0750*/  FMUL.FTZ R0, R8, R9 ;  /* 0x0000000908007220 */ /* 0x001fe20000410000 */
[--C-:B------:R-:W-:Y:S02]  /*0760*/  HADD2.F32 R35, -RZ, R10.reuse.H0_H0 ;  /* 0x2000000aff237230 */ /* 0x100fe40000004100 */
[----:B------:R-:W-:Y:S02]  /*0770*/  HADD2.F32 R13, -RZ, R10.H1_H1 ;  /* 0x3000000aff0d7230 */ /* 0x000fe40000004100 */
[C---:B------:R-:W-:Y:S01]  /*0780*/  FADD.FTZ R23, -R16.reuse, R23 ;  /* 0x0000001710177221 */ /* 0x040fe20000010100 */
[----:B------:R-:W-:Y:S01]  /*0790*/  FADD.FTZ R29, -R16, R29 ;  /* 0x0000001d101d7221 */ /* 0x000fe20000010100 */
[----:B------:R-:W-:-:S02]  /*07a0*/  HADD2.F32 R41, -RZ, R11.H1_H1 ;  /* 0x3000000bff297230 */ /* 0x000fc40000004100 */
[----:B------:R-:W-:Y:S01]  /*07b0*/  FFMA.FTZ R9, R0, R17, R14 ;  /* 0x0000001100097223 */ /* 0x000fe2000001000e */
[C---:B------:R-:W-:Y:S01]  /*07c0*/  FADD.FTZ R35, -R16.reuse, R35 ;  /* 0x0000002310237221 */ /* 0x040fe20000010100 */
[----:B------:R-:W-:Y:S02]  /*07d0*/  HADD2.F32 R19, -RZ, R44.H1_H1 ;  /* 0x3000002cff137230 */ /* 0x000fe40000004100 */
[----:B------:R-:W-:Y:S01]  /*07e0*/  FADD.FTZ R37, -R16, R13 ;  /* 0x0000000d10257221 */ /* 0x000fe20000010100 */
[----:B------:R-:W-:Y:S02]  /*07f0*/  HADD2.F32 R30, -RZ, R12.H1_H1 ;  /* 0x3000000cff1e7230 */ /* 0x000fe40000004100 */
[C---:B------:R-:W-:Y:S01]  /*0800*/  FMUL.FTZ R2, R8.reuse, R23 ;  /* 0x0000001708027220 */ /* 0x040fe20000410000 */
[----:B------:R-:W-:Y:S02]  /*0810*/  HADD2.F32 R15, -RZ, R15.H1_H1 ;  /* 0x3000000fff0f7230 */ /* 0x000fe40000004100 */
[----:B------:R-:W-:Y:S01]  /*0820*/  FMUL.FTZ R4, R8, R29 ;  /* 0x0000001d08047220 */ /* 0x000fe20000410000 */
[----:B------:R-:W-:-:S02]  /*0830*/  HADD2.F32 R21, -RZ, R45.H0_H0 ;  /* 0x2000002dff157230 */ /* 0x000fc40000004100 */
[----:B------:R-:W-:Y:S02]  /*0840*/  HADD2.F32 R39, -RZ, R11.H0_H0 ;  /* 0x2000000bff277230 */ /* 0x000fe40000004100 */
[----:B------:R-:W-:Y:S01]  /*0850*/  FMUL.FTZ R22, R9, -1.4426950216293334961 ;  /* 0xbfb8aa3b09167820 */ /* 0x000fe20000410000 */
[----:B------:R-:W-:Y:S01]  /*0860*/  FMUL.FTZ R10, R8, R35 ;  /* 0x00000023080a7220 */ /* 0x000fe20000410000 */
[----:B------:R-:W-:Y:S01]  /*0870*/  FADD.FTZ R41, -R16, R41 ;  /* 0x0000002910297221 */ /* 0x000fe20000010100 */
[----:B------:R-:W-:Y:S01]  /*0880*/  FMUL.FTZ R12, R8, R37 ;  /* 0x00000025080c7220 */ /* 0x000fe20000410000 */
[----:B------:R-:W-:Y:S01]  /*0890*/  FFMA.FTZ R28, R2, R19, R30 ;  /* 0x00000013021c7223 */ /* 0x000fe2000001001e */
[----:B------:R-:W-:Y:S01]  /*08a0*/  FADD.FTZ R29, -R16, R15 ;  /* 0x0000000f101d7221 */ /* 0x000fe20000010100 */
[----:B------:R-:W-:Y:S02]  /*08b0*/  HADD2.F32 R45, -RZ, R45.H1_H1 ;  /* 0x3000002dff2d7230 */ /* 0x000fe40000004100 */
[----:B------:R-:W-:Y:S01]  /*08c0*/  FFMA.FTZ R15, R4, R21, R31 ;  /* 0x00000015040f7223 */ /* 0x000fe2000001001f */
[----:B------:R-:W-:Y:S01]  /*08d0*/  FADD.FTZ R39, -R16, R39 ;  /* 0x0000002710277221 */ /* 0x000fe20000010100 */
[----:B------:R-:W-:Y:S01]  /*08e0*/  FFMA.FTZ R13, R17, R10, R14 ;  /* 0x0000000a110d7223 */ /* 0x000fe2000001000e */
[----:B------:R-:W-:Y:S01]  /*08f0*/  FMUL.FTZ R16, R8, R41 ;  /* 0x0000002908107220 */ /* 0x000fe20000410000 */
[----:B------:R-:W-:Y:S01]  /*0900*/  FFMA.FTZ R11, R19, R12, R30 ;  /* 0x0000000c130b7223 */ /* 0x000fe2000001001e */
[----:B------:R-:W0:Y:S01]  /*0910*/  MUFU.EX2 R22, R22 ;  /* 0x0000001600167308 */ /* 0x000e220000000800 */
[----:B------:R-:W-:Y:S01]  /*0920*/  FMUL.FTZ R23, R28, -1.4426950216293334961 ;  /* 0xbfb8aa3b1c177820 */ /* 0x000fe20000410000 */
[----:B------:R-:W-:Y:S01]  /*0930*/  FMUL.FTZ R6, R8, R29 ;  /* 0x0000001d08067220 */ /* 0x000fe20000410000 */
[----:B------:R-:W-:Y:S01]  /*0940*/  FMUL.FTZ R32, R15, -1.4426950216293334961 ;  /* 0xbfb8aa3b0f207820 */ /* 0x000fe20000410000 */
[----:B------:R-:W-:Y:S01]  /*0950*/  FMUL.FTZ R34, R13, -1.4426950216293334961 ;  /* 0xbfb8aa3b0d227820 */ /* 0x000fe20000410000 */
[--C-:B------:R-:W-:Y:S01]  /*0960*/  FFMA.FTZ R30, R45, R16, R33.reuse ;  /* 0x000000102d1e7223 */ /* 0x100fe20000010021 */
[----:B------:R-:W-:Y:S01]  /*0970*/  FMUL.FTZ R37, R11, -1.4426950216293334961 ;  /* 0xbfb8aa3b0b257820 */ /* 0x000fe20000410000 */
[----:B------:R-:W-:Y:S01]  /*0980*/  FFMA.FTZ R29, R6, R45, R33 ;  /* 0x0000002d061d7223 */ /* 0x000fe20000010021 */
[----:B------:R-:W1:Y:S01]  /*0990*/  MUFU.EX2 R23, R23 ;  /* 0x0000001700177308 */ /* 0x000e620000000800 */
[----:B------:R-:W-:Y:S01]  /*09a0*/  FMUL.FTZ R42, R30, -1.4426950216293334961 ;  /* 0xbfb8aa3b1e2a7820 */ /* 0x000fe20000410000 */
[----:B------:R-:W-:Y:S01]  /*09b0*/  FMUL.FTZ R14, R8, R39 ;  /* 0x00000027080e7220 */ /* 0x000fe20000410000 */
[----:B------:R-:W-:-:S05]  /*09c0*/  FMUL.FTZ R35, R29, -1.4426950216293334961 ;  /* 0xbfb8aa3b1d237820 */ /* 0x000fca0000410000 */
[----:B------:R-:W-:Y:S01]  /*09d0*/  MUFU.EX2 R36, R34 ;  /* 0x0000002200247308 */ /* 0x000fe20000000800 */
[----:B------:R-:W-:-:S07]  /*09e0*/  FFMA.FTZ R31, R21, R14, R31 ;  /* 0x0000000e151f7223 */ /* 0x000fce000001001f */
[----:B------:R-:W2:Y:S08]  /*09f0*/  MUFU.EX2 R32, R32 ;  /* 0x0000002000207308 */ /* 0x000eb00000000800 */
[----:B------:R-:W3:Y:S01]  /*0a00*/  MUFU.EX2 R40, R37 ;  /* 0x0000002500287308 */ /* 0x000ee20000000800 */
[----:B------:R-:W-:Y:S01]  /*0a10*/  FMUL.FTZ R38, R31, -1.4426950216293334961 ;  /* 0xbfb8aa3b1f267820 */ /* 0x000fe20000410000 */
[----:B0-----:R-:W-:-:S06]  /*0a20*/  FADD.FTZ R22, R22, 1 ;  /* 0x3f80000016167421 */ /* 0x001fcc0000010000 */
[----:B------:R-:W-:Y:S08]  /*0a30*/  MUFU.EX2 R42, R42 ;  /* 0x0000002a002a7308 */ /* 0x000ff00000000800 */
[----:B------:R-:W0:Y:S01]  /*0a40*/  MUFU.EX2 R35, R35 ;  /* 0x0000002300237308 */ /* 0x000e220000000800 */
[----:B-1----:R-:W-:Y:S01]  /*0a50*/  FADD.FTZ R23, R23, 1 ;  /* 0x3f80000017177421 */ /* 0x002fe20000010000 */
[----:B--2---:R-:W-:-:S06]  /*0a60*/  FADD.FTZ R32, R32, 1 ;  /* 0x3f80000020207421 */ /* 0x004fcc0000010000 */
[----:B------:R1:W2:Y:S01]  /*0a70*/  MUFU.EX2 R41, R38 ;  /* 0x0000002600297308 */ /* 0x0002a20000000800 */
[----:B------:R-:W-:-:S07]  /*0a80*/  ULOP3.LUT UR6, UR19, 0x1f, URZ, 0xc0, !UPT ;  /* 0x0000001f13067892 */ /* 0x000fce000f8ec0ff */
[----:B------:R-:W4:Y:S01]  /*0a90*/  MUFU.RCP R33, R22 ;  /* 0x0000001600217308 */ /* 0x000f220000001000 */
[----:B-1----:R-:W-:Y:S01]  /*0aa0*/  FADD.FTZ R38, R36, 1 ;  /* 0x3f80000024267421 */ /* 0x002fe20000010000 */
[----:B---3--:R-:W-:Y:S01]  /*0ab0*/  FADD.FTZ R36, R40, 1 ;  /* 0x3f80000028247421 */ /* 0x008fe20000010000 */
[----:B0-----:R-:W-:-:S05]  /*0ac0*/  FADD.FTZ R39, R35, 1 ;  /* 0x3f80000023277421 */ /* 0x001fca0000010000 */
[----:B------:R-:W0:Y:S01]  /*0ad0*/  MUFU.RCP R34, R23 ;  /* 0x0000001700227308 */ /* 0x000e220000001000 */
[----:B------:R-:W-:-:S07]  /*0ae0*/  ULOP3.LUT UR6, UR8, UR6, URZ, 0xfc, !UPT ;  /* 0x0000000608067292 */ /* 0x000fce000f8efcff */
[----:B------:R1:W-:Y:S01]  /*0af0*/  MUFU.RCP R37, R32 ;  /* 0x0000002000257308 */ /* 0x0003e20000001000 */
[----:B--2---:R-:W-:-:S07]  /*0b00*/  FADD.FTZ R35, R41, 1 ;  /* 0x3f80000029237421 */ /* 0x004fce0000010000 */
[----:B------:R-:W2:Y:S01]  /*0b10*/  MUFU.RCP R36, R36 ;  /* 0x0000002400247308 */ /* 0x000ea20000001000 */
[----:B-1----:R-:W-:Y:S01]  /*0b20*/  FADD.FTZ R32, R42, 1 ;  /* 0x3f8000002a207421 */ /* 0x002fe20000010000 */
[----:B------:R-:W-:-:S06]  /*0b30*/  IADD3 R22, PT, PT, R3, UR14, RZ ;  /* 0x0000000e03167c10 */ /* 0x000fcc000fffe0ff */
[----:B------:R-:W1:Y:S01]  /*0b40*/  MUFU.RCP R38, R38 ;  /* 0x0000002600267308 */ /* 0x000e620000001000 */
[----:B------:R-:W-:Y:S01]  /*0b50*/  MOV R41, UR6 ;  /* 0x0000000600297c02 */ /* 0x000fe20008000f00 */
[----:B----4-:R-:W-:Y:S01]  /*0b60*/  FADD.FTZ R40, -R33, 1 ;  /* 0x3f80000021287421 */ /* 0x010fe20000010100 */
[----:B------:R-:W-:-:S05]  /*0b70*/  MOV R23, RZ ;  /* 0x000000ff00177202 */ /* 0x000fca0000000f00 */
[----:B------:R-:W3:Y:S01]  /*0b80*/  MUFU.RCP R32, R32 ;  /* 0x0000002000207308 */ /* 0x000ee20000001000 */
[----:B------:R-:W-:Y:S01]  /*0b90*/  FFMA.FTZ R40, R9, R40, 1 ;  /* 0x3f80000009287423 */ /* 0x000fe20000010028 */
[----:B------:R-:W-:-:S06]  /*0ba0*/  IMAD.WIDE.U32 R22, R41, 0xa00, R22 ;  /* 0x00000a0029167825 */ /* 0x000fcc00078e0016 */
[----:B------:R-:W4:Y:S01]  /*0bb0*/  MUFU.RCP R39, R39 ;  /* 0x0000002700277308 */ /* 0x000f220000001000 */
[----:B0-----:R-:W-:Y:S01]  /*0bc0*/  FADD.FTZ R41, -R34, 1 ;  /* 0x3f80000022297421 */ /* 0x001fe20000010100 */
[----:B------:R-:W-:Y:S01]  /*0bd0*/  FMUL.FTZ R33, R33, R40 ;  /* 0x0000002821217220 */ /* 0x000fe20000410000 */
[----:B--2---:R-:W-:Y:S01]  /*0be0*/  FADD.FTZ R40, -R36, 1 ;  /* 0x3f80000024287421 */ /* 0x004fe20000010100 */
[----:B------:R-:W-:Y:S01]  /*0bf0*/  FADD.FTZ R42, -R37, 1 ;  /* 0x3f800000252a7421 */ /* 0x000fe20000010100 */
[----:B------:R-:W-:Y:S01]  /*0c00*/  FFMA.FTZ R41, R28, R41, 1 ;  /* 0x3f8000001c297423 */ /* 0x000fe20000010029 */
[----:B-1----:R-:W-:Y:S02]  /*0c10*/  FADD.FTZ R28, -R38, 1 ;  /* 0x3f800000261c7421 */ /* 0x002fe40000010100 */
[----:B------:R-:W0:Y:S01]  /*0c20*/  MUFU.RCP R35, R35 ;  /* 0x0000002300237308 */ /* 0x000e220000001000 */
[----:B------:R-:W-:Y:S01]  /*0c30*/  FFMA.FTZ R11, R11, R40, 1 ;  /* 0x3f8000000b0b7423 */ /* 0x000fe20000010028 */
[----:B---3--:R-:W-:Y:S01]  /*0c40*/  FADD.FTZ R9, -R32, 1 ;  /* 0x3f80000020097421 */ /* 0x008fe20000010100 */
[----:B------:R-:W-:Y:S01]  /*0c50*/  FFMA.FTZ R42, R15, R42, 1 ;  /* 0x3f8000000f2a7423 */ /* 0x000fe2000001002a */
[----:B------:R-:W-:Y:S01]  /*0c60*/  FFMA.FTZ R13, R13, R28, 1 ;  /* 0x3f8000000d0d7423 */ /* 0x000fe2000001001c */
[----:B------:R-:W-:-:S02]  /*0c70*/  HADD2.F32 R28, -RZ, R24.H0_H0 ;  /* 0x20000018ff1c7230 */ /* 0x000fc40000004100 */
[----:B------:R-:W-:Y:S01]  /*0c80*/  FMUL.FTZ R36, R36, R11 ;  /* 0x0000000b24247220 */ /* 0x000fe20000410000 */
[----:B------:R-:W-:Y:S01]  /*0c90*/  FFMA.FTZ R15, R30, R9, 1 ;  /* 0x3f8000001e0f7423 */ /* 0x000fe20000010009 */
[--C-:B------:R-:W-:Y:S02]  /*0ca0*/  HADD2.F32 R11, -RZ, R25.reuse.H0_H0 ;  /* 0x20000019ff0b7230 */ /* 0x100fe40000004100 */
[----:B----4-:R-:W-:Y:S01]  /*0cb0*/  FADD.FTZ R44, -R39, 1 ;  /* 0x3f800000272c7421 */ /* 0x010fe20000010100 */
[----:B------:R-:W-:Y:S01]  /*0cc0*/  FMUL.FTZ R42, R37, R42 ;  /* 0x0000002a252a7220 */ /* 0x000fe20000410000 */
[----:B------:R-:W-:Y:S02]  /*0cd0*/  HADD2.F32 R9, -RZ, R24.H1_H1 ;  /* 0x30000018ff097230 */ /* 0x000fe40000004100 */
[----:B------:R-:W-:Y:S01]  /*0ce0*/  FMUL.FTZ R34, R34, R41 ;  /* 0x0000002922227220 */ /* 0x000fe20000410000 */
[----:B------:R-:W-:Y:S01]  /*0cf0*/  FFMA.FTZ R44, R29, R44, 1 ;  /* 0x3f8000001d2c7423 */ /* 0x000fe2000001002c */
[----:B------:R-:W-:Y:S01]  /*0d00*/  FMUL.FTZ R24, R28, R33 ;  /* 0x000000211c187220 */ /* 0x000fe20000410000 */
[----:B------:R-:W-:Y:S01]  /*0d10*/  FMUL.FTZ R40, R32, R15 ;  /* 0x0000000f20287220 */ /* 0x000fe20000410000 */
[----:B------:R-:W-:Y:S01]  /*0d20*/  FMUL.FTZ R28, R11, R42 ;  /* 0x0000002a0b1c7220 */ /* 0x000fe20000410000 */
[----:B------:R-:W-:Y:S01]  /*0d30*/  FMUL.FTZ R32, R9, R34 ;  /* 0x0000002209207220 */ /* 0x000fe20000410000 */
[----:B------:R-:W-:Y:S01]  /*0d40*/  SHF.L.U32 R11, R46, 0x3, RZ ;  /* 0x000000032e0b7819 */ /* 0x000fe200000006ff */
[----:B------:R-:W-:Y:S01]  /*0d50*/  FMUL.FTZ R39, R39, R44 ;  /* 0x0000002c27277220 */ /* 0x000fe20000410000 */
[----:B------:R-:W-:Y:S01]  /*0d60*/  FMUL.FTZ R9, R17, R24 ;  /* 0x0000001811097220 */ /* 0x000fe20000410000 */
[----:B0-----:R-:W-:Y:S01]  /*0d70*/  FADD.FTZ R44, -R35, 1 ;  /* 0x3f800000232c7421 */ /* 0x001fe20000010100 */
[----:B------:R-:W-:Y:S01]  /*0d80*/  HADD2.F32 R30, -RZ, R25.H1_H1 ;  /* 0x30000019ff1e7230 */ /* 0x000fe20000004100 */
[----:B------:R-:W-:Y:S01]  /*0d90*/  LOP3.LUT R34, R11, 0x18, RZ, 0xc0, !PT ;  /* 0x000000180b227812 */ /* 0x000fe200078ec0ff */
[----:B------:R-:W-:-:S02]  /*0da0*/  HADD2.F32 R33, -RZ, R26.H0_H0 ;  /* 0x2000001aff217230 */ /* 0x000fc40000004100 */
[----:B------:R-:W-:Y:S01]  /*0db0*/  FMUL.FTZ R11, R19, R32 ;  /* 0x00000020130b7220 */ /* 0x000fe20000410000 */
[----:B------:R-:W-:Y:S02]  /*0dc0*/  HADD2.F32 R25, -RZ, R26.H1_H1 ;  /* 0x3000001aff197230 */ /* 0x000fe40000004100 */
[----:B------:R-:W-:Y:S01]  /*0dd0*/  FADD.FTZ R26, RZ, R9 ;  /* 0x00000009ff1a7221 */ /* 0x000fe20000010000 */
[----:B------:R-:W-:Y:S01]  /*0de0*/  FFMA.FTZ R15, R0, R9, RZ ;  /* 0x00000009000f7223 */ /* 0x000fe200000100ff */
[----:B------:R-:W-:Y:S01]  /*0df0*/  FFMA.FTZ R44, R31, R44, 1 ;  /* 0x3f8000001f2c7423 */ /* 0x000fe2000001002c */
[----:B------:R-:W-:Y:S01]  /*0e00*/  FMUL.FTZ R31, R30, R39 ;  /* 0x000000271e1f7220 */ /* 0x000fe20000410000 */
        /* <DEDUP_REMOVED lines=25> */
[----:B------:R-:W-:-:S03]  /*0fa0*/  FFMA.FTZ R27, R14, R21, R27 ;  /* 0x000000150e1b7223 */ /* 0x000fc6000001001b */
[----:B------:R-:W-:Y:S01]  /*0fb0*/  FADD.FTZ R26, R26, R45 ;  /* 0x0000002d1a1a7221 */ /* 0x000fe20000010000 */
[----:B------:R-:W-:-:S05]  /*0fc0*/  FFMA.FTZ R27, R16, R45, R27 ;  /* 0x0000002d101b7223 */ /* 0x000fca000001001b */
[----:B------:R0:W-:Y:S01]  /*0fd0*/  STS.64 [R47], R26 ;  /* 0x0000001a2f007388 */ /* 0x0001e20000000a00 */
[----:B------:R-:W-:Y:S02]  /*0fe0*/  IADD3 R23, PT, PT, R23, UR9, RZ ;  /* 0x0000000917177c10 */ /* 0x000fe4000fffe0ff */
[----:B------:R-:W-:Y:S02]  /*0ff0*/  LEA R50, P0, R22, UR20, 0x3 ;  /* 0x0000001416327c11 */ /* 0x000fe4000f8018ff */
[----:B------:R-:W-:Y:S02]  /*1000*/  LEA R37, R3, UR10, 0x5 ;  /* 0x0000000a03257c11 */ /* 0x000fe4000f8e28ff */
[----:B------:R-:W-:Y:S02]  /*1010*/  LOP3.LUT R38, R34, 0x10, RZ, 0x3c, !PT ;  /* 0x0000001022267812 */ /* 0x000fe400078e3cff */
[----:B------:R-:W-:Y:S01]  /*1020*/  LEA.HI.X R51, R22, UR21, R23, 0x3, P0 ;  /* 0x0000001516337c11 */ /* 0x000fe200080f1c17 */
[----:B------:R-:W-:Y:S01]  /*1030*/  FFMA.FTZ R23, R0, R24, RZ ;  /* 0x0000001800177223 */ /* 0x000fe200000100ff */
[----:B------:R-:W-:Y:S01]  /*1040*/  IADD3 R35, PT, PT, R37, R38, RZ ;  /* 0x0000002625237210 */ /* 0x000fe20007ffe0ff */
[----:B------:R-:W-:Y:S01]  /*1050*/  FADD.FTZ R24, RZ, R24 ;  /* 0x00000018ff187221 */ /* 0x000fe20000010000 */
[----:B------:R-:W-:Y:S01]  /*1060*/  SHF.R.U32.HI R38, RZ, 0x4, R3 ;  /* 0x00000004ff267819 */ /* 0x000fe20000011603 */
[----:B------:R-:W-:Y:S01]  /*1070*/  FFMA.FTZ R39, R2, R32, RZ ;  /* 0x0000002002277223 */ /* 0x000fe200000100ff */
[----:B------:R-:W-:Y:S01]  /*1080*/  FADD.FTZ R32, RZ, R32 ;  /* 0x00000020ff207221 */ /* 0x000fe20000010000 */
[----:B------:R-:W-:Y:S01]  /*1090*/  FFMA.FTZ R22, R10, R33, R23 ;  /* 0x000000210a167223 */ /* 0x000fe20000010017 */
[----:B------:R-:W-:Y:S01]  /*10a0*/  FADD.FTZ R23, R24, R33 ;  /* 0x0000002118177221 */ /* 0x000fe20000010000 */
[----:B------:R-:W-:Y:S01]  /*10b0*/  LOP3.LUT R38, R38, R3, RZ, 0x3c, !PT ;  /* 0x0000000326267212 */ /* 0x000fe200078e3cff */
[----:B------:R-:W-:Y:S01]  /*10c0*/  FFMA.FTZ R24, R12, R25, R39 ;  /* 0x000000190c187223 */ /* 0x000fe20000010027 */
[----:B------:R-:W-:Y:S01]  /*10d0*/  LOP3.LUT R36, R34, 0x8, RZ, 0x3c, !PT ;  /* 0x0000000822247812 */ /* 0x000fe200078e3cff */
[----:B------:R-:W-:Y:S01]  /*10e0*/  FADD.FTZ R25, R32, R25 ;  /* 0x0000001920197221 */ /* 0x000fe20000010000 */
[----:B------:R-:W-:Y:S01]  /*10f0*/  ISETP.GT.U32.AND P0, PT, R3, 0x7, PT ;  /* 0x000000070300780c */ /* 0x000fe20003f04070 */
[----:B------:R-:W-:Y:S01]  /*1100*/  FFMA.FTZ R33, R4, R28, RZ ;  /* 0x0000001c04217223 */ /* 0x000fe200000100ff */
[----:B0-----:R-:W-:Y:S01]  /*1110*/  FADD.FTZ R27, RZ, R28 ;  /* 0x0000001cff1b7221 */ /* 0x001fe20000010000 */
[----:B------:R-:W-:Y:S01]  /*1120*/  FFMA.FTZ R39, R6, R31, RZ ;  /* 0x0000001f06277223 */ /* 0x000fe200000100ff */
[----:B------:R-:W-:Y:S01]  /*1130*/  LOP3.LUT R40, R34, 0x18, RZ, 0x3c, !PT ;  /* 0x0000001822287812 */ /* 0x000fe200078e3cff */
[----:B------:R-:W-:Y:S01]  /*1140*/  FADD.FTZ R32, RZ, R31 ;  /* 0x0000001fff207221 */ /* 0x000fe20000010000 */
[C---:B------:R-:W-:Y:S01]  /*1150*/  IADD3 R34, PT, PT, R37.reuse, R34, RZ ;  /* 0x0000002225227210 */ /* 0x040fe20007ffe0ff */
[----:B------:R-:W-:Y:S01]  /*1160*/  BAR.SYNC.DEFER_BLOCKING 0x0 ;  /* 0x0000000000007b1d */ /* 0x000fe20000010000 */
[----:B------:R-:W-:Y:S01]  /*1170*/  SHF.L.U32 R38, R38, 0x3, RZ ;  /* 0x0000000326267819 */ /* 0x000fe200000006ff */
[----:B------:R-:W-:Y:S01]  /*1180*/  FFMA.FTZ R26, R14, R30, R33 ;  /* 0x0000001e0e1a7223 */ /* 0x000fe20000010021 */
[----:B------:R-:W-:Y:S01]  /*1190*/  IADD3 R36, PT, PT, R37, R36, RZ ;  /* 0x0000002425247210 */ /* 0x000fe20007ffe0ff */
[----:B------:R-:W-:Y:S01]  /*11a0*/  FADD.FTZ R27, R27, R30 ;  /* 0x0000001e1b1b7221 */ /* 0x000fe20000010000 */
[----:B------:R-:W-:Y:S01]  /*11b0*/  FFMA.FTZ R28, R16, R29, R39 ;  /* 0x0000001d101c7223 */ /* 0x000fe20000010027 */
[----:B------:R-:W-:Y:S01]  /*11c0*/  UIADD3 UR8, UP0, UPT, UR11, 0xa, URZ ;  /* 0x0000000a0b087890 */ /* 0x000fe2000ff1e0ff */
[----:B------:R-:W-:Y:S01]  /*11d0*/  IADD3 R37, PT, PT, R37, R40, RZ ;  /* 0x0000002825257210 */ /* 0x000fe20007ffe0ff */
[----:B------:R-:W-:Y:S01]  /*11e0*/  FADD.FTZ R29, R32, R29 ;  /* 0x0000001d201d7221 */ /* 0x000fe20000010000 */
[----:B------:R-:W-:Y:S01]  /*11f0*/  LOP3.LUT R38, R38, 0x18, RZ, 0xc0, !PT ;  /* 0x0000001826267812 */ /* 0x000fe200078ec0ff */
[----:B------:R-:W-:-:S02]  /*1200*/  USHF.L.U32 UR6, UR11, 0x1, URZ ;  /* 0x000000010b067899 */ /* 0x000fc400080006ff */
[----:B------:R-:W-:Y:S01]  /*1210*/  UIADD3.X UR5, UPT, UPT, URZ, UR5, URZ, UP0, !UPT ;  /* 0x00000005ff057290 */ /* 0x000fe200087fe4ff */
[----:B------:R-:W-:Y:S01]  /*1220*/  UMOV UR11, UR8 ;  /* 0x00000008000b7c82 */ /* 0x000fe20008000000 */
[----:B------:R-:W-:Y:S01]  /*1230*/  CS2R R42, SRZ ;  /* 0x00000000002a7805 */ /* 0x000fe2000001ff00 */
[----:B------:R0:W-:Y:S04]  /*1240*/  STS.64 [R34], R22 ;  /* 0x0000001622007388 */ /* 0x0001e80000000a00 */
[----:B------:R1:W-:Y:S04]  /*1250*/  STS.64 [R36], R24 ;  /* 0x0000001824007388 */ /* 0x0003e80000000a00 */
[----:B------:R1:W-:Y:S04]  /*1260*/  STS.64 [R35], R26 ;  /* 0x0000001a23007388 */ /* 0x0003e80000000a00 */
[----:B------:R1:W-:Y:S01]  /*1270*/  STS.64 [R37], R28 ;  /* 0x0000001c25007388 */ /* 0x0003e20000000a00 */
[----:B0-----:R-:W-:Y:S01]  /*1280*/  IADD3 R23, PT, PT, R38, UR10, RZ ;  /* 0x0000000a26177c10 */ /* 0x001fe2000fffe0ff */
[----:B------:R-:W-:-:S03]  /*1290*/  ULOP3.LUT UR10, UR6, 0xe, URZ, 0xc0, !UPT ;  /* 0x0000000e060a7892 */ /* 0x000fc6000f8ec0ff */
[----:B------:R-:W-:Y:S01]  /*12a0*/  LEA R44, R46, R23, 0x5 ;  /* 0x000000172e2c7211 */ /* 0x000fe200078e28ff */
[----:B------:R-:W-:Y:S06]  /*12b0*/  BAR.SYNC.DEFER_BLOCKING 0x0 ;  /* 0x0000000000007b1d */ /* 0x000fec0000010000 */
[----:B------:R-:W-:Y:S05]  /*12c0*/  @P0 BRA `(.L_x_1131) ;  /* 0x00000010007c0947 */ /* 0x000fea0003800000 */
[----:B------:R-:W-:Y:S01]  /*12d0*/  IADD3 R43, PT, PT, R46, UR10, RZ ;  /* 0x0000000a2e2b7c10 */ /* 0x000fe2000fffe0ff */
[----:B------:R-:W-:Y:S01]  /*12e0*/  UIADD3 UR6, UPT, UPT, UR15, 0x2800, URZ ;  /* 0x000028000f067890 */ /* 0x000fe2000fffe0ff */
[----:B------:R-:W-:Y:S02]  /*12f0*/  MOV R22, 0xa0 ;  /* 0x000000a000167802 */ /* 0x000fe40000000f00 */
[----:B------:R-:W-:Y:S01]  /*1300*/  SHF.L.U32 R49, R3, 0x3, RZ ;  /* 0x0000000303317819 */ /* 0x000fe200000006ff */
[----:B------:R-:W-:Y:S02]  /*1310*/  ULEA UR6, UR18, UR6, 0x18 ;  /* 0x0000000612067291 */ /* 0x000fe4000f8ec0ff */
[----:B------:R-:W-:Y:S01]  /*1320*/  IMAD R43, R43, R22, -UR14 ;  /* 0x8000000e2b2b7e24 */ /* 0x000fe2000f8e0216 */
[----:B------:R-:W-:-:S03]  /*1330*/  LOP3.LUT R49, R49, 0x18, RZ, 0xc0, !PT ;  /* 0x0000001831317812 */ /* 0x000fc600078ec0ff */
[----:B------:R-:W-:Y:S02]  /*1340*/  MOV R42, UR6 ;  /* 0x00000006002a7c02 */ /* 0x000fe40008000f00 */
[----:B------:R-:W-:Y:S02]  /*1350*/  SHF.R.U32.HI R23, RZ, 0x2, R43 ;  /* 0x00000002ff177819 */ /* 0x000fe4000001162b */
[C---:B------:R-:W-:Y:S02]  /*1360*/  IADD3 R22, PT, PT, R43.reuse, 0x4, RZ ;  /* 0x000000042b167810 */ /* 0x040fe40007ffe0ff */
[----:B-1----:R-:W-:Y:S02]  /*1370*/  IADD3 R24, PT, PT, R43, 0x8, RZ ;  /* 0x000000082b187810 */ /* 0x002fe40007ffe0ff */
[----:B------:R-:W-:Y:S01]  /*1380*/  SHF.R.U32.HI R25, RZ, 0x2, R22 ;  /* 0x00000002ff197819 */ /* 0x000fe20000011616 */
[----:B------:R-:W-:Y:S01]  /*1390*/  IMAD R22, R23, 0x28, R42 ;  /* 0x0000002817167824 */ /* 0x000fe200078e022a */
[----:B------:R-:W-:-:S02]  /*13a0*/  IADD3 R26, PT, PT, R43, 0xc, RZ ;  /* 0x0000000c2b1a7810 */ /* 0x000fc40007ffe0ff */
[----:B------:R-:W-:Y:S01]  /*13b0*/  SHF.R.U32.HI R23, RZ, 0x2, R24 ;  /* 0x00000002ff177819 */ /* 0x000fe20000011618 */
[----:B------:R-:W-:Y:S01]  /*13c0*/  IMAD R24, R25, 0x28, R42 ;  /* 0x0000002819187824 */ /* 0x000fe200078e022a */
[----:B------:R-:W-:Y:S02]  /*13d0*/  IADD3 R22, PT, PT, R22, R49, RZ ;  /* 0x0000003116167210 */ /* 0x000fe40007ffe0ff */
[----:B------:R-:W-:Y:S02]  /*13e0*/  IADD3 R27, PT, PT, R43, 0x10, RZ ;  /* 0x000000102b1b7810 */ /* 0x000fe40007ffe0ff */
[----:B------:R-:W-:Y:S01]  /*13f0*/  SHF.R.U32.HI R25, RZ, 0x2, R26 ;  /* 0x00000002ff197819 */ /* 0x000fe2000001161a */
[--C-:B------:R-:W-:Y:S01]  /*1400*/  IMAD R26, R23, 0x28, R42.reuse ;  /* 0x00000028171a7824 */ /* 0x100fe200078e022a */
[----:B------:R-:W-:Y:S01]  /*1410*/  IADD3 R24, PT, PT, R49, R24, RZ ;  /* 0x0000001831187210 */ /* 0x000fe20007ffe0ff */
[----:B------:R-:W0:Y:S01]  /*1420*/  LDS.64 R22, [R22] ;  /* 0x0000000016167984 */ /* 0x000e220000000a00 */
[----:B------:R-:W-:Y:S01]  /*1430*/  IADD3 R29, PT, PT, R43, 0x14, RZ ;  /* 0x000000142b1d7810 */ /* 0x000fe20007ffe0ff */
[----:B------:R-:W-:Y:S01]  /*1440*/  IMAD R36, R25, 0x28, R42 ;  /* 0x0000002819247824 */ /* 0x000fe200078e022a */
[----:B------:R-:W-:-:S02]  /*1450*/  SHF.R.U32.HI R27, RZ, 0x2, R27 ;  /* 0x00000002ff1b7819 */ /* 0x000fc4000001161b */
[----:B------:R-:W-:Y:S01]  /*1460*/  IADD3 R26, PT, PT, R49, R26, RZ ;  /* 0x0000001a311a7210 */ /* 0x000fe20007ffe0ff */
[----:B------:R-:W1:Y:S01]  /*1470*/  LDS.64 R24, [R24] ;  /* 0x0000000018187984 */ /* 0x000e620000000a00 */
[----:B------:R-:W-:Y:S01]  /*1480*/  IADD3 R28, PT, PT, R43, 0x18, RZ ;  /* 0x000000182b1c7810 */ /* 0x000fe20007ffe0ff */
[--C-:B------:R-:W-:Y:S01]  /*1490*/  IMAD R38, R27, 0x28, R42.reuse ;  /* 0x000000281b267824 */ /* 0x100fe200078e022a */
[----:B------:R-:W-:Y:S02]  /*14a0*/  SHF.R.U32.HI R31, RZ, 0x2, R29 ;  /* 0x00000002ff1f7819 */ /* 0x000fe4000001161d */
[----:B------:R-:W-:Y:S01]  /*14b0*/  IADD3 R29, PT, PT, R49, R36, RZ ;  /* 0x00000024311d7210 */ /* 0x000fe20007ffe0ff */
[----:B------:R-:W2:Y:S01]  /*14c0*/  LDS.64 R26, [R26] ;  /* 0x000000001a1a7984 */ /* 0x000ea20000000a00 */
[----:B------:R-:W-:Y:S01]  /*14d0*/  IADD3 R30, PT, PT, R43, 0x1c, RZ ;  /* 0x0000001c2b1e7810 */ /* 0x000fe20007ffe0ff */
[----:B------:R-:W-:Y:S01]  /*14e0*/  IMAD R36, R31, 0x28, R42 ;  /* 0x000000281f247824 */ /* 0x000fe200078e022a */
[----:B------:R-:W-:-:S02]  /*14f0*/  SHF.R.U32.HI R33, RZ, 0x2, R28 ;  /* 0x00000002ff217819 */ /* 0x000fc4000001161c */
[----:B------:R-:W-:Y:S01]  /*1500*/  IADD3 R31, PT, PT, R49, R38, RZ ;  /* 0x00000026311f7210 */ /* 0x000fe20007ffe0ff */
[----:B------:R-:W3:Y:S01]  /*1510*/  LDS.64 R28, [R29] ;  /* 0x000000001d1c7984 */ /* 0x000ee20000000a00 */
[----:B------:R-:W-:Y:S01]  /*1520*/  IADD3 R32, PT, PT, R43, 0x20, RZ ;  /* 0x000000202b207810 */ /* 0x000fe20007ffe0ff */
[----:B------:R-:W-:Y:S01]  /*1530*/  IMAD R38, R33, 0x28, R42 ;  /* 0x0000002821267824 */ /* 0x000fe200078e022a */
[----:B------:R-:W-:Y:S02]  /*1540*/  SHF.R.U32.HI R35, RZ, 0x2, R30 ;  /* 0x00000002ff237819 */ /* 0x000fe4000001161e */
[----:B------:R-:W-:Y:S01]  /*1550*/  IADD3 R33, PT, PT, R49, R36, RZ ;  /* 0x0000002431217210 */ /* 0x000fe20007ffe0ff */
[----:B------:R-:W4:Y:S01]  /*1560*/  LDS.64 R30, [R31] ;  /* 0x000000001f1e7984 */ /* 0x000f220000000a00 */
[----:B------:R-:W-:Y:S01]  /*1570*/  IADD3 R34, PT, PT, R43, 0x24, RZ ;  /* 0x000000242b227810 */ /* 0x000fe20007ffe0ff */
[----:B------:R-:W-:Y:S01]  /*1580*/  IMAD R36, R35, 0x28, R42 ;  /* 0x0000002823247824 */ /* 0x000fe200078e022a */
[----:B------:R-:W-:-:S02]  /*1590*/  SHF.R.U32.HI R37, RZ, 0x2, R32 ;  /* 0x00000002ff257819 */ /* 0x000fc40000011620 */
[----:B------:R-:W-:Y:S01]  /*15a0*/  IADD3 R35, PT, PT, R49, R38, RZ ;  /* 0x0000002631237210 */ /* 0x000fe20007ffe0ff */
[----:B------:R-:W5:Y:S01]  /*15b0*/  LDS.64 R32, [R33] ;  /* 0x0000000021207984 */ /* 0x000f620000000a00 */
[----:B------:R-:W-:Y:S01]  /*15c0*/  SHF.R.U32.HI R39, RZ, 0x2, R34 ;  /* 0x00000002ff277819 */ /* 0x000fe20000011622 */
[--C-:B------:R-:W-:Y:S01]  /*15d0*/  IMAD R38, R37, 0x28, R42.reuse ;  /* 0x0000002825267824 */ /* 0x100fe200078e022a */
[----:B------:R-:W-:Y:S02]  /*15e0*/  IADD3 R36, PT, PT, R49, R36, RZ ;  /* 0x0000002431247210 */ /* 0x000fe40007ffe0ff */
[----:B------:R-:W5:Y:S01]  /*15f0*/  LDS.64 R34, [R35] ;  /* 0x0000000023227984 */ /* 0x000f620000000a00 */
[----:B------:R-:W-:Y:S01]  /*1600*/  IMAD R40, R39, 0x28, R42 ;  /* 0x0000002827287824 */ /* 0x000fe200078e022a */
[C---:B------:R-:W-:Y:S02]  /*1610*/  IADD3 R38, PT, PT, R49.reuse, R38, RZ ;  /* 0x0000002631267210 */ /* 0x040fe40007ffe0ff */
[----:B------:R-:W5:Y:S01]  /*1620*/  LDS.64 R36, [R36] ;  /* 0x0000000024247984 */ /* 0x000f620000000a00 */
[----:B0-----:R-:W-:Y:S01]  /*1630*/  FADD.FTZ R55, RZ, R22 ;  /* 0x00000016ff377221 */ /* 0x001fe20000010000 */
[----:B------:R-:W-:Y:S01]  /*1640*/  IADD3 R40, PT, PT, R49, R40, RZ ;  /* 0x0000002831287210 */ /* 0x000fe20007ffe0ff */
[----:B------:R-:W-:Y:S01]  /*1650*/  FADD.FTZ R22, RZ, R23 ;  /* 0x00000017ff167221 */ /* 0x000fe20000010000 */
[----:B------:R-:W0:Y:S01]  /*1660*/  LDS.64 R38, [R38] ;  /* 0x0000000026267984 */ /* 0x000e220000000a00 */
[----:B------:R-:W-:-:S02]  /*1670*/  IADD3 R61, PT, PT, R43, 0x90, RZ ;  /* 0x000000902b3d7810 */ /* 0x000fc40007ffe0ff */
[----:B-1----:R-:W-:Y:S01]  /*1680*/  FADD.FTZ R22, R22, R25 ;  /* 0x0000001916167221 */ /* 0x002fe20000010000 */
[----:B------:R-:W1:Y:S01]  /*1690*/  LDS.64 R40, [R40] ;  /* 0x0000000028287984 */ /* 0x000e620000000a00 */
[----:B------:R-:W-:Y:S01]  /*16a0*/  FADD.FTZ R55, R55, R24 ;  /* 0x0000001837377221 */ /* 0x000fe20000010000 */
[C---:B------:R-:W-:Y:S02]  /*16b0*/  IADD3 R24, PT, PT, R43.reuse, 0x28, RZ ;  /* 0x000000282b187810 */ /* 0x040fe40007ffe0ff */
[----:B------:R-:W-:Y:S01]  /*16c0*/  IADD3 R59, PT, PT, R43, 0x94, RZ ;  /* 0x000000942b3b7810 */ /* 0x000fe20007ffe0ff */
[----:B--2---:R-:W-:Y:S01]  /*16d0*/  FADD.FTZ R22, R22, R27 ;  /* 0x0000001b16167221 */ /* 0x004fe20000010000 */
[----:B------:R-:W-:Y:S01]  /*16e0*/  FADD.FTZ R55, R55, R26 ;  /* 0x0000001a37377221 */ /* 0x000fe20000010000 */
[----:B------:R-:W-:Y:S02]  /*16f0*/  SHF.R.U32.HI R25, RZ, 0x2, R24 ;  /* 0x00000002ff197819 */ /* 0x000fe40000011618 */
[----:B------:R-:W-:Y:S01]  /*1700*/  IADD3 R24, PT, PT, R43, 0x2c, RZ ;  /* 0x0000002c2b187810 */ /* 0x000fe20007ffe0ff */
[----:B---3--:R-:W-:Y:S01]  /*1710*/  FADD.FTZ R22, R22, R29 ;  /* 0x0000001d16167221 */ /* 0x008fe20000010000 */
[----:B------:R-:W-:-:S02]  /*1720*/  FADD.FTZ R55, R55, R28 ;  /* 0x0000001c37377221 */ /* 0x000fc40000010000 */
[----:B------:R-:W-:Y:S02]  /*1730*/  SHF.R.U32.HI R29, RZ, 0x2, R24 ;  /* 0x00000002ff1d7819 */ /* 0x000fe40000011618 */
[----:B------:R-:W-:Y:S01]  /*1740*/  IADD3 R26, PT, PT, R43, 0x30, RZ ;  /* 0x000000302b1a7810 */ /* 0x000fe20007ffe0ff */
[----:B----4-:R-:W-:Y:S01]  /*1750*/  FADD.FTZ R22, R22, R31 ;  /* 0x0000001f16167221 */ /* 0x010fe20000010000 */
[----:B------:R-:W-:Y:S01]  /*1760*/  FADD.FTZ R55, R55, R30 ;  /* 0x0000001e37377221 */ /* 0x000fe20000010000 */
[----:B------:R-:W-:Y:S01]  /*1770*/  IADD3 R28, PT, PT, R43, 0x34, RZ ;  /* 0x000000342b1c7810 */ /* 0x000fe20007ffe0ff */
[----:B------:R-:W-:Y:S01]  /*1780*/  IMAD R24, R29, 0x28, R42 ;  /* 0x000000281d187824 */ /* 0x000fe200078e022a */
[----:B------:R-:W-:Y:S01]  /*1790*/  SHF.R.U32.HI R31, RZ, 0x2, R26 ;  /* 0x00000002ff1f7819 */ /* 0x000fe2000001161a */
[----:B-----5:R-:W-:Y:S01]  /*17a0*/  FADD.FTZ R22, R22, R33 ;  /* 0x0000002116167221 */ /* 0x020fe20000010000 */
        /* <DEDUP_REMOVED lines=11> */
[----:B0-----:R-:W-:Y:S01]  /*1860*/  FADD.FTZ R22, R22, R39 ;  /* 0x0000002716167221 */ /* 0x001fe20000010000 */
[----:B------:R-:W-:Y:S01]  /*1870*/  FADD.FTZ R23, R55, R38 ;  /* 0x0000002637177221 */ /* 0x000fe20000010000 */
[----:B------:R-:W-:-:S02]  /*1880*/  IADD3 R38, PT, PT, R49, R24, RZ ;  /* 0x0000001831267210 */ /* 0x000fc40007ffe0ff */
[----:B-1----:R-:W-:Y:S01]  /*1890*/  FADD.FTZ R54, R22, R41 ;  /* 0x0000002916367221 */ /* 0x002fe20000010000 */
[----:B------:R-:W-:Y:S02]  /*18a0*/  IMAD R22, R25, 0x28, R42 ;  /* 0x0000002819167824 */ /* 0x000fe400078e022a */
[----:B------:R-:W-:Y:S01]  /*18b0*/  FADD.FTZ R23, R23, R40 ;  /* 0x0000002817177221 */ /* 0x000fe20000010000 */
[----:B------:R-:W-:Y:S01]  /*18c0*/  IADD3 R28, PT, PT, R49, R28, RZ ;  /* 0x0000001c311c7210 */ /* 0x000fe20007ffe0ff */
[----:B------:R-:W-:Y:S01]  /*18d0*/  LDS.64 R38, [R38] ;  /* 0x0000000026267984 */ /* 0x000fe20000000a00 */
[----:B------:R-:W-:Y:S02]  /*18e0*/  IADD3 R27, PT, PT, R43, 0x40, RZ ;  /* 0x000000402b1b7810 */ /* 0x000fe40007ffe0ff */
[----:B------:R-:W-:Y:S01]  /*18f0*/  IADD3 R40, PT, PT, R49, R22, RZ ;  /* 0x0000001631287210 */ /* 0x000fe20007ffe0ff */
[----:B------:R0:W-:Y:S01]  /*1900*/  LDS.64 R36, [R28] ;  /* 0x000000001c247984 */ /* 0x0001e20000000a00 */
[----:B------:R-:W-:Y:S01]  /*1910*/  SHF.R.U32.HI R29, RZ, 0x2, R32 ;  /* 0x00000002ff1d7819 */ /* 0x000fe20000011620 */
[----:B------:R-:W-:Y:S01]  /*1920*/  IMAD R32, R31, 0x28, R42 ;  /* 0x000000281f207824 */ /* 0x000fe200078e022a */
[----:B------:R-:W-:-:S02]  /*1930*/  IADD3 R34, PT, PT, R49, R30, RZ ;  /* 0x0000001e31227210 */ /* 0x000fc40007ffe0ff */
[----:B------:R-:W1:Y:S01]  /*1940*/  LDS.64 R40, [R40] ;  /* 0x0000000028287984 */ /* 0x000e620000000a00 */
[----:B------:R-:W-:Y:S01]  /*1950*/  IADD3 R25, PT, PT, R43, 0x44, RZ ;  /* 0x000000442b197810 */ /* 0x000fe20007ffe0ff */
[--C-:B------:R-:W-:Y:S01]  /*1960*/  IMAD R30, R29, 0x28, R42.reuse ;  /* 0x000000281d1e7824 */ /* 0x100fe200078e022a */
[----:B------:R-:W-:Y:S01]  /*1970*/  SHF.R.U32.HI R27, RZ, 0x2, R27 ;  /* 0x00000002ff1b7819 */ /* 0x000fe2000001161b */
[----:B------:R-:W2:Y:S01]  /*1980*/  LDS.64 R34, [R34] ;  /* 0x0000000022227984 */ /* 0x000ea20000000a00 */
[----:B------:R-:W-:Y:S02]  /*1990*/  IADD3 R32, PT, PT, R49, R32, RZ ;  /* 0x0000002031207210 */ /* 0x000fe40007ffe0ff */
[----:B------:R-:W-:Y:S01]  /*19a0*/  IADD3 R26, PT, PT, R43, 0x48, RZ ;  /* 0x000000482b1a7810 */ /* 0x000fe20007ffe0ff */
[----:B------:R-:W-:Y:S01]  /*19b0*/  IMAD R56, R27, 0x28, R42 ;  /* 0x000000281b387824 */ /* 0x000fe200078e022a */
[----:B------:R-:W-:Y:S02]  /*19c0*/  SHF.R.U32.HI R25, RZ, 0x2, R25 ;  /* 0x00000002ff197819 */ /* 0x000fe40000011619 */
[----:B------:R-:W-:Y:S01]  /*19d0*/  IADD3 R30, PT, PT, R49, R30, RZ ;  /* 0x0000001e311e7210 */ /* 0x000fe20007ffe0ff */
[----:B------:R-:W3:Y:S01]  /*19e0*/  LDS.64 R32, [R32] ;  /* 0x0000000020207984 */ /* 0x000ee20000000a00 */
[----:B------:R-:W-:-:S02]  /*19f0*/  IADD3 R22, PT, PT, R43, 0x4c, RZ ;  /* 0x0000004c2b167810 */ /* 0x000fc40007ffe0ff */
[----:B------:R-:W-:Y:S01]  /*1a00*/  SHF.R.U32.HI R27, RZ, 0x2, R26 ;  /* 0x00000002ff1b7819 */ /* 0x000fe2000001161a */
[----:B------:R-:W-:Y:S01]  /*1a10*/  IMAD R26, R25, 0x28, R42 ;  /* 0x00000028191a7824 */ /* 0x000fe200078e022a */
[----:B0-----:R-:W-:Y:S01]  /*1a20*/  IADD3 R28, PT, PT, R49, R56, RZ ;  /* 0x00000038311c7210 */ /* 0x001fe20007ffe0ff */
[----:B------:R-:W0:Y:S01]  /*1a30*/  LDS.64 R30, [R30] ;  /* 0x000000001e1e7984 */ /* 0x000e220000000a00 */
[----:B------:R-:W-:Y:S01]  /*1a40*/  SHF.R.U32.HI R25, RZ, 0x2, R22 ;  /* 0x00000002ff197819 */ /* 0x000fe20000011616 */
[----:B------:R-:W-:Y:S01]  /*1a50*/  IMAD R22, R27, 0x28, R42 ;  /* 0x000000281b167824 */ /* 0x000fe200078e022a */
[----:B------:R-:W-:Y:S02]  /*1a60*/  IADD3 R24, PT, PT, R43, 0x50, RZ ;  /* 0x000000502b187810 */ /* 0x000fe40007ffe0ff */
[----:B------:R-:W-:Y:S01]  /*1a70*/  IADD3 R26, PT, PT, R49, R26, RZ ;  /* 0x0000001a311a7210 */ /* 0x000fe20007ffe0ff */
[----:B------:R-:W4:Y:S01]  /*1a80*/  LDS.64 R28, [R28] ;  /* 0x000000001c1c7984 */ /* 0x000f220000000a00 */
[----:B------:R-:W-:Y:S01]  /*1a90*/  SHF.R.U32.HI R55, RZ, 0x2, R24 ;  /* 0x00000002ff377819 */ /* 0x000fe20000011618 */
[----:B------:R-:W-:Y:S01]  /*1aa0*/  IMAD R56, R25, 0x28, R42 ;  /* 0x0000002819387824 */ /* 0x000fe200078e022a */
[----:B------:R-:W-:-:S02]  /*1ab0*/  IADD3 R24, PT, PT, R49, R22, RZ ;  /* 0x0000001631187210 */ /* 0x000fc40007ffe0ff */
[----:B------:R-:W5:Y:S01]  /*1ac0*/  LDS.64 R26, [R26] ;  /* 0x000000001a1a7984 */ /* 0x000f620000000a00 */
[----:B------:R-:W-:Y:S01]  /*1ad0*/  IMAD R58, R55, 0x28, R42 ;  /* 0x00000028373a7824 */ /* 0x000fe200078e022a */
[----:B------:R-:W-:Y:S02]  /*1ae0*/  IADD3 R22, PT, PT, R49, R56, RZ ;  /* 0x0000003831167210 */ /* 0x000fe40007ffe0ff */
[----:B------:R-:W5:Y:S01]  /*1af0*/  LDS.64 R24, [R24] ;  /* 0x0000000018187984 */ /* 0x000f620000000a00 */
[----:B------:R-:W-:Y:S02]  /*1b00*/  IADD3 R57, PT, PT, R43, 0x98, RZ ;  /* 0x000000982b397810 */ /* 0x000fe40007ffe0ff */
[----:B------:R-:W-:Y:S02]  /*1b10*/  SHF.R.U32.HI R61, RZ, 0x2, R61 ;  /* 0x00000002ff3d7819 */ /* 0x000fe4000001163d */
[----:B------:R-:W-:Y:S01]  /*1b20*/  SHF.R.U32.HI R59, RZ, 0x2, R59 ;  /* 0x00000002ff3b7819 */ /* 0x000fe2000001163b */
[----:B-1----:R-:W-:Y:S01]  /*1b30*/  FADD.FTZ R55, R23, R40 ;  /* 0x0000002817377221 */ /* 0x002fe20000010000 */
[----:B------:R-:W-:Y:S01]  /*1b40*/  IADD3 R40, PT, PT, R49, R58, RZ ;  /* 0x0000003a31287210 */ /* 0x000fe20007ffe0ff */
[----:B------:R-:W1:Y:S01]  /*1b50*/  LDS.64 R22, [R22] ;  /* 0x0000000016167984 */ /* 0x000e620000000a00 */
[----:B------:R-:W-:Y:S01]  /*1b60*/  FADD.FTZ R54, R54, R41 ;  /* 0x0000002936367221 */ /* 0x000fe20000010000 */
[----:B------:R-:W-:Y:S01]  /*1b70*/  FADD.FTZ R55, R55, R38 ;  /* 0x0000002637377221 */ /* 0x000fe20000010000 */
[----:B------:R-:W-:Y:S01]  /*1b80*/  IADD3 R38, PT, PT, R43, 0x80, RZ ;  /* 0x000000802b267810 */ /* 0x000fe20007ffe0ff */
[----:B------:R-:W-:Y:S01]  /*1b90*/  IMAD R60, R61, 0x28, R42 ;  /* 0x000000283d3c7824 */ /* 0x000fe200078e022a */
[----:B------:R-:W1:Y:S01]  /*1ba0*/  LDS.64 R40, [R40] ;  /* 0x0000000028287984 */ /* 0x000e620000000a00 */
[----:B------:R-:W-:Y:S01]  /*1bb0*/  FADD.FTZ R55, R55, R36 ;  /* 0x0000002437377221 */ /* 0x000fe20000010000 */
[----:B------:R-:W-:Y:S01]  /*1bc0*/  FADD.FTZ R54, R54, R39 ;  /* 0x0000002736367221 */ /* 0x000fe20000010000 */
[----:B------:R-:W-:Y:S01]  /*1bd0*/  IADD3 R39, PT, PT, R43, 0x6c, RZ ;  /* 0x0000006c2b277810 */ /* 0x000fe20007ffe0ff */
[----:B------:R-:W-:-:S02]  /*1be0*/  IMAD R58, R59, 0x28, R42 ;  /* 0x000000283b3a7824 */ /* 0x000fc400078e022a */
[----:B--2---:R-:W-:Y:S01]  /*1bf0*/  FADD.FTZ R55, R55, R34 ;  /* 0x0000002237377221 */ /* 0x004fe20000010000 */
[----:B------:R-:W-:Y:S01]  /*1c00*/  FADD.FTZ R54, R54, R37 ;  /* 0x0000002536367221 */ /* 0x000fe20000010000 */
[----:B------:R-:W-:Y:S02]  /*1c10*/  IADD3 R37, PT, PT, R43, 0x74, RZ ;  /* 0x000000742b257810 */ /* 0x000fe40007ffe0ff */
[----:B---3--:R-:W-:Y:S01]  /*1c20*/  FADD.FTZ R55, R55, R32 ;  /* 0x0000002037377221 */ /* 0x008fe20000010000 */
[----:B------:R-:W-:Y:S01]  /*1c30*/  FADD.FTZ R54, R54, R35 ;  /* 0x0000002336367221 */ /* 0x000fe20000010000 */
[----:B------:R-:W-:Y:S02]  /*1c40*/  IADD3 R35, PT, PT, R43, 0x70, RZ ;  /* 0x000000702b237810 */ /* 0x000fe40007ffe0ff */
[----:B0-----:R-:W-:Y:S01]  /*1c50*/  FADD.FTZ R55, R55, R30 ;  /* 0x0000001e37377221 */ /* 0x001fe20000010000 */
[----:B------:R-:W-:Y:S01]  /*1c60*/  FADD.FTZ R54, R54, R33 ;  /* 0x0000002136367221 */ /* 0x000fe20000010000 */
[----:B------:R-:W-:-:S02]  /*1c70*/  IADD3 R30, PT, PT, R43, 0x60, RZ ;  /* 0x000000602b1e7810 */ /* 0x000fc40007ffe0ff */
[----:B----4-:R-:W-:Y:S01]  /*1c80*/  FADD.FTZ R55, R55, R28 ;  /* 0x0000001c37377221 */ /* 0x010fe20000010000 */
[----:B------:R-:W-:Y:S01]  /*1c90*/  FADD.FTZ R54, R54, R31 ;  /* 0x0000001f36367221 */ /* 0x000fe20000010000 */
[C---:B------:R-:W-:Y:S02]  /*1ca0*/  IADD3 R33, PT, PT, R43.reuse, 0x78, RZ ;  /* 0x000000782b217810 */ /* 0x040fe40007ffe0ff */
[----:B------:R-:W-:Y:S01]  /*1cb0*/  IADD3 R36, PT, PT, R43, 0x84, RZ ;  /* 0x000000842b247810 */ /* 0x000fe20007ffe0ff */
[----:B-----5:R-:W-:Y:S01]  /*1cc0*/  FADD.FTZ R55, R55, R26 ;  /* 0x0000001a37377221 */ /* 0x020fe20000010000 */
[----:B------:R-:W-:Y:S01]  /*1cd0*/  FADD.FTZ R54, R54, R29 ;  /* 0x0000001d36367221 */ /* 0x000fe20000010000 */
[----:B------:R-:W-:Y:S02]  /*1ce0*/  IADD3 R34, PT, PT, R43, 0x88, RZ ;  /* 0x000000882b227810 */ /* 0x000fe40007ffe0ff */
[----:B------:R-:W-:Y:S01]  /*1cf0*/  FADD.FTZ R55, R55, R24 ;  /* 0x0000001837377221 */ /* 0x000fe20000010000 */
[----:B------:R-:W-:Y:S01]  /*1d00*/  FADD.FTZ R54, R54, R27 ;  /* 0x0000001b36367221 */ /* 0x000fe20000010000 */
[----:B------:R-:W-:-:S02]  /*1d10*/  IADD3 R27, PT, PT, R43, 0x58, RZ ;  /* 0x000000582b1b7810 */ /* 0x000fc40007ffe0ff */
[C---:B------:R-:W-:Y:S01]  /*1d20*/  IADD3 R24, PT, PT, R43.reuse, 0x68, RZ ;  /* 0x000000682b187810 */ /* 0x040fe20007ffe0ff */
[----:B------:R-:W-:Y:S01]  /*1d30*/  FADD.FTZ R28, R54, R25 ;  /* 0x00000019361c7221 */ /* 0x000fe20000010000 */
[----:B------:R-:W-:Y:S02]  /*1d40*/  SHF.R.U32.HI R27, RZ, 0x2, R27 ;  /* 0x00000002ff1b7819 */ /* 0x000fe4000001161b */
[----:B------:R-:W-:Y:S01]  /*1d50*/  IADD3 R25, PT, PT, R43, 0x5c, RZ ;  /* 0x0000005c2b197810 */ /* 0x000fe20007ffe0ff */
[----:B-1----:R-:W-:Y:S01]  /*1d60*/  FADD.FTZ R55, R55, R22 ;  /* 0x0000001637377221 */ /* 0x002fe20000010000 */
[C---:B------:R-:W-:Y:S01]  /*1d70*/  IADD3 R22, PT, PT, R43.reuse, 0x54, RZ ;  /* 0x000000542b167810 */ /* 0x040fe20007ffe0ff */
[----:B------:R-:W-:Y:S01]  /*1d80*/  FADD.FTZ R28, R28, R23 ;  /* 0x000000171c1c7221 */ /* 0x000fe20000010000 */
[----:B------:R-:W-:Y:S02]  /*1d90*/  IADD3 R23, PT, PT, R43, 0x64, RZ ;  /* 0x000000642b177810 */ /* 0x000fe40007ffe0ff */
[----:B------:R-:W-:Y:S01]  /*1da0*/  SHF.R.U32.HI R22, RZ, 0x2, R22 ;  /* 0x00000002ff167819 */ /* 0x000fe20000011616 */
[----:B------:R-:W-:Y:S01]  /*1db0*/  FADD.FTZ R55, R55, R40 ;  /* 0x0000002837377221 */ /* 0x000fe20000010000 */
[----:B------:R-:W-:-:S02]  /*1dc0*/  IADD3 R40, PT, PT, R43, 0x7c, RZ ;  /* 0x0000007c2b287810 */ /* 0x000fc40007ffe0ff */
[C---:B------:R-:W-:Y:S01]  /*1dd0*/  IADD3 R31, PT, PT, R43.reuse, 0x8c, RZ ;  /* 0x0000008c2b1f7810 */ /* 0x040fe20007ffe0ff */
[----:B------:R-:W-:Y:S01]  /*1de0*/  IMAD R22, R22, 0x28, R42 ;  /* 0x0000002816167824 */ /* 0x000fe200078e022a */
[----:B------:R-:W-:Y:S02]  /*1df0*/  IADD3 R29, PT, PT, R43, 0x9c, RZ ;  /* 0x0000009c2b1d7810 */ /* 0x000fe40007ffe0ff */
[----:B------:R-:W-:Y:S01]  /*1e00*/  SHF.R.U32.HI R43, RZ, 0x2, R24 ;  /* 0x00000002ff2b7819 */ /* 0x000fe20000011618 */
[--C-:B------:R-:W-:Y:S01]  /*1e10*/  IMAD R24, R27, 0x28, R42.reuse ;  /* 0x000000281b187824 */ /* 0x100fe200078e022a */
[----:B------:R-:W-:Y:S02]  /*1e20*/  IADD3 R22, PT, PT, R49, R22, RZ ;  /* 0x0000001631167210 */ /* 0x000fe40007ffe0ff */
[----:B------:R-:W-:Y:S01]  /*1e30*/  SHF.R.U32.HI R25, RZ, 0x2, R25 ;  /* 0x00000002ff197819 */ /* 0x000fe20000011619 */
[--C-:B------:R-:W-:Y:S01]  /*1e40*/  IMAD R43, R43, 0x28, R42.reuse ;  /* 0x000000282b2b7824 */ /* 0x100fe200078e022a */
[----:B------:R-:W-:Y:S01]  /*1e50*/  IADD3 R24, PT, PT, R49, R24, RZ ;  /* 0x0000001831187210 */ /* 0x000fe20007ffe0ff */
[----:B------:R0:W1:Y:S01]  /*1e60*/  LDS.64 R26, [R22] ;  /* 0x00000000161a7984 */ /* 0x0000620000000a00 */
[----:B------:R-:W-:Y:S01]  /*1e70*/  SHF.R.U32.HI R23, RZ, 0x2, R23 ;  /* 0x00000002ff177819 */ /* 0x000fe20000011617 */
[----:B------:R-:W-:Y:S01]  /*1e80*/  IMAD R32, R25, 0x28, R42 ;  /* 0x0000002819207824 */ /* 0x000fe200078e022a */
[----:B------:R-:W-:-:S02]  /*1e90*/  SHF.R.U32.HI R30, RZ, 0x2, R30 ;  /* 0x00000002ff1e7819 */ /* 0x000fc4000001161e */
[----:B------:R-:W2:Y:S01]  /*1ea0*/  LDS.64 R24, [R24] ;  /* 0x0000000018187984 */ /* 0x000ea20000000a00 */
[--C-:B------:R-:W-:Y:S01]  /*1eb0*/  IMAD R54, R23, 0x28, R42.reuse ;  /* 0x0000002817367824 */ /* 0x100fe200078e022a */
[----:B------:R-:W-:Y:S01]  /*1ec0*/  SHF.R.U32.HI R31, RZ, 0x2, R31 ;  /* 0x00000002ff1f7819 */ /* 0x000fe2000001161f */
[--C-:B------:R-:W-:Y:S01]  /*1ed0*/  IMAD R30, R30, 0x28, R42.reuse ;  /* 0x000000281e1e7824 */ /* 0x100fe200078e022a */
[----:B0-----:R-:W-:Y:S02]  /*1ee0*/  IADD3 R22, PT, PT, R49, R32, RZ ;  /* 0x0000002031167210 */ /* 0x001fe40007ffe0ff */
[----:B------:R-:W-:Y:S01]  /*1ef0*/  SHF.R.U32.HI R39, RZ, 0x2, R39 ;  /* 0x00000002ff277819 */ /* 0x000fe20000011627 */
[--C-:B------:R-:W-:Y:S01]  /*1f00*/  IMAD R32, R31, 0x28, R42.reuse ;  /* 0x000000281f207824 */ /* 0x100fe200078e022a */
[----:B------:R-:W-:Y:S02]  /*1f10*/  IADD3 R30, PT, PT, R49, R30, RZ ;  /* 0x0000001e311e7210 */ /* 0x000fe40007ffe0ff */
[----:B------:R-:W0:Y:S01]  /*1f20*/  LDS.64 R22, [R22] ;  /* 0x0000000016167984 */ /* 0x000e220000000a00 */
[----:B------:R-:W-:Y:S01]  /*1f30*/  SHF.R.U32.HI R35, RZ, 0x2, R35 ;  /* 0x00000002ff237819 */ /* 0x000fe20000011623 */
[--C-:B------:R-:W-:Y:S01]  /*1f40*/  IMAD R39, R39, 0x28, R42.reuse ;  /* 0x0000002827277824 */ /* 0x100fe200078e022a */
[----:B------:R-:W-:Y:S01]  /*1f50*/  SHF.R.U32.HI R37, RZ, 0x2, R37 ;  /* 0x00000002ff257819 */ /* 0x000fe20000011625 */
[----:B------:R-:W3:Y:S01]  /*1f60*/  LDS.64 R30, [R30] ;  /* 0x000000001e1e7984 */ /* 0x000ee20000000a00 */
        /* <DEDUP_REMOVED lines=19> */
[----:B------:R-:W-:Y:S01]  /*20a0*/  IADD3 R41, PT, PT, R49, R43, RZ ;  /* 0x0000002b31297210 */ /* 0x000fe20007ffe0ff */
[----:B------:R-:W4:Y:S01]  /*20b0*/  LDS.64 R28, [R61] ;  /* 0x000000003d1c7984 */ /* 0x000f220000000a00 */
[----:B-1----:R-:W-:Y:S01]  /*20c0*/  FADD.FTZ R55, R55, R26 ;  /* 0x0000001a37377221 */ /* 0x002fe20000010000 */
[----:B------:R-:W-:Y:S01]  /*20d0*/  FADD.FTZ R42, R42, R27 ;  /* 0x0000001b2a2a7221 */ /* 0x000fe20000010000 */
[----:B------:R-:W-:Y:S01]  /*20e0*/  IADD3 R35, PT, PT, R49, R35, RZ ;  /* 0x0000002331237210 */ /* 0x000fe20007ffe0ff */
[----:B------:R-:W1:Y:S01]  /*20f0*/  LDS.64 R26, [R41] ;  /* 0x00000000291a7984 */ /* 0x000e620000000a00 */
[----:B--2---:R-:W-:Y:S01]  /*2100*/  FADD.FTZ R55, R55, R24 ;  /* 0x0000001837377221 */ /* 0x004fe20000010000 */
[----:B------:R-:W-:Y:S01]  /*2110*/  FADD.FTZ R39, R42, R25 ;  /* 0x000000192a277221 */ /* 0x000fe20000010000 */
[C---:B------:R-:W-:Y:S01]  /*2120*/  IADD3 R33, PT, PT, R49.reuse, R33, RZ ;  /* 0x0000002131217210 */ /* 0x040fe20007ffe0ff */
[----:B------:R-:W2:Y:S01]  /*2130*/  LDS.64 R24, [R57] ;  /* 0x0000000039187984 */ /* 0x000ea20000000a00 */
[----:B------:R-:W-:-:S02]  /*2140*/  IADD3 R59, PT, PT, R49, R40, RZ ;  /* 0x00000028313b7210 */ /* 0x000fc40007ffe0ff */
[----:B------:R-:W-:Y:S01]  /*2150*/  IADD3 R54, PT, PT, R49, R54, RZ ;  /* 0x0000003631367210 */ /* 0x000fe20007ffe0ff */
[----:B------:R5:W2:Y:S01]  /*2160*/  LDS.64 R42, [R35] ;  /* 0x00000000232a7984 */ /* 0x000aa20000000a00 */
[----:B0-----:R-:W-:Y:S01]  /*2170*/  FADD.FTZ R55, R55, R22 ;  /* 0x0000001637377221 */ /* 0x001fe20000010000 */
[----:B------:R-:W-:Y:S01]  /*2180*/  IADD3 R22, PT, PT, R49, R37, RZ ;  /* 0x0000002531167210 */ /* 0x000fe20007ffe0ff */
[----:B------:R-:W-:Y:S01]  /*2190*/  FADD.FTZ R39, R39, R23 ;  /* 0x0000001727277221 */ /* 0x000fe20000010000 */
[----:B------:R-:W-:Y:S01]  /*21a0*/  LDS.64 R40, [R33] ;  /* 0x0000000021287984 */ /* 0x000fe20000000a00 */
[----:B---3--:R-:W-:Y:S01]  /*21b0*/  FADD.FTZ R55, R55, R30 ;  /* 0x0000001e37377221 */ /* 0x008fe20000010000 */
[----:B------:R-:W-:Y:S01]  /*21c0*/  IADD3 R37, PT, PT, R49, R38, RZ ;  /* 0x0000002631257210 */ /* 0x000fe20007ffe0ff */
[----:B------:R-:W-:Y:S01]  /*21d0*/  FADD.FTZ R30, R39, R31 ;  /* 0x0000001f271e7221 */ /* 0x000fe20000010000 */
[----:B------:R-:W0:Y:S01]  /*21e0*/  LDS.64 R22, [R22] ;  /* 0x0000000016167984 */ /* 0x000e220000000a00 */
[----:B-----5:R-:W-:-:S02]  /*21f0*/  IADD3 R35, PT, PT, R49, R36, RZ ;  /* 0x0000002431237210 */ /* 0x020fc40007ffe0ff */
[C---:B------:R-:W-:Y:S01]  /*2200*/  IADD3 R57, PT, PT, R49.reuse, R34, RZ ;  /* 0x0000002231397210 */ /* 0x040fe20007ffe0ff */
[----:B------:R-:W3:Y:S01]  /*2210*/  LDS.64 R38, [R59] ;  /* 0x000000003b267984 */ /* 0x000ee20000000a00 */
[----:B------:R-:W-:-:S03]  /*2220*/  IADD3 R31, PT, PT, R49, R32, RZ ;  /* 0x00000020311f7210 */ /* 0x000fc60007ffe0ff */
[----:B------:R-:W5:Y:S04]  /*2230*/  LDS.64 R36, [R37] ;  /* 0x0000000025247984 */ /* 0x000f680000000a00 */
[----:B------:R-:W5:Y:S04]  /*2240*/  LDS.64 R34, [R35] ;  /* 0x0000000023227984 */ /* 0x000f680000000a00 */
[----:B------:R-:W5:Y:S01]  /*2250*/  LDS.64 R32, [R57] ;  /* 0x0000000039207984 */ /* 0x000f620000000a00 */
[----:B----4-:R-:W-:Y:S01]  /*2260*/  FADD.FTZ R55, R55, R28 ;  /* 0x0000001c37377221 */ /* 0x010fe20000010000 */
[----:B------:R-:W-:Y:S01]  /*2270*/  FADD.FTZ R30, R30, R29 ;  /* 0x0000001d1e1e7221 */ /* 0x000fe20000010000 */
[----:B------:R-:W-:-:S02]  /*2280*/  IADD3 R28, PT, PT, R49, R60, RZ ;  /* 0x0000003c311c7210 */ /* 0x000fc40007ffe0ff */
[----:B-1----:R-:W-:Y:S01]  /*2290*/  FADD.FTZ R55, R55, R26 ;  /* 0x0000001a37377221 */ /* 0x002fe20000010000 */
[----:B------:R-:W-:Y:S01]  /*22a0*/  FADD.FTZ R26, R30, R27 ;  /* 0x0000001b1e1a7221 */ /* 0x000fe20000010000 */
[----:B------:R-:W-:Y:S01]  /*22b0*/  IADD3 R27, PT, PT, R49, R58, RZ ;  /* 0x0000003a311b7210 */ /* 0x000fe20007ffe0ff */
[----:B------:R-:W1:Y:S01]  /*22c0*/  LDS.64 R30, [R31] ;  /* 0x000000001f1e7984 */ /* 0x000e620000000a00 */
[----:B--2---:R-:W-:Y:S01]  /*22d0*/  FADD.FTZ R55, R55, R24 ;  /* 0x0000001837377221 */ /* 0x004fe20000010000 */
[----:B------:R-:W-:Y:S01]  /*22e0*/  IADD3 R24, PT, PT, R49, R56, RZ ;  /* 0x0000003831187210 */ /* 0x000fe20007ffe0ff */
[----:B------:R-:W-:Y:S01]  /*22f0*/  FADD.FTZ R58, R26, R25 ;  /* 0x000000191a3a7221 */ /* 0x000fe20000010000 */
[----:B------:R-:W2:Y:S01]  /*2300*/  LDS.64 R28, [R28] ;  /* 0x000000001c1c7984 */ /* 0x000ea20000000a00 */
[----:B------:R-:W-:Y:S02]  /*2310*/  FADD.FTZ R55, R55, R42 ;  /* 0x0000002a37377221 */ /* 0x000fe40000010000 */
[----:B------:R-:W-:Y:S01]  /*2320*/  FADD.FTZ R58, R58, R43 ;  /* 0x0000002b3a3a7221 */ /* 0x000fe20000010000 */
[----:B------:R-:W4:Y:S04]  /*2330*/  LDS.64 R26, [R27] ;  /* 0x000000001b1a7984 */ /* 0x000f280000000a00 */
[----:B------:R-:W4:Y:S01]  /*2340*/  LDS.64 R24, [R24] ;  /* 0x0000000018187984 */ /* 0x000f220000000a00 */
[----:B0-----:R-:W-:-:S03]  /*2350*/  FADD.FTZ R55, R55, R22 ;  /* 0x0000001637377221 */ /* 0x001fc60000010000 */
[----:B------:R-:W0:Y:S01]  /*2360*/  LDS.64 R42, [R54] ;  /* 0x00000000362a7984 */ /* 0x000e220000000a00 */
[----:B------:R-:W-:Y:S01]  /*2370*/  FADD.FTZ R58, R58, R23 ;  /* 0x000000173a3a7221 */ /* 0x000fe20000010000 */
[----:B------:R-:W-:-:S03]  /*2380*/  FADD.FTZ R55, R55, R40 ;  /* 0x0000002837377221 */ /* 0x000fc60000010000 */
[----:B------:R-:W-:Y:S01]  /*2390*/  FADD.FTZ R58, R58, R41 ;  /* 0x000000293a3a7221 */ /* 0x000fe20000010000 */
[----:B---3--:R-:W-:-:S03]  /*23a0*/  FADD.FTZ R55, R55, R38 ;  /* 0x0000002637377221 */ /* 0x008fc60000010000 */
[----:B------:R-:W-:Y:S01]  /*23b0*/  FADD.FTZ R58, R58, R39 ;  /* 0x000000273a3a7221 */ /* 0x000fe20000010000 */
[----:B-----5:R-:W-:-:S03]  /*23c0*/  FADD.FTZ R55, R55, R36 ;  /* 0x0000002437377221 */ /* 0x020fc60000010000 */
[----:B------:R-:W-:Y:S01]  /*23d0*/  FADD.FTZ R58, R58, R37 ;  /* 0x000000253a3a7221 */ /* 0x000fe20000010000 */
[----:B------:R-:W-:-:S03]  /*23e0*/  FADD.FTZ R55, R55, R34 ;  /* 0x0000002237377221 */ /* 0x000fc60000010000 */
[----:B------:R-:W-:Y:S01]  /*23f0*/  FADD.FTZ R58, R58, R35 ;  /* 0x000000233a3a7221 */ /* 0x000fe20000010000 */
[----:B------:R-:W-:-:S03]  /*2400*/  FADD.FTZ R55, R55, R32 ;  /* 0x0000002037377221 */ /* 0x000fc60000010000 */
[----:B------:R-:W-:Y:S01]  /*2410*/  FADD.FTZ R58, R58, R33 ;  /* 0x000000213a3a7221 */ /* 0x000fe20000010000 */
[----:B-1----:R-:W-:-:S03]  /*2420*/  FADD.FTZ R55, R55, R30 ;  /* 0x0000001e37377221 */ /* 0x002fc60000010000 */
[----:B------:R-:W-:Y:S01]  /*2430*/  FADD.FTZ R58, R58, R31 ;  /* 0x0000001f3a3a7221 */ /* 0x000fe20000010000 */
[----:B--2---:R-:W-:-:S03]  /*2440*/  FADD.FTZ R55, R55, R28 ;  /* 0x0000001c37377221 */ /* 0x004fc60000010000 */
[----:B------:R-:W-:Y:S01]  /*2450*/  FADD.FTZ R58, R58, R29 ;  /* 0x0000001d3a3a7221 */ /* 0x000fe20000010000 */
[----:B----4-:R-:W-:-:S03]  /*2460*/  FADD.FTZ R55, R55, R26 ;  /* 0x0000001a37377221 */ /* 0x010fc60000010000 */
[----:B------:R-:W-:Y:S01]  /*2470*/  FADD.FTZ R58, R58, R27 ;  /* 0x0000001b3a3a7221 */ /* 0x000fe20000010000 */
[----:B------:R-:W-:-:S03]  /*2480*/  FADD.FTZ R55, R55, R24 ;  /* 0x0000001837377221 */ /* 0x000fc60000010000 */
[----:B------:R-:W-:Y:S01]  /*2490*/  FADD.FTZ R58, R58, R25 ;  /* 0x000000193a3a7221 */ /* 0x000fe20000010000 */
[----:B0-----:R-:W-:-:S03]  /*24a0*/  FADD.FTZ R42, R55, R42 ;  /* 0x0000002a372a7221 */ /* 0x001fc60000010000 */
[----:B------:R-:W-:-:S07]  /*24b0*/  FADD.FTZ R43, R58, R43 ;  /* 0x0000002b3a2b7221 */ /* 0x000fce0000010000 */
.L_x_1131:
[----:B------:R-:W-:Y:S05]  /*24c0*/  BSYNC.RECONVERGENT B0 ;  /* 0x0000000000007941 */ /* 0x000fea0003800200 */
.L_x_1130:
[----:B-1----:R-:W-:Y:S01]  /*24d0*/  LDS.64 R24, [R44] ;  /* 0x000000002c187984 */ /* 0x002fe20000000a00 */
[----:B------:R-:W-:Y:S01]  /*24e0*/  LOP3.LUT P0, RZ, R3, 0x3fb, RZ, 0xc0, !PT ;  /* 0x000003fb03ff7812 */ /* 0x000fe2000780c0ff */
[----:B------:R-:W0:Y:S01]  /*24f0*/  LDCU UR6, c[0x0][0x374] ;  /* 0x00006e80ff0677ac */ /* 0x000e220008000800 */
[----:B------:R-:W-:Y:S01]  /*2500*/  MOV R33, UR19 ;  /* 0x0000001300217c02 */ /* 0x000fe20008000f00 */
[----:B------:R-:W1:Y:S04]  /*2510*/  SHFL.BFLY PT, R31, R42, 0x2, 0x1f ;  /* 0x0c401f002a1f7f89 */ /* 0x000e6800000e0000 */
[----:B------:R-:W2:Y:S04]  /*2520*/  SHFL.BFLY PT, R30, R43, 0x2, 0x1f ;  /* 0x0c401f002b1e7f89 */ /* 0x000ea800000e0000 */
[----:B------:R-:W3:Y:S02]  /*2530*/  LDS.64 R26, [R44+0xa00] ;  /* 0x000a00002c1a7984 */ /* 0x000ee40000000a00 */
[----:B------:R-:W-:Y:S01]  /*2540*/  VOTEU.ALL UP0, P0 ;  /* 0x0000000000ff7886 */ /* 0x000fe20000000000 */
[----:B------:R-:W-:Y:S01]  /*2550*/  @!P0 SHF.L.U32 R33, R33, 0x1, RZ ;  /* 0x0000000121218819 */ /* 0x000fe200000006ff */
[----:B------:R-:W4:Y:S03]  /*2560*/  LDS.64 R22, [R44+0x1400] ;  /* 0x001400002c167984 */ /* 0x000f260000000a00 */
[----:B------:R-:W-:Y:S01]  /*2570*/  @!P0 LOP3.LUT R36, R33, 0x3e, RZ, 0xc0, !PT ;  /* 0x0000003e21248812 */ /* 0x000fe200078ec0ff */
[----:B------:R-:W-:Y:S01]  /*2580*/  LDS.64 R28, [R44+0x1e00] ;  /* 0x001e00002c1c7984 */ /* 0x000fe20000000a00 */
[----:B0-----:R-:W-:-:S02]  /*2590*/  @!UP0 UIMAD UR8, UR6, UR4, UR7 ;  /* 0x00000004060882a4 */ /* 0x001fc4000f8e0207 */
[----:B------:R-:W-:Y:S01]  /*25a0*/  @!P0 LEA R36, R3, R36, 0x4 ;  /* 0x0000002403248211 */ /* 0x000fe200078e20ff */
[----:B------:R-:W-:-:S03]  /*25b0*/  UISETP.GE.U32.AND UP0, UPT, UR11, UR12, UPT ;  /* 0x0000000c0b00728c */ /* 0x000fc6000bf06070 */
[----:B------:R-:W-:Y:S01]  /*25c0*/  MOV R39, UR8 ;  /* 0x0000000800277c02 */ /* 0x000fe20008000f00 */
[----:B-1----:R-:W-:Y:S01]  /*25d0*/  FADD.FTZ R32, R31, R42 ;  /* 0x0000002a1f207221 */ /* 0x002fe20000010000 */
[----:B------:R-:W-:Y:S01]  /*25e0*/  UISETP.GE.AND.EX UP0, UPT, UR5, UR13, UPT, UP0 ;  /* 0x0000000d0500728c */ /* 0x000fe2000bf06300 */
[----:B--2---:R-:W-:-:S03]  /*25f0*/  FADD.FTZ R34, R30, R43 ;  /* 0x0000002b1e227221 */ /* 0x004fc60000010000 */
[----:B------:R-:W0:Y:S01]  /*2600*/  SHFL.BFLY PT, R35, R32, 0x1, 0x1f ;  /* 0x0c201f0020237f89 */ /* 0x000e2200000e0000 */
[----:B------:R-:W1:Y:S03]  /*2610*/  @!P0 LDC.64 R30, c[0x0][0x3d0] ;  /* 0x0000f400ff1e8b82 */ /* 0x000e660000000a00 */
[----:B------:R-:W2:Y:S01]  /*2620*/  SHFL.BFLY PT, R37, R34, 0x1, 0x1f ;  /* 0x0c201f0022257f89 */ /* 0x000ea200000e0000 */
[----:B------:R-:W-:Y:S01]  /*2630*/  FADD.FTZ R33, RZ, R24 ;  /* 0x00000018ff217221 */ /* 0x000fe20000010000 */
[----:B------:R-:W-:Y:S01]  /*2640*/  FADD.FTZ R24, RZ, R25 ;  /* 0x00000019ff187221 */ /* 0x000fe20000010000 */
[----:B------:R-:W-:Y:S02]  /*2650*/  @!P0 LEA R25, R39, R36, 0x7 ;  /* 0x0000002427198211 */ /* 0x000fe400078e38ff */
[----:B---3--:R-:W-:Y:S01]  /*2660*/  FADD.FTZ R33, R33, R26 ;  /* 0x0000001a21217221 */ /* 0x008fe20000010000 */
[----:B------:R-:W-:-:S03]  /*2670*/  FADD.FTZ R24, R24, R27 ;  /* 0x0000001b18187221 */ /* 0x000fc60000010000 */
[----:B----4-:R-:W-:Y:S01]  /*2680*/  FADD.FTZ R33, R33, R22 ;  /* 0x0000001621217221 */ /* 0x010fe20000010000 */
[----:B------:R-:W-:Y:S01]  /*2690*/  FADD.FTZ R24, R24, R23 ;  /* 0x0000001718187221 */ /* 0x000fe20000010000 */
[----:B-1----:R-:W-:-:S04]  /*26a0*/  @!P0 IMAD.WIDE.U32 R30, R25, 0x4, R30 ;  /* 0x00000004191e8825 */ /* 0x002fc800078e001e */
[----:B0-----:R-:W-:Y:S01]  /*26b0*/  FADD.FTZ R22, R32, R35 ;  /* 0x0000002320167221 */ /* 0x001fe20000010000 */
[----:B------:R-:W-:Y:S01]  /*26c0*/  FADD.FTZ R28, R33, R28 ;  /* 0x0000001c211c7221 */ /* 0x000fe20000010000 */
[----:B------:R-:W-:Y:S01]  /*26d0*/  FADD.FTZ R29, R24, R29 ;  /* 0x0000001d181d7221 */ /* 0x000fe20000010000 */
[----:B--2---:R-:W-:-:S04]  /*26e0*/  FADD.FTZ R23, R34, R37 ;  /* 0x0000002522177221 */ /* 0x004fc80000010000 */
[----:B------:R0:W-:Y:S04]  /*26f0*/  STG.E.64 desc[UR16][R50.64+0x2800], R28 ;  /* 0x0028001c32007986 */ /* 0x0001e8000c101b10 */
[----:B------:R0:W-:Y:S01]  /*2700*/  @!P0 STG.E.64 desc[UR16][R30.64], R22 ;  /* 0x000000161e008986 */ /* 0x0001e2000c101b10 */
[----:B------:R-:W-:Y:S05]  /*2710*/  BRA.U !UP0, `(.L_x_1132) ;  /* 0x0000000108507547 */ /* 0x000fea000b800000 */
[----:B------:R-:W-:Y:S01]  /*2720*/  BAR.SYNC.DEFER_BLOCKING 0x0 ;  /* 0x0000000000007b1d */ /* 0x000fe20000010000 */
[----:B------:R-:W-:-:S13]  /*2730*/  ISETP.NE.AND P0, PT, R3, RZ, PT ;  /* 0x000000ff0300720c */ /* 0x000fda0003f05270 */
[----:B------:R-:W-:Y:S05]  /*2740*/  @P0 BRA `(.L_x_1133) ;  /* 0x0000000000380947 */ /* 0x000fea0003800000 */
[----:B------:R-:W-:Y:S01]  /*2750*/  ULOP3.LUT UP1, URZ, UR19, UR7, URZ, 0xfc, !UPT ;  /* 0x0000000713ff7292 */ /* 0x000fe2000f82fcff */
[----:B------:R-:W-:-:S03]  /*2760*/  UMOV UR8, 0x7ffffec1 ;  /* 0x7ffffec100087882 */ /* 0x000fc60000000000 */
[----:B------:R-:W-:-:S06]  /*2770*/  USEL UR8, UR8, 0x1, !UP1 ;  /* 0x0000000108087887 */ /* 0x000fcc000c800000 */
[----:B0-----:R-:W-:Y:S01]  /*2780*/  MOV R23, UR8 ;  /* 0x0000000800177c02 */ /* 0x001fe20008000f00 */
[----:B------:R-:W-:Y:S06]  /*2790*/  MEMBAR.ALL.GPU ;  /* 0x0000000000007992 */ /* 0x000fec000000a000 */
[----:B------:R-:W-:-:S00]  /*27a0*/  ERRBAR ;  /* 0x00000000000079ab */ /* 0x000fc00000000000 */
[----:B------:R-:W-:Y:S06]  /*27b0*/  CGAERRBAR ;  /* 0x00000000000075ab */ /* 0x000fec0000000000 */
[----:B------:R0:W5:Y:S02]  /*27c0*/  ATOM.E.ADD.STRONG.GPU PT, R22, desc[UR16][R52.64], R23 ;  /* 0x800000173416798a */ /* 0x00016400081ef110 */
.L_x_1134:
[----:B0-----:R-:W2:Y:S04]  /*27d0*/  LD.E.STRONG.GPU R23, desc[UR16][R52.64] ;  /* 0x0000001034177980 */ /* 0x001ea8000c10f900 */
[----:B--2---:R-:W-:Y:S01]  /*27e0*/  CCTL.IVALL ;  /* 0x00000000ff00798f */ /* 0x004fe20002000000 */
[----:B------:R-:W-:Y:S05]  /*27f0*/  YIELD ;  /* 0x0000000000007946 */ /* 0x000fea0003800000 */
[----:B-----5:R-:W-:-:S04]  /*2800*/  LOP3.LUT R23, R23, R22, RZ, 0x3c, !PT ;  /* 0x0000001617177212 */ /* 0x020fc800078e3cff */
[----:B------:R-:W-:-:S13]  /*2810*/  ISETP.GT.AND P0, PT, R23, -0x1, PT ;  /* 0xffffffff1700780c */ /* 0x000fda0003f04270 */
[----:B------:R-:W-:Y:S05]  /*2820*/  @P0 BRA `(.L_x_1134) ;  /* 0xfffffffc00e80947 */ /* 0x000fea000383ffff */
.L_x_1133:
[----:B------:R-:W-:Y:S05]  /*2830*/  WARPSYNC.ALL ;  /* 0x0000000000007948 */ /* 0x000fea0003800000 */
[----:B------:R-:W-:Y:S06]  /*2840*/  BAR.SYNC.DEFER_BLOCKING 0x0 ;  /* 0x0000000000007b1d */ /* 0x000fec0000010000 */
[----:B------:R-:W-:Y:S05]  /*2850*/  BRA `(.L_x_1135) ;  /* 0x00000000005c7947 */ /* 0x000fea0003800000 */
.L_x_1132:
[----:B------:R-:W-:Y:S01]  /*2860*/  BAR.SYNC.DEFER_BLOCKING 0x0 ;  /* 0x0000000000007b1d */ /* 0x000fe20000010000 */
[----:B------:R-:W-:-:S13]  /*2870*/  ISETP.NE.AND P0, PT, R3, RZ, PT ;  /* 0x000000ff0300720c */ /* 0x000fda0003f05270 */
[----:B------:R-:W-:Y:S05]  /*2880*/  @P0 BRA `(.L_x_1136) ;  /* 0x0000000000480947 */ /* 0x000fea0003800000 */
[----:B------:R-:W1:Y:S01]  /*2890*/  LDCU.64 UR8, c[0x0][0x3d8] ;  /* 0x00007b00ff0877ac */ /* 0x000e620008000a00 */
[----:B------:R-:W-:Y:S02]  /*28a0*/  ISETP.NE.AND P0, PT, RZ, UR19, PT ;  /* 0x00000013ff007c0c */ /* 0x000fe4000bf05270 */
[----:B------:R-:W-:-:S04]  /*28b0*/  MOV R25, 0x7fffffe1 ;  /* 0x7fffffe100197802 */ /* 0x000fc80000000f00 */
[----:B------:R-:W-:Y:S01]  /*28c0*/  SEL R25, R25, 0x1, !P0 ;  /* 0x0000000119197807 */ /* 0x000fe20004000000 */
[----:B-1----:R-:W-:-:S04]  /*28d0*/  ULEA UR8, UP1, UR7, UR8, 0x2 ;  /* 0x0000000807087291 */ /* 0x002fc8000f8210ff */
[----:B------:R-:W-:Y:S02]  /*28e0*/  ULEA.HI.X UR9, UR7, UR9, URZ, 0x2, UP1 ;  /* 0x0000000907097291 */ /* 0x000fe400088f14ff */
[----:B0-----:R-:W-:-:S04]  /*28f0*/  MOV R22, UR8 ;  /* 0x0000000800167c02 */ /* 0x001fc80008000f00 */
[----:B------:R-:W-:Y:S01]  /*2900*/  MOV R23, UR9 ;  /* 0x0000000900177c02 */ /* 0x000fe20008000f00 */
[----:B------:R-:W-:Y:S06]  /*2910*/  MEMBAR.ALL.GPU ;  /* 0x0000000000007992 */ /* 0x000fec000000a000 */
[----:B------:R-:W-:-:S00]  /*2920*/  ERRBAR ;  /* 0x00000000000079ab */ /* 0x000fc00000000000 */
[----:B------:R-:W-:Y:S06]  /*2930*/  CGAERRBAR ;  /* 0x00000000000075ab */ /* 0x000fec0000000000 */
[----:B------:R0:W5:Y:S02]  /*2940*/  ATOM.E.ADD.STRONG.GPU PT, R25, desc[UR16][R22.64], R25 ;  /* 0x800000191619798a */ /* 0x00016400081ef110 */
.L_x_1137:
[----:B------:R-:W2:Y:S04]  /*2950*/  LD.E.STRONG.GPU R24, desc[UR16][R22.64] ;  /* 0x0000001016187980 */ /* 0x000ea8000c10f900 */
[----:B--2---:R-:W-:Y:S01]  /*2960*/  CCTL.IVALL ;  /* 0x00000000ff00798f */ /* 0x004fe20002000000 */
[----:B------:R-:W-:Y:S05]  /*2970*/  YIELD ;  /* 0x0000000000007946 */ /* 0x000fea0003800000 */
[----:B-----5:R-:W-:-:S04]  /*2980*/  LOP3.LUT R24, R24, R25, RZ, 0x3c, !PT ;  /* 0x0000001918187212 */ /* 0x020fc800078e3cff */
[----:B------:R-:W-:-:S13]  /*2990*/  ISETP.GT.AND P0, PT, R24, -0x1, PT ;  /* 0xffffffff1800780c */ /* 0x000fda0003f04270 */
[----:B------:R-:W-:Y:S05]  /*29a0*/  @P0 BRA `(.L_x_1137) ;  /* 0xfffffffc00e80947 */ /* 0x000fea000383ffff */
.L_x_1136:
[----:B------:R-:W-:Y:S05]  /*29b0*/  WARPSYNC.ALL ;  /* 0x0000000000007948 */ /* 0x000fea0003800000 */
[----:B------:R-:W-:Y:S06]  /*29c0*/  BAR.SYNC.DEFER_BLOCKING 0x0 ;  /* 0x0000000000007b1d */ /* 0x000fec0000010000 */
.L_x_1135:
        /* <DEDUP_REMOVED lines=13> */
[----:B------:R-:W-:Y:S01]  /*2aa0*/  IADD3 R18, PT, PT, R18, -UR10, RZ ;  /* 0x8000000a12127c10 */ /* 0x000fe2000fffe0ff */
        /* <DEDUP_REMOVED lines=56> */
[----:B------:R-:W-:-:S02]  /*2e30*/  F2FP.F16.F32.PACK_AB R12, R0, R9 ;  /* 0x00000009000c723e */ /* 0x000fc400000000ff */
[----:B------:R-:W-:Y:S02]  /*2e40*/  IADD3.X R5, PT, PT, R7, UR9, RZ, P0, !PT ;  /* 0x0000000907057c10 */ /* 0x000fe400087fe4ff */
[----:B------:R-:W-:Y:S02]  /*2e50*/  F2FP.F16.F32.PACK_AB R13, R2, R13 ;  /* 0x0000000d020d723e */ /* 0x000fe400000000ff */
[----:B------:R-:W-:Y:S02]  /*2e60*/  F2FP.F16.F32.PACK_AB R6, R6, R17 ;  /* 0x000000110606723e */ /* 0x000fe400000000ff */
[----:B------:R-:W-:Y:S01]  /*2e70*/  F2FP.F16.F32.PACK_AB R7, R8, R21 ;  /* 0x000000150807723e */ /* 0x000fe200000000ff */
[----:B------:R0:W-:Y:S04]  /*2e80*/  STG.E.64 desc[UR16][R4.64], R12 ;  /* 0x0000000c04007986 */ /* 0x0001e8000c101b10 */
[----:B------:R0:W-:Y:S01]  /*2e90*/  STG.E.64 desc[UR16][R4.64+0x5000], R6 ;  /* 0x0050000604007986 */ /* 0x0001e2000c101b10 */
[----:B------:R-:W-:Y:S05]  /*2ea0*/  BRA.U !UP0, `(.L_x_1138) ;  /* 0xffffffd508347547 */ /* 0x000fea000b83ffff */
.L_x_1129:
        /* <DEDUP_REMOVED lines=17> */
[----:B------:R-:W-:Y:S02]  /*2fc0*/  LOP3.LUT R0, RZ, R36, RZ, 0x33, !PT ;  /* 0x00000024ff007212 */ /* 0x000fe400078e33ff */
[----:B------:R-:W-:Y:S01]  /*2fd0*/  LOP3.LUT R28, R25, 0x1f, RZ, 0xc0, !PT ;  /* 0x0000001f191c7812 */ /* 0x000fe200078ec0ff */
[----:B------:R-:W-:Y:S01]  /*2fe0*/  UIADD3.X UR5, UPT, UPT, URZ, UR9, URZ, UP0, !UPT ;  /* 0x00000009ff057290 */ /* 0x000fe200087fe4ff */
[----:B------:R-:W-:-:S02]  /*2ff0*/  IADD3 R33, P0, PT, R0, R35, RZ ;  /* 0x0000002300217210 */ /* 0x000fc40007f1e0ff */
[----:B------:R-:W-:Y:S02]  /*3000*/  LOP3.LUT R0, R31, 0x1e, RZ, 0xc0, !PT ;  /* 0x0000001e1f007812 */ /* 0x000fe400078ec0ff */
[----:B------:R-:W-:Y:S02]  /*3010*/  IADD3.X R32, PT, PT, R34, -0x1, RZ, P0, !PT ;  /* 0xffffffff22207810 */ /* 0x000fe400007fe4ff */
[----:B------:R-:W-:Y:S02]  /*3020*/  LEA R30, R36, UR7, 0x7 ;  /* 0x00000007241e7c11 */ /* 0x000fe4000f8e38ff */
[C---:B------:R-:W-:Y:S01]  /*3030*/  LOP3.LUT R40, R25.reuse, 0xf, RZ, 0xc0, !PT ;  /* 0x0000000f19287812 */ /* 0x040fe200078ec0ff */
[----:B------:R-:W-:Y:S01]  /*3040*/  IMAD.WIDE.U32 R2, R32, -0x33333333, RZ ;  /* 0xcccccccd20027825 */ /* 0x000fe200078e00ff */
[----:B------:R-:W-:-:S03]  /*3050*/  SHF.L.U32 R27, R25, 0x1, RZ ;  /* 0x00000001191b7819 */ /* 0x000fc600000006ff */
        /* <DEDUP_REMOVED lines=23> */
.L_x_1150:
        /* <DEDUP_REMOVED lines=25> */
.L_x_1143:
        /* <DEDUP_REMOVED lines=33> */
.L_x_1142:
[----:B------:R-:W-:Y:S05]  /*3570*/  BSYNC.RECONVERGENT B1 ;  /* 0x0000000000017941 */ /* 0x000fea0003800200 */
.L_x_1141:
        /* <DEDUP_REMOVED lines=25> */
.L_x_1145:
[----:B------:R-:W-:Y:S05]  /*3710*/  BSYNC.RECONVERGENT B1 ;  /* 0x0000000000017941 */ /* 0x000fea0003800200 */
.L_x_1144:
        /* <DEDUP_REMOVED lines=28> */
.L_x_1140:
[----:B------:R-:W-:Y:S05]  /*38e0*/  BSYNC.RECONVERGENT B0 ;  /* 0x0000000000007941 */ /* 0x000fea0003800200 */
.L_x_1139:
[----:B------:R0:W-:Y:S01]  /*38f0*/  STS [R30], R37 ;  /* 0x000000251e007388 */ /* 0x0001e20000000800 */
[----:B------:R-:W1:Y:S01]  /*3900*/  LDC.64 R6, c[0x0][0x388] ;  /* 0x0000e200ff067b82 */ /* 0x000e620000000a00 */
[----:B------:R-:W-:Y:S02]  /*3910*/  ISETP.GT.U32.AND P1, PT, R40, 0x9, PT ;  /* 0x000000092800780c */ /* 0x000fe40003f24070 */
[----:B------:R0:W-:Y:S01]  /*3920*/  STS [R30+0x500], R38 ;  /* 0x000500261e007388 */ /* 0x0001e20000000800 */
[----:B------:R-:W-:-:S04]  /*3930*/  MOV R8, R31 ;  /* 0x0000001f00087202 */ /* 0x000fc80000000f00 */
[----:B------:R-:W2:Y:S08]  /*3940*/  LDC.64 R4, c[0x0][0x390] ;  /* 0x0000e400ff047b82 */ /* 0x000eb00000000a00 */
[----:B0-----:R-:W-:Y:S06]  /*3950*/  BAR.SYNC.DEFER_BLOCKING 0x0 ;  /* 0x0000000000007b1d */ /* 0x001fec0000010000 */
.L_x_1149:
        /* <DEDUP_REMOVED lines=32> */
.L_x_1160:
        /* <DEDUP_REMOVED lines=10> */
.L_x_1148:
[----:B------:R-:W-:Y:S05]  /*3c00*/  BSYNC.RECONVERGENT B0 ;  /* 0x0000000000007941 */ /* 0x000fea0003800200 */
.L_x_1147:
        /* <DEDUP_REMOVED lines=9> */
.L_x_1146:
        /* <DEDUP_REMOVED lines=8> */
.L_x_1152:
[----:B------:R-:W-:Y:S05]  /*3d20*/  BSYNC B0 ;  /* 0x0000000000007941 */ /* 0x000fea0003800000 */
.L_x_1151:
        /* <DEDUP_REMOVED lines=8> */
.L_x_1153:
[----:B------:R-:W-:Y:S01]  /*3db0*/  FADD.FTZ R12, R12, R9 ;  /* 0x000000090c0c7221 */ /* 0x000fe20000010000 */
[----:B------:R-:W-:-:S04]  /*3dc0*/  HFMA2 R19, -RZ, RZ, 0, 2.384185791015625e-07 ;  /* 0x00000004ff137431 */ /* 0x000fc800000001ff */
[----:B------:R-:W-:Y:S02]  /*3dd0*/  MOV R20, R12 ;  /* 0x0000000c00147202 */ /* 0x000fe40000000f00 */
[----:B------:R-:W-:-:S07]  /*3de0*/  MOV R11, R18 ;  /* 0x00000012000b7202 */ /* 0x000fce0000000f00 */
[----:B------:R-:W-:Y:S05]  /*3df0*/  WARPSYNC.COLLECTIVE R17, `(.L_x_1154) ;  /* 0x0000000011087348 */ /* 0x000fea0003c00000 */
[----:B------:R0:W1:Y:S02]  /*3e00*/  SHFL.BFLY P3, R18, R20, R19, R22 ;  /* 0x0c00001314127389 */ /* 0x0000640000060016 */
[----:B01----:R-:W-:Y:S05]  /*3e10*/  ENDCOLLECTIVE ;  /* 0x000000000000791b */ /* 0x003fea0003800000 */
.L_x_1154:
[----:B------:R-:W-:-:S05]  /*3e20*/  FADD.FTZ R11, R11, R10 ;  /* 0x0000000a0b0b7221 */ /* 0x000fca0000010000 */
[----:B------:R-:W-:Y:S02]  /*3e30*/  MOV R20, R11 ;  /* 0x0000000b00147202 */ /* 0x000fe40000000f00 */
[----:B------:R-:W-:-:S07]  /*3e40*/  MOV R13, R18 ;  /* 0x00000012000d7202 */ /* 0x000fce0000000f00 */
[----:B------:R-:W-:Y:S05]  /*3e50*/  WARPSYNC.COLLECTIVE R17, `(.L_x_1155) ;  /* 0x0000000011087348 */ /* 0x000fea0003c00000 */
[----:B------:R0:W1:Y:S02]  /*3e60*/  SHFL.BFLY P3, R18, R20, R19, R22 ;  /* 0x0c00001314127389 */ /* 0x0000640000060016 */
[----:B01----:R-:W-:Y:S05]  /*3e70*/  ENDCOLLECTIVE ;  /* 0x000000000000791b */ /* 0x003fea0003800000 */
.L_x_1155:
[----:B------:R-:W-:Y:S01]  /*3e80*/  FADD.FTZ R13, R12, R13 ;  /* 0x0000000d0c0d7221 */ /* 0x000fe20000010000 */
[----:B------:R-:W-:-:S04]  /*3e90*/  HFMA2 R19, -RZ, RZ, 0, 1.1920928955078125e-07 ;  /* 0x00000002ff137431 */ /* 0x000fc800000001ff */
[----:B------:R-:W-:Y:S02]  /*3ea0*/  MOV R20, R13 ;  /* 0x0000000d00147202 */ /* 0x000fe40000000f00 */
[----:B------:R-:W-:-:S07]  /*3eb0*/  MOV R14, R18 ;  /* 0x00000012000e7202 */ /* 0x000fce0000000f00 */
[----:B------:R-:W-:Y:S05]  /*3ec0*/  WARPSYNC.COLLECTIVE R17, `(.L_x_1156) ;  /* 0x0000000011087348 */ /* 0x000fea0003c00000 */
[----:B------:R0:W1:Y:S02]  /*3ed0*/  SHFL.BFLY P3, R18, R20, R19, R22 ;  /* 0x0c00001314127389 */ /* 0x0000640000060016 */
[----:B01----:R-:W-:Y:S05]  /*3ee0*/  ENDCOLLECTIVE ;  /* 0x000000000000791b */ /* 0x003fea0003800000 */
.L_x_1156:
[----:B------:R-:W-:-:S05]  /*3ef0*/  FADD.FTZ R14, R11, R14 ;  /* 0x0000000e0b0e7221 */ /* 0x000fca0000010000 */
[----:B------:R-:W-:Y:S02]  /*3f00*/  MOV R20, R14 ;  /* 0x0000000e00147202 */ /* 0x000fe40000000f00 */
[----:B------:R-:W-:-:S07]  /*3f10*/  MOV R16, R18 ;  /* 0x0000001200107202 */ /* 0x000fce0000000f00 */
[----:B------:R-:W-:Y:S05]  /*3f20*/  WARPSYNC.COLLECTIVE R17, `(.L_x_1157) ;  /* 0x0000000011087348 */ /* 0x000fea0003c00000 */
[----:B------:R0:W1:Y:S02]  /*3f30*/  SHFL.BFLY P3, R18, R20, R19, R22 ;  /* 0x0c00001314127389 */ /* 0x0000640000060016 */
[----:B01----:R-:W-:Y:S05]  /*3f40*/  ENDCOLLECTIVE ;  /* 0x000000000000791b */ /* 0x003fea0003800000 */
.L_x_1157:
[----:B------:R-:W-:Y:S01]  /*3f50*/  FADD.FTZ R16, R13, R16 ;  /* 0x000000100d107221 */ /* 0x000fe20000010000 */
[----:B------:R-:W-:-:S04]  /*3f60*/  HFMA2 R19, -RZ, RZ, 0, 5.9604644775390625e-08 ;  /* 0x00000001ff137431 */ /* 0x000fc800000001ff */
[----:B------:R-:W-:Y:S02]  /*3f70*/  MOV R20, R16 ;  /* 0x0000001000147202 */ /* 0x000fe40000000f00 */
[----:B------:R-:W-:-:S07]  /*3f80*/  MOV R9, R18 ;  /* 0x0000001200097202 */ /* 0x000fce0000000f00 */
[----:B------:R-:W-:Y:S05]  /*3f90*/  WARPSYNC.COLLECTIVE R17, `(.L_x_1158) ;  /* 0x0000000011087348 */ /* 0x000fea0003c00000 */
[----:B------:R0:W1:Y:S02]  /*3fa0*/  SHFL.BFLY P3, R18, R20, R19, R22 ;  /* 0x0c00001314127389 */ /* 0x0000640000060016 */
[----:B01----:R-:W-:Y:S05]  /*3fb0*/  ENDCOLLECTIVE ;  /* 0x000000000000791b */ /* 0x003fea0003800000 */
.L_x_1158:
[----:B------:R-:W-:-:S05]  /*3fc0*/  FADD.FTZ R9, R14, R9 ;  /* 0x000000090e097221 */ /* 0x000fca0000010000 */
[----:B------:R-:W-:Y:S02]  /*3fd0*/  MOV R20, R9 ;  /* 0x0000000900147202 */ /* 0x000fe40000000f00 */
[----:B------:R-:W-:-:S07]  /*3fe0*/  MOV R15, R18 ;  /* 0x00000012000f7202 */ /* 0x000fce0000000f00 */
[----:B------:R-:W-:Y:S05]  /*3ff0*/  WARPSYNC.COLLECTIVE R17, `(.L_x_1159) ;  /* 0x0000000011087348 */ /* 0x000fea0003c00000 */
[----:B------:R0:W1:Y:S02]  /*4000*/  SHFL.BFLY P3, R18, R20, R19, R22 ;  /* 0x0c00001314127389 */ /* 0x0000640000060016 */
[----:B01----:R-:W-:Y:S05]  /*4010*/  ENDCOLLECTIVE ;  /* 0x000000000000791b */ /* 0x003fea0003800000 */
.L_x_1159:
[----:B------:R-:W-:Y:S01]  /*4020*/  FADD.FTZ R15, R16, R15 ;  /* 0x0000000f100f7221 */ /* 0x000fe20000010000 */
[----:B------:R-:W-:Y:S01]  /*4030*/  MOV R10, R18 ;  /* 0x00000012000a7202 */ /* 0x000fe20000000f00 */
[----:B------:R-:W-:Y:S06]  /*4040*/  BRA `(.L_x_1160) ;  /* 0xfffffff800c47947 */ /* 0x000fec000383ffff */
.L_x_1161:
        /* <DEDUP_REMOVED lines=11> */
.L_x_1684:


//--------------------- .text._ZN13group_norm_v218gn_bwd_cuda_kernelI6__halfLi320ELi1ELi16ELi160ELi256ELb1ELb1ELi16ELi320ELi320ELi4ELb1ELi9ELb0ELb0ELNS_15WgradSyncMethodE2ENS_16CompileConditionILi1000EEEEEvPT_S6_S6_PKS5_S8_S8_S8_PKfflPfPj --------------------------
	.section	.text._ZN13group_norm_v218gn_bwd_cuda_kernelI6__halfLi320ELi1ELi16ELi160ELi256ELb1ELb1ELi16ELi320ELi320ELi4ELb1ELi9ELb0ELb0ELNS_15WgradSyncMethodE2ENS_16CompileConditionILi1000EEEEEvPT_S6_S6_PKS5_S8_S8_S8_PKfflPfPj,"ax",@progbits
	.align	128
        .global         _ZN13group_norm_v218gn_bwd_cuda_kernelI6__halfLi320ELi1ELi16ELi160ELi256ELb1ELb1ELi16ELi320ELi320ELi4ELb1ELi9ELb0ELb0ELNS_15WgradSyncMethodE2ENS_16CompileConditionILi1000EEEEEvPT_S6_S6_PKS5_S8_S8_S8_PKfflPfPj
        .type           _ZN13group_norm_v218gn_bwd_cuda_kernelI6__halfLi320ELi1ELi16ELi160ELi256ELb1ELb1ELi16ELi320ELi320ELi4ELb1ELi9ELb0ELb0ELNS_15WgradSyncMethodE2ENS_16CompileConditionILi1000EEEEEvPT_S6_S6_PKS5_S8_S8_S8_PKfflPfPj,@function
        .size           _ZN13group_norm_v218gn_bwd_cuda_kernelI6__halfLi320ELi1ELi16ELi160ELi256ELb1ELb1ELi16ELi320ELi320ELi4ELb1ELi9ELb0ELb0ELNS_15WgradSyncMethodE2ENS_16CompileConditionILi1000EEEEEvPT_S6_S6_PKS5_S8_S8_S8_PKfflPfPj,(.L_x_1685 - _ZN13group_norm_v218gn_bwd_cuda_kernelI6__halfLi320ELi1ELi16ELi160ELi256ELb1ELb1ELi16ELi320ELi320ELi4ELb1ELi9ELb0ELb0ELNS_15WgradSyncMethodE2ENS_16CompileConditionILi1000EEEEEvPT_S6_S6_PKS5_S8_S8_S8_PKfflPfPj)
        .other          _ZN13group_norm_v218gn_bwd_cuda_kernelI6__halfLi320ELi1ELi16ELi160ELi256ELb1ELb1ELi16ELi320ELi320ELi4ELb1ELi9ELb0ELb0ELNS_15WgradSyncMethodE2ENS_16CompileConditionILi1000EEEEEvPT_S6_S6_PKS5_S8_S8_S8_PKfflPfPj,@"STO_CUDA_ENTRY STV_DEFAULT"
_ZN13group_norm_v218gn_bwd_cuda_kernelI6__halfLi320ELi1ELi16ELi160ELi256ELb1ELb1ELi16ELi320ELi320ELi4ELb1ELi9ELb0ELb0ELNS_15WgradSyncMethodE2ENS_16CompileConditionILi1000EEEEEvPT_S6_S6_PKS5_S8_S8_S8_PKfflPfPj:
.text._ZN13group_norm_v218gn_bwd_cuda_kernelI6__halfLi320ELi1ELi16ELi160ELi256ELb1ELb1ELi16ELi320ELi320ELi4ELb1ELi9ELb0ELb0ELNS_15WgradSyncMethodE2ENS_16CompileConditionILi1000EEEEEvPT_S6_S6_PKS5_S8_S8_S8_PKfflPfPj:
        /* <DEDUP_REMOVED lines=25> */
.L_x_1164:
[----:B------:R-:W2:Y:S04]  /*0190*/  LD.E.STRONG.GPU R0, desc[UR10][R88.64] ;  /* 0x0000000a58007980 */ /* 0x000ea8000c10f900 */
[----:B--2---:R-:W-:Y:S01]  /*01a0*/  CCTL.IVALL ;  /* 0x00000000ff00798f */ /* 0x004fe20002000000 */
[----:B------:R-:W-:Y:S05]  /*01b0*/  YIELD ;  /* 0x0000000000007946 */ /* 0x000fea0003800000 */
[----:B-----5:R-:W-:-:S04]  /*01c0*/  LOP3.LUT R0, R0, R5, RZ, 0x3c, !PT ;  /* 0x0000000500007212 */ /* 0x020fc800078e3cff */
[----:B------:R-:W-:-:S13]  /*01d0*/  ISETP.GT.AND P0, PT, R0, -0x1, PT ;  /* 0xffffffff0000780c */ /* 0x000fda0003f04270 */
[----:B------:R-:W-:Y:S05]  /*01e0*/  @P0 BRA `(.L_x_1164) ;  /* 0xfffffffc00e80947 */ /* 0x000fea000383ffff */
.L_x_1163:
[----:B------:R-:W-:Y:S05]  /*01f0*/  WARPSYNC.ALL ;  /* 0x0000000000007948 */ /* 0x000fea0003800000 */
[----:B------:R-:W-:Y:S06]  /*0200*/  BAR.SYNC.DEFER_BLOCKING 0x0 ;  /* 0x0000000000007b1d */ /* 0x000fec0000010000 */
[----:B------:R-:W-:Y:S05]  /*0210*/  BRA `(.L_x_1165) ;  /* 0x0000003400b07947 */ /* 0x000fea0003800000 */
.L_x_1162:
        /* <DEDUP_REMOVED lines=56> */
.L_x_1176:
[C---:B------:R-:W-:Y:S01]  /*05a0*/  LOP3.LUT R64, R13.reuse, 0x7, RZ, 0xc0, !PT ;  /* 0x000000070d407812 */ /* 0x040fe200078ec0ff */
[----:B0-----:R-:W0:Y:S01]  /*05b0*/  LDCU.64 UR12, c[0x0][0x3b8] ;  /* 0x00007700ff0c77ac */ /* 0x001e220008000a00 */
[--C-:B------:R-:W-:Y:S01]  /*05c0*/  SHF.R.U64 R63, R13, 0x3, R16.reuse ;  /* 0x000000030d3f7819 */ /* 0x100fe20000001210 */
[----:B------:R-:W-:Y:S01]  /*05d0*/  IMAD R33, R84, 0xa00, RZ ;  /* 0x00000a0054217824 */ /* 0x000fe200078e02ff */
[----:B------:R-:W-:Y:S01]  /*05e0*/  SHF.R.U32.HI R66, RZ, 0x3, R16 ;  /* 0x00000003ff427819 */ /* 0x000fe20000011610 */
[----:B------:R-:W-:Y:S01]  /*05f0*/  IMAD R64, R64, 0x140, RZ ;  /* 0x0000014040407824 */ /* 0x000fe200078e02ff */
[----:B-1----:R-:W1:Y:S01]  /*0600*/  LDCU.64 UR14, c[0x0][0x3a0] ;  /* 0x00007400ff0e77ac */ /* 0x002e620008000a00 */
[----:B------:R-:W-:Y:S01]  /*0610*/  MOV R31, RZ ;  /* 0x000000ff001f7202 */ /* 0x000fe20000000f00 */
[----:B------:R-:W2:Y:S02]  /*0620*/  LDC.64 R24, c[0x0][0x3a8] ;  /* 0x0000ea00ff187b82 */ /* 0x000ea40000000a00 */
[----:B------:R-:W-:Y:S01]  /*0630*/  LEA R30, R9, R64, 0x2 ;  /* 0x00000040091e7211 */ /* 0x000fe200078e10ff */
[----:B------:R-:W3:Y:S04]  /*0640*/  LDCU UR5, c[0x0][0x3c0] ;  /* 0x00007800ff0577ac */ /* 0x000ee80008000800 */
[----:B------:R-:W-:Y:S01]  /*0650*/  IMAD.HI.U32 R21, R30, -0x33333333, RZ ;  /* 0xcccccccd1e157827 */ /* 0x000fe200078e00ff */
[----:B------:R-:W4:Y:S03]  /*0660*/  LDC.64 R26, c[0x0][0x3b0] ;  /* 0x0000ec00ff1a7b82 */ /* 0x000f260000000a00 */
[----:B------:R-:W-:Y:S01]  /*0670*/  IMAD.WIDE.U32 R22, R63, 0xa0000, R30 ;  /* 0x000a00003f167825 */ /* 0x000fe200078e001e */
[----:B------:R-:W-:-:S03]  /*0680*/  SHF.R.U32.HI R21, RZ, 0x7, R21 ;  /* 0x00000007ff157819 */ /* 0x000fc60000011615 */
[----:B------:R-:W-:Y:S01]  /*0690*/  IMAD R31, R66, 0xa0000, RZ ;  /* 0x000a0000421f7824 */ /* 0x000fe200078e02ff */
[----:B------:R-:W-:-:S04]  /*06a0*/  SHF.L.U32 R0, R21, 0x1, RZ ;  /* 0x0000000115007819 */ /* 0x000fc800000006ff */
[----:B------:R-:W-:Y:S02]  /*06b0*/  LEA R2, P0, R63, R0, 0x5 ;  /* 0x000000003f027211 */ /* 0x000fe400078028ff */
[----:B------:R-:W-:Y:S02]  /*06c0*/  IADD3 R0, P1, PT, R33, R22, RZ ;  /* 0x0000001621007210 */ /* 0x000fe40007f3e0ff */
[----:B------:R-:W-:Y:S02]  /*06d0*/  LEA.HI.X R29, R63, RZ, R66, 0x5, P0 ;  /* 0x000000ff3f1d7211 */ /* 0x000fe400000f2c42 */
[C---:B0-----:R-:W-:Y:S02]  /*06e0*/  LEA R48, P0, R2.reuse, UR12, 0x2 ;  /* 0x0000000c02307c11 */ /* 0x041fe4000f8010ff */
[----:B------:R-:W-:Y:S02]  /*06f0*/  IADD3.X R23, PT, PT, R23, R31, RZ, P1, !PT ;  /* 0x0000001f17177210 */ /* 0x000fe40000ffe4ff */
[----:B------:R-:W-:Y:S01]  /*0700*/  LEA.HI.X R49, R2, UR13, R29, 0x2, P0 ;  /* 0x0000000d02317c11 */ /* 0x000fe200080f141d */
[----:B--2---:R-:W-:Y:S01]  /*0710*/  IMAD.WIDE.U32 R24, R30, 0x2, R24 ;  /* 0x000000021e187825 */ /* 0x004fe200078e0018 */
[C---:B------:R-:W-:Y:S01]  /*0720*/  SHF.L.U32 R22, R0.reuse, 0x1, RZ ;  /* 0x0000000100167819 */ /* 0x040fe200000006ff */
[----:B------:R-:W0:Y:S03]  /*0730*/  LDCU.64 UR12, c[0x0][0x398] ;  /* 0x00007300ff0c77ac */ /* 0x000e260008000a00 */
[----:B------:R-:W3:Y:S01]  /*0740*/  LDG.E.64.CONSTANT R48, desc[UR10][R48.64] ;  /* 0x0000000a30307981 */ /* 0x000ee2000c1e9b00 */
[----:B------:R-:W-:-:S02]  /*0750*/  SHF.L.U64.HI R23, R0, 0x1, R23 ;  /* 0x0000000100177819 */ /* 0x000fc40000010217 */
[----:B-1----:R-:W-:Y:S01]  /*0760*/  IADD3 R32, P0, PT, R22, UR14, RZ ;  /* 0x0000000e16207c10 */ /* 0x002fe2000ff1e0ff */
[----:B----4-:R-:W-:Y:S01]  /*0770*/  IMAD.WIDE.U32 R30, R30, 0x2, R26 ;  /* 0x000000021e1e7825 */ /* 0x010fe200078e001a */
[----:B------:R3:W2:Y:S02]  /*0780*/  LDG.E.64.CONSTANT R38, desc[UR10][R24.64] ;  /* 0x0000000a18267981 */ /* 0x0006a4000c1e9b00 */
[----:B------:R-:W-:-:S03]  /*0790*/  IADD3.X R33, PT, PT, R23, UR15, RZ, P0, !PT ;  /* 0x0000000f17217c10 */ /* 0x000fc600087fe4ff */
[----:B------:R-:W4:Y:S04]  /*07a0*/  LDG.E.64.CONSTANT R30, desc[UR10][R30.64] ;  /* 0x0000000a1e1e7981 */ /* 0x000f28000c1e9b00 */
[----:B------:R-:W5:Y:S04]  /*07b0*/  LDG.E.64.CONSTANT R28, desc[UR10][R32.64] ;  /* 0x0000000a201c7981 */ /* 0x000f68000c1e9b00 */
[----:B------:R-:W2:Y:S04]  /*07c0*/  LDG.E.64.CONSTANT R26, desc[UR10][R32.64+0x5000] ;  /* 0x0050000a201a7981 */ /* 0x000ea8000c1e9b00 */
[----:B------:R-:W4:Y:S04]  /*07d0*/  LDG.E.64.CONSTANT R34, desc[UR10][R32.64+0xa000] ;  /* 0x00a0000a20227981 */ /* 0x000f28000c1e9b00 */
[----:B------:R1:W4:Y:S01]  /*07e0*/  LDG.E.64.CONSTANT R42, desc[UR10][R32.64+0xf000] ;  /* 0x00f0000a202a7981 */ /* 0x000322000c1e9b00 */
[----:B0-----:R-:W-:-:S04]  /*07f0*/  IADD3 R36, P0, PT, R22, UR12, RZ ;  /* 0x0000000c16247c10 */ /* 0x001fc8000ff1e0ff */
[----:B------:R-:W-:Y:S01]  /*0800*/  IADD3.X R37, PT, PT, R23, UR13, RZ, P0, !PT ;  /* 0x0000000d17257c10 */ /* 0x000fe200087fe4ff */
[----:B------:R-:W0:Y:S04]  /*0810*/  LDCU.64 UR12, c[0x0][0x3d0] ;  /* 0x00007a00ff0c77ac */ /* 0x000e280008000a00 */
[----:B------:R-:W4:Y:S04]  /*0820*/  LDG.E.64.CONSTANT R52, desc[UR10][R36.64] ;  /* 0x0000000a24347981 */ /* 0x000f28000c1e9b00 */
[----:B------:R-:W4:Y:S04]  /*0830*/  LDG.E.64.CONSTANT R56, desc[UR10][R36.64+0x5000] ;  /* 0x0050000a24387981 */ /* 0x000f28000c1e9b00 */
[----:B------:R-:W4:Y:S04]  /*0840*/  LDG.E.64.CONSTANT R54, desc[UR10][R36.64+0xa000] ;  /* 0x00a0000a24367981 */ /* 0x000f28000c1e9b00 */
[----:B------:R0:W4:Y:S01]  /*0850*/  LDG.E.64.CONSTANT R50, desc[UR10][R36.64+0xf000] ;  /* 0x00f0000a24327981 */ /* 0x000122000c1e9b00 */
[----:B---3--:R-:W-:-:S06]  /*0860*/  FADD.FTZ R24, R49, UR5 ;  /* 0x0000000531187e21 */ /* 0x008fcc0008010000 */
[----:B------:R-:W3:Y:S01]  /*0870*/  MUFU.RSQ R24, R24 ;  /* 0x0000001800187308 */ /* 0x000ee20000001400 */
[----:B-----5:R-:W-:-:S05]  /*0880*/  HADD2.F32 R25, -RZ, R28.H0_H0 ;  /* 0x2000001cff197230 */ /* 0x020fca0000004100 */
[----:B------:R-:W-:-:S04]  /*0890*/  FADD.FTZ R25, -R48, R25 ;  /* 0x0000001930197221 */ /* 0x000fc80000010100 */
[----:B---3--:R-:W-:Y:S01]  /*08a0*/  FMUL.FTZ R0, R24, R25 ;  /* 0x0000001918007220 */ /* 0x008fe20000410000 */
[--C-:B------:R-:W-:Y:S02]  /*08b0*/  HADD2.F32 R25, -RZ, R29.reuse.H0_H0 ;  /* 0x2000001dff197230 */ /* 0x100fe40000004100 */
[----:B------:R-:W-:-:S03]  /*08c0*/  HADD2.F32 R29, -RZ, R29.H1_H1 ;  /* 0x3000001dff1d7230 */ /* 0x000fc60000004100 */
[C---:B------:R-:W-:Y:S02]  /*08d0*/  FADD.FTZ R25, -R48.reuse, R25 ;  /* 0x0000001930197221 */ /* 0x040fe40000010100 */
[----:B------:R-:W-:Y:S02]  /*08e0*/  FADD.FTZ R29, -R48, R29 ;  /* 0x0000001d301d7221 */ /* 0x000fe40000010100 */
[C---:B------:R-:W-:Y:S01]  /*08f0*/  FMUL.FTZ R4, R24.reuse, R25 ;  /* 0x0000001918047220 */ /* 0x040fe20000410000 */
[--C-:B--2---:R-:W-:Y:S02]  /*0900*/  HADD2.F32 R25, -RZ, R26.reuse.H0_H0 ;  /* 0x2000001aff197230 */ /* 0x104fe40000004100 */
[----:B------:R-:W-:Y:S01]  /*0910*/  FMUL.FTZ R6, R24, R29 ;  /* 0x0000001d18067220 */ /* 0x000fe20000410000 */
[----:B------:R-:W-:Y:S02]  /*0920*/  HADD2.F32 R29, -RZ, R26.H1_H1 ;  /* 0x3000001aff1d7230 */ /* 0x000fe40000004100 */
[----:B-1----:R-:W-:-:S02]  /*0930*/  HADD2.F32 R33, -RZ, R28.H1_H1 ;  /* 0x3000001cff217230 */ /* 0x002fc40000004100 */
[C---:B------:R-:W-:Y:S01]  /*0940*/  FADD.FTZ R25, -R48.reuse, R25 ;  /* 0x0000001930197221 */ /* 0x040fe20000010100 */
[----:B------:R-:W-:-:S03]  /*0950*/  FADD.FTZ R29, -R48, R29 ;  /* 0x0000001d301d7221 */ /* 0x000fc60000010100 */
[----:B------:R-:W-:Y:S01]  /*0960*/  FMUL.FTZ R26, R24, R25 ;  /* 0x00000019181a7220 */ /* 0x000fe20000410000 */
[----:B------:R-:W-:Y:S01]  /*0970*/  FADD.FTZ R33, -R48, R33 ;  /* 0x0000002130217221 */ /* 0x000fe20000010100 */
[----:B------:R-:W-:Y:S02]  /*0980*/  HADD2.F32 R25, -RZ, R27.H0_H0 ;  /* 0x2000001bff197230 */ /* 0x000fe40000004100 */
[C---:B------:R-:W-:Y:S01]  /*0990*/  FMUL.FTZ R28, R24.reuse, R29 ;  /* 0x0000001d181c7220 */ /* 0x040fe20000410000 */
[----:B------:R-:W-:Y:S02]  /*09a0*/  HADD2.F32 R49, -RZ, R38.H0_H0 ;  /* 0x20000026ff317230 */ /* 0x000fe40000004100 */
[----:B------:R-:W-:Y:S01]  /*09b0*/  FMUL.FTZ R2, R24, R33 ;  /* 0x0000002118027220 */ /* 0x000fe20000410000 */
[----:B----4-:R-:W-:Y:S02]  /*09c0*/  HADD2.F32 R44, -RZ, R30.H0_H0 ;  /* 0x2000001eff2c7230 */ /* 0x010fe40000004100 */
[----:B------:R-:W-:-:S02]  /*09d0*/  HADD2.F32 R77, -RZ, R38.H1_H1 ;  /* 0x30000026ff4d7230 */ /* 0x000fc40000004100 */
[----:B------:R-:W-:Y:S02]  /*09e0*/  HADD2.F32 R46, -RZ, R30.H1_H1 ;  /* 0x3000001eff2e7230 */ /* 0x000fe40000004100 */
[----:B------:R-:W-:Y:S01]  /*09f0*/  FADD.FTZ R25, -R48, R25 ;  /* 0x0000001930197221 */ /* 0x000fe20000010100 */
[----:B------:R-:W-:Y:S02]  /*0a00*/  HADD2.F32 R29, -RZ, R35.H0_H0 ;  /* 0x20000023ff1d7230 */ /* 0x000fe40000004100 */
[----:B------:R-:W-:Y:S02]  /*0a10*/  HADD2.F32 R27, -RZ, R27.H1_H1 ;  /* 0x3000001bff1b7230 */ /* 0x000fe40000004100 */
[----:B------:R-:W-:Y:S02]  /*0a20*/  HADD2.F32 R35, -RZ, R35.H1_H1 ;  /* 0x30000023ff237230 */ /* 0x000fe40000004100 */
[----:B------:R-:W-:Y:S01]  /*0a30*/  FFMA.FTZ R59, R0, R49, R44 ;  /* 0x00000031003b7223 */ /* 0x000fe2000001002c */
[----:B------:R-:W-:-:S02]  /*0a40*/  HADD2.F32 R81, -RZ, R39.H1_H1 ;  /* 0x30000027ff517230 */ /* 0x000fc40000004100 */
[----:B------:R-:W-:Y:S01]  /*0a50*/  FFMA.FTZ R58, R2, R77, R46 ;  /* 0x0000004d023a7223 */ /* 0x000fe2000001002e */
[--C-:B------:R-:W-:Y:S02]  /*0a60*/  HADD2.F32 R76, -RZ, R31.reuse.H1_H1 ;  /* 0x3000001fff4c7230 */ /* 0x100fe40000004100 */
[----:B------:R-:W-:Y:S01]  /*0a70*/  FMUL.FTZ R30, R24, R25 ;  /* 0x00000019181e7220 */ /* 0x000fe20000410000 */
[----:B------:R-:W-:Y:S02]  /*0a80*/  HADD2.F32 R60, -RZ, R31.H0_H0 ;  /* 0x2000001fff3c7230 */ /* 0x000fe40000004100 */
[C---:B------:R-:W-:Y:S01]  /*0a90*/  FADD.FTZ R27, -R48.reuse, R27 ;  /* 0x0000001b301b7221 */ /* 0x040fe20000010100 */
[----:B------:R-:W-:Y:S02]  /*0aa0*/  HADD2.F32 R25, -RZ, R34.H0_H0 ;  /* 0x20000022ff197230 */ /* 0x000fe40000004100 */
[----:B------:R-:W-:Y:S01]  /*0ab0*/  FADD.FTZ R35, -R48, R35 ;  /* 0x0000002330237221 */ /* 0x000fe20000010100 */
[----:B------:R-:W-:-:S02]  /*0ac0*/  HADD2.F32 R31, -RZ, R42.H0_H0 ;  /* 0x2000002aff1f7230 */ /* 0x000fc40000004100 */
[----:B------:R-:W-:Y:S01]  /*0ad0*/  FMUL.FTZ R70, R59, -1.4426950216293334961 ;  /* 0xbfb8aa3b3b467820 */ /* 0x000fe20000410000 */
[----:B------:R-:W-:Y:S02]  /*0ae0*/  HADD2.F32 R79, -RZ, R39.H0_H0 ;  /* 0x20000027ff4f7230 */ /* 0x000fe40000004100 */
[----:B------:R-:W-:Y:S01]  /*0af0*/  FMUL.FTZ R71, R58, -1.4426950216293334961 ;  /* 0xbfb8aa3b3a477820 */ /* 0x000fe20000410000 */
[----:B------:R-:W-:Y:S01]  /*0b00*/  FFMA.FTZ R68, R6, R81, R76 ;  /* 0x0000005106447223 */ /* 0x000fe2000001004c */
[C---:B------:R-:W-:Y:S01]  /*0b10*/  FMUL.FTZ R32, R24.reuse, R27 ;  /* 0x0000001b18207220 */ /* 0x040fe20000410000 */
[----:B------:R-:W-:Y:S01]  /*0b20*/  FMUL.FTZ R40, R24, R35 ;  /* 0x0000002318287220 */ /* 0x000fe20000410000 */
[----:B------:R-:W-:Y:S02]  /*0b30*/  HADD2.F32 R27, -RZ, R34.H1_H1 ;  /* 0x30000022ff1b7230 */ /* 0x000fe40000004100 */
[----:B------:R-:W-:Y:S01]  /*0b40*/  FADD.FTZ R25, -R48, R25 ;  /* 0x0000001930197221 */ /* 0x000fe20000010100 */
[----:B------:R-:W-:-:S02]  /*0b50*/  HADD2.F32 R45, -RZ, R42.H1_H1 ;  /* 0x3000002aff2d7230 */ /* 0x000fc40000004100 */
[----:B------:R-:W-:Y:S01]  /*0b60*/  FADD.FTZ R35, -R48, R31 ;  /* 0x0000001f30237221 */ /* 0x000fe20000010100 */
[----:B------:R-:W-:Y:S01]  /*0b70*/  FMUL.FTZ R73, R68, -1.4426950216293334961 ;  /* 0xbfb8aa3b44497820 */ /* 0x000fe20000410000 */
[----:B------:R-:W-:Y:S01]  /*0b80*/  FFMA.FTZ R61, R4, R79, R60 ;  /* 0x0000004f043d7223 */ /* 0x000fe2000001003c */
[----:B------:R-:W1:Y:S01]  /*0b90*/  MUFU.EX2 R70, R70 ;  /* 0x0000004600467308 */ /* 0x000e620000000800 */
[C---:B------:R-:W-:Y:S01]  /*0ba0*/  FMUL.FTZ R34, R24.reuse, R25 ;  /* 0x0000001918227220 */ /* 0x040fe20000410000 */
[----:B------:R-:W-:Y:S01]  /*0bb0*/  FMUL.FTZ R42, R24, R35 ;  /* 0x00000023182a7220 */ /* 0x000fe20000410000 */
[C---:B------:R-:W-:Y:S01]  /*0bc0*/  FADD.FTZ R27, -R48.reuse, R27 ;  /* 0x0000001b301b7221 */ /* 0x040fe20000010100 */
[----:B------:R-:W-:Y:S01]  /*0bd0*/  FADD.FTZ R45, -R48, R45 ;  /* 0x0000002d302d7221 */ /* 0x000fe20000010100 */
[----:B------:R-:W-:-:S03]  /*0be0*/  HADD2.F32 R47, -RZ, R43.H0_H0 ;  /* 0x2000002bff2f7230 */ /* 0x000fc60000004100 */
[----:B------:R-:W2:Y:S01]  /*0bf0*/  MUFU.EX2 R71, R71 ;  /* 0x0000004700477308 */ /* 0x000ea20000000800 */
[----:B------:R-:W-:Y:S01]  /*0c00*/  FMUL.FTZ R72, R61, -1.4426950216293334961 ;  /* 0xbfb8aa3b3d487820 */ /* 0x000fe20000410000 */
[C-C-:B------:R-:W-:Y:S01]  /*0c10*/  FFMA.FTZ R33, R49.reuse, R26, R44.reuse ;  /* 0x0000001a31217223 */ /* 0x140fe2000001002c */
[C-C-:B------:R-:W-:Y:S01]  /*0c20*/  FFMA.FTZ R25, R49.reuse, R34, R44.reuse ;  /* 0x0000002231197223 */ /* 0x140fe2000001002c */
[----:B------:R-:W-:Y:S01]  /*0c30*/  FFMA.FTZ R35, R49, R42, R44 ;  /* 0x0000002a31237223 */ /* 0x000fe2000001002c */
[C---:B0-----:R-:W-:Y:S01]  /*0c40*/  FMUL.FTZ R36, R24.reuse, R27 ;  /* 0x0000001b18247220 */ /* 0x041fe20000410000 */
[----:B------:R-:W-:Y:S02]  /*0c50*/  FMUL.FTZ R44, R24, R45 ;  /* 0x0000002d182c7220 */ /* 0x000fe40000410000 */
[----:B------:R-:W0:Y:S01]  /*0c60*/  MUFU.EX2 R73, R73 ;  /* 0x0000004900497308 */ /* 0x000e220000000800 */
[----:B------:R-:W-:Y:S02]  /*0c70*/  HADD2.F32 R45, -RZ, R43.H1_H1 ;  /* 0x3000002bff2d7230 */ /* 0x000fe40000004100 */
[C---:B------:R-:W-:Y:S01]  /*0c80*/  FADD.FTZ R47, -R48.reuse, R47 ;  /* 0x0000002f302f7221 */ /* 0x040fe20000010100 */
[----:B------:R-:W-:Y:S01]  /*0c90*/  FFMA.FTZ R41, R81, R32, R76 ;  /* 0x0000002051297223 */ /* 0x000fe2000001004c */
[----:B------:R-:W-:Y:S01]  /*0ca0*/  FADD.FTZ R27, -R48, R29 ;  /* 0x0000001d301b7221 */ /* 0x000fe20000010100 */
[C-C-:B------:R-:W-:Y:S01]  /*0cb0*/  FFMA.FTZ R37, R77.reuse, R28, R46.reuse ;  /* 0x0000001c4d257223 */ /* 0x140fe2000001002e */
[C-C-:B------:R-:W-:Y:S01]  /*0cc0*/  FFMA.FTZ R29, R77.reuse, R36, R46.reuse ;  /* 0x000000244d1d7223 */ /* 0x140fe2000001002e */
[----:B------:R-:W-:Y:S01]  /*0cd0*/  FFMA.FTZ R43, R77, R44, R46 ;  /* 0x0000002c4d2b7223 */ /* 0x000fe2000001002e */
[----:B------:R-:W-:Y:S01]  /*0ce0*/  MUFU.EX2 R72, R72 ;  /* 0x0000004800487308 */ /* 0x000fe20000000800 */
[----:B------:R-:W-:Y:S01]  /*0cf0*/  FMUL.FTZ R74, R33, -1.4426950216293334961 ;  /* 0xbfb8aa3b214a7820 */ /* 0x000fe20000410000 */
[----:B------:R-:W-:Y:S01]  /*0d00*/  FMUL.FTZ R46, R24, R47 ;  /* 0x0000002f182e7220 */ /* 0x000fe20000410000 */
[----:B------:R-:W-:Y:S01]  /*0d10*/  FFMA.FTZ R39, R79, R30, R60 ;  /* 0x0000001e4f277223 */ /* 0x000fe2000001003c */
[----:B------:R-:W-:Y:S01]  /*0d20*/  FMUL.FTZ R91, R41, -1.4426950216293334961 ;  /* 0xbfb8aa3b295b7820 */ /* 0x000fe20000410000 */
[----:B------:R-:W-:Y:S01]  /*0d30*/  FADD.FTZ R47, -R48, R45 ;  /* 0x0000002d302f7221 */ /* 0x000fe20000010100 */
[----:B------:R-:W-:Y:S01]  /*0d40*/  FMUL.FTZ R75, R37, -1.4426950216293334961 ;  /* 0xbfb8aa3b254b7820 */ /* 0x000fe20000410000 */
[----:B------:R-:W-:Y:S01]  /*0d50*/  FMUL.FTZ R92, R25, -1.4426950216293334961 ;  /* 0xbfb8aa3b195c7820 */ /* 0x000fe20000410000 */
[----:B------:R-:W-:Y:S01]  /*0d60*/  FMUL.FTZ R85, R39, -1.4426950216293334961 ;  /* 0xbfb8aa3b27557820 */ /* 0x000fe20000410000 */
[----:B------:R-:W-:Y:S01]  /*0d70*/  FMUL.FTZ R48, R24, R47 ;  /* 0x0000002f18307220 */ /* 0x000fe20000410000 */
[----:B------:R-:W3:Y:S01]  /*0d80*/  MUFU.EX2 R74, R74 ;  /* 0x0000004a004a7308 */ /* 0x000ee20000000800 */
[----:B-1----:R-:W-:Y:S01]  /*0d90*/  FADD.FTZ R70, R70, 1 ;  /* 0x3f80000046467421 */ /* 0x002fe20000010000 */
[----:B--2---:R-:W-:Y:S01]  /*0da0*/  FADD.FTZ R94, R71, 1 ;  /* 0x3f800000475e7421 */ /* 0x004fe20000010000 */
[----:B------:R-:W-:Y:S01]  /*0db0*/  FMUL.FTZ R38, R24, R27 ;  /* 0x0000001b18267220 */ /* 0x000fe20000410000 */
[C-C-:B------:R-:W-:Y:S01]  /*0dc0*/  FFMA.FTZ R31, R81.reuse, R40, R76.reuse ;  /* 0x00000028511f7223 */ /* 0x140fe2000001004c */
[----:B------:R-:W-:-:S03]  /*0dd0*/  FFMA.FTZ R47, R81, R48, R76 ;  /* 0x00000030512f7223 */ /* 0x000fc6000001004c */
[----:B------:R-:W1:Y:S01]  /*0de0*/  MUFU.EX2 R91, R91 ;  /* 0x0000005b005b7308 */ /* 0x000e620000000800 */
[----:B------:R-:W-:Y:S01]  /*0df0*/  FMUL.FTZ R95, R43, -1.4426950216293334961 ;  /* 0xbfb8aa3b2b5f7820 */ /* 0x000fe20000410000 */
[----:B0-----:R-:W-:Y:S01]  /*0e00*/  FADD.FTZ R96, R73, 1 ;  /* 0x3f80000049607421 */ /* 0x001fe20000010000 */
[C-C-:B------:R-:W-:Y:S01]  /*0e10*/  FFMA.FTZ R27, R79.reuse, R38, R60.reuse ;  /* 0x000000264f1b7223 */ /* 0x140fe2000001003c */
[----:B------:R-:W-:-:S04]  /*0e20*/  FFMA.FTZ R45, R79, R46, R60 ;  /* 0x0000002e4f2d7223 */ /* 0x000fc8000001003c */
[----:B------:R-:W0:Y:S01]  /*0e30*/  MUFU.EX2 R75, R75 ;  /* 0x0000004b004b7308 */ /* 0x000e220000000800 */
[----:B------:R-:W-:-:S07]  /*0e40*/  FMUL.FTZ R93, R29, -1.4426950216293334961 ;  /* 0xbfb8aa3b1d5d7820 */ /* 0x000fce0000410000 */
[----:B------:R-:W2:Y:S01]  /*0e50*/  MUFU.EX2 R92, R92 ;  /* 0x0000005c005c7308 */ /* 0x000ea20000000800 */
[----:B------:R-:W-:-:S07]  /*0e60*/  FMUL.FTZ R62, R35, -1.4426950216293334961 ;  /* 0xbfb8aa3b233e7820 */ /* 0x000fce0000410000 */
[----:B------:R-:W4:Y:S01]  /*0e70*/  MUFU.RCP R76, R70 ;  /* 0x00000046004c7308 */ /* 0x000f220000001000 */
[----:B------:R-:W-:-:S07]  /*0e80*/  FMUL.FTZ R69, R31, -1.4426950216293334961 ;  /* 0xbfb8aa3b1f457820 */ /* 0x000fce0000410000 */
[----:B------:R-:W5:Y:S01]  /*0e90*/  MUFU.EX2 R85, R85 ;  /* 0x0000005500557308 */ /* 0x000f620000000800 */
[----:B------:R-:W-:-:S07]  /*0ea0*/  FMUL.FTZ R90, R27, -1.4426950216293334961 ;  /* 0xbfb8aa3b1b5a7820 */ /* 0x000fce0000410000 */
[----:B------:R-:W5:Y:S08]  /*0eb0*/  MUFU.RCP R94, R94 ;  /* 0x0000005e005e7308 */ /* 0x000f700000001000 */
[----:B------:R1:W-:Y:S01]  /*0ec0*/  MUFU.EX2 R60, R95 ;  /* 0x0000005f003c7308 */ /* 0x0003e20000000800 */
[----:B---3--:R-:W-:-:S07]  /*0ed0*/  FADD.FTZ R71, R74, 1 ;  /* 0x3f8000004a477421 */ /* 0x008fce0000010000 */
[----:B------:R-:W3:Y:S01]  /*0ee0*/  MUFU.RCP R96, R96 ;  /* 0x0000006000607308 */ /* 0x000ee20000001000 */
[----:B-1----:R-:W-:Y:S01]  /*0ef0*/  FADD.FTZ R95, R72, 1 ;  /* 0x3f800000485f7421 */ /* 0x002fe20000010000 */
[----:B------:R-:W-:Y:S01]  /*0f00*/  FADD.FTZ R74, R91, 1 ;  /* 0x3f8000005b4a7421 */ /* 0x000fe20000010000 */
[----:B------:R-:W-:-:S05]  /*0f10*/  FMUL.FTZ R65, R45, -1.4426950216293334961 ;  /* 0xbfb8aa3b2d417820 */ /* 0x000fca0000410000 */
[----:B------:R-:W1:Y:S01]  /*0f20*/  MUFU.RCP R95, R95 ;  /* 0x0000005f005f7308 */ /* 0x000e620000001000 */
[----:B0-----:R-:W-:Y:S01]  /*0f30*/  FADD.FTZ R72, R75, 1 ;  /* 0x3f8000004b487421 */ /* 0x001fe20000010000 */
[----:B--2---:R-:W-:Y:S01]  /*0f40*/  FADD.FTZ R70, R92, 1 ;  /* 0x3f8000005c467421 */ /* 0x004fe20000010000 */
[----:B----4-:R-:W-:-:S05]  /*0f50*/  FADD.FTZ R92, -R76, 1 ;  /* 0x3f8000004c5c7421 */ /* 0x010fca0000010100 */
[----:B------:R-:W0:Y:S01]  /*0f60*/  MUFU.EX2 R93, R93 ;  /* 0x0000005d005d7308 */ /* 0x000e220000000800 */
[----:B-----5:R-:W-:-:S07]  /*0f70*/  FADD.FTZ R73, R85, 1 ;  /* 0x3f80000055497421 */ /* 0x020fce0000010000 */
[----:B------:R-:W2:Y:S01]  /*0f80*/  MUFU.EX2 R62, R62 ;  /* 0x0000003e003e7308 */ /* 0x000ea20000000800 */
[----:B------:R-:W-:-:S07]  /*0f90*/  FADD.FTZ R85, -R94, 1 ;  /* 0x3f8000005e557421 */ /* 0x000fce0000010100 */
[----:B------:R-:W4:Y:S01]  /*0fa0*/  MUFU.EX2 R69, R69 ;  /* 0x0000004500457308 */ /* 0x000f220000000800 */
[----:B------:R-:W-:-:S07]  /*0fb0*/  FFMA.FTZ R75, R59, R92, 1 ;  /* 0x3f8000003b4b7423 */ /* 0x000fce000001005c */
[----:B------:R-:W5:Y:S01]  /*0fc0*/  MUFU.EX2 R90, R90 ;  /* 0x0000005a005a7308 */ /* 0x000f620000000800 */
[----:B------:R-:W-:Y:S01]  /*0fd0*/  FMUL.FTZ R67, R47, -1.4426950216293334961 ;  /* 0xbfb8aa3b2f437820 */ /* 0x000fe20000410000 */
[----:B---3--:R-:W-:Y:S01]  /*0fe0*/  FADD.FTZ R91, -R96, 1 ;  /* 0x3f800000605b7421 */ /* 0x008fe20000010100 */
[----:B------:R-:W-:Y:S01]  /*0ff0*/  FFMA.FTZ R85, R58, R85, 1 ;  /* 0x3f8000003a557423 */ /* 0x000fe20000010055 */
[----:B------:R-:W-:-:S04]  /*1000*/  HADD2.F32 R58, -RZ, R52.H0_H0 ;  /* 0x20000034ff3a7230 */ /* 0x000fc80000004100 */
[----:B------:R-:W3:Y:S01]  /*1010*/  MUFU.RCP R74, R74 ;  /* 0x0000004a004a7308 */ /* 0x000ee20000001000 */
[----:B------:R-:W-:Y:S01]  /*1020*/  FMUL.FTZ R75, R76, R75 ;  /* 0x0000004b4c4b7220 */ /* 0x000fe20000410000 */
[----:B------:R-:W-:-:S06]  /*1030*/  FFMA.FTZ R91, R68, R91, 1 ;  /* 0x3f800000445b7423 */ /* 0x000fcc000001005b */
[----:B------:R-:W3:Y:S01]  /*1040*/  MUFU.EX2 R65, R65 ;  /* 0x0000004100417308 */ /* 0x000ee20000000800 */
[----:B-1----:R-:W-:-:S07]  /*1050*/  FADD.FTZ R92, -R95, 1 ;  /* 0x3f8000005f5c7421 */ /* 0x002fce0000010100 */
[----:B------:R-:W-:Y:S01]  /*1060*/  MUFU.RCP R72, R72 ;  /* 0x0000004800487308 */ /* 0x000fe20000001000 */
[----:B0-----:R-:W-:Y:S01]  /*1070*/  FADD.FTZ R93, R93, 1 ;  /* 0x3f8000005d5d7421 */ /* 0x001fe20000010000 */
[----:B------:R-:W-:Y:S02]  /*1080*/  HADD2.F32 R52, -RZ, R52.H1_H1 ;  /* 0x30000034ff347230 */ /* 0x000fe40000004100 */
[----:B------:R-:W-:-:S04]  /*1090*/  FMUL.FTZ R58, R58, R75 ;  /* 0x0000004b3a3a7220 */ /* 0x000fc80000410000 */
[----:B------:R-:W0:Y:S01]  /*10a0*/  MUFU.RCP R71, R71 ;  /* 0x0000004700477308 */ /* 0x000e220000001000 */
[----:B--2---:R-:W-:Y:S01]  /*10b0*/  FADD.FTZ R62, R62, 1 ;  /* 0x3f8000003e3e7421 */ /* 0x004fe20000010000 */
[----:B------:R-:W-:Y:S01]  /*10c0*/  FMUL.FTZ R85, R94, R85 ;  /* 0x000000555e557220 */ /* 0x000fe20000410000 */
[----:B----4-:R-:W-:-:S05]  /*10d0*/  FADD.FTZ R69, R69, 1 ;  /* 0x3f80000045457421 */ /* 0x010fca0000010000 */
[----:B------:R-:W1:Y:S01]  /*10e0*/  MUFU.RCP R73, R73 ;  /* 0x0000004900497308 */ /* 0x000e620000001000 */
[----:B------:R-:W-:Y:S02]  /*10f0*/  HADD2.F32 R75, -RZ, R53.H1_H1 ;  /* 0x30000035ff4b7230 */ /* 0x000fe40000004100 */
[----:B-----5:R-:W-:Y:S01]  /*1100*/  FADD.FTZ R90, R90, 1 ;  /* 0x3f8000005a5a7421 */ /* 0x020fe20000010000 */
[----:B------:R-:W-:Y:S01]  /*1110*/  FMUL.FTZ R96, R96, R91 ;  /* 0x0000005b60607220 */ /* 0x000fe20000410000 */
[----:B------:R-:W-:-:S03]  /*1120*/  FFMA.FTZ R92, R61, R92, 1 ;  /* 0x3f8000003d5c7423 */ /* 0x000fc6000001005c */
[----:B------:R-:W2:Y:S01]  /*1130*/  MUFU.EX2 R67, R67 ;  /* 0x0000004300437308 */ /* 0x000ea20000000800 */
[----:B------:R-:W-:Y:S02]  /*1140*/  HADD2.F32 R61, -RZ, R53.H0_H0 ;  /* 0x20000035ff3d7230 */ /* 0x000fe40000004100 */
[----:B------:R-:W-:Y:S01]  /*1150*/  FMUL.FTZ R53, R52, R85 ;  /* 0x0000005534357220 */ /* 0x000fe20000410000 */
[----:B------:R-:W-:-:S04]  /*1160*/  FMUL.FTZ R52, R75, R96 ;  /* 0x000000604b347220 */ /* 0x000fc80000410000 */
[----:B------:R-:W4:Y:S01]  /*1170*/  MUFU.RCP R70, R70 ;  /* 0x0000004600467308 */ /* 0x000f220000001000 */
[----:B------:R-:W-:Y:S01]  /*1180*/  FADD.FTZ R75, R60, 1 ;  /* 0x3f8000003c4b7421 */ /* 0x000fe20000010000 */
[----:B------:R-:W-:Y:S01]  /*1190*/  FMUL.FTZ R92, R95, R92 ;  /* 0x0000005c5f5c7220 */ /* 0x000fe20000410000 */
[----:B---3--:R-:W-:-:S05]  /*11a0*/  FADD.FTZ R60, -R74, 1 ;  /* 0x3f8000004a3c7421 */ /* 0x008fca0000010100 */
[----:B------:R-:W3:Y:S01]  /*11b0*/  MUFU.RCP R59, R93 ;  /* 0x0000005d003b7308 */ /* 0x000ee20000001000 */
[----:B------:R-:W-:Y:S01]  /*11c0*/  FADD.FTZ R65, R65, 1 ;  /* 0x3f80000041417421 */ /* 0x000fe20000010000 */
[----:B0-----:R-:W-:-:S06]  /*11d0*/  FADD.FTZ R76, -R71, 1 ;  /* 0x3f800000474c7421 */ /* 0x001fcc0000010100 */
[----:B------:R0:W5:Y:S01]  /*11e0*/  MUFU.RCP R68, R90 ;  /* 0x0000005a00447308 */ /* 0x0001620000001000 */
[----:B------:R-:W-:Y:S01]  /*11f0*/  FMUL.FTZ R61, R61, R92 ;  /* 0x0000005c3d3d7220 */ /* 0x000fe20000410000 */
[----:B------:R-:W-:-:S06]  /*1200*/  FFMA.FTZ R41, R41, R60, 1 ;  /* 0x3f80000029297423 */ /* 0x000fcc000001003c */
[----:B------:R-:W5:Y:S01]  /*1210*/  MUFU.RCP R62, R62 ;  /* 0x0000003e003e7308 */ /* 0x000f620000001000 */
[----:B0-----:R-:W-:Y:S01]  /*1220*/  FADD.FTZ R90, -R72, 1 ;  /* 0x3f800000485a7421 */ /* 0x001fe20000010100 */
[----:B-1----:R-:W-:-:S06]  /*1230*/  FADD.FTZ R92, -R73, 1 ;  /* 0x3f800000495c7421 */ /* 0x002fcc0000010100 */
[----:B------:R-:W0:Y:S01]  /*1240*/  MUFU.RCP R69, R69 ;  /* 0x0000004500457308 */ /* 0x000e220000001000 */
[----:B------:R-:W-:Y:S01]  /*1250*/  FFMA.FTZ R37, R37, R90, 1 ;  /* 0x3f80000025257423 */ /* 0x000fe2000001005a */
[----:B------:R-:W-:Y:S01]  /*1260*/  FFMA.FTZ R76, R33, R76, 1 ;  /* 0x3f800000214c7423 */ /* 0x000fe2000001004c */
[----:B------:R-:W-:Y:S01]  /*1270*/  FMUL.FTZ R74, R74, R41 ;  /* 0x000000294a4a7220 */ /* 0x000fe20000410000 */
[----:B--2---:R-:W-:Y:S01]  /*1280*/  FADD.FTZ R67, R67, 1 ;  /* 0x3f80000043437421 */ /* 0x004fe20000010000 */
[----:B------:R-:W-:Y:S01]  /*1290*/  FFMA.FTZ R92, R39, R92, 1 ;  /* 0x3f800000275c7423 */ /* 0x000fe2000001005c */
[--C-:B------:R-:W-:Y:S02]  /*12a0*/  HADD2.F32 R33, -RZ, R56.reuse.H0_H0 ;  /* 0x20000038ff217230 */ /* 0x100fe40000004100 */
[----:B------:R-:W1:Y:S01]  /*12b0*/  MUFU.RCP R65, R65 ;  /* 0x0000004100417308 */ /* 0x000e620000001000 */
[----:B------:R-:W-:Y:S02]  /*12c0*/  HADD2.F32 R41, -RZ, R56.H1_H1 ;  /* 0x30000038ff297230 */ /* 0x000fe40000004100 */
[----:B------:R-:W-:Y:S01]  /*12d0*/  FMUL.FTZ R72, R72, R37 ;  /* 0x0000002548487220 */ /* 0x000fe20000410000 */
[----:B------:R-:W-:-:S02]  /*12e0*/  HADD2.F32 R39, -RZ, R57.H1_H1 ;  /* 0x30000039ff277230 */ /* 0x000fc40000004100 */
[----:B----4-:R-:W-:Y:S01]  /*12f0*/  FADD.FTZ R56, -R70, 1 ;  /* 0x3f80000046387421 */ /* 0x010fe20000010100 */
[----:B---3--:R-:W-:Y:S01]  /*1300*/  FADD.FTZ R60, -R59, 1 ;  /* 0x3f8000003b3c7421 */ /* 0x008fe20000010100 */
[----:B------:R-:W-:Y:S01]  /*1310*/  FMUL.FTZ R41, R41, R72 ;  /* 0x0000004829297220 */ /* 0x000fe20000410000 */
[----:B-----5:R-:W-:Y:S01]  /*1320*/  FADD.FTZ R72, -R68, 1 ;  /* 0x3f80000044487421 */ /* 0x020fe20000010100 */
[----:B------:R-:W2:Y:S01]  /*1330*/  MUFU.RCP R67, R67 ;  /* 0x0000004300437308 */ /* 0x000ea20000001000 */
[----:B------:R-:W-:Y:S01]  /*1340*/  FFMA.FTZ R25, R25, R56, 1 ;  /* 0x3f80000019197423 */ /* 0x000fe20000010038 */
[----:B------:R-:W-:Y:S01]  /*1350*/  FMUL.FTZ R39, R39, R74 ;  /* 0x0000004a27277220 */ /* 0x000fe20000410000 */
[----:B------:R-:W-:Y:S01]  /*1360*/  FADD.FTZ R56, -R62, 1 ;  /* 0x3f8000003e387421 */ /* 0x000fe20000010100 */
[----:B0-----:R-:W-:Y:S01]  /*1370*/  FADD.FTZ R74, -R69, 1 ;  /* 0x3f800000454a7421 */ /* 0x001fe20000010100 */
[----:B------:R-:W-:Y:S01]  /*1380*/  FFMA.FTZ R60, R29, R60, 1 ;  /* 0x3f8000001d3c7423 */ /* 0x000fe2000001003c */
[----:B------:R-:W-:Y:S01]  /*1390*/  FFMA.FTZ R27, R27, R72, 1 ;  /* 0x3f8000001b1b7423 */ /* 0x000fe20000010048 */
[----:B------:R-:W-:Y:S01]  /*13a0*/  FFMA.FTZ R35, R35, R56, 1 ;  /* 0x3f80000023237423 */ /* 0x000fe20000010038 */
[----:B------:R-:W0:Y:S01]  /*13b0*/  MUFU.RCP R75, R75 ;  /* 0x0000004b004b7308 */ /* 0x000e220000001000 */
[----:B------:R-:W-:Y:S01]  /*13c0*/  FFMA.FTZ R74, R31, R74, 1 ;  /* 0x3f8000001f4a7423 */ /* 0x000fe2000001004a */
[----:B------:R-:W-:Y:S01]  /*13d0*/  FMUL.FTZ R70, R70, R25 ;  /* 0x0000001946467220 */ /* 0x000fe20000410000 */
[----:B------:R-:W-:-:S02]  /*13e0*/  HADD2.F32 R56, -RZ, R54.H1_H1 ;  /* 0x30000036ff387230 */ /* 0x000fc40000004100 */
[----:B------:R-:W-:Y:S01]  /*13f0*/  FMUL.FTZ R25, R59, R60 ;  /* 0x0000003c3b197220 */ /* 0x000fe20000410000 */
[----:B------:R-:W-:Y:S02]  /*1400*/  HADD2.F32 R59, -RZ, R54.H0_H0 ;  /* 0x20000036ff3b7230 */ /* 0x000fe40000004100 */
[----:B------:R-:W-:Y:S01]  /*1410*/  FMUL.FTZ R68, R68, R27 ;  /* 0x0000001b44447220 */ /* 0x000fe20000410000 */
[--C-:B------:R-:W-:Y:S02]  /*1420*/  HADD2.F32 R54, -RZ, R55.reuse.H1_H1 ;  /* 0x30000037ff367230 */ /* 0x100fe40000004100 */
[----:B------:R-:W-:Y:S01]  /*1430*/  FMUL.FTZ R69, R69, R74 ;  /* 0x0000004a45457220 */ /* 0x000fe20000410000 */
[----:B------:R-:W-:Y:S02]  /*1440*/  HADD2.F32 R27, -RZ, R55.H0_H0 ;  /* 0x20000037ff1b7230 */ /* 0x000fe40000004100 */
[----:B-1----:R-:W-:Y:S01]  /*1450*/  FADD.FTZ R72, -R65, 1 ;  /* 0x3f80000041487421 */ /* 0x002fe20000010100 */
[----:B------:R-:W-:Y:S01]  /*1460*/  FMUL.FTZ R56, R56, R25 ;  /* 0x0000001938387220 */ /* 0x000fe20000410000 */
[----:B------:R-:W-:Y:S01]  /*1470*/  FMUL.FTZ R25, R49, R58 ;  /* 0x0000003a31197220 */ /* 0x000fe20000410000 */
[----:B------:R-:W-:Y:S01]  /*1480*/  FMUL.FTZ R59, R59, R70 ;  /* 0x000000463b3b7220 */ /* 0x000fe20000410000 */
[----:B------:R-:W-:Y:S01]  /*1490*/  FMUL.FTZ R54, R54, R69 ;  /* 0x0000004536367220 */ /* 0x000fe20000410000 */
[----:B------:R-:W-:Y:S01]  /*14a0*/  FMUL.FTZ R76, R71, R76 ;  /* 0x0000004c474c7220 */ /* 0x000fe20000410000 */
[----:B------:R-:W-:Y:S01]  /*14b0*/  FFMA.FTZ R72, R45, R72, 1 ;  /* 0x3f8000002d487423 */ /* 0x000fe20000010048 */
[----:B------:R-:W-:Y:S01]  /*14c0*/  FMUL.FTZ R62, R62, R35 ;  /* 0x000000233e3e7220 */ /* 0x000fe20000410000 */
[----:B------:R-:W-:Y:S01]  /*14d0*/  FMUL.FTZ R55, R27, R68 ;  /* 0x000000441b377220 */ /* 0x000fe20000410000 */
[-C--:B------:R-:W-:Y:S01]  /*14e0*/  FMUL.FTZ R31, R81, R52.reuse ;  /* 0x00000034511f7220 */ /* 0x080fe20000410000 */
[----:B------:R-:W-:Y:S01]  /*14f0*/  FFMA.FTZ R69, R6, R52, RZ ;  /* 0x0000003406457223 */ /* 0x000fe200000100ff */
[----:B------:R-:W-:Y:S01]  /*1500*/  FADD.FTZ R70, RZ, R52 ;  /* 0x00000034ff467221 */ /* 0x000fe20000010000 */
[----:B------:R-:W-:Y:S01]  /*1510*/  FMUL.FTZ R27, R77, R53 ;  /* 0x000000354d1b7220 */ /* 0x000fe20000410000 */
[----:B------:R-:W-:Y:S01]  /*1520*/  FADD.FTZ R52, RZ, R25 ;  /* 0x00000019ff347221 */ /* 0x000fe20000010000 */
[----:B------:R-:W-:Y:S01]  /*1530*/  FFMA.FTZ R35, R0, R25, RZ ;  /* 0x0000001900237223 */ /* 0x000fe200000100ff */
[----:B--2---:R-:W-:Y:S01]  /*1540*/  FADD.FTZ R74, -R67, 1 ;  /* 0x3f800000434a7421 */ /* 0x004fe20000010100 */
[----:B------:R-:W-:-:S02]  /*1550*/  HADD2.F32 R37, -RZ, R57.H0_H0 ;  /* 0x20000039ff257230 */ /* 0x000fc40000004100 */
[----:B------:R-:W-:Y:S01]  /*1560*/  FMUL.FTZ R92, R73, R92 ;  /* 0x0000005c495c7220 */ /* 0x000fe20000410000 */
[----:B------:R-:W-:Y:S01]  /*1570*/  FMUL.FTZ R33, R33, R76 ;  /* 0x0000004c21217220 */ /* 0x000fe20000410000 */
[----:B------:R-:W-:Y:S01]  /*1580*/  FMUL.FTZ R57, R65, R72 ;  /* 0x0000004841397220 */ /* 0x000fe20000410000 */
[----:B------:R-:W-:Y:S01]  /*1590*/  FFMA.FTZ R45, R0, R58, RZ ;  /* 0x0000003a002d7223 */ /* 0x000fe200000100ff */
[--C-:B------:R-:W-:Y:S02]  /*15a0*/  HADD2.F32 R73, -RZ, R50.reuse.H0_H0 ;  /* 0x20000032ff497230 */ /* 0x100fe40000004100 */
[----:B------:R-:W-:Y:S01]  /*15b0*/  FMUL.FTZ R29, R79, R61 ;  /* 0x0000003d4f1d7220 */ /* 0x000fe20000410000 */
[----:B------:R-:W-:Y:S02]  /*15c0*/  HADD2.F32 R72, -RZ, R50.H1_H1 ;  /* 0x30000032ff487230 */ /* 0x000fe40000004100 */
[----:B------:R-:W-:Y:S01]  /*15d0*/  FADD.FTZ R52, R52, R27 ;  /* 0x0000001b34347221 */ /* 0x000fe20000010000 */
[C---:B------:R-:W-:Y:S01]  /*15e0*/  FFMA.FTZ R35, R2.reuse, R27, R35 ;  /* 0x0000001b02237223 */ /* 0x040fe20000010023 */
[----:B0-----:R-:W-:Y:S01]  /*15f0*/  FADD.FTZ R60, -R75, 1 ;  /* 0x3f8000004b3c7421 */ /* 0x001fe20000010100 */
[----:B------:R-:W-:Y:S01]  /*1600*/  FFMA.FTZ R74, R47, R74, 1 ;  /* 0x3f8000002f4a7423 */ /* 0x000fe2000001004a */
[----:B------:R-:W-:Y:S01]  /*1610*/  FADD.FTZ R50, RZ, R58 ;  /* 0x0000003aff327221 */ /* 0x000fe20000010000 */
[----:B------:R-:W-:Y:S01]  /*1620*/  FFMA.FTZ R47, R2, R53, RZ ;  /* 0x00000035022f7223 */ /* 0x000fe200000100ff */
[----:B------:R-:W-:Y:S01]  /*1630*/  FADD.FTZ R58, RZ, R53 ;  /* 0x00000035ff3a7221 */ /* 0x000fe20000010000 */
[----:B------:R-:W-:Y:S01]  /*1640*/  FFMA.FTZ R53, R26, R33, R45 ;  /* 0x000000211a357223 */ /* 0x000fe2000001002d */
[----:B------:R-:W-:Y:S01]  /*1650*/  FADD.FTZ R52, R52, R29 ;  /* 0x0000001d34347221 */ /* 0x000fe20000010000 */
[----:B------:R-:W-:Y:S01]  /*1660*/  FFMA.FTZ R45, R4, R29, R35 ;  /* 0x0000001d042d7223 */ /* 0x000fe20000010023 */
[----:B------:R-:W-:Y:S01]  /*1670*/  FFMA.FTZ R60, R43, R60, 1 ;  /* 0x3f8000002b3c7423 */ /* 0x000fe2000001003c */
[----:B------:R-:W-:Y:S01]  /*1680*/  FADD.FTZ R50, R50, R33 ;  /* 0x0000002132327221 */ /* 0x000fe20000010000 */
[----:B------:R-:W-:Y:S01]  /*1690*/  FMUL.FTZ R33, R49, R33 ;  /* 0x0000002131217220 */ /* 0x000fe20000410000 */
[----:B------:R-:W-:Y:S01]  /*16a0*/  FADD.FTZ R52, R52, R31 ;  /* 0x0000001f34347221 */ /* 0x000fe20000010000 */
[----:B------:R-:W-:Y:S01]  /*16b0*/  FFMA.FTZ R45, R6, R31, R45 ;  /* 0x0000001f062d7223 */ /* 0x000fe2000001002d */
[----:B------:R-:W-:Y:S01]  /*16c0*/  FMUL.FTZ R43, R75, R60 ;  /* 0x0000003c4b2b7220 */ /* 0x000fe20000410000 */
[----:B------:R-:W-:Y:S01]  /*16d0*/  FMUL.FTZ R60, R67, R74 ;  /* 0x0000004a433c7220 */ /* 0x000fe20000410000 */
[----:B------:R-:W-:Y:S01]  /*16e0*/  FMUL.FTZ R37, R37, R92 ;  /* 0x0000005c25257220 */ /* 0x000fe20000410000 */
[----:B------:R-:W-:Y:S01]  /*16f0*/  FFMA.FTZ R67, R4, R61, RZ ;  /* 0x0000003d04437223 */ /* 0x000fe200000100ff */
[----:B------:R-:W-:Y:S01]  /*1700*/  FADD.FTZ R68, RZ, R61 ;  /* 0x0000003dff447221 */ /* 0x000fe20000010000 */
[----:B------:R-:W-:Y:S01]  /*1710*/  FMUL.FTZ R35, R77, R41 ;  /* 0x000000294d237220 */ /* 0x000fe20000410000 */
[----:B------:R-:W-:Y:S01]  /*1720*/  FADD.FTZ R52, R52, R33 ;  /* 0x0000002134347221 */ /* 0x000fe20000010000 */
[----:B------:R-:W-:Y:S01]  /*1730*/  FFMA.FTZ R45, R26, R33, R45 ;  /* 0x000000211a2d7223 */ /* 0x000fe2000001002d */
[----:B------:R-:W-:Y:S01]  /*1740*/  FADD.FTZ R65, R58, R41 ;  /* 0x000000293a417221 */ /* 0x000fe20000010000 */
        /* <DEDUP_REMOVED lines=25> */
[--C-:B------:R-:W-:Y:S02]  /*18e0*/  HADD2.F32 R68, -RZ, R51.reuse.H0_H0 ;  /* 0x20000033ff447230 */ /* 0x100fe40000004100 */
[----:B------:R-:W-:Y:S01]  /*18f0*/  FMUL.FTZ R49, R49, R62 ;  /* 0x0000003e31317220 */ /* 0x000fe20000410000 */
[----:B------:R-:W-:Y:S01]  /*1900*/  FADD.FTZ R52, R52, R47 ;  /* 0x0000002f34347221 */ /* 0x000fe20000010000 */
[----:B------:R-:W-:Y:S01]  /*1910*/  FFMA.FTZ R73, R40, R47, R73 ;  /* 0x0000002f28497223 */ /* 0x000fe20000010049 */
[----:B------:R-:W-:Y:S02]  /*1920*/  HADD2.F32 R51, -RZ, R51.H1_H1 ;  /* 0x30000033ff337230 */ /* 0x000fe40000004100 */
        /* <DEDUP_REMOVED lines=31> */
[----:B------:R-:W-:Y:S04]  /*1b20*/  STS.64 [R7], R50 ;  /* 0x0000003207007388 */ /* 0x000fe80000000a00 */
[----:B------:R0:W-:Y:S04]  /*1b30*/  STS.64 [R11], R56 ;  /* 0x000000380b007388 */ /* 0x0001e80000000a00 */
[----:B------:R-:W-:Y:S04]  /*1b40*/  STS.64 [R12], R58 ;  /* 0x0000003a0c007388 */ /* 0x000fe80000000a00 */
        /* <DEDUP_REMOVED lines=306> */
.L_x_1167:
[----:B------:R-:W-:Y:S05]  /*2e70*/  BSYNC.RECONVERGENT B0 ;  /* 0x0000000000007941 */ /* 0x000fea0003800200 */
.L_x_1166:
        /* <DEDUP_REMOVED lines=37> */
.L_x_1170:
[----:B------:R-:W2:Y:S04]  /*30d0*/  LD.E.STRONG.GPU R51, desc[UR10][R88.64] ;  /* 0x0000000a58337980 */ /* 0x000ea8000c10f900 */
[----:B--2---:R-:W-:Y:S01]  /*30e0*/  CCTL.IVALL ;  /* 0x00000000ff00798f */ /* 0x004fe20002000000 */
[----:B------:R-:W-:Y:S05]  /*30f0*/  YIELD ;  /* 0x0000000000007946 */ /* 0x000fea0003800000 */
[----:B-----5:R-:W-:-:S04]  /*3100*/  LOP3.LUT R51, R51, R50, RZ, 0x3c, !PT ;  /* 0x0000003233337212 */ /* 0x020fc800078e3cff */
[----:B------:R-:W-:-:S13]  /*3110*/  ISETP.GT.AND P1, PT, R51, -0x1, PT ;  /* 0xffffffff3300780c */ /* 0x000fda0003f24270 */
[----:B------:R-:W-:Y:S05]  /*3120*/  @P1 BRA `(.L_x_1170) ;  /* 0xfffffffc00e81947 */ /* 0x000fea000383ffff */
.L_x_1169:
[----:B------:R-:W-:Y:S05]  /*3130*/  WARPSYNC.ALL ;  /* 0x0000000000007948 */ /* 0x000fea0003800000 */
[----:B------:R-:W-:Y:S06]  /*3140*/  BAR.SYNC.DEFER_BLOCKING 0x0 ;  /* 0x0000000000007b1d */ /* 0x000fec0000010000 */
[----:B------:R-:W-:Y:S05]  /*3150*/  BRA `(.L_x_1171) ;  /* 0x00000000003c7947 */ /* 0x000fea0003800000 */
.L_x_1168:
[----:B------:R-:W-:Y:S01]  /*3160*/  BAR.SYNC.DEFER_BLOCKING 0x0 ;  /* 0x0000000000007b1d */ /* 0x000fe20000010000 */
[----:B------:R-:W-:-:S13]  /*3170*/  ISETP.NE.AND P1, PT, R5, RZ, PT ;  /* 0x000000ff0500720c */ /* 0x000fda0003f25270 */
[----:B------:R-:W-:Y:S05]  /*3180*/  @P1 BRA `(.L_x_1172) ;  /* 0x0000000000281947 */ /* 0x000fea0003800000 */
[----:B------:R-:W-:Y:S06]  /*3190*/  MEMBAR.ALL.GPU ;  /* 0x0000000000007992 */ /* 0x000fec000000a000 */
[----:B------:R-:W-:-:S00]  /*31a0*/  ERRBAR ;  /* 0x00000000000079ab */ /* 0x000fc00000000000 */
[----:B------:R-:W-:Y:S06]  /*31b0*/  CGAERRBAR ;  /* 0x00000000000075ab */ /* 0x000fec0000000000 */
[----:B------:R0:W5:Y:S02]  /*31c0*/  ATOM.E.ADD.STRONG.GPU PT, R50, desc[UR10][R86.64], R17 ;  /* 0x800000115632798a */ /* 0x00016400081ef10a */
.L_x_1173:
[----:B------:R-:W2:Y:S04]  /*31d0*/  LD.E.STRONG.GPU R51, desc[UR10][R86.64] ;  /* 0x0000000a56337980 */ /* 0x000ea8000c10f900 */
[----:B--2---:R-:W-:Y:S01]  /*31e0*/  CCTL.IVALL ;  /* 0x00000000ff00798f */ /* 0x004fe20002000000 */
[----:B------:R-:W-:Y:S05]  /*31f0*/  YIELD ;  /* 0x0000000000007946 */ /* 0x000fea0003800000 */
[----:B-----5:R-:W-:-:S04]  /*3200*/  LOP3.LUT R51, R51, R50, RZ, 0x3c, !PT ;  /* 0x0000003233337212 */ /* 0x020fc800078e3cff */
[----:B------:R-:W-:-:S13]  /*3210*/  ISETP.GT.AND P1, PT, R51, -0x1, PT ;  /* 0xffffffff3300780c */ /* 0x000fda0003f24270 */
[----:B------:R-:W-:Y:S05]  /*3220*/  @P1 BRA `(.L_x_1173) ;  /* 0xfffffffc00e81947 */ /* 0x000fea000383ffff */
.L_x_1172:
[----:B------:R-:W-:Y:S05]  /*3230*/  WARPSYNC.ALL ;  /* 0x0000000000007948 */ /* 0x000fea0003800000 */
[----:B------:R-:W-:Y:S06]  /*3240*/  BAR.SYNC.DEFER_BLOCKING 0x0 ;  /* 0x0000000000007b1d */ /* 0x000fec0000010000 */
.L_x_1171:
        /* <DEDUP_REMOVED lines=11> */
.L_x_1175:
[----:B------:R-:W-:Y:S05]  /*3300*/  BSYNC.RECONVERGENT B0 ;  /* 0x0000000000007941 */ /* 0x000fea0003800200 */
.L_x_1174:
        /* <DEDUP_REMOVED lines=93> */
.L_x_1165:
        /* <DEDUP_REMOVED lines=48> */
.L_x_1188:
        /* <DEDUP_REMOVED lines=27> */
.L_x_1181:
        /* <DEDUP_REMOVED lines=33> */
.L_x_1180:
[----:B------:R-:W-:Y:S05]  /*3fa0*/  BSYNC.RECONVERGENT B1 ;  /* 0x0000000000017941 */ /* 0x000fea0003800200 */
.L_x_1179:
        /* <DEDUP_REMOVED lines=25> */
.L_x_1183:
[----:B------:R-:W-:Y:S05]  /*4140*/  BSYNC.RECONVERGENT B1 ;  /* 0x0000000000017941 */ /* 0x000fea0003800200 */
.L_x_1182:
        /* <DEDUP_REMOVED lines=26> */
.L_x_1178:
[----:B------:R-:W-:Y:S05]  /*42f0*/  BSYNC.RECONVERGENT B0 ;  /* 0x0000000000007941 */ /* 0x000fea0003800200 */
.L_x_1177:
[----:B------:R0:W-:Y:S01]  /*4300*/  STS [R9], R19 ;  /* 0x0000001309007388 */ /* 0x0001e20000000800 */
[----:B------:R-:W1:Y:S01]  /*4310*/  LDC.64 R22, c[0x0][0x388] ;  /* 0x0000e200ff167b82 */ /* 0x000e620000000a00 */
[----:B------:R-:W-:Y:S02]  /*4320*/  ISETP.GT.U32.AND P1, PT, R44, 0x9, PT ;  /* 0x000000092c00780c */ /* 0x000fe40003f24070 */
[----:B------:R0:W-:Y:S01]  /*4330*/  STS [R9+0x500], R26 ;  /* 0x0005001a09007388 */ /* 0x0001e20000000800 */
[----:B------:R-:W-:-:S04]  /*4340*/  MOV R27, R8 ;  /* 0x00000008001b7202 */ /* 0x000fc80000000f00 */
[----:B------:R-:W2:Y:S08]  /*4350*/  LDC.64 R24, c[0x0][0x390] ;  /* 0x0000e400ff187b82 */ /* 0x000eb00000000a00 */
[----:B0-----:R-:W-:Y:S06]  /*4360*/  BAR.SYNC.DEFER_BLOCKING 0x0 ;  /* 0x0000000000007b1d */ /* 0x001fec0000010000 */
.L_x_1187:
        /* <DEDUP_REMOVED lines=31> */
.L_x_1198:
        /* <DEDUP_REMOVED lines=11> */
.L_x_1186:
[----:B------:R-:W-:Y:S05]  /*4610*/  BSYNC.RECONVERGENT B0 ;  /* 0x0000000000007941 */ /* 0x000fea0003800200 */
.L_x_1185:
        /* <DEDUP_REMOVED lines=9> */
.L_x_1184:
        /* <DEDUP_REMOVED lines=8> */
.L_x_1190:
[----:B------:R-:W-:Y:S05]  /*4730*/  BSYNC B0 ;  /* 0x0000000000007941 */ /* 0x000fea0003800000 */
.L_x_1189:
        /* <DEDUP_REMOVED lines=8> */
.L_x_1191:
[----:B------:R-:W-:Y:S01]  /*47c0*/  FADD.FTZ R19, R19, R10 ;  /* 0x0000000a13137221 */ /* 0x000fe20000010000 */
[----:B------:R-:W-:-:S04]  /*47d0*/  HFMA2 R32, -RZ, RZ, 0, 2.384185791015625e-07 ;  /* 0x00000004ff207431 */ /* 0x000fc800000001ff */
[----:B------:R-:W-:Y:S02]  /*47e0*/  MOV R33, R19 ;  /* 0x0000001300217202 */ /* 0x000fe40000000f00 */
[----:B------:R-:W-:-:S07]  /*47f0*/  MOV R20, R31 ;  /* 0x0000001f00147202 */ /* 0x000fce0000000f00 */
[----:B------:R-:W-:Y:S05]  /*4800*/  WARPSYNC.COLLECTIVE R30, `(.L_x_1192) ;  /* 0x000000001e087348 */ /* 0x000fea0003c00000 */
[----:B------:R0:W1:Y:S02]  /*4810*/  SHFL.BFLY P3, R31, R33, R32, R35 ;  /* 0x0c000020211f7389 */ /* 0x0000640000060023 */
[----:B01----:R-:W-:Y:S05]  /*4820*/  ENDCOLLECTIVE ;  /* 0x000000000000791b */ /* 0x003fea0003800000 */
.L_x_1192:
[----:B------:R-:W-:-:S05]  /*4830*/  FADD.FTZ R20, R20, R11 ;  /* 0x0000000b14147221 */ /* 0x000fca0000010000 */
[----:B------:R-:W-:Y:S02]  /*4840*/  MOV R33, R20 ;  /* 0x0000001400217202 */ /* 0x000fe40000000f00 */
[----:B------:R-:W-:-:S07]  /*4850*/  MOV R26, R31 ;  /* 0x0000001f001a7202 */ /* 0x000fce0000000f00 */
[----:B------:R-:W-:Y:S05]  /*4860*/  WARPSYNC.COLLECTIVE R30, `(.L_x_1193) ;  /* 0x000000001e087348 */ /* 0x000fea0003c00000 */
[----:B------:R0:W1:Y:S02]  /*4870*/  SHFL.BFLY P3, R31, R33, R32, R35 ;  /* 0x0c000020211f7389 */ /* 0x0000640000060023 */
[----:B01----:R-:W-:Y:S05]  /*4880*/  ENDCOLLECTIVE ;  /* 0x000000000000791b */ /* 0x003fea0003800000 */
.L_x_1193:
[----:B------:R-:W-:Y:S01]  /*4890*/  FADD.FTZ R26, R19, R26 ;  /* 0x0000001a131a7221 */ /* 0x000fe20000010000 */
[----:B------:R-:W-:-:S04]  /*48a0*/  HFMA2 R32, -RZ, RZ, 0, 1.1920928955078125e-07 ;  /* 0x00000002ff207431 */ /* 0x000fc800000001ff */
[----:B------:R-:W-:Y:S02]  /*48b0*/  MOV R33, R26 ;  /* 0x0000001a00217202 */ /* 0x000fe40000000f00 */
[----:B------:R-:W-:-:S07]  /*48c0*/  MOV R21, R31 ;  /* 0x0000001f00157202 */ /* 0x000fce0000000f00 */
[----:B------:R-:W-:Y:S05]  /*48d0*/  WARPSYNC.COLLECTIVE R30, `(.L_x_1194) ;  /* 0x000000001e087348 */ /* 0x000fea0003c00000 */
[----:B------:R0:W1:Y:S02]  /*48e0*/  SHFL.BFLY P3, R31, R33, R32, R35 ;  /* 0x0c000020211f7389 */ /* 0x0000640000060023 */
[----:B01----:R-:W-:Y:S05]  /*48f0*/  ENDCOLLECTIVE ;  /* 0x000000000000791b */ /* 0x003fea0003800000 */
.L_x_1194:
[----:B------:R-:W-:-:S05]  /*4900*/  FADD.FTZ R21, R20, R21 ;  /* 0x0000001514157221 */ /* 0x000fca0000010000 */
[----:B------:R-:W-:Y:S02]  /*4910*/  MOV R33, R21 ;  /* 0x0000001500217202 */ /* 0x000fe40000000f00 */
[----:B------:R-:W-:-:S07]  /*4920*/  MOV R29, R31 ;  /* 0x0000001f001d7202 */ /* 0x000fce0000000f00 */
[----:B------:R-:W-:Y:S05]  /*4930*/  WARPSYNC.COLLECTIVE R30, `(.L_x_1195) ;  /* 0x000000001e087348 */ /* 0x000fea0003c00000 */
[----:B------:R0:W1:Y:S02]  /*4940*/  SHFL.BFLY P3, R31, R33, R32, R35 ;  /* 0x0c000020211f7389 */ /* 0x0000640000060023 */
[----:B01----:R-:W-:Y:S05]  /*4950*/  ENDCOLLECTIVE ;  /* 0x000000000000791b */ /* 0x003fea0003800000 */
.L_x_1195:
[----:B------:R-:W-:Y:S01]  /*4960*/  FADD.FTZ R29, R26, R29 ;  /* 0x0000001d1a1d7221 */ /* 0x000fe20000010000 */
[----:B------:R-:W-:-:S04]  /*4970*/  HFMA2 R32, -RZ, RZ, 0, 5.9604644775390625e-08 ;  /* 0x00000001ff207431 */ /* 0x000fc800000001ff */
[----:B------:R-:W-:Y:S02]  /*4980*/  MOV R33, R29 ;  /* 0x0000001d00217202 */ /* 0x000fe40000000f00 */
[----:B------:R-:W-:-:S07]  /*4990*/  MOV R10, R31 ;  /* 0x0000001f000a7202 */ /* 0x000fce0000000f00 */
[----:B------:R-:W-:Y:S05]  /*49a0*/  WARPSYNC.COLLECTIVE R30, `(.L_x_1196) ;  /* 0x000000001e087348 */ /* 0x000fea0003c00000 */
[----:B------:R0:W1:Y:S02]  /*49b0*/  SHFL.BFLY P3, R31, R33, R32, R35 ;  /* 0x0c000020211f7389 */ /* 0x0000640000060023 */
[----:B01----:R-:W-:Y:S05]  /*49c0*/  ENDCOLLECTIVE ;  /* 0x000000000000791b */ /* 0x003fea0003800000 */
.L_x_1196:
[----:B------:R-:W-:-:S05]  /*49d0*/  FADD.FTZ R10, R21, R10 ;  /* 0x0000000a150a7221 */ /* 0x000fca0000010000 */
[----:B------:R-:W-:Y:S02]  /*49e0*/  MOV R33, R10 ;  /* 0x0000000a00217202 */ /* 0x000fe40000000f00 */
[----:B------:R-:W-:-:S07]  /*49f0*/  MOV R28, R31 ;  /* 0x0000001f001c7202 */ /* 0x000fce0000000f00 */
[----:B------:R-:W-:Y:S05]  /*4a00*/  WARPSYNC.COLLECTIVE R30, `(.L_x_1197) ;  /* 0x000000001e087348 */ /* 0x000fea0003c00000 */
[----:B------:R0:W1:Y:S02]  /*4a10*/  SHFL.BFLY P3, R31, R33, R32, R35 ;  /* 0x0c000020211f7389 */ /* 0x0000640000060023 */
[----:B01----:R-:W-:Y:S05]  /*4a20*/  ENDCOLLECTIVE ;  /* 0x000000000000791b */ /* 0x003fea0003800000 */
.L_x_1197:
[----:B------:R-:W-:Y:S01]  /*4a30*/  FADD.FTZ R28, R29, R28 ;  /* 0x0000001c1d1c7221 */ /* 0x000fe20000010000 */
[----:B------:R-:W-:Y:S01]  /*4a40*/  MOV R11, R31 ;  /* 0x0000001f000b7202 */ /* 0x000fe20000000f00 */
[----:B------:R-:W-:Y:S06]  /*4a50*/  BRA `(.L_x_1198) ;  /* 0xfffffff800c07947 */ /* 0x000fec000383ffff */
.L_x_1199:
        /* <DEDUP_REMOVED lines=10> */
.L_x_1685:


//--------------------- .text._ZN13group_norm_v218gn_bwd_cuda_kernelI6__halfLi320ELi3ELi16ELi160ELi256ELb1ELb1ELi16ELi320ELi320ELi4ELb1ELi16ELb0ELb0ELNS_15WgradSyncMethodE3ENS_16CompileConditionILi1000EEEEEvPT_S6_S6_PKS5_S8_S8_S8_PKfflPfPj --------------------------
	.section	.text._ZN13group_norm_v218gn_bwd_cuda_kernelI6__halfLi320ELi3ELi16ELi160ELi256ELb1ELb1ELi16ELi320ELi320ELi4ELb1ELi16ELb0ELb0ELNS_15WgradSyncMethodE3ENS_16CompileConditionILi1000EEEEEvPT_S6_S6_PKS5_S8_S8_S8_PKfflPfPj,"ax",@progbits
	.align	128
        .global         _ZN13group_norm_v218gn_bwd_cuda_kernelI6__halfLi320ELi3ELi16ELi160ELi256ELb1ELb1ELi16ELi320ELi320ELi4ELb1ELi16ELb0ELb0ELNS_15WgradSyncMethodE3ENS_16CompileConditionILi1000EEEEEvPT_S6_S6_PKS5_S8_S8_S8_PKfflPfPj
        .type           _ZN13group_norm_v218gn_bwd_cuda_kernelI6__halfLi320ELi3ELi16ELi160ELi256ELb1ELb1ELi16ELi320ELi320ELi4ELb1ELi16ELb0ELb0ELNS_15WgradSyncMethodE3ENS_16CompileConditionILi1000EEEEEvPT_S6_S6_PKS5_S8_S8_S8_PKfflPfPj,@function
        .size           _ZN13group_norm_v218gn_bwd_cuda_kernelI6__halfLi320ELi3ELi16ELi160ELi256ELb1ELb1ELi16ELi320ELi320ELi4ELb1ELi16ELb0ELb0ELNS_15WgradSyncMethodE3ENS_16CompileConditionILi1000EEEEEvPT_S6_S6_PKS5_S8_S8_S8_PKfflPfPj,(.L_x_1686 - _ZN13group_norm_v218gn_bwd_cuda_kernelI6__halfLi320ELi3ELi16ELi160ELi256ELb1ELb1ELi16ELi320ELi320ELi4ELb1ELi16ELb0ELb0ELNS_15WgradSyncMethodE3ENS_16CompileConditionILi1000EEEEEvPT_S6_S6_PKS5_S8_S8_S8_PKfflPfPj)
        .other          _ZN13group_norm_v218gn_bwd_cuda_kernelI6__halfLi320ELi3ELi16ELi160ELi256ELb1ELb1ELi16ELi320ELi320ELi4ELb1ELi16ELb0ELb0ELNS_15WgradSyncMethodE3ENS_16CompileConditionILi1000EEEEEvPT_S6_S6_PKS5_S8_S8_S8_PKfflPfPj,@"STO_CUDA_ENTRY STV_DEFAULT"
_ZN13group_norm_v218gn_bwd_cuda_kernelI6__halfLi320ELi3ELi16ELi160ELi256ELb1ELb1ELi16ELi320ELi320ELi4ELb1ELi16ELb0ELb0ELNS_15WgradSyncMethodE3ENS_16CompileConditionILi1000EEEEEvPT_S6_S6_PKS5_S8_S8_S8_PKfflPfPj:
.text._ZN13group_norm_v218gn_bwd_cuda_kernelI6__halfLi320ELi3ELi16ELi160ELi256ELb1ELb1ELi16ELi320ELi320ELi4ELb1ELi16ELb0ELb0ELNS_15WgradSyncMethodE3ENS_16CompileConditionILi1000EEEEEvPT_S6_S6_PKS5_S8_S8_S8_PKfflPfPj:
        /* <DEDUP_REMOVED lines=29> */
.L_x_1202:
[----:B0-----:R-:W2:Y:S04]  /*01d0*/  LD.E.STRONG.GPU R5, desc[UR14][R2.64+0x40] ;  /* 0x0000400e02057980 */ /* 0x001ea8000c10f900 */
[----:B--2---:R-:W-:Y:S01]  /*01e0*/  CCTL.IVALL ;  /* 0x00000000ff00798f */ /* 0x004fe20002000000 */
[----:B------:R-:W-:Y:S05]  /*01f0*/  YIELD ;  /* 0x0000000000007946 */ /* 0x000fea0003800000 */
[----:B-----5:R-:W-:-:S04]  /*0200*/  LOP3.LUT R5, R5, R0, RZ, 0x3c, !PT ;  /* 0x0000000005057212 */ /* 0x020fc800078e3cff */
[----:B------:R-:W-:-:S13]  /*0210*/  ISETP.GT.AND P0, PT, R5, -0x1, PT ;  /* 0xffffffff0500780c */ /* 0x000fda0003f04270 */
[----:B------:R-:W-:Y:S05]  /*0220*/  @P0 BRA `(.L_x_1202) ;  /* 0xfffffffc00e80947 */ /* 0x000fea000383ffff */
.L_x_1201:
[----:B------:R-:W-:Y:S05]  /*0230*/  WARPSYNC.ALL ;  /* 0x0000000000007948 */ /* 0x000fea0003800000 */
[----:B------:R-:W-:Y:S06]  /*0240*/  BAR.SYNC.DEFER_BLOCKING 0x0 ;  /* 0x0000000000007b1d */ /* 0x000fec0000010000 */
[----:B------:R-:W-:Y:S05]  /*0250*/  BRA `(.L_x_1203) ;  /* 0x0000003800747947 */ /* 0x000fea0003800000 */
.L_x_1200:
        /* <DEDUP_REMOVED lines=26> */
[----:B------:R-:W-:Y:S01]  /*0400*/  SHF.R.U32.HI R8, RZ, 0x13, R3 ;  /* 0x00000013ff087819 */ /* 0x000fe20000011603 */
[--C-:B--2---:R-:W-:Y:S02]  /*0410*/  HADD2.F32 R0, -RZ, R12.reuse.H0_H0 ;  /* 0x2000000cff007230 */ /* 0x104fe40000004100 */
[----:B------:R-:W-:Y:S02]  /*0420*/  HADD2.F32 R2, -RZ, R12.H1_H1 ;  /* 0x3000000cff027230 */ /* 0x000fe40000004100 */
[--C-:B------:R-:W-:Y:S02]  /*0430*/  HADD2.F32 R4, -RZ, R13.reuse.H0_H0 ;  /* 0x2000000dff047230 */ /* 0x100fe40000004100 */
[----:B------:R-:W-:Y:S02]  /*0440*/  HADD2.F32 R5, -RZ, R13.H1_H1 ;  /* 0x3000000dff057230 */ /* 0x000fe40000004100 */
[--C-:B---3--:R-:W-:Y:S02]  /*0450*/  HADD2.F32 R7, -RZ, R14.reuse.H0_H0 ;  /* 0x2000000eff077230 */ /* 0x108fe40000004100 */
[----:B------:R-:W-:-:S02]  /*0460*/  HADD2.F32 R9, -RZ, R14.H1_H1 ;  /* 0x3000000eff097230 */ /* 0x000fc40000004100 */
[--C-:B------:R-:W-:Y:S02]  /*0470*/  HADD2.F32 R11, -RZ, R15.reuse.H0_H0 ;  /* 0x2000000fff0b7230 */ /* 0x100fe40000004100 */
[----:B------:R-:W-:-:S07]  /*0480*/  HADD2.F32 R6, -RZ, R15.H1_H1 ;  /* 0x3000000fff067230 */ /* 0x000fce0000004100 */
.L_x_1215:
[----:B0-----:R-:W0:Y:S01]  /*0490*/  S2R R16, SR_TID.X ;  /* 0x0000000000107919 */ /* 0x001e220000002100 */
[----:B------:R-:W1:Y:S01]  /*04a0*/  S2UR UR8, SR_CTAID.Y ;  /* 0x00000000000879c3 */ /* 0x000e620000002600 */
[----:B------:R-:W-:Y:S01]  /*04b0*/  USHF.R.U64 UR13, UR10, 0x3, UR5 ;  /* 0x000000030a0d7899 */ /* 0x000fe20008001205 */
[----:B------:R-:W-:Y:S01]  /*04c0*/  HFMA2 R19, -RZ, RZ, 0, 0 ;  /* 0x00000000ff137431 */ /* 0x000fe200000001ff */
        /* <DEDUP_REMOVED lines=30> */
[----:B------:R-:W-:-:S03]  /*06b0*/  LOP3.LUT R3, R14, 0xf0, R17, 0xf8, !PT ;  /* 0x000000f00e037812 */ /* 0x000fc600078ef811 */
[----:B------:R-:W-:-:S04]  /*06c0*/  IMAD.WIDE.U32 R18, R15, 0xa0000, R18 ;  /* 0x000a00000f127825 */ /* 0x000fc800078e0012 */
[----:B------:R-:W-:-:S05]  /*06d0*/  IMAD R3, R3, 0xa00, RZ ;  /* 0x00000a0003037824 */ /* 0x000fca00078e02ff */
        /* <DEDUP_REMOVED lines=17> */
[----:B------:R-:W-:Y:S01]  /*07f0*/  IADD3 R54, PT, PT, R54, 0x2800, RZ ;  /* 0x0000280036367810 */ /* 0x000fe20007ffe0ff */
[----:B--2---:R-:W-:-:S06]  /*0800*/  FADD.FTZ R19, R29, UR6 ;  /* 0x000000061d137e21 */ /* 0x004fcc0008010000 */
[----:B------:R-:W2:Y:S01]  /*0810*/  MUFU.RSQ R19, R19 ;  /* 0x0000001300137308 */ /* 0x000ea20000001400 */
[----:B------:R-:W0:Y:S01]  /*0820*/  S2R R29, SR_CgaCtaId ;  /* 0x00000000001d7919 */ /* 0x000e220000008800 */
[--C-:B---3--:R-:W-:Y:S02]  /*0830*/  HADD2.F32 R3, -RZ, R38.reuse.H0_H0 ;  /* 0x20000026ff037230 */ /* 0x108fe40000004100 */
[----:B------:R-:W-:-:S03]  /*0840*/  HADD2.F32 R13, -RZ, R38.H1_H1 ;  /* 0x30000026ff0d7230 */ /* 0x000fc60000004100 */
[----:B------:R-:W-:-:S04]  /*0850*/  FADD.FTZ R18, -R28, R3 ;  /* 0x000000031c127221 */ /* 0x000fc80000010100 */
[C---:B--2---:R-:W-:Y:S01]  /*0860*/  FMUL.FTZ R3, R19.reuse, R18 ;  /* 0x0000001213037220 */ /* 0x044fe20000410000 */
[----:B------:R-:W-:Y:S01]  /*0870*/  FADD.FTZ R18, -R28, R13 ;  /* 0x0000000d1c127221 */ /* 0x000fe20000010100 */
[--C-:B------:R-:W-:Y:S02]  /*0880*/  HADD2.F32 R13, -RZ, R39.reuse.H0_H0 ;  /* 0x20000027ff0d7230 */ /* 0x100fe40000004100 */
[----:B------:R-:W-:Y:S01]  /*0890*/  FFMA.FTZ R44, R0, R3, R7 ;  /* 0x00000003002c7223 */ /* 0x000fe20000010007 */
[----:B------:R-:W-:Y:S01]  /*08a0*/  FMUL.FTZ R17, R19, R18 ;  /* 0x0000001213117220 */ /* 0x000fe20000410000 */
[----:B------:R-:W-:Y:S02]  /*08b0*/  HADD2.F32 R39, -RZ, R39.H1_H1 ;  /* 0x30000027ff277230 */ /* 0x000fe40000004100 */
[----:B------:R-:W-:Y:S01]  /*08c0*/  FADD.FTZ R18, -R28, R13 ;  /* 0x0000000d1c127221 */ /* 0x000fe20000010100 */
[----:B------:R-:W-:Y:S01]  /*08d0*/  FMUL.FTZ R45, R44, -1.4426950216293334961 ;  /* 0xbfb8aa3b2c2d7820 */ /* 0x000fe20000410000 */
[----:B------:R-:W-:-:S02]  /*08e0*/  FFMA.FTZ R51, R2, R17, R9 ;  /* 0x0000001102337223 */ /* 0x000fc40000010009 */
[----:B------:R-:W-:Y:S01]  /*08f0*/  FMUL.FTZ R15, R19, R18 ;  /* 0x00000012130f7220 */ /* 0x000fe20000410000 */
[----:B------:R-:W-:Y:S01]  /*0900*/  FADD.FTZ R18, -R28, R39 ;  /* 0x000000271c127221 */ /* 0x000fe20000010100 */
[----:B------:R-:W-:Y:S01]  /*0910*/  FMUL.FTZ R52, R51, -1.4426950216293334961 ;  /* 0xbfb8aa3b33347820 */ /* 0x000fe20000410000 */
[----:B------:R-:W2:Y:S01]  /*0920*/  LDG.E.64.CONSTANT R38, desc[UR14][R42.64+0xa000] ;  /* 0x00a0000e2a267981 */ /* 0x000ea2000c1e9b00 */
[----:B------:R-:W3:Y:S01]  /*0930*/  MUFU.EX2 R45, R45 ;  /* 0x0000002d002d7308 */ /* 0x000ee20000000800 */
[----:B------:R-:W-:Y:S01]  /*0940*/  FFMA.FTZ R48, R4, R15, R11 ;  /* 0x0000000f04307223 */ /* 0x000fe2000001000b */
[----:B------:R-:W-:-:S03]  /*0950*/  FMUL.FTZ R13, R19, R18 ;  /* 0x00000012130d7220 */ /* 0x000fc60000410000 */
[----:B------:R-:W-:-:S03]  /*0960*/  FMUL.FTZ R53, R48, -1.4426950216293334961 ;  /* 0xbfb8aa3b30357820 */ /* 0x000fc60000410000 */
[----:B------:R-:W0:Y:S01]  /*0970*/  MUFU.EX2 R52, R52 ;  /* 0x0000003400347308 */ /* 0x000e220000000800 */
[----:B------:R-:W-:-:S04]  /*0980*/  FFMA.FTZ R49, R5, R13, R6 ;  /* 0x0000000d05317223 */ /* 0x000fc80000010006 */
[----:B-1----:R-:W-:-:S03]  /*0990*/  FMUL.FTZ R46, R49, -1.4426950216293334961 ;  /* 0xbfb8aa3b312e7820 */ /* 0x002fc60000410000 */
[----:B------:R-:W1:Y:S01]  /*09a0*/  MUFU.EX2 R53, R53 ;  /* 0x0000003500357308 */ /* 0x000e620000000800 */
[----:B---3--:R-:W-:-:S07]  /*09b0*/  FADD.FTZ R45, R45, 1 ;  /* 0x3f8000002d2d7421 */ /* 0x008fce0000010000 */
[----:B------:R-:W3:Y:S01]  /*09c0*/  MUFU.EX2 R46, R46 ;  /* 0x0000002e002e7308 */ /* 0x000ee20000000800 */
[----:B0-----:R-:W-:Y:S01]  /*09d0*/  FADD.FTZ R52, R52, 1 ;  /* 0x3f80000034347421 */ /* 0x001fe20000010000 */
[----:B------:R-:W-:-:S06]  /*09e0*/  LEA R55, R29, R54, 0x18 ;  /* 0x000000361d377211 */ /* 0x000fcc00078ec0ff */
[----:B------:R-:W0:Y:S01]  /*09f0*/  MUFU.RCP R45, R45 ;  /* 0x0000002d002d7308 */ /* 0x000e220000001000 */
[--C-:B----4-:R-:W-:Y:S02]  /*0a00*/  HADD2.F32 R47, -RZ, R40.reuse.H0_H0 ;  /* 0x20000028ff2f7230 */ /* 0x110fe40000004100 */
[----:B------:R-:W-:Y:S01]  /*0a10*/  HADD2.F32 R29, -RZ, R40.H1_H1 ;  /* 0x30000028ff1d7230 */ /* 0x000fe20000004100 */
[----:B------:R-:W-:Y:S01]  /*0a20*/  LOP3.LUT R40, R16, 0xffff, RZ, 0xc0, !PT ;  /* 0x0000ffff10287812 */ /* 0x000fe200078ec0ff */
[----:B-1----:R-:W-:-:S03]  /*0a30*/  FADD.FTZ R53, R53, 1 ;  /* 0x3f80000035357421 */ /* 0x002fc60000010000 */
[----:B------:R-:W1:Y:S01]  /*0a40*/  MUFU.RCP R52, R52 ;  /* 0x0000003400347308 */ /* 0x000e620000001000 */
[----:B------:R-:W-:Y:S01]  /*0a50*/  FADD.FTZ R16, -R28, R29 ;  /* 0x0000001d1c107221 */ /* 0x000fe20000010100 */
[----:B------:R-:W-:Y:S02]  /*0a60*/  IMAD R29, R40, 0x28, R55 ;  /* 0x00000028281d7824 */ /* 0x000fe400078e0237 */
[----:B---3--:R-:W-:Y:S01]  /*0a70*/  FADD.FTZ R40, R46, 1 ;  /* 0x3f8000002e287421 */ /* 0x008fe20000010000 */
[----:B------:R-:W-:Y:S01]  /*0a80*/  FADD.FTZ R18, -R28, R47 ;  /* 0x0000002f1c127221 */ /* 0x000fe20000010100 */
[----:B------:R-:W-:Y:S02]  /*0a90*/  HADD2.F32 R57, -RZ, R41.H0_H0 ;  /* 0x20000029ff397230 */ /* 0x000fe40000004100 */
[----:B------:R-:W3:Y:S01]  /*0aa0*/  MUFU.RCP R53, R53 ;  /* 0x0000003500357308 */ /* 0x000ee20000001000 */
[----:B0-----:R-:W-:Y:S01]  /*0ab0*/  FADD.FTZ R55, -R45, 1 ;  /* 0x3f8000002d377421 */ /* 0x001fe20000010100 */
[----:B------:R-:W-:Y:S01]  /*0ac0*/  FMUL.FTZ R18, R19, R18 ;  /* 0x0000001213127220 */ /* 0x000fe20000410000 */
[----:B------:R-:W-:Y:S01]  /*0ad0*/  LEA R29, R14, R29, 0x3 ;  /* 0x0000001d0e1d7211 */ /* 0x000fe200078e18ff */
[----:B------:R-:W-:Y:S01]  /*0ae0*/  FADD.FTZ R14, -R28, R57 ;  /* 0x000000391c0e7221 */ /* 0x000fe20000010100 */
[----:B------:R-:W-:-:S03]  /*0af0*/  FFMA.FTZ R56, R44, R55, 1 ;  /* 0x3f8000002c387423 */ /* 0x000fc60000010037 */
[----:B------:R-:W0:Y:S01]  /*0b00*/  MUFU.RCP R40, R40 ;  /* 0x0000002800287308 */ /* 0x000e220000001000 */
[----:B------:R-:W-:Y:S01]  /*0b10*/  FFMA.FTZ R47, R0, R18, R7 ;  /* 0x00000012002f7223 */ /* 0x000fe20000010007 */
[----:B-1----:R-:W-:Y:S01]  /*0b20*/  FADD.FTZ R44, -R52, 1 ;  /* 0x3f800000342c7421 */ /* 0x002fe20000010100 */
[C---:B------:R-:W-:Y:S01]  /*0b30*/  FMUL.FTZ R14, R19.reuse, R14 ;  /* 0x0000000e130e7220 */ /* 0x040fe20000410000 */
[----:B------:R-:W-:Y:S01]  /*0b40*/  FMUL.FTZ R16, R19, R16 ;  /* 0x0000001013107220 */ /* 0x000fe20000410000 */
[----:B------:R-:W-:Y:S01]  /*0b50*/  FMUL.FTZ R50, R47, -1.4426950216293334961 ;  /* 0xbfb8aa3b2f327820 */ /* 0x000fe20000410000 */
[----:B------:R-:W-:Y:S01]  /*0b60*/  FFMA.FTZ R55, R51, R44, 1 ;  /* 0x3f80000033377423 */ /* 0x000fe2000001002c */
[----:B------:R-:W-:Y:S01]  /*0b70*/  FFMA.FTZ R44, R4, R14, R11 ;  /* 0x0000000e042c7223 */ /* 0x000fe2000001000b */
[----:B------:R-:W-:Y:S02]  /*0b80*/  FFMA.FTZ R46, R2, R16, R9 ;  /* 0x00000010022e7223 */ /* 0x000fe40000010009 */
[----:B------:R-:W-:Y:S01]  /*0b90*/  FMUL.FTZ R54, R52, R55 ;  /* 0x0000003734367220 */ /* 0x000fe20000410000 */
[----:B---3--:R-:W-:Y:S01]  /*0ba0*/  FADD.FTZ R55, -R53, 1 ;  /* 0x3f80000035377421 */ /* 0x008fe20000010100 */
[----:B------:R-:W1:Y:S01]  /*0bb0*/  MUFU.EX2 R50, R50 ;  /* 0x0000003200327308 */ /* 0x000e620000000800 */
[----:B------:R-:W-:Y:S01]  /*0bc0*/  FMUL.FTZ R56, R45, R56 ;  /* 0x000000382d387220 */ /* 0x000fe20000410000 */
[----:B------:R-:W-:Y:S01]  /*0bd0*/  FMUL.FTZ R45, R44, -1.4426950216293334961 ;  /* 0xbfb8aa3b2c2d7820 */ /* 0x000fe20000410000 */
[----:B------:R-:W-:Y:S01]  /*0be0*/  FMUL.FTZ R58, R46, -1.4426950216293334961 ;  /* 0xbfb8aa3b2e3a7820 */ /* 0x000fe20000410000 */
[----:B------:R-:W-:Y:S01]  /*0bf0*/  FFMA.FTZ R52, R48, R55, 1 ;  /* 0x3f80000030347423 */ /* 0x000fe20000010037 */
[----:B0-----:R-:W-:Y:S01]  /*0c00*/  FADD.FTZ R48, -R40, 1 ;  /* 0x3f80000028307421 */ /* 0x001fe20000010100 */
[----:B------:R-:W-:-:S02]  /*0c10*/  HADD2.F32 R59, -RZ, R41.H1_H1 ;  /* 0x30000029ff3b7230 */ /* 0x000fc40000004100 */
[----:B------:R0:W3:Y:S01]  /*0c20*/  MUFU.EX2 R51, R58 ;  /* 0x0000003a00337308 */ /* 0x0000e20000000800 */
[----:B-----5:R-:W-:Y:S02]  /*0c30*/  HADD2.F32 R41, -RZ, R30.H1_H1 ;  /* 0x3000001eff297230 */ /* 0x020fe40000004100 */
[----:B------:R-:W-:-:S05]  /*0c40*/  FFMA.FTZ R55, R49, R48, 1 ;  /* 0x3f80000031377423 */ /* 0x000fca0000010030 */
[----:B------:R-:W4:Y:S01]  /*0c50*/  MUFU.EX2 R45, R45 ;  /* 0x0000002d002d7308 */ /* 0x000f220000000800 */
[----:B0-----:R-:W-:Y:S01]  /*0c60*/  FMUL.FTZ R58, R40, R55 ;  /* 0x00000037283a7220 */ /* 0x001fe20000410000 */
[----:B------:R-:W-:Y:S01]  /*0c70*/  FMUL.FTZ R54, R41, R54 ;  /* 0x0000003629367220 */ /* 0x000fe20000410000 */
[----:B------:R-:W-:Y:S01]  /*0c80*/  FMUL.FTZ R52, R53, R52 ;  /* 0x0000003435347220 */ /* 0x000fe20000410000 */
[----:B------:R0:W5:Y:S01]  /*0c90*/  LDG.E.64.CONSTANT R40, desc[UR14][R42.64+0xf000] ;  /* 0x00f0000e2a287981 */ /* 0x000162000c1e9b00 */
[----:B------:R-:W-:Y:S02]  /*0ca0*/  HADD2.F32 R53, -RZ, R30.H0_H0 ;  /* 0x2000001eff357230 */ /* 0x000fe40000004100 */
[----:B------:R-:W-:Y:S01]  /*0cb0*/  FADD.FTZ R30, -R28, R59 ;  /* 0x0000003b1c1e7221 */ /* 0x000fe20000010100 */
[----:B-1----:R-:W-:-:S03]  /*0cc0*/  FADD.FTZ R57, R50, 1 ;  /* 0x3f80000032397421 */ /* 0x002fc60000010000 */
[----:B------:R-:W-:Y:S01]  /*0cd0*/  FMUL.FTZ R30, R19, R30 ;  /* 0x0000001e131e7220 */ /* 0x000fe20000410000 */
[----:B------:R1:W0:Y:S01]  /*0ce0*/  MUFU.RCP R49, R57 ;  /* 0x0000003900317308 */ /* 0x0002220000001000 */
[----:B---3--:R-:W-:Y:S02]  /*0cf0*/  FADD.FTZ R50, R51, 1 ;  /* 0x3f80000033327421 */ /* 0x008fe40000010000 */
[----:B------:R-:W-:Y:S01]  /*0d00*/  FFMA.FTZ R48, R5, R30, R6 ;  /* 0x0000001e05307223 */ /* 0x000fe20000010006 */
[----:B----4-:R-:W-:Y:S01]  /*0d10*/  FADD.FTZ R51, R45, 1 ;  /* 0x3f8000002d337421 */ /* 0x010fe20000010000 */
[--C-:B------:R-:W-:Y:S02]  /*0d20*/  HADD2.F32 R45, -RZ, R31.reuse.H0_H0 ;  /* 0x2000001fff2d7230 */ /* 0x100fe40000004100 */
[----:B------:R-:W-:Y:S02]  /*0d30*/  HADD2.F32 R31, -RZ, R31.H1_H1 ;  /* 0x3000001fff1f7230 */ /* 0x000fe40000004100 */
[----:B-1----:R-:W-:Y:S01]  /*0d40*/  FMUL.FTZ R57, R48, -1.4426950216293334961 ;  /* 0xbfb8aa3b30397820 */ /* 0x002fe20000410000 */
[----:B------:R-:W1:Y:S02]  /*0d50*/  MUFU.RCP R51, R51 ;  /* 0x0000003300337308 */ /* 0x000e640000001000 */
[----:B------:R-:W-:Y:S01]  /*0d60*/  FMUL.FTZ R58, R31, R58 ;  /* 0x0000003a1f3a7220 */ /* 0x000fe20000410000 */
[----:B------:R-:W-:Y:S01]  /*0d70*/  FMUL.FTZ R56, R53, R56 ;  /* 0x0000003835387220 */ /* 0x000fe20000410000 */
[----:B------:R-:W-:-:S04]  /*0d80*/  HADD2.F32 R53, -RZ, R32.H0_H0 ;  /* 0x20000020ff357230 */ /* 0x000fc80000004100 */
[----:B------:R-:W3:Y:S01]  /*0d90*/  MUFU.EX2 R31, R57 ;  /* 0x00000039001f7308 */ /* 0x000ee20000000800 */
[----:B------:R-:W-:Y:S01]  /*0da0*/  FMUL.FTZ R45, R45, R52 ;  /* 0x000000342d2d7220 */ /* 0x000fe20000410000 */
[----:B0-----:R-:W-:-:S06]  /*0db0*/  FADD.FTZ R52, -R49, 1 ;  /* 0x3f80000031347421 */ /* 0x001fcc0000010100 */
[----:B------:R-:W0:Y:S01]  /*0dc0*/  MUFU.RCP R50, R50 ;  /* 0x0000003200327308 */ /* 0x000e220000001000 */
[C---:B------:R-:W-:Y:S01]  /*0dd0*/  FADD.FTZ R60, -R28.reuse, R53 ;  /* 0x000000351c3c7221 */ /* 0x040fe20000010100 */
[----:B------:R-:W-:Y:S01]  /*0de0*/  FFMA.FTZ R52, R47, R52, 1 ;  /* 0x3f8000002f347423 */ /* 0x000fe20000010034 */
[----:B------:R-:W-:Y:S02]  /*0df0*/  HADD2.F32 R59, -RZ, R32.H1_H1 ;  /* 0x30000020ff3b7230 */ /* 0x000fe40000004100 */
[----:B------:R-:W-:Y:S01]  /*0e00*/  FMUL.FTZ R42, R19, R60 ;  /* 0x0000003c132a7220 */ /* 0x000fe20000410000 */
[----:B------:R-:W-:Y:S01]  /*0e10*/  FMUL.FTZ R55, R49, R52 ;  /* 0x0000003431377220 */ /* 0x000fe20000410000 */
[----:B-1----:R-:W-:Y:S01]  /*0e20*/  FADD.FTZ R49, -R51, 1 ;  /* 0x3f80000033317421 */ /* 0x002fe20000010100 */
[----:B------:R-:W-:Y:S01]  /*0e30*/  FADD.FTZ R32, -R28, R59 ;  /* 0x0000003b1c207221 */ /* 0x000fe20000010100 */
[----:B------:R-:W-:Y:S01]  /*0e40*/  FFMA.FTZ R43, R0, R42, R7 ;  /* 0x0000002a002b7223 */ /* 0x000fe20000010007 */
[----:B---3--:R-:W-:Y:S01]  /*0e50*/  FADD.FTZ R57, R31, 1 ;  /* 0x3f8000001f397421 */ /* 0x008fe20000010000 */
[----:B------:R-:W-:Y:S01]  /*0e60*/  FFMA.FTZ R44, R44, R49, 1 ;  /* 0x3f8000002c2c7423 */ /* 0x000fe20000010031 */
[----:B------:R-:W-:Y:S01]  /*0e70*/  FMUL.FTZ R32, R19, R32 ;  /* 0x0000002013207220 */ /* 0x000fe20000410000 */
[----:B------:R-:W-:Y:S01]  /*0e80*/  FMUL.FTZ R52, R43, -1.4426950216293334961 ;  /* 0xbfb8aa3b2b347820 */ /* 0x000fe20000410000 */
[----:B------:R-:W1:Y:S01]  /*0e90*/  MUFU.RCP R49, R57 ;  /* 0x0000003900317308 */ /* 0x000e620000001000 */
[----:B0-----:R-:W-:Y:S01]  /*0ea0*/  FADD.FTZ R47, -R50, 1 ;  /* 0x3f800000322f7421 */ /* 0x001fe20000010100 */
[----:B------:R-:W-:-:S03]  /*0eb0*/  HADD2.F32 R31, -RZ, R33.H0_H0 ;  /* 0x20000021ff1f7230 */ /* 0x000fc60000004100 */
[----:B------:R-:W-:Y:S01]  /*0ec0*/  FFMA.FTZ R53, R46, R47, 1 ;  /* 0x3f8000002e357423 */ /* 0x000fe2000001002f */
[----:B------:R-:W-:Y:S02]  /*0ed0*/  FFMA.FTZ R46, R2, R32, R9 ;  /* 0x00000020022e7223 */ /* 0x000fe40000010009 */
[----:B------:R0:W3:Y:S01]  /*0ee0*/  MUFU.EX2 R47, R52 ;  /* 0x00000034002f7308 */ /* 0x0000e20000000800 */
[----:B------:R-:W-:Y:S01]  /*0ef0*/  FMUL.FTZ R53, R50, R53 ;  /* 0x0000003532357220 */ /* 0x000fe20000410000 */
[----:B------:R-:W-:Y:S01]  /*0f00*/  FADD.FTZ R50, -R28, R31 ;  /* 0x0000001f1c327221 */ /* 0x000fe20000010100 */
[----:B------:R-:W-:Y:S01]  /*0f10*/  FMUL.FTZ R51, R51, R44 ;  /* 0x0000002c33337220 */ /* 0x000fe20000410000 */
[----:B0-----:R-:W-:Y:S02]  /*0f20*/  FMUL.FTZ R52, R46, -1.4426950216293334961 ;  /* 0xbfb8aa3b2e347820 */ /* 0x001fe40000410000 */
[----:B------:R-:W-:Y:S01]  /*0f30*/  FMUL.FTZ R44, R19, R50 ;  /* 0x00000032132c7220 */ /* 0x000fe20000410000 */
[----:B-1----:R-:W-:-:S03]  /*0f40*/  FADD.FTZ R59, -R49, 1 ;  /* 0x3f800000313b7421 */ /* 0x002fc60000010100 */
[----:B------:R-:W0:Y:S01]  /*0f50*/  MUFU.EX2 R52, R52 ;  /* 0x0000003400347308 */ /* 0x000e220000000800 */
[----:B------:R-:W-:Y:S01]  /*0f60*/  FFMA.FTZ R31, R4, R44, R11 ;  /* 0x0000002c041f7223 */ /* 0x000fe2000001000b */
[----:B------:R-:W-:Y:S01]  /*0f70*/  FFMA.FTZ R48, R48, R59, 1 ;  /* 0x3f80000030307423 */ /* 0x000fe2000001003b */
[----:B---3--:R-:W-:Y:S02]  /*0f80*/  FADD.FTZ R47, R47, 1 ;  /* 0x3f8000002f2f7421 */ /* 0x008fe40000010000 */
[----:B------:R-:W-:Y:S01]  /*0f90*/  FMUL.FTZ R50, R31, -1.4426950216293334961 ;  /* 0xbfb8aa3b1f327820 */ /* 0x000fe20000410000 */
[----:B------:R-:W-:Y:S01]  /*0fa0*/  FMUL.FTZ R49, R49, R48 ;  /* 0x0000003031317220 */ /* 0x000fe20000410000 */
[--C-:B------:R-:W-:Y:S02]  /*0fb0*/  HADD2.F32 R48, -RZ, R34.reuse.H0_H0 ;  /* 0x20000022ff307230 */ /* 0x100fe40000004100 */
[----:B------:R-:W1:Y:S01]  /*0fc0*/  MUFU.RCP R47, R47 ;  /* 0x0000002f002f7308 */ /* 0x000e620000001000 */
[----:B------:R-:W-:-:S02]  /*0fd0*/  HADD2.F32 R34, -RZ, R34.H1_H1 ;  /* 0x30000022ff227230 */ /* 0x000fc40000004100 */
[----:B------:R-:W-:Y:S02]  /*0fe0*/  HADD2.F32 R33, -RZ, R33.H1_H1 ;  /* 0x30000021ff217230 */ /* 0x000fe40000004100 */
[----:B------:R-:W-:-:S03]  /*0ff0*/  FMUL.FTZ R55, R48, R55 ;  /* 0x0000003730377220 */ /* 0x000fc60000410000 */
[----:B------:R-:W3:Y:S01]  /*1000*/  MUFU.EX2 R50, R50 ;  /* 0x0000003200327308 */ /* 0x000ee20000000800 */
[----:B0-----:R-:W-:Y:S01]  /*1010*/  FADD.FTZ R48, R52, 1 ;  /* 0x3f80000034307421 */ /* 0x001fe20000010000 */
[----:B------:R-:W-:Y:S01]  /*1020*/  FMUL.FTZ R53, R34, R53 ;  /* 0x0000003522357220 */ /* 0x000fe20000410000 */
[----:B------:R-:W-:-:S04]  /*1030*/  FADD.FTZ R34, -R28, R33 ;  /* 0x000000211c227221 */ /* 0x000fc80000010100 */
[----:B------:R-:W-:Y:S01]  /*1040*/  FMUL.FTZ R34, R19, R34 ;  /* 0x0000002213227220 */ /* 0x000fe20000410000 */
[----:B------:R-:W0:Y:S01]  /*1050*/  MUFU.RCP R48, R48 ;  /* 0x0000003000307308 */ /* 0x000e220000001000 */
[----:B-1----:R-:W-:Y:S02]  /*1060*/  FADD.FTZ R52, -R47, 1 ;  /* 0x3f8000002f347421 */ /* 0x002fe40000010100 */
[----:B------:R-:W-:Y:S02]  /*1070*/  FFMA.FTZ R33, R5, R34, R6 ;  /* 0x0000002205217223 */ /* 0x000fe40000010006 */
[----:B------:R-:W-:Y:S01]  /*1080*/  FFMA.FTZ R52, R43, R52, 1 ;  /* 0x3f8000002b347423 */ /* 0x000fe20000010034 */
[----:B---3--:R-:W-:Y:S01]  /*1090*/  FADD.FTZ R59, R50, 1 ;  /* 0x3f800000323b7421 */ /* 0x008fe20000010000 */
[----:B------:R-:W-:-:S03]  /*10a0*/  FMUL.FTZ R50, R33, -1.4426950216293334961 ;  /* 0xbfb8aa3b21327820 */ /* 0x000fc60000410000 */
[----:B------:R-:W1:Y:S01]  /*10b0*/  MUFU.RCP R43, R59 ;  /* 0x0000003b002b7308 */ /* 0x000e620000001000 */
[----:B0-----:R-:W-:-:S07]  /*10c0*/  FADD.FTZ R57, -R48, 1 ;  /* 0x3f80000030397421 */ /* 0x001fce0000010100 */
[----:B------:R-:W0:Y:S01]  /*10d0*/  MUFU.EX2 R50, R50 ;  /* 0x0000003200327308 */ /* 0x000e220000000800 */
[----:B------:R-:W-:Y:S01]  /*10e0*/  FFMA.FTZ R57, R46, R57, 1 ;  /* 0x3f8000002e397423 */ /* 0x000fe20000010039 */
[--C-:B------:R-:W-:Y:S02]  /*10f0*/  HADD2.F32 R46, -RZ, R35.reuse.H0_H0 ;  /* 0x20000023ff2e7230 */ /* 0x100fe40000004100 */
[----:B------:R-:W-:Y:S02]  /*1100*/  HADD2.F32 R60, -RZ, R35.H1_H1 ;  /* 0x30000023ff3c7230 */ /* 0x000fe40000004100 */
[----:B------:R-:W-:Y:S01]  /*1110*/  FMUL.FTZ R35, R48, R57 ;  /* 0x0000003930237220 */ /* 0x000fe20000410000 */
[----:B------:R-:W-:Y:S02]  /*1120*/  HADD2.F32 R57, -RZ, R36.H0_H0 ;  /* 0x20000024ff397230 */ /* 0x000fe40000004100 */
[----:B------:R-:W-:Y:S01]  /*1130*/  FMUL.FTZ R51, R46, R51 ;  /* 0x000000332e337220 */ /* 0x000fe20000410000 */
[----:B-1----:R-:W-:Y:S01]  /*1140*/  FADD.FTZ R46, -R43, 1 ;  /* 0x3f8000002b2e7421 */ /* 0x002fe20000010100 */
[----:B------:R-:W-:Y:S01]  /*1150*/  FMUL.FTZ R47, R47, R52 ;  /* 0x000000342f2f7220 */ /* 0x000fe20000410000 */
[----:B------:R-:W-:-:S02]  /*1160*/  FADD.FTZ R48, -R28, R57 ;  /* 0x000000391c307221 */ /* 0x000fc40000010100 */
[----:B------:R-:W-:Y:S01]  /*1170*/  FFMA.FTZ R46, R31, R46, 1 ;  /* 0x3f8000001f2e7423 */ /* 0x000fe2000001002e */
[----:B0-----:R-:W-:-:S03]  /*1180*/  FADD.FTZ R52, R50, 1 ;  /* 0x3f80000032347421 */ /* 0x001fc60000010000 */
[----:B------:R-:W-:Y:S01]  /*1190*/  FMUL.FTZ R43, R43, R46 ;  /* 0x0000002e2b2b7220 */ /* 0x000fe20000410000 */
[----:B------:R-:W-:Y:S01]  /*11a0*/  FMUL.FTZ R46, R19, R48 ;  /* 0x00000030132e7220 */ /* 0x000fe20000410000 */
[----:B------:R-:W0:Y:S03]  /*11b0*/  MUFU.RCP R31, R52 ;  /* 0x00000034001f7308 */ /* 0x000e260000001000 */
[----:B------:R-:W-:Y:S01]  /*11c0*/  FFMA.FTZ R50, R0, R46, R7 ;  /* 0x0000002e00327223 */ /* 0x000fe20000010007 */
[----:B------:R-:W-:-:S03]  /*11d0*/  HADD2.F32 R57, -RZ, R36.H1_H1 ;  /* 0x30000024ff397230 */ /* 0x000fc60000004100 */
[----:B------:R-:W-:Y:S02]  /*11e0*/  FMUL.FTZ R36, R50, -1.4426950216293334961 ;  /* 0xbfb8aa3b32247820 */ /* 0x000fe40000410000 */
[----:B------:R-:W-:Y:S01]  /*11f0*/  FADD.FTZ R48, -R28, R57 ;  /* 0x000000391c307221 */ /* 0x000fe20000010100 */
[----:B------:R-:W-:-:S03]  /*1200*/  FMUL.FTZ R49, R60, R49 ;  /* 0x000000313c317220 */ /* 0x000fc60000410000 */
[----:B------:R-:W1:Y:S01]  /*1210*/  MUFU.EX2 R36, R36 ;  /* 0x0000002400247308 */ /* 0x000e620000000800 */
[----:B------:R-:W-:Y:S01]  /*1220*/  FMUL.FTZ R48, R19, R48 ;  /* 0x0000003013307220 */ /* 0x000fe20000410000 */
[----:B0-----:R-:W-:-:S04]  /*1230*/  FADD.FTZ R60, -R31, 1 ;  /* 0x3f8000001f3c7421 */ /* 0x001fc80000010100 */
[----:B------:R-:W-:Y:S01]  /*1240*/  FFMA.FTZ R60, R33, R60, 1 ;  /* 0x3f800000213c7423 */ /* 0x000fe2000001003c */
[----:B------:R-:W-:-:S04]  /*1250*/  FFMA.FTZ R33, R2, R48, R9 ;  /* 0x0000003002217223 */ /* 0x000fc80000010009 */
[----:B------:R-:W-:Y:S01]  /*1260*/  FMUL.FTZ R59, R33, -1.4426950216293334961 ;  /* 0xbfb8aa3b213b7820 */ /* 0x000fe20000410000 */
[----:B-1----:R-:W-:-:S05]  /*1270*/  FADD.FTZ R52, R36, 1 ;  /* 0x3f80000024347421 */ /* 0x002fca0000010000 */
[----:B------:R-:W0:Y:S08]  /*1280*/  MUFU.EX2 R59, R59 ;  /* 0x0000003b003b7308 */ /* 0x000e300000000800 */
[----:B------:R-:W1:Y:S01]  /*1290*/  MUFU.RCP R52, R52 ;  /* 0x0000003400347308 */ /* 0x000e620000001000 */
[----:B0-----:R-:W-:-:S07]  /*12a0*/  FADD.FTZ R61, R59, 1 ;  /* 0x3f8000003b3d7421 */ /* 0x001fce0000010000 */
[----:B------:R-:W0:Y:S01]  /*12b0*/  MUFU.RCP R36, R61 ;  /* 0x0000003d00247308 */ /* 0x000e220000001000 */
[----:B-1----:R-:W-:-:S04]  /*12c0*/  FADD.FTZ R57, -R52, 1 ;  /* 0x3f80000034397421 */ /* 0x002fc80000010100 */
[----:B------:R-:W-:Y:S01]  /*12d0*/  FFMA.FTZ R57, R50, R57, 1 ;  /* 0x3f80000032397423 */ /* 0x000fe20000010039 */
[--C-:B------:R-:W-:Y:S02]  /*12e0*/  HADD2.F32 R50, -RZ, R37.reuse.H0_H0 ;  /* 0x20000025ff327230 */ /* 0x100fe40000004100 */
[----:B------:R-:W-:Y:S02]  /*12f0*/  HADD2.F32 R37, -RZ, R37.H1_H1 ;  /* 0x30000025ff257230 */ /* 0x000fe40000004100 */
[----:B------:R-:W-:Y:S01]  /*1300*/  FMUL.FTZ R31, R31, R60 ;  /* 0x0000003c1f1f7220 */ /* 0x000fe20000410000 */
[C---:B------:R-:W-:Y:S02]  /*1310*/  FADD.FTZ R60, -R28.reuse, R50 ;  /* 0x000000321c3c7221 */ /* 0x040fe40000010100 */
[----:B------:R-:W-:Y:S01]  /*1320*/  FADD.FTZ R50, -R28, R37 ;  /* 0x000000251c327221 */ /* 0x000fe20000010100 */
[----:B------:R-:W-:Y:S01]  /*1330*/  FMUL.FTZ R28, R52, R57 ;  /* 0x00000039341c7220 */ /* 0x000fe20000410000 */
[----:B------:R-:W-:Y:S01]  /*1340*/  FMUL.FTZ R52, R19, R60 ;  /* 0x0000003c13347220 */ /* 0x000fe20000410000 */
[----:B0-----:R-:W-:-:S04]  /*1350*/  FADD.FTZ R60, -R36, 1 ;  /* 0x3f800000243c7421 */ /* 0x001fc80000010100 */
[----:B------:R-:W-:Y:S01]  /*1360*/  FFMA.FTZ R37, R33, R60, 1 ;  /* 0x3f80000021257423 */ /* 0x000fe2000001003c */
[----:B------:R-:W-:-:S04]  /*1370*/  FFMA.FTZ R33, R4, R52, R11 ;  /* 0x0000003404217223 */ /* 0x000fc8000001000b */
[----:B------:R-:W-:-:S06]  /*1380*/  FMUL.FTZ R59, R33, -1.4426950216293334961 ;  /* 0xbfb8aa3b213b7820 */ /* 0x000fcc0000410000 */
[----:B------:R-:W0:Y:S01]  /*1390*/  MUFU.EX2 R59, R59 ;  /* 0x0000003b003b7308 */ /* 0x000e220000000800 */
[----:B------:R-:W-:Y:S01]  /*13a0*/  FMUL.FTZ R37, R36, R37 ;  /* 0x0000002524257220 */ /* 0x000fe20000410000 */
[----:B--2---:R-:W-:Y:S02]  /*13b0*/  HADD2.F32 R36, -RZ, R38.H0_H0 ;  /* 0x20000026ff247230 */ /* 0x004fe40000004100 */
[----:B0-----:R-:W-:-:S04]  /*13c0*/  FADD.FTZ R60, R59, 1 ;  /* 0x3f8000003b3c7421 */ /* 0x001fc80000010000 */
[----:B------:R-:W0:Y:S01]  /*13d0*/  MUFU.RCP R57, R60 ;  /* 0x0000003c00397308 */ /* 0x000e220000001000 */
[----:B------:R-:W-:Y:S01]  /*13e0*/  FMUL.FTZ R47, R36, R47 ;  /* 0x0000002f242f7220 */ /* 0x000fe20000410000 */
[----:B------:R-:W-:Y:S01]  /*13f0*/  FMUL.FTZ R50, R19, R50 ;  /* 0x0000003213327220 */ /* 0x000fe20000410000 */
[----:B0-----:R-:W-:-:S04]  /*1400*/  FADD.FTZ R36, -R57, 1 ;  /* 0x3f80000039247421 */ /* 0x001fc80000010100 */
[----:B------:R-:W-:-:S04]  /*1410*/  FFMA.FTZ R36, R33, R36, 1 ;  /* 0x3f80000021247423 */ /* 0x000fc80000010024 */
[----:B------:R-:W-:Y:S01]  /*1420*/  FMUL.FTZ R57, R57, R36 ;  /* 0x0000002439397220 */ /* 0x000fe20000410000 */
[----:B------:R-:W-:-:S04]  /*1430*/  FFMA.FTZ R36, R5, R50, R6 ;  /* 0x0000003205247223 */ /* 0x000fc80000010006 */
[----:B------:R-:W-:-:S06]  /*1440*/  FMUL.FTZ R61, R36, -1.4426950216293334961 ;  /* 0xbfb8aa3b243d7820 */ /* 0x000fcc0000410000 */
[----:B------:R-:W0:Y:S01]  /*1450*/  MUFU.EX2 R61, R61 ;  /* 0x0000003d003d7308 */ /* 0x000e220000000800 */
[----:B------:R-:W-:Y:S02]  /*1460*/  HADD2.F32 R38, -RZ, R38.H1_H1 ;  /* 0x30000026ff267230 */ /* 0x000fe40000004100 */
[----:B0-----:R-:W-:-:S05]  /*1470*/  FADD.FTZ R60, R61, 1 ;  /* 0x3f8000003d3c7421 */ /* 0x001fca0000010000 */
[----:B------:R-:W0:Y:S01]  /*1480*/  MUFU.RCP R59, R60 ;  /* 0x0000003c003b7308 */ /* 0x000e220000001000 */
[----:B------:R-:W-:Y:S01]  /*1490*/  FMUL.FTZ R33, R38, R35 ;  /* 0x0000002326217220 */ /* 0x000fe20000410000 */
[----:B------:R-:W-:-:S05]  /*14a0*/  HADD2.F32 R38, -RZ, R39.H0_H0 ;  /* 0x20000027ff267230 */ /* 0x000fca0000004100 */
[----:B------:R-:W-:Y:S01]  /*14b0*/  FMUL.FTZ R43, R38, R43 ;  /* 0x0000002b262b7220 */ /* 0x000fe20000410000 */
[----:B0-----:R-:W-:-:S04]  /*14c0*/  FADD.FTZ R35, -R59, 1 ;  /* 0x3f8000003b237421 */ /* 0x001fc80000010100 */
[----:B------:R-:W-:Y:S01]  /*14d0*/  FFMA.FTZ R38, R36, R35, 1 ;  /* 0x3f80000024267423 */ /* 0x000fe20000010023 */
[----:B------:R-:W-:Y:S02]  /*14e0*/  HADD2.F32 R36, -RZ, R39.H1_H1 ;  /* 0x30000027ff247230 */ /* 0x000fe40000004100 */
[----:B-----5:R-:W-:-:S03]  /*14f0*/  HADD2.F32 R39, -RZ, R40.H0_H0 ;  /* 0x20000028ff277230 */ /* 0x020fc60000004100 */
[----:B------:R-:W-:Y:S01]  /*1500*/  FMUL.FTZ R31, R36, R31 ;  /* 0x0000001f241f7220 */ /* 0x000fe20000410000 */
[--C-:B------:R-:W-:Y:S02]  /*1510*/  HADD2.F32 R36, -RZ, R41.reuse.H1_H1 ;  /* 0x30000029ff247230 */ /* 0x100fe40000004100 */
[----:B------:R-:W-:Y:S01]  /*1520*/  FMUL.FTZ R39, R39, R28 ;  /* 0x0000001c27277220 */ /* 0x000fe20000410000 */
[----:B------:R-:W-:Y:S02]  /*1530*/  HADD2.F32 R28, -RZ, R41.H0_H0 ;  /* 0x20000029ff1c7230 */ /* 0x000fe40000004100 */
[-C--:B------:R-:W-:Y:S01]  /*1540*/  FFMA.FTZ R41, R3, R56.reuse, R26 ;  /* 0x0000003803297223 */ /* 0x080fe2000001001a */
[----:B------:R-:W-:Y:S01]  /*1550*/  FADD.FTZ R60, R56, R27 ;  /* 0x0000001b383c7221 */ /* 0x000fe20000010000 */
[----:B------:R-:W-:Y:S01]  /*1560*/  FADD.FTZ R26, R54, R25 ;  /* 0x00000019361a7221 */ /* 0x000fe20000010000 */
[----:B------:R-:W-:Y:S01]  /*1570*/  FMUL.FTZ R56, R0, R56 ;  /* 0x0000003800387220 */ /* 0x000fe20000410000 */
[----:B------:R-:W-:Y:S01]  /*1580*/  FFMA.FTZ R35, R17, R54, R24 ;  /* 0x0000003611237223 */ /* 0x000fe20000010018 */
[----:B------:R-:W-:-:S02]  /*1590*/  HADD2.F32 R40, -RZ, R40.H1_H1 ;  /* 0x30000028ff287230 */ /* 0x000fc40000004100 */
        /* <DEDUP_REMOVED lines=66> */
[----:B------:R-:W-:Y:S01]  /*19c0*/  FFMA.FTZ R61, R34, R31, R61 ;  /* 0x0000001f223d7223 */ /* 0x000fe2000001003d */
[----:B------:R-:W-:Y:S01]  /*19d0*/  FADD.FTZ R59, R24, R31 ;  /* 0x0000001f183b7221 */ /* 0x000fe20000010000 */
[----:B------:R-:W-:Y:S01]  /*19e0*/  FMUL.FTZ R31, R5, R28 ;  /* 0x0000001c051f7220 */ /* 0x000fe20000410000 */
        /* <DEDUP_REMOVED lines=68> */
.L_x_1204:
        /* <DEDUP_REMOVED lines=296> */
.L_x_1206:
[----:B------:R-:W-:Y:S05]  /*30b0*/  BSYNC.RECONVERGENT B0 ;  /* 0x0000000000007941 */ /* 0x000fea0003800200 */
.L_x_1205:
        /* <DEDUP_REMOVED lines=21> */
.L_x_1208:
[----:B------:R-:W-:Y:S05]  /*3210*/  BSYNC.RECONVERGENT B0 ;  /* 0x0000000000007941 */ /* 0x000fea0003800200 */
.L_x_1207:
        /* <DEDUP_REMOVED lines=22> */
.L_x_1211:
[----:B0-----:R-:W2:Y:S04]  /*3380*/  LD.E.STRONG.GPU R37, desc[UR14][R28.64+0x40] ;  /* 0x0000400e1c257980 */ /* 0x001ea8000c10f900 */
[----:B--2---:R-:W-:Y:S01]  /*3390*/  CCTL.IVALL ;  /* 0x00000000ff00798f */ /* 0x004fe20002000000 */
[----:B------:R-:W-:Y:S05]  /*33a0*/  YIELD ;  /* 0x0000000000007946 */ /* 0x000fea0003800000 */
[----:B-----5:R-:W-:-:S04]  /*33b0*/  LOP3.LUT R37, R37, R36, RZ, 0x3c, !PT ;  /* 0x0000002425257212 */ /* 0x020fc800078e3cff */
[----:B------:R-:W-:-:S13]  /*33c0*/  ISETP.GT.AND P0, PT, R37, -0x1, PT ;  /* 0xffffffff2500780c */ /* 0x000fda0003f04270 */
[----:B------:R-:W-:Y:S05]  /*33d0*/  @P0 BRA `(.L_x_1211) ;  /* 0xfffffffc00e80947 */ /* 0x000fea000383ffff */
.L_x_1210:
[----:B------:R-:W-:Y:S05]  /*33e0*/  WARPSYNC.ALL ;  /* 0x0000000000007948 */ /* 0x000fea0003800000 */
[----:B------:R-:W-:Y:S06]  /*33f0*/  BAR.SYNC.DEFER_BLOCKING 0x0 ;  /* 0x0000000000007b1d */ /* 0x000fec0000010000 */
[----:B------:R-:W-:Y:S05]  /*3400*/  BRA `(.L_x_1212) ;  /* 0x0000000000547947 */ /* 0x000fea0003800000 */
.L_x_1209:
        /* <DEDUP_REMOVED lines=13> */
.L_x_1214:
[----:B------:R-:W2:Y:S04]  /*34e0*/  LD.E.STRONG.GPU R36, desc[UR14][R28.64] ;  /* 0x0000000e1c247980 */ /* 0x000ea8000c10f900 */
[----:B--2---:R-:W-:Y:S01]  /*34f0*/  CCTL.IVALL ;  /* 0x00000000ff00798f */ /* 0x004fe20002000000 */
[----:B------:R-:W-:Y:S05]  /*3500*/  YIELD ;  /* 0x0000000000007946 */ /* 0x000fea0003800000 */
[----:B-----5:R-:W-:-:S04]  /*3510*/  LOP3.LUT R36, R36, R37, RZ, 0x3c, !PT ;  /* 0x0000002524247212 */ /* 0x020fc800078e3cff */
[----:B------:R-:W-:-:S13]  /*3520*/  ISETP.GT.AND P0, PT, R36, -0x1, PT ;  /* 0xffffffff2400780c */ /* 0x000fda0003f04270 */
[----:B------:R-:W-:Y:S05]  /*3530*/  @P0 BRA `(.L_x_1214) ;  /* 0xfffffffc00e80947 */ /* 0x000fea000383ffff */
.L_x_1213:
[----:B------:R-:W-:Y:S05]  /*3540*/  WARPSYNC.ALL ;  /* 0x0000000000007948 */ /* 0x000fea0003800000 */
[----:B------:R-:W-:Y:S06]  /*3550*/  BAR.SYNC.DEFER_BLOCKING 0x0 ;  /* 0x0000000000007b1d */ /* 0x000fec0000010000 */
.L_x_1212:
        /* <DEDUP_REMOVED lines=95> */
[----:B------:R-:W-:-:S02]  /*3b50*/  F2FP.F16.F32.PACK_AB R16, R17, R18 ;  /* 0x000000121110723e */ /* 0x000fc400000000ff */
[----:B------:R-:W-:Y:S02]  /*3b60*/  IADD3.X R15, PT, PT, R12, UR7, RZ, P0, !PT ;  /* 0x000000070c0f7c10 */ /* 0x000fe400087fe4ff */
[----:B------:R-:W-:Y:S02]  /*3b70*/  F2FP.F16.F32.PACK_AB R12, R3, R56 ;  /* 0x00000038030c723e */ /* 0x000fe400000000ff */
[----:B------:R-:W-:Y:S02]  /*3b80*/  F2FP.F16.F32.PACK_AB R13, R38, R13 ;  /* 0x0000000d260d723e */ /* 0x000fe400000000ff */
[----:B------:R-:W-:Y:S02]  /*3b90*/  F2FP.F16.F32.PACK_AB R17, R29, R28 ;  /* 0x0000001c1d11723e */ /* 0x000fe400000000ff */
[----:B------:R-:W-:Y:S01]  /*3ba0*/  F2FP.F16.F32.PACK_AB R32, R31, R42 ;  /* 0x0000002a1f20723e */ /* 0x000fe200000000ff */
[----:B------:R0:W-:Y:S01]  /*3bb0*/  STG.E.64 desc[UR14][R14.64], R12 ;  /* 0x0000000c0e007986 */ /* 0x0001e2000c101b0e */
[----:B------:R-:W-:-:S02]  /*3bc0*/  F2FP.F16.F32.PACK_AB R33, R33, R44 ;  /* 0x0000002c2121723e */ /* 0x000fc400000000ff */
[----:B------:R-:W-:Y:S01]  /*3bd0*/  F2FP.F16.F32.PACK_AB R18, R35, R46 ;  /* 0x0000002e2312723e */ /* 0x000fe200000000ff */
[----:B------:R0:W-:Y:S01]  /*3be0*/  STG.E.64 desc[UR14][R14.64+0x5000], R16 ;  /* 0x005000100e007986 */ /* 0x0001e2000c101b0e */
[----:B------:R-:W-:-:S03]  /*3bf0*/  F2FP.F16.F32.PACK_AB R19, R19, R52 ;  /* 0x000000341313723e */ /* 0x000fc600000000ff */
[----:B------:R0:W-:Y:S04]  /*3c00*/  STG.E.64 desc[UR14][R14.64+0xa000], R32 ;  /* 0x00a000200e007986 */ /* 0x0001e8000c101b0e */
[----:B------:R0:W-:Y:S01]  /*3c10*/  STG.E.64 desc[UR14][R14.64+0xf000], R18 ;  /* 0x00f000120e007986 */ /* 0x0001e2000c101b0e */
[----:B------:R-:W-:Y:S05]  /*3c20*/  BRA.U !UP0, `(.L_x_1215) ;  /* 0xffffffc908187547 */ /* 0x000fea000b83ffff */
.L_x_1203:
        /* <DEDUP_REMOVED lines=12> */
[----:B------:R-:W-:Y:S01]  /*3cf0*/  SHF.R.U32.HI R28, RZ, 0x4, R57 ;  /* 0x00000004ff1c7819 */ /* 0x000fe20000011639 */
        /* <DEDUP_REMOVED lines=14> */
[----:B------:R-:W2:Y:S03]  /*3de0*/  LDCU.64 UR4, c[0x0][0x3d0] ;  /* 0x00007a00ff0477ac */ /* 0x000ea60008000a00 */
[----:B------:R-:W-:Y:S01]  /*3df0*/  IADD3.X R29, PT, PT, R29, -0x1, RZ, P0, !PT ;  /* 0xffffffff1d1d7810 */ /* 0x000fe200007fe4ff */
[----:B-1----:R-:W-:-:S04]  /*3e00*/  ULEA UR8, UR9, UR8, 0x18 ;  /* 0x0000000809087291 */ /* 0x002fc8000f8ec0ff */
[----:B------:R-:W-:Y:S02]  /*3e10*/  IMAD.WIDE.U32 R2, R29, -0x33333333, RZ ;  /* 0xcccccccd1d027825 */ /* 0x000fe400078e00ff */
[----:B------:R-:W-:Y:S02]  /*3e20*/  LEA R26, R31, UR8, 0x7 ;  /* 0x000000081f1a7c11 */ /* 0x000fe4000f8e38ff */
[----:B------:R-:W-:-:S04]  /*3e30*/  IMAD.WIDE.U32 R4, P0, R30, -0x33333334, R2 ;  /* 0xcccccccc1e047825 */ /* 0x000fc80007800002 */
[----:B------:R-:W-:Y:S01]  /*3e40*/  IMAD.WIDE.U32 R2, R30, -0x33333333, RZ ;  /* 0xcccccccd1e027825 */ /* 0x000fe200078e00ff */
[----:B------:R-:W-:Y:S01]  /*3e50*/  IADD3.X R7, PT, PT, RZ, RZ, RZ, P0, !PT ;  /* 0x000000ffff077210 */ /* 0x000fe200007fe4ff */
[----:B--2---:R-:W-:Y:S01]  /*3e60*/  UIADD3 UR4, UP0, UPT, UR4, 0xca000, URZ ;  /* 0x000ca00004047890 */ /* 0x004fe2000ff1e0ff */
        /* <DEDUP_REMOVED lines=9> */
[----:B0-----:R-:W-:Y:S02]  /*3f00*/  LEA.HI.X R33, R3, RZ, RZ, 0x1d, P1 ;  /* 0x000000ff03217211 */ /* 0x001fe400008fecff */
        /* <DEDUP_REMOVED lines=11> */
.L_x_1227:
        /* <DEDUP_REMOVED lines=26> */
.L_x_1220:
        /* <DEDUP_REMOVED lines=33> */
.L_x_1219:
[----:B------:R-:W-:Y:S05]  /*4370*/  BSYNC.RECONVERGENT B1 ;  /* 0x0000000000017941 */ /* 0x000fea0003800200 */
.L_x_1218:
        /* <DEDUP_REMOVED lines=25> */
.L_x_1222:
[----:B------:R-:W-:Y:S05]  /*4510*/  BSYNC.RECONVERGENT B1 ;  /* 0x0000000000017941 */ /* 0x000fea0003800200 */
.L_x_1221:
        /* <DEDUP_REMOVED lines=28> */
.L_x_1217:
[----:B------:R-:W-:Y:S05]  /*46e0*/  BSYNC.RECONVERGENT B0 ;  /* 0x0000000000007941 */ /* 0x000fea0003800200 */
.L_x_1216:
[----:B------:R0:W-:Y:S01]  /*46f0*/  STS [R26], R35 ;  /* 0x000000231a007388 */ /* 0x0001e20000000800 */
[----:B------:R-:W1:Y:S01]  /*4700*/  LDC.64 R6, c[0x0][0x388] ;  /* 0x0000e200ff067b82 */ /* 0x000e620000000a00 */
[----:B------:R-:W-:Y:S02]  /*4710*/  ISETP.GT.U32.AND P1, PT, R40, 0x9, PT ;  /* 0x000000092800780c */ /* 0x000fe40003f24070 */
[----:B------:R0:W-:Y:S01]  /*4720*/  STS [R26+0x500], R34 ;  /* 0x000500221a007388 */ /* 0x0001e20000000800 */
[----:B------:R-:W-:-:S04]  /*4730*/  MOV R8, R28 ;  /* 0x0000001c00087202 */ /* 0x000fc80000000f00 */
[----:B------:R-:W2:Y:S08]  /*4740*/  LDC.64 R4, c[0x0][0x390] ;  /* 0x0000e400ff047b82 */ /* 0x000eb00000000a00 */
[----:B0-----:R-:W-:Y:S06]  /*4750*/  BAR.SYNC.DEFER_BLOCKING 0x0 ;  /* 0x0000000000007b1d */ /* 0x001fec0000010000 */
.L_x_1226:
        /* <DEDUP_REMOVED lines=32> */
.L_x_1237:
        /* <DEDUP_REMOVED lines=10> */
.L_x_1225:
[----:B------:R-:W-:Y:S05]  /*4a00*/  BSYNC.RECONVERGENT B0 ;  /* 0x0000000000007941 */ /* 0x000fea0003800200 */
.L_x_1224:
        /* <DEDUP_REMOVED lines=9> */
.L_x_1223:
        /* <DEDUP_REMOVED lines=8> */
.L_x_1229:
[----:B------:R-:W-:Y:S05]  /*4b20*/  BSYNC B0 ;  /* 0x0000000000007941 */ /* 0x000fea0003800000 */
.L_x_1228:
        /* <DEDUP_REMOVED lines=8> */
.L_x_1230:
[----:B------:R-:W-:Y:S01]  /*4bb0*/  FADD.FTZ R12, R12, R9 ;  /* 0x000000090c0c7221 */ /* 0x000fe20000010000 */
[----:B------:R-:W-:-:S04]  /*4bc0*/  HFMA2 R19, -RZ, RZ, 0, 2.384185791015625e-07 ;  /* 0x00000004ff137431 */ /* 0x000fc800000001ff */
[----:B------:R-:W-:Y:S02]  /*4bd0*/  MOV R20, R12 ;  /* 0x0000000c00147202 */ /* 0x000fe40000000f00 */
[----:B------:R-:W-:-:S07]  /*4be0*/  MOV R11, R18 ;  /* 0x00000012000b7202 */ /* 0x000fce0000000f00 */
[----:B------:R-:W-:Y:S05]  /*4bf0*/  WARPSYNC.COLLECTIVE R17, `(.L_x_1231) ;  /* 0x0000000011087348 */ /* 0x000fea0003c00000 */
[----:B------:R0:W1:Y:S02]  /*4c00*/  SHFL.BFLY P3, R18, R20, R19, R22 ;  /* 0x0c00001314127389 */ /* 0x0000640000060016 */
[----:B01----:R-:W-:Y:S05]  /*4c10*/  ENDCOLLECTIVE ;  /* 0x000000000000791b */ /* 0x003fea0003800000 */
.L_x_1231:
[----:B------:R-:W-:-:S05]  /*4c20*/  FADD.FTZ R11, R11, R10 ;  /* 0x0000000a0b0b7221 */ /* 0x000fca0000010000 */
[----:B------:R-:W-:Y:S02]  /*4c30*/  MOV R20, R11 ;  /* 0x0000000b00147202 */ /* 0x000fe40000000f00 */
[----:B------:R-:W-:-:S07]  /*4c40*/  MOV R13, R18 ;  /* 0x00000012000d7202 */ /* 0x000fce0000000f00 */
[----:B------:R-:W-:Y:S05]  /*4c50*/  WARPSYNC.COLLECTIVE R17, `(.L_x_1232) ;  /* 0x0000000011087348 */ /* 0x000fea0003c00000 */
[----:B------:R0:W1:Y:S02]  /*4c60*/  SHFL.BFLY P3, R18, R20, R19, R22 ;  /* 0x0c00001314127389 */ /* 0x0000640000060016 */
[----:B01----:R-:W-:Y:S05]  /*4c70*/  ENDCOLLECTIVE ;  /* 0x000000000000791b */ /* 0x003fea0003800000 */
.L_x_1232:
[----:B------:R-:W-:Y:S01]  /*4c80*/  FADD.FTZ R13, R12, R13 ;  /* 0x0000000d0c0d7221 */ /* 0x000fe20000010000 */
[----:B------:R-:W-:-:S04]  /*4c90*/  HFMA2 R19, -RZ, RZ, 0, 1.1920928955078125e-07 ;  /* 0x00000002ff137431 */ /* 0x000fc800000001ff */
[----:B------:R-:W-:Y:S02]  /*4ca0*/  MOV R20, R13 ;  /* 0x0000000d00147202 */ /* 0x000fe40000000f00 */
[----:B------:R-:W-:-:S07]  /*4cb0*/  MOV R14, R18 ;  /* 0x00000012000e7202 */ /* 0x000fce0000000f00 */
[----:B------:R-:W-:Y:S05]  /*4cc0*/  WARPSYNC.COLLECTIVE R17, `(.L_x_1233) ;  /* 0x0000000011087348 */ /* 0x000fea0003c00000 */
[----:B------:R0:W1:Y:S02]  /*4cd0*/  SHFL.BFLY P3, R18, R20, R19, R22 ;  /* 0x0c00001314127389 */ /* 0x0000640000060016 */
[----:B01----:R-:W-:Y:S05]  /*4ce0*/  ENDCOLLECTIVE ;  /* 0x000000000000791b */ /* 0x003fea0003800000 */
.L_x_1233:
[----:B------:R-:W-:-:S05]  /*4cf0*/  FADD.FTZ R14, R11, R14 ;  /* 0x0000000e0b0e7221 */ /* 0x000fca0000010000 */
[----:B------:R-:W-:Y:S02]  /*4d00*/  MOV R20, R14 ;  /* 0x0000000e00147202 */ /* 0x000fe40000000f00 */
[----:B------:R-:W-:-:S07]  /*4d10*/  MOV R16, R18 ;  /* 0x0000001200107202 */ /* 0x000fce0000000f00 */
[----:B------:R-:W-:Y:S05]  /*4d20*/  WARPSYNC.COLLECTIVE R17, `(.L_x_1234) ;  /* 0x0000000011087348 */ /* 0x000fea0003c00000 */
[----:B------:R0:W1:Y:S02]  /*4d30*/  SHFL.BFLY P3, R18, R20, R19, R22 ;  /* 0x0c00001314127389 */ /* 0x0000640000060016 */
[----:B01----:R-:W-:Y:S05]  /*4d40*/  ENDCOLLECTIVE ;  /* 0x000000000000791b */ /* 0x003fea0003800000 */
.L_x_1234:
[----:B------:R-:W-:Y:S01]  /*4d50*/  FADD.FTZ R16, R13, R16 ;  /* 0x000000100d107221 */ /* 0x000fe20000010000 */
[----:B------:R-:W-:-:S04]  /*4d60*/  HFMA2 R19, -RZ, RZ, 0, 5.9604644775390625e-08 ;  /* 0x00000001ff137431 */ /* 0x000fc800000001ff */
[----:B------:R-:W-:Y:S02]  /*4d70*/  MOV R20, R16 ;  /* 0x0000001000147202 */ /* 0x000fe40000000f00 */
[----:B------:R-:W-:-:S07]  /*4d80*/  MOV R9, R18 ;  /* 0x0000001200097202 */ /* 0x000fce0000000f00 */
[----:B------:R-:W-:Y:S05]  /*4d90*/  WARPSYNC.COLLECTIVE R17, `(.L_x_1235) ;  /* 0x0000000011087348 */ /* 0x000fea0003c00000 */
[----:B------:R0:W1:Y:S02]  /*4da0*/  SHFL.BFLY P3, R18, R20, R19, R22 ;  /* 0x0c00001314127389 */ /* 0x0000640000060016 */
[----:B01----:R-:W-:Y:S05]  /*4db0*/  ENDCOLLECTIVE ;  /* 0x000000000000791b */ /* 0x003fea0003800000 */
.L_x_1235:
[----:B------:R-:W-:-:S05]  /*4dc0*/  FADD.FTZ R9, R14, R9 ;  /* 0x000000090e097221 */ /* 0x000fca0000010000 */
[----:B------:R-:W-:Y:S02]  /*4dd0*/  MOV R20, R9 ;  /* 0x0000000900147202 */ /* 0x000fe40000000f00 */
[----:B------:R-:W-:-:S07]  /*4de0*/  MOV R15, R18 ;  /* 0x00000012000f7202 */ /* 0x000fce0000000f00 */
[----:B------:R-:W-:Y:S05]  /*4df0*/  WARPSYNC.COLLECTIVE R17, `(.L_x_1236) ;  /* 0x0000000011087348 */ /* 0x000fea0003c00000 */
[----:B------:R0:W1:Y:S02]  /*4e00*/  SHFL.BFLY P3, R18, R20, R19, R22 ;  /* 0x0c00001314127389 */ /* 0x0000640000060016 */
[----:B01----:R-:W-:Y:S05]  /*4e10*/  ENDCOLLECTIVE ;  /* 0x000000000000791b */ /* 0x003fea0003800000 */
.L_x_1236:
[----:B------:R-:W-:Y:S01]  /*4e20*/  FADD.FTZ R15, R16, R15 ;  /* 0x0000000f100f7221 */ /* 0x000fe20000010000 */
[----:B------:R-:W-:Y:S01]  /*4e30*/  MOV R10, R18 ;  /* 0x00000012000a7202 */ /* 0x000fe20000000f00 */
[----:B------:R-:W-:Y:S06]  /*4e40*/  BRA `(.L_x_1237) ;  /* 0xfffffff800c47947 */ /* 0x000fec000383ffff */
.L_x_1238:
        /* <DEDUP_REMOVED lines=11> */
.L_x_1686:


//--------------------- .text._ZN13group_norm_v218gn_bwd_cuda_kernelI6__halfLi320ELi1ELi16ELi160ELi256ELb1ELb1ELi32ELi320ELi320ELi4ELb1ELi16ELb0ELb0ELNS_15WgradSyncMethodE3ENS_16CompileConditionILi1000EEEEEvPT_S6_S6_PKS5_S8_S8_S8_PKfflPfPj --------------------------
	.section	.text._ZN13group_norm_v218gn_bwd_cuda_kernelI6__halfLi320ELi1ELi16ELi160ELi256ELb1ELb1ELi32ELi320ELi320ELi4ELb1ELi16ELb0ELb0ELNS_15WgradSyncMethodE3ENS_16CompileConditionILi1000EEEEEvPT_S6_S6_PKS5_S8_S8_S8_PKfflPfPj,"ax",@progbits
	.align	128
        .global         _ZN13group_norm_v218gn_bwd_cuda_kernelI6__halfLi320ELi1ELi16ELi160ELi256ELb1ELb1ELi32ELi320ELi320ELi4ELb1ELi16ELb0ELb0ELNS_15WgradSyncMethodE3ENS_16CompileConditionILi1000EEEEEvPT_S6_S6_PKS5_S8_S8_S8_PKfflPfPj
        .type           _ZN13group_norm_v218gn_bwd_cuda_kernelI6__halfLi320ELi1ELi16ELi160ELi256ELb1ELb1ELi32ELi320ELi320ELi4ELb1ELi16ELb0ELb0ELNS_15WgradSyncMethodE3ENS_16CompileConditionILi1000EEEEEvPT_S6_S6_PKS5_S8_S8_S8_PKfflPfPj,@function
        .size           _ZN13group_norm_v218gn_bwd_cuda_kernelI6__halfLi320ELi1ELi16ELi160ELi256ELb1ELb1ELi32ELi320ELi320ELi4ELb1ELi16ELb0ELb0ELNS_15WgradSyncMethodE3ENS_16CompileConditionILi1000EEEEEvPT_S6_S6_PKS5_S8_S8_S8_PKfflPfPj,(.L_x_1687 - _ZN13group_norm_v218gn_bwd_cuda_kernelI6__halfLi320ELi1ELi16ELi160ELi256ELb1ELb1ELi32ELi320ELi320ELi4ELb1ELi16ELb0ELb0ELNS_15WgradSyncMethodE3ENS_16CompileConditionILi1000EEEEEvPT_S6_S6_PKS5_S8_S8_S8_PKfflPfPj)
        .other          _ZN13group_norm_v218gn_bwd_cuda_kernelI6__halfLi320ELi1ELi16ELi160ELi256ELb1ELb1ELi32ELi320ELi320ELi4ELb1ELi16ELb0ELb0ELNS_15WgradSyncMethodE3ENS_16CompileConditionILi1000EEEEEvPT_S6_S6_PKS5_S8_S8_S8_PKfflPfPj,@"STO_CUDA_ENTRY STV_DEFAULT"
_ZN13group_norm_v218gn_bwd_cuda_kernelI6__halfLi320ELi1ELi16ELi160ELi256ELb1ELb1ELi32ELi320ELi320ELi4ELb1ELi16ELb0ELb0ELNS_15WgradSyncMethodE3ENS_16CompileConditionILi1000EEEEEvPT_S6_S6_PKS5_S8_S8_S8_PKfflPfPj:
.text._ZN13group_norm_v218gn_bwd_cuda_kernelI6__halfLi320ELi1ELi16ELi160ELi256ELb1ELb1ELi32ELi320ELi320ELi4ELb1ELi16ELb0ELb0ELNS_15WgradSyncMethodE3ENS_16CompileConditionILi1000EEEEEvPT_S6_S6_PKS5_S8_S8_S8_PKfflPfPj:
        /* <DEDUP_REMOVED lines=27> */
.L_x_1241:
[----:B0-----:R-:W2:Y:S04]  /*01b0*/  LD.E.STRONG.GPU R5, desc[UR16][R2.64+0x40] ;  /* 0x0000401002057980 */ /* 0x001ea8000c10f900 */
[----:B--2---:R-:W-:Y:S01]  /*01c0*/  CCTL.IVALL ;  /* 0x00000000ff00798f */ /* 0x004fe20002000000 */
[----:B------:R-:W-:Y:S05]  /*01d0*/  YIELD ;  /* 0x0000000000007946 */ /* 0x000fea0003800000 */
[----:B-----5:R-:W-:-:S04]  /*01e0*/  LOP3.LUT R5, R5, R0, RZ, 0x3c, !PT ;  /* 0x0000000005057212 */ /* 0x020fc800078e3cff */
[----:B------:R-:W-:-:S13]  /*01f0*/  ISETP.GT.AND P0, PT, R5, -0x1, PT ;  /* 0xffffffff0500780c */ /* 0x000fda0003f04270 */
[----:B------:R-:W-:Y:S05]  /*0200*/  @P0 BRA `(.L_x_1241) ;  /* 0xfffffffc00e80947 */ /* 0x000fea000383ffff */
.L_x_1240:
[----:B------:R-:W-:Y:S05]  /*0210*/  WARPSYNC.ALL ;  /* 0x0000000000007948 */ /* 0x000fea0003800000 */
[----:B------:R-:W-:Y:S06]  /*0220*/  BAR.SYNC.DEFER_BLOCKING 0x0 ;  /* 0x0000000000007b1d */ /* 0x000fec0000010000 */
[----:B------:R-:W-:Y:S05]  /*0230*/  BRA `(.L_x_1242) ;  /* 0x0000004c00707947 */ /* 0x000fea0003800000 */
.L_x_1239:
[----:B------:R-:W0:Y:S01]  /*0240*/  S2R R0, SR_TID.X ;  /* 0x0000000000007919 */ /* 0x000e220000002100 */
[----:B------:R-:W1:Y:S01]  /*0250*/  LDC.64 R54, c[0x0][0x3a8] ;  /* 0x0000ea00ff367b82 */ /* 0x000e620000000a00 */
[----:B------:R-:W-:-:S07]  /*0260*/  UIMAD UR7, UR18, 0x140, URZ ;  /* 0x00000140120778a4 */ /* 0x000fce000f8e02ff */
[----:B------:R-:W2:Y:S08]  /*0270*/  LDC.64 R56, c[0x0][0x3b0] ;  /* 0x0000ec00ff387b82 */ /* 0x000eb00000000a00 */
[----:B------:R-:W3:Y:S01]  /*0280*/  S2UR UR9, SR_CgaCtaId ;  /* 0x00000000000979c3 */ /* 0x000ee20000008800 */
[----:B------:R-:W-:Y:S01]  /*0290*/  ULOP3.LUT UR4, UR10, 0xfff8, URZ, 0xc0, !UPT ;  /* 0x0000fff80a047892 */ /* 0x000fe2000f8ec0ff */
[----:B------:R-:W-:Y:S01]  /*02a0*/  MOV R5, UR18 ;  /* 0x0000001200057c02 */ /* 0x000fe20008000f00 */
        /* <DEDUP_REMOVED lines=17> */
[--C-:B------:R-:W-:Y:S01]  /*03c0*/  SHF.R.U32.HI R8, RZ, 0x2, R0.reuse ;  /* 0x00000002ff087819 */ /* 0x100fe20000011600 */
[----:B---3--:R-:W-:Y:S01]  /*03d0*/  ULEA UR6, UR9, UR5, 0x18 ;  /* 0x0000000509067291 */ /* 0x008fe2000f8ec0ff */
[C---:B------:R-:W-:Y:S01]  /*03e0*/  SHF.L.U32 R61, R0.reuse, 0x1, RZ ;  /* 0x00000001003d7819 */ /* 0x040fe200000006ff */
[----:B------:R-:W-:Y:S01]  /*03f0*/  ULOP3.LUT UR4, UR4, 0x7, UR19, 0xf8, !UPT ;  /* 0x0000000704047892 */ /* 0x000fe2000f8ef813 */
[----:B------:R-:W-:Y:S01]  /*0400*/  LEA R4, R5, R8, 0x1 ;  /* 0x0000000805047211 */ /* 0x000fe200078e08ff */
[----:B------:R-:W-:Y:S01]  /*0410*/  USHF.L.U32 UR8, UR19, 0x5, URZ ;  /* 0x0000000513087899 */ /* 0x000fe200080006ff */
[----:B------:R-:W-:Y:S01]  /*0420*/  SHF.R.U32.HI R5, RZ, 0x4, R0 ;  /* 0x00000004ff057819 */ /* 0x000fe20000011600 */
[----:B-----5:R-:W-:Y:S01]  /*0430*/  ULEA UR11, UP0, UR10, UR14, 0x2 ;  /* 0x0000000e0a0b7291 */ /* 0x020fe2000f8010ff */
[----:B------:R-:W-:Y:S01]  /*0440*/  LEA R7, R0, UR6, 0x5 ;  /* 0x0000000600077c11 */ /* 0x000fe2000f8e28ff */
[----:B------:R-:W0:Y:S01]  /*0450*/  LDCU UR20, c[0x0][0x374] ;  /* 0x00006e80ff1477ac */ /* 0x000e220008000800 */
[----:B------:R-:W-:-:S02]  /*0460*/  LOP3.LUT R5, R5, R0, RZ, 0x3c, !PT ;  /* 0x0000000005057212 */ /* 0x000fc400078e3cff */
[----:B------:R-:W-:Y:S01]  /*0470*/  LOP3.LUT R10, R61, 0x18, RZ, 0xc, !PT ;  /* 0x000000183d0a7812 */ /* 0x000fe200078e0cff */
[----:B------:R-:W-:Y:S01]  /*0480*/  ULEA.HI.X UR13, UR10, UR15, URZ, 0x2, UP0 ;  /* 0x0000000f0a0d7291 */ /* 0x000fe200080f14ff */
[----:B------:R-:W-:Y:S01]  /*0490*/  MOV R11, UR4 ;  /* 0x00000004000b7c02 */ /* 0x000fe20008000f00 */
[----:B------:R-:W-:Y:S01]  /*04a0*/  UIADD3 UR4, UPT, UPT, UR5, 0x2800, URZ ;  /* 0x0000280005047890 */ /* 0x000fe2000fffe0ff */
[----:B------:R-:W-:Y:S01]  /*04b0*/  SHF.L.U32 R9, R5, 0x3, RZ ;  /* 0x0000000305097819 */ /* 0x000fe200000006ff */
[----:B------:R-:W-:Y:S01]  /*04c0*/  UIADD3 UR5, UPT, UPT, UR5, 0x3480, URZ ;  /* 0x0000348005057890 */ /* 0x000fe2000fffe0ff */
[----:B------:R-:W-:Y:S01]  /*04d0*/  IADD3 R5, PT, PT, R7, R10, RZ ;  /* 0x0000000a07057210 */ /* 0x000fe20007ffe0ff */
[----:B------:R-:W-:Y:S01]  /*04e0*/  IMAD R10, R11, 0xa00, R0 ;  /* 0x00000a000b0a7824 */ /* 0x000fe200078e0200 */
[----:B------:R-:W-:Y:S01]  /*04f0*/  MOV R13, UR7 ;  /* 0x00000007000d7c02 */ /* 0x000fe20008000f00 */
[----:B------:R-:W-:Y:S01]  /*0500*/  ULEA UR4, UR9, UR4, 0x18 ;  /* 0x0000000409047291 */ /* 0x000fe2000f8ec0ff */
[----:B------:R-:W-:Y:S01]  /*0510*/  LOP3.LUT R6, R61, 0x18, RZ, 0xc0, !PT ;  /* 0x000000183d067812 */ /* 0x000fe200078ec0ff */
[----:B------:R-:W-:Y:S01]  /*0520*/  ULEA UR9, UR9, UR5, 0x18 ;  /* 0x0000000509097291 */ /* 0x000fe2000f8ec0ff */
[----:B------:R-:W-:Y:S01]  /*0530*/  IADD3 R10, PT, PT, R10, UR7, RZ ;  /* 0x000000070a0a7c10 */ /* 0x000fe2000fffe0ff */
[----:B------:R-:W-:Y:S01]  /*0540*/  IMAD R13, R4, 0xa0, -R13 ;  /* 0x000000a0040d7824 */ /* 0x000fe200078e0a0d */
[----:B------:R-:W-:Y:S01]  /*0550*/  LOP3.LUT R9, R9, 0x18, RZ, 0xc0, !PT ;  /* 0x0000001809097812 */ /* 0x000fe200078ec0ff */
[----:B------:R-:W-:Y:S01]  /*0560*/  USHF.R.U32.HI UR15, URZ, 0x3, UR10 ;  /* 0x00000003ff0f7899 */ /* 0x000fe2000801160a */
[----:B------:R-:W-:Y:S01]  /*0570*/  LOP3.LUT R12, R6, 0x8, RZ, 0x3c, !PT ;  /* 0x00000008060c7812 */ /* 0x000fe200078e3cff */
[----:B------:R-:W-:Y:S01]  /*0580*/  UMOV UR14, 0x7ffffff1 ;  /* 0x7ffffff1000e7882 */ /* 0x000fe20000000000 */
[----:B----4-:R-:W-:Y:S01]  /*0590*/  MOV R162, UR24 ;  /* 0x0000001800a27c02 */ /* 0x010fe20008000f00 */
[----:B------:R-:W-:Y:S01]  /*05a0*/  ULOP3.LUT UP0, URZ, UR15, UR19, URZ, 0xfc, !UPT ;  /* 0x000000130fff7292 */ /* 0x000fe2000f80fcff */
[----:B------:R-:W-:Y:S01]  /*05b0*/  MOV R163, UR25 ;  /* 0x0000001900a37c02 */ /* 0x000fe20008000f00 */
[----:B------:R-:W-:Y:S01]  /*05c0*/  UMOV UR5, URZ ;  /* 0x000000ff00057c82 */ /* 0x000fe20008000000 */
[----:B------:R-:W-:Y:S01]  /*05d0*/  SHF.L.U32 R11, R10, 0x1, RZ ;  /* 0x000000010a0b7819 */ /* 0x000fe200000006ff */
[----:B------:R-:W-:Y:S01]  /*05e0*/  USEL UR14, UR14, 0x1, !UP0 ;  /* 0x000000010e0e7887 */ /* 0x000fe2000c000000 */
[----:B------:R-:W-:-:S02]  /*05f0*/  LOP3.LUT R14, R6, 0x10, RZ, 0x3c, !PT ;  /* 0x00000010060e7812 */ /* 0x000fc400078e3cff */
[----:B------:R-:W-:Y:S01]  /*0600*/  IADD3 R9, PT, PT, R9, UR6, RZ ;  /* 0x0000000609097c10 */ /* 0x000fe2000fffe0ff */
[----:B------:R-:W-:Y:S01]  /*0610*/  IMAD.WIDE.U32 R162, R11, 0x4, R162 ;  /* 0x000000040ba27825 */ /* 0x000fe200078e00a2 */
[C---:B------:R-:W-:Y:S01]  /*0620*/  IADD3 R4, PT, PT, R7.reuse, R6, RZ ;  /* 0x0000000607047210 */ /* 0x040fe20007ffe0ff */
[----:B------:R-:W-:Y:S01]  /*0630*/  UIMAD.WIDE.U32 UR6, UR18, 0x4, UR26 ;  /* 0x00000004120678a5 */ /* 0x000fe2000f8e001a */
[----:B------:R-:W-:Y:S02]  /*0640*/  IADD3 R6, PT, PT, R7, R12, RZ ;  /* 0x0000000c07067210 */ /* 0x000fe40007ffe0ff */
[----:B------:R-:W-:Y:S02]  /*0650*/  LOP3.LUT R17, R13, 0x14, RZ, 0xfc, !PT ;  /* 0x000000140d117812 */ /* 0x000fe400078efcff */
[----:B------:R-:W-:Y:S02]  /*0660*/  IADD3 R7, PT, PT, R7, R14, RZ ;  /* 0x0000000e07077210 */ /* 0x000fe40007ffe0ff */
[----:B------:R-:W-:-:S02]  /*0670*/  LEA R8, R8, R9, 0x5 ;  /* 0x0000000908087211 */ /* 0x000fc400078e28ff */
[C---:B------:R-:W-:Y:S02]  /*0680*/  IADD3 R27, PT, PT, R13.reuse, 0x28, RZ ;  /* 0x000000280d1b7810 */ /* 0x040fe40007ffe0ff */
[C---:B------:R-:W-:Y:S02]  /*0690*/  LOP3.LUT R10, R13.reuse, 0x4, RZ, 0xfc, !PT ;  /* 0x000000040d0a7812 */ /* 0x040fe400078efcff */
[C---:B------:R-:W-:Y:S02]  /*06a0*/  LOP3.LUT R11, R13.reuse, 0x8, RZ, 0xfc, !PT ;  /* 0x000000080d0b7812 */ /* 0x040fe400078efcff */
[C---:B------:R-:W-:Y:S02]  /*06b0*/  LOP3.LUT R14, R13.reuse, 0xc, RZ, 0xfc, !PT ;  /* 0x0000000c0d0e7812 */ /* 0x040fe400078efcff */
[C---:B------:R-:W-:Y:S02]  /*06c0*/  LOP3.LUT R15, R13.reuse, 0x10, RZ, 0xfc, !PT ;  /* 0x000000100d0f7812 */ /* 0x040fe400078efcff */
[----:B------:R-:W-:-:S02]  /*06d0*/  LOP3.LUT R19, R13, 0x18, RZ, 0xfc, !PT ;  /* 0x000000180d137812 */ /* 0x000fc400078efcff */
[C---:B------:R-:W-:Y:S02]  /*06e0*/  LOP3.LUT R21, R13.reuse, 0x1c, RZ, 0xfc, !PT ;  /* 0x0000001c0d157812 */ /* 0x040fe400078efcff */
        /* <DEDUP_REMOVED lines=30> */
[----:B------:R-:W-:Y:S02]  /*08d0*/  SHF.R.U32.HI R9, RZ, 0x2, R13 ;  /* 0x00000002ff097819 */ /* 0x000fe4000001160d */
[----:B------:R-:W-:Y:S02]  /*08e0*/  IADD3 R13, PT, PT, R13, 0x9c, RZ ;  /* 0x0000009c0d0d7810 */ /* 0x000fe40007ffe0ff */
[----:B------:R-:W-:Y:S01]  /*08f0*/  MOV R95, UR4 ;  /* 0x00000004005f7c02 */ /* 0x000fe20008000f00 */
[----:B------:R-:W-:Y:S01]  /*0900*/  UMOV UR4, URZ ;  /* 0x000000ff00047c82 */ /* 0x000fe20008000000 */
[----:B------:R-:W-:Y:S02]  /*0910*/  SHF.R.U32.HI R18, RZ, 0x2, R17 ;  /* 0x00000002ff127819 */ /* 0x000fe40000011611 */
[----:B------:R-:W-:Y:S01]  /*0920*/  SHF.R.U32.HI R28, RZ, 0x2, R27 ;  /* 0x00000002ff1c7819 */ /* 0x000fe2000001161b */
[--C-:B------:R-:W-:Y:S01]  /*0930*/  IMAD R9, R9, 0x28, R95.reuse ;  /* 0x0000002809097824 */ /* 0x100fe200078e025f */
[----:B------:R-:W-:Y:S01]  /*0940*/  SHF.L.U32 R48, R0, 0x3, RZ ;  /* 0x0000000300307819 */ /* 0x000fe200000006ff */
[----:B------:R-:W-:Y:S01]  /*0950*/  IMAD R3, R3, 0x28, R95 ;  /* 0x0000002803037824 */ /* 0x000fe200078e025f */
[----:B------:R-:W-:-:S02]  /*0960*/  SHF.R.U32.HI R49, RZ, 0x2, R47 ;  /* 0x00000002ff317819 */ /* 0x000fc4000001162f */
[----:B------:R-:W-:Y:S02]  /*0970*/  SHF.R.U32.HI R10, RZ, 0x2, R10 ;  /* 0x00000002ff0a7819 */ /* 0x000fe4000001160a */
[----:B------:R-:W-:Y:S01]  /*0980*/  SHF.R.U32.HI R12, RZ, 0x2, R11 ;  /* 0x00000002ff0c7819 */ /* 0x000fe2000001160b */
[--C-:B------:R-:W-:Y:S01]  /*0990*/  IMAD R49, R49, 0x28, R95.reuse ;  /* 0x0000002831317824 */ /* 0x100fe200078e025f */
[----:B------:R-:W-:Y:S01]  /*09a0*/  SHF.R.U32.HI R14, RZ, 0x2, R14 ;  /* 0x00000002ff0e7819 */ /* 0x000fe2000001160e */
[----:B------:R-:W-:Y:S01]  /*09b0*/  IMAD R11, R10, 0x28, R95 ;  /* 0x000000280a0b7824 */ /* 0x000fe200078e025f */
[----:B------:R-:W-:Y:S02]  /*09c0*/  SHF.R.U32.HI R16, RZ, 0x2, R15 ;  /* 0x00000002ff107819 */ /* 0x000fe4000001160f */
        /* <DEDUP_REMOVED lines=64> */
[----:B------:R-:W-:Y:S01]  /*0dd0*/  LOP3.LUT R48, R48, 0x18, RZ, 0xc0, !PT ;  /* 0x0000001830307812 */ /* 0x000fe200078ec0ff */
[--C-:B------:R-:W-:Y:S01]  /*0de0*/  IMAD R85, R82, 0x28, R95.reuse ;  /* 0x0000002852557824 */ /* 0x100fe200078e025f */
[----:B------:R-:W-:Y:S01]  /*0df0*/  MOV R62, UR18 ;  /* 0x00000012003e7c02 */ /* 0x000fe20008000f00 */
[--C-:B------:R-:W-:Y:S01]  /*0e00*/  IMAD R87, R84, 0x28, R95.reuse ;  /* 0x0000002854577824 */ /* 0x100fe200078e025f */
[----:B------:R-:W-:Y:S01]  /*0e10*/  IADD3 R14, PT, PT, R48, R19, RZ ;  /* 0x00000013300e7210 */ /* 0x000fe20007ffe0ff */
[--C-:B------:R-:W-:Y:S01]  /*0e20*/  IMAD R89, R86, 0x28, R95.reuse ;  /* 0x0000002856597824 */ /* 0x100fe200078e025f */
[----:B------:R-:W-:Y:S01]  /*0e30*/  IADD3 R19, PT, PT, R48, R29, RZ ;  /* 0x0000001d30137210 */ /* 0x000fe20007ffe0ff */
[--C-:B------:R-:W-:Y:S01]  /*0e40*/  IMAD R91, R88, 0x28, R95.reuse ;  /* 0x00000028585b7824 */ /* 0x100fe200078e025f */
[----:B------:R-:W-:Y:S01]  /*0e50*/  IADD3 R29, PT, PT, R48, R49, RZ ;  /* 0x00000031301d7210 */ /* 0x000fe20007ffe0ff */
[----:B------:R-:W-:Y:S01]  /*0e60*/  IMAD R93, R90, 0x28, R95 ;  /* 0x000000285a5d7824 */ /* 0x000fe200078e025f */
[----:B------:R-:W-:Y:S01]  /*0e70*/  MOV R95, UR8 ;  /* 0x00000008005f7c02 */ /* 0x000fe20008000f00 */
[----:B------:R-:W-:Y:S01]  /*0e80*/  USHF.L.U32 UR8, UR19, 0x1, URZ ;  /* 0x0000000113087899 */ /* 0x000fe200080006ff */
[----:B------:R-:W-:-:S02]  /*0e90*/  IADD3 R32, PT, PT, R48, R59, RZ ;  /* 0x0000003b30207210 */ /* 0x000fc40007ffe0ff */
[C---:B------:R-:W-:Y:S01]  /*0ea0*/  LOP3.LUT R49, R50.reuse, 0xe0, R95, 0xf8, !PT ;  /* 0x000000e032317812 */ /* 0x040fe200078ef85f */
[----:B------:R-:W-:Y:S01]  /*0eb0*/  ULOP3.LUT UR8, UR8, 0xe, URZ, 0xc0, !UPT ;  /* 0x0000000e08087892 */ /* 0x000fe2000f8ec0ff */
[----:B------:R-:W-:Y:S02]  /*0ec0*/  LEA R50, R50, R3, 0x3 ;  /* 0x0000000332327211 */ /* 0x000fe400078e18ff */
[----:B------:R-:W-:Y:S02]  /*0ed0*/  LOP3.LUT R3, R2, 0xffff, RZ, 0xc0, !PT ;  /* 0x0000ffff02037812 */ /* 0x000fe400078ec0ff */
[C---:B------:R-:W-:Y:S02]  /*0ee0*/  IADD3 R12, PT, PT, R48.reuse, R15, RZ ;  /* 0x0000000f300c7210 */ /* 0x040fe40007ffe0ff */
[C---:B------:R-:W-:Y:S01]  /*0ef0*/  IADD3 R15, PT, PT, R48.reuse, R21, RZ ;  /* 0x00000015300f7210 */ /* 0x040fe20007ffe0ff */
[----:B------:R-:W-:Y:S01]  /*0f00*/  IMAD R3, R3, 0xccd, RZ ;  /* 0x00000ccd03037824 */ /* 0x000fe200078e02ff */
[----:B------:R-:W-:-:S02]  /*0f10*/  IADD3 R21, PT, PT, R48, R33, RZ ;  /* 0x0000002130157210 */ /* 0x000fc40007ffe0ff */
[C---:B------:R-:W-:Y:S02]  /*0f20*/  IADD3 R10, PT, PT, R48.reuse, R11, RZ ;  /* 0x0000000b300a7210 */ /* 0x040fe40007ffe0ff */
[----:B------:R-:W-:Y:S02]  /*0f30*/  SHF.R.U32.HI R59, RZ, 0x13, R3 ;  /* 0x00000013ff3b7819 */ /* 0x000fe40000011603 */
[C---:B------:R-:W-:Y:S02]  /*0f40*/  IADD3 R33, PT, PT, R48.reuse, R63, RZ ;  /* 0x0000003f30217210 */ /* 0x040fe40007ffe0ff */
[----:B------:R-:W-:Y:S01]  /*0f50*/  IADD3 R11, PT, PT, R48, R13, RZ ;  /* 0x0000000d300b7210 */ /* 0x000fe20007ffe0ff */
[----:B------:R-:W-:Y:S01]  /*0f60*/  IMAD R63, R62, -0x2, R59 ;  /* 0xfffffffe3e3f7824 */ /* 0x000fe200078e023b */
[C---:B------:R-:W-:Y:S02]  /*0f70*/  IADD3 R13, PT, PT, R48.reuse, R17, RZ ;  /* 0x00000011300d7210 */ /* 0x040fe40007ffe0ff */
[----:B------:R-:W-:-:S02]  /*0f80*/  IADD3 R20, PT, PT, R48, R31, RZ ;  /* 0x0000001f30147210 */ /* 0x000fc40007ffe0ff */
[C---:B------:R-:W-:Y:S02]  /*0f90*/  IADD3 R30, PT, PT, R48.reuse, R51, RZ ;  /* 0x00000033301e7210 */ /* 0x040fe40007ffe0ff */
[----:B------:R-:W-:Y:S02]  /*0fa0*/  ISETP.NE.AND P0, PT, RZ, UR19, PT ;  /* 0x00000013ff007c0c */ /* 0x000fe4000bf05270 */
[----:B------:R-:W-:Y:S02]  /*0fb0*/  MOV R60, 0x7ffffff9 ;  /* 0x7ffffff9003c7802 */ /* 0x000fe40000000f00 */
        /* <DEDUP_REMOVED lines=10> */
[C---:B------:R-:W-:Y:S02]  /*1060*/  IADD3 R28, PT, PT, R48.reuse, R47, RZ ;  /* 0x0000002f301c7210 */ /* 0x040fe40007ffe0ff */
[----:B------:R-:W-:Y:S02]  /*1070*/  IADD3 R9, PT, PT, R9, R48, RZ ;  /* 0x0000003009097210 */ /* 0x000fe40007ffe0ff */
[C---:B------:R-:W-:Y:S02]  /*1080*/  IADD3 R34, PT, PT, R48.reuse, R65, RZ ;  /* 0x0000004130227210 */ /* 0x040fe40007ffe0ff */
[C---:B------:R-:W-:Y:S02]  /*1090*/  IADD3 R35, PT, PT, R48.reuse, R67, RZ ;  /* 0x0000004330237210 */ /* 0x040fe40007ffe0ff */
[----:B------:R-:W-:-:S02]  /*10a0*/  IADD3 R36, PT, PT, R48, R69, RZ ;  /* 0x0000004530247210 */ /* 0x000fc40007ffe0ff */
[C---:B------:R-:W-:Y:S02]  /*10b0*/  IADD3 R37, PT, PT, R48.reuse, R71, RZ ;  /* 0x0000004730257210 */ /* 0x040fe40007ffe0ff */
[----:B------:R-:W-:Y:S02]  /*10c0*/  CS2R R70, SRZ ;  /* 0x0000000000467805 */ /* 0x000fe4000001ff00 */
[C---:B------:R-:W-:Y:S02]  /*10d0*/  IADD3 R38, PT, PT, R48.reuse, R73, RZ ;  /* 0x0000004930267210 */ /* 0x040fe40007ffe0ff */
[----:B------:R-:W-:Y:S02]  /*10e0*/  CS2R R72, SRZ ;  /* 0x0000000000487805 */ /* 0x000fe4000001ff00 */
[----:B------:R-:W-:Y:S02]  /*10f0*/  IADD3 R39, PT, PT, R48, R75, RZ ;  /* 0x0000004b30277210 */ /* 0x000fe40007ffe0ff */
[----:B------:R-:W-:-:S02]  /*1100*/  CS2R R74, SRZ ;  /* 0x00000000004a7805 */ /* 0x000fc4000001ff00 */
[C---:B------:R-:W-:Y:S02]  /*1110*/  IADD3 R40, PT, PT, R48.reuse, R77, RZ ;  /* 0x0000004d30287210 */ /* 0x040fe40007ffe0ff */
[----:B------:R-:W-:Y:S02]  /*1120*/  CS2R R76, SRZ ;  /* 0x00000000004c7805 */ /* 0x000fe4000001ff00 */
[C---:B------:R-:W-:Y:S02]  /*1130*/  IADD3 R41, PT, PT, R48.reuse, R79, RZ ;  /* 0x0000004f30297210 */ /* 0x040fe40007ffe0ff */
[C---:B------:R-:W-:Y:S01]  /*1140*/  IADD3 R42, PT, PT, R48.reuse, R81, RZ ;  /* 0x00000051302a7210 */ /* 0x040fe20007ffe0ff */
[--C-:B--2---:R-:W-:Y:S01]  /*1150*/  HADD2.F32 R52, -RZ, R54.reuse.H0_H0 ;  /* 0x20000036ff347230 */ /* 0x104fe20000004100 */
[C---:B------:R-:W-:Y:S01]  /*1160*/  IADD3 R43, PT, PT, R48.reuse, R83, RZ ;  /* 0x00000053302b7210 */ /* 0x040fe20007ffe0ff */
[----:B------:R-:W-:Y:S01]  /*1170*/  HADD2.F32 R51, -RZ, R54.H1_H1 ;  /* 0x30000036ff337230 */ /* 0x000fe20000004100 */
[C---:B------:R-:W-:Y:S01]  /*1180*/  IADD3 R44, PT, PT, R48.reuse, R85, RZ ;  /* 0x00000055302c7210 */ /* 0x040fe20007ffe0ff */
[--C-:B------:R-:W-:Y:S01]  /*1190*/  HADD2.F32 R53, -RZ, R55.reuse.H0_H0 ;  /* 0x20000037ff357230 */ /* 0x100fe20000004100 */
[C---:B------:R-:W-:Y:S01]  /*11a0*/  IADD3 R45, PT, PT, R48.reuse, R87, RZ ;  /* 0x00000057302d7210 */ /* 0x040fe20007ffe0ff */
[----:B------:R-:W-:Y:S01]  /*11b0*/  HADD2.F32 R54, -RZ, R55.H1_H1 ;  /* 0x30000037ff367230 */ /* 0x000fe20000004100 */
[C---:B------:R-:W-:Y:S01]  /*11c0*/  IADD3 R46, PT, PT, R48.reuse, R89, RZ ;  /* 0x00000059302e7210 */ /* 0x040fe20007ffe0ff */
[--C-:B------:R-:W-:Y:S01]  /*11d0*/  HADD2.F32 R55, -RZ, R56.reuse.H0_H0 ;  /* 0x20000038ff377230 */ /* 0x100fe20000004100 */
[C---:B------:R-:W-:Y:S01]  /*11e0*/  IADD3 R47, PT, PT, R48.reuse, R91, RZ ;  /* 0x0000005b302f7210 */ /* 0x040fe20007ffe0ff */
[--C-:B------:R-:W-:Y:S01]  /*11f0*/  HADD2.F32 R58, -RZ, R57.reuse.H0_H0 ;  /* 0x20000039ff3a7230 */ /* 0x100fe20000004100 */
[----:B------:R-:W-:Y:S01]  /*1200*/  IADD3 R48, PT, PT, R48, R93, RZ ;  /* 0x0000005d30307210 */ /* 0x000fe20007ffe0ff */
[----:B------:R-:W-:Y:S01]  /*1210*/  HADD2.F32 R56, -RZ, R56.H1_H1 ;  /* 0x30000038ff387230 */ /* 0x000fe20000004100 */
[----:B------:R-:W-:Y:S01]  /*1220*/  SEL R60, R60, 0x1, !P0 ;  /* 0x000000013c3c7807 */ /* 0x000fe20004000000 */
[----:B------:R-:W-:Y:S01]  /*1230*/  HADD2.F32 R57, -RZ, R57.H1_H1 ;  /* 0x30000039ff397230 */ /* 0x000fe20000004100 */
[----:B------:R-:W-:-:S02]  /*1240*/  LOP3.LUT R61, R61, 0x1e, RZ, 0xc0, !PT ;  /* 0x0000001e3d3d7812 */ /* 0x000fc400078ec0ff */
[----:B------:R-:W-:Y:S02]  /*1250*/  LEA R62, R0, UR8, 0x2 ;  /* 0x00000008003e7c11 */ /* 0x000fe4000f8e10ff */
[----:B------:R-:W-:Y:S02]  /*1260*/  MOV R165, UR13 ;  /* 0x0000000d00a57c02 */ /* 0x000fe40008000f00 */
[----:B------:R-:W-:Y:S02]  /*1270*/  LEA R63, R63, UR9, 0x3 ;  /* 0x000000093f3f7c11 */ /* 0x000fe4000f8e18ff */
[----:B------:R-:W-:Y:S01]  /*1280*/  MOV R164, UR11 ;  /* 0x0000000b00a47c02 */ /* 0x000fe20008000f00 */
[----:B0-----:R-:W-:-:S06]  /*1290*/  UMOV UR11, UR10 ;  /* 0x0000000a000b7c82 */ /* 0x001fcc0008000000 */
.L_x_1254:
[----:B------:R-:W-:Y:S01]  /*12a0*/  USHF.R.U64 UR21, UR11, 0x3, UR5 ;  /* 0x000000030b157899 */ /* 0x000fe20008001205 */
[----:B------:R-:W-:Y:S01]  /*12b0*/  HFMA2 R3, -RZ, RZ, 0, 0 ;  /* 0x00000000ff037431 */ /* 0x000fe200000001ff */
[----:B------:R-:W-:Y:S01]  /*12c0*/  USHF.R.U32.HI UR8, URZ, 0x3, UR5 ;  /* 0x00000003ff087899 */ /* 0x000fe20008011605 */
[----:B0-----:R-:W0:Y:S03]  /*12d0*/  LDCU.64 UR24, c[0x0][0x3b8] ;  /* 0x00007700ff1877ac */ /* 0x001e260008000a00 */
[----:B------:R-:W-:Y:S01]  /*12e0*/  MOV R67, UR21 ;  /* 0x0000001500437c02 */ /* 0x000fe20008000f00 */
[----:B------:R-:W-:Y:S02]  /*12f0*/  USHF.L.U32 UR13, UR21, 0x5, URZ ;  /* 0x00000005150d7899 */ /* 0x000fe400080006ff */
[----:B------:R-:W-:Y:S02]  /*1300*/  USHF.L.U64.HI UR15, UR21, 0x5, UR8 ;  /* 0x00000005150f7899 */ /* 0x000fe40008010208 */
[----:B------:R-:W-:Y:S01]  /*1310*/  IMAD.WIDE.U32 R66, R67, 0xa0000, R2 ;  /* 0x000a000043427825 */ /* 0x000fe200078e0002 */
[----:B------:R-:W1:Y:S01]  /*1320*/  LDCU.64 UR26, c[0x0][0x3a0] ;  /* 0x00007400ff1a77ac */ /* 0x000e620008000a00 */
[----:B------:R-:W-:-:S02]  /*1330*/  MOV R64, UR13 ;  /* 0x0000000d00407c02 */ /* 0x000fc40008000f00 */
[----:B------:R-:W-:Y:S01]  /*1340*/  IMAD R3, R49, 0xa00, RZ ;  /* 0x00000a0031037824 */ /* 0x000fe200078e02ff */
[----:B------:R-:W-:Y:S01]  /*1350*/  MOV R65, UR15 ;  /* 0x0000000f00417c02 */ /* 0x000fe20008000f00 */
[----:B------:R-:W-:-:S03]  /*1360*/  UIMAD UR8, UR8, 0xa0000, URZ ;  /* 0x000a0000080878a4 */ /* 0x000fc6000f8e02ff */
[----:B------:R-:W-:Y:S01]  /*1370*/  IADD3 R3, P1, PT, R3, R66, RZ ;  /* 0x0000004203037210 */ /* 0x000fe20007f3e0ff */
[----:B------:R-:W-:-:S03]  /*1380*/  IMAD.WIDE.U32 R64, R59, 0x2, R64 ;  /* 0x000000023b407825 */ /* 0x000fc600078e0040 */
[----:B------:R-:W-:Y:S02]  /*1390*/  IADD3.X R66, PT, PT, R67, UR8, RZ, P1, !PT ;  /* 0x0000000843427c10 */ /* 0x000fe40008ffe4ff */
[C---:B0-----:R-:W-:Y:S02]  /*13a0*/  LEA R78, P0, R64.reuse, UR24, 0x2 ;  /* 0x00000018404e7c11 */ /* 0x041fe4000f8010ff */
[----:B------:R-:W0:Y:S02]  /*13b0*/  LDCU UR8, c[0x0][0x3c0] ;  /* 0x00007800ff0877ac */ /* 0x000e240008000800 */
[----:B------:R-:W-:Y:S02]  /*13c0*/  LEA.HI.X R79, R64, UR25, R65, 0x2, P0 ;  /* 0x00000019404f7c11 */ /* 0x000fe400080f1441 */
[C---:B------:R-:W-:Y:S01]  /*13d0*/  SHF.L.U32 R64, R3.reuse, 0x1, RZ ;  /* 0x0000000103407819 */ /* 0x040fe200000006ff */
[----:B------:R-:W2:Y:S03]  /*13e0*/  LDCU.64 UR24, c[0x0][0x398] ;  /* 0x00007300ff1877ac */ /* 0x000ea60008000a00 */
[----:B------:R-:W0:Y:S01]  /*13f0*/  LDG.E.64.CONSTANT R78, desc[UR16][R78.64] ;  /* 0x000000104e4e7981 */ /* 0x000e22000c1e9b00 */
[----:B------:R-:W-:-:S02]  /*1400*/  SHF.L.U64.HI R65, R3, 0x1, R66 ;  /* 0x0000000103417819 */ /* 0x000fc40000010242 */
[----:B-1----:R-:W-:-:S04]  /*1410*/  IADD3 R108, P0, PT, R64, UR26, RZ ;  /* 0x0000001a406c7c10 */ /* 0x002fc8000ff1e0ff */
[----:B------:R-:W-:-:S05]  /*1420*/  IADD3.X R109, PT, PT, R65, UR27, RZ, P0, !PT ;  /* 0x0000001b416d7c10 */ /* 0x000fca00087fe4ff */
[----:B------:R-:W3:Y:S04]  /*1430*/  LDG.E.64.CONSTANT R98, desc[UR16][R108.64] ;  /* 0x000000106c627981 */ /* 0x000ee8000c1e9b00 */
[----:B------:R-:W4:Y:S04]  /*1440*/  LDG.E.64.CONSTANT R80, desc[UR16][R108.64+0x5000] ;  /* 0x005000106c507981 */ /* 0x000f28000c1e9b00 */
[----:B------:R-:W5:Y:S04]  /*1450*/  LDG.E.64.CONSTANT R82, desc[UR16][R108.64+0xa000] ;  /* 0x00a000106c527981 */ /* 0x000f68000c1e9b00 */
[----:B------:R-:W5:Y:S04]  /*1460*/  LDG.E.64.CONSTANT R84, desc[UR16][R108.64+0xf000] ;  /* 0x00f000106c547981 */ /* 0x000f68000c1e9b00 */
[----:B------:R-:W5:Y:S01]  /*1470*/  LDG.E.64.CONSTANT R86, desc[UR16][R108.64+0x14000] ;  /* 0x014000106c567981 */ /* 0x000f62000c1e9b00 */
[----:B--2---:R-:W-:-:S03]  /*1480*/  IADD3 R130, P0, PT, R64, UR24, RZ ;  /* 0x0000001840827c10 */ /* 0x004fc6000ff1e0ff */
[----:B------:R-:W2:Y:S01]  /*1490*/  LDG.E.64.CONSTANT R92, desc[UR16][R108.64+0x19000] ;  /* 0x019000106c5c7981 */ /* 0x000ea2000c1e9b00 */
[----:B------:R-:W-:-:S03]  /*14a0*/  IADD3.X R131, PT, PT, R65, UR25, RZ, P0, !PT ;  /* 0x0000001941837c10 */ /* 0x000fc600087fe4ff */
[----:B------:R-:W2:Y:S04]  /*14b0*/  LDG.E.64.CONSTANT R68, desc[UR16][R108.64+0x1e000] ;  /* 0x01e000106c447981 */ /* 0x000ea8000c1e9b00 */
[----:B------:R-:W2:Y:S04]  /*14c0*/  LDG.E.64.CONSTANT R88, desc[UR16][R130.64] ;  /* 0x0000001082587981 */ /* 0x000ea8000c1e9b00 */
[----:B------:R-:W2:Y:S04]  /*14d0*/  LDG.E.64.CONSTANT R90, desc[UR16][R130.64+0x5000] ;  /* 0x00500010825a7981 */ /* 0x000ea8000c1e9b00 */
[----:B------:R-:W2:Y:S04]  /*14e0*/  LDG.E.64.CONSTANT R94, desc[UR16][R130.64+0xa000] ;  /* 0x00a00010825e7981 */ /* 0x000ea8000c1e9b00 */
[----:B------:R-:W2:Y:S01]  /*14f0*/  LDG.E.64.CONSTANT R96, desc[UR16][R130.64+0xf000] ;  /* 0x00f0001082607981 */ /* 0x000ea2000c1e9b00 */
[----:B0-----:R-:W-:-:S06]  /*1500*/  FADD.FTZ R66, R79, UR8 ;  /* 0x000000084f427e21 */ /* 0x001fcc0008010000 */
[----:B------:R-:W0:Y:S01]  /*1510*/  MUFU.RSQ R66, R66 ;  /* 0x0000004200427308 */ /* 0x000e220000001400 */
[--C-:B---3--:R-:W-:Y:S02]  /*1520*/  HADD2.F32 R79, -RZ, R99.reuse.H0_H0 ;  /* 0x20000063ff4f7230 */ /* 0x108fe40000004100 */
[----:B------:R-:W-:Y:S02]  /*1530*/  HADD2.F32 R99, -RZ, R99.H1_H1 ;  /* 0x30000063ff637230 */ /* 0x000fe40000004100 */
[----:B------:R-:W-:Y:S02]  /*1540*/  HADD2.F32 R3, -RZ, R98.H0_H0 ;  /* 0x20000062ff037230 */ /* 0x000fe40000004100 */
[----:B----4-:R-:W-:Y:S02]  /*1550*/  HADD2.F32 R103, -RZ, R80.H0_H0 ;  /* 0x20000050ff677230 */ /* 0x010fe40000004100 */
[----:B------:R-:W-:Y:S01]  /*1560*/  FADD.FTZ R99, -R78, R99 ;  /* 0x000000634e637221 */ /* 0x000fe20000010100 */
[----:B------:R-:W-:-:S02]  /*1570*/  HADD2.F32 R67, -RZ, R98.H1_H1 ;  /* 0x30000062ff437230 */ /* 0x000fc40000004100 */
[----:B------:R-:W-:Y:S01]  /*1580*/  FADD.FTZ R3, -R78, R3 ;  /* 0x000000034e037221 */ /* 0x000fe20000010100 */
[----:B0-----:R-:W-:Y:S01]  /*1590*/  FMUL.FTZ R101, R66, R99 ;  /* 0x0000006342657220 */ /* 0x001fe20000410000 */
[----:B------:R-:W-:Y:S01]  /*15a0*/  FADD.FTZ R103, -R78, R103 ;  /* 0x000000674e677221 */ /* 0x000fe20000010100 */
[----:B------:R-:W-:Y:S02]  /*15b0*/  HADD2.F32 R99, -RZ, R80.H1_H1 ;  /* 0x30000050ff637230 */ /* 0x000fe40000004100 */
[----:B------:R-:W-:Y:S01]  /*15c0*/  FMUL.FTZ R3, R66, R3 ;  /* 0x0000000342037220 */ /* 0x000fe20000410000 */
[----:B------:R-:W-:Y:S01]  /*15d0*/  FADD.FTZ R67, -R78, R67 ;  /* 0x000000434e437221 */ /* 0x000fe20000010100 */
[----:B------:R-:W-:Y:S01]  /*15e0*/  FMUL.FTZ R102, R66, R103 ;  /* 0x0000006742667220 */ /* 0x000fe20000410000 */
[--C-:B------:R-:W-:Y:S02]  /*15f0*/  HADD2.F32 R105, -RZ, R81.reuse.H0_H0 ;  /* 0x20000051ff697230 */ /* 0x100fe40000004100 */
[----:B------:R-:W-:Y:S01]  /*1600*/  FADD.FTZ R103, -R78, R99 ;  /* 0x000000634e677221 */ /* 0x000fe20000010100 */
[----:B------:R-:W-:-:S02]  /*1610*/  HADD2.F32 R81, -RZ, R81.H1_H1 ;  /* 0x30000051ff517230 */ /* 0x000fc40000004100 */
[----:B------:R-:W-:Y:S01]  /*1620*/  FFMA.FTZ R141, R52, R3, R55 ;  /* 0x00000003348d7223 */ /* 0x000fe20000010037 */
[C---:B------:R-:W-:Y:S01]  /*1630*/  FMUL.FTZ R67, R66.reuse, R67 ;  /* 0x0000004342437220 */ /* 0x040fe20000410000 */
[----:B------:R-:W-:Y:S01]  /*1640*/  FMUL.FTZ R100, R66, R103 ;  /* 0x0000006742647220 */ /* 0x000fe20000410000 */
[C---:B------:R-:W-:Y:S01]  /*1650*/  FADD.FTZ R105, -R78.reuse, R105 ;  /* 0x000000694e697221 */ /* 0x040fe20000010100 */
[----:B------:R-:W-:Y:S01]  /*1660*/  FADD.FTZ R103, -R78, R81 ;  /* 0x000000514e677221 */ /* 0x000fe20000010100 */
[----:B------:R-:W-:Y:S01]  /*1670*/  FMUL.FTZ R147, R141, -1.4426950216293334961 ;  /* 0xbfb8aa3b8d937820 */ /* 0x000fe20000410000 */
[----:B------:R-:W-:Y:S01]  /*1680*/  FFMA.FTZ R138, R51, R67, R56 ;  /* 0x00000043338a7223 */ /* 0x000fe20000010038 */
[C---:B------:R-:W-:Y:S01]  /*1690*/  FMUL.FTZ R106, R66.reuse, R105 ;  /* 0x00000069426a7220 */ /* 0x040fe20000410000 */
[----:B------:R-:W-:Y:S01]  /*16a0*/  FMUL.FTZ R104, R66, R103 ;  /* 0x0000006742687220 */ /* 0x000fe20000410000 */
[--C-:B-----5:R-:W-:Y:S02]  /*16b0*/  HADD2.F32 R103, -RZ, R82.reuse.H1_H1 ;  /* 0x30000052ff677230 */ /* 0x120fe40000004100 */
[----:B------:R-:W-:Y:S01]  /*16c0*/  FMUL.FTZ R148, R138, -1.4426950216293334961 ;  /* 0xbfb8aa3b8a947820 */ /* 0x000fe20000410000 */
[----:B------:R-:W0:Y:S01]  /*16d0*/  MUFU.EX2 R147, R147 ;  /* 0x0000009300937308 */ /* 0x000e220000000800 */
[----:B------:R-:W-:Y:S01]  /*16e0*/  HADD2.F32 R105, -RZ, R82.H0_H0 ;  /* 0x20000052ff697230 */ /* 0x000fe20000004100 */
[----:B------:R1:W3:Y:S01]  /*16f0*/  LDG.E.64.CONSTANT R80, desc[UR16][R108.64+0x23000] ;  /* 0x023000106c507981 */ /* 0x0002e2000c1e9b00 */
[C---:B------:R-:W-:Y:S01]  /*1700*/  FADD.FTZ R103, -R78.reuse, R103 ;  /* 0x000000674e677221 */ /* 0x040fe20000010100 */
[----:B------:R-:W-:-:S02]  /*1710*/  FADD.FTZ R79, -R78, R79 ;  /* 0x0000004f4e4f7221 */ /* 0x000fc40000010100 */
[----:B------:R-:W-:Y:S01]  /*1720*/  FADD.FTZ R105, -R78, R105 ;  /* 0x000000694e697221 */ /* 0x000fe20000010100 */
[----:B------:R-:W4:Y:S01]  /*1730*/  LDG.E.64.CONSTANT R98, desc[UR16][R130.64+0x14000] ;  /* 0x0140001082627981 */ /* 0x000f22000c1e9b00 */
[----:B------:R-:W5:Y:S02]  /*1740*/  MUFU.EX2 R148, R148 ;  /* 0x0000009400947308 */ /* 0x000f640000000800 */
[C---:B------:R-:W-:Y:S01]  /*1750*/  FMUL.FTZ R110, R66.reuse, R105 ;  /* 0x00000069426e7220 */ /* 0x040fe20000410000 */
[C---:B-1----:R-:W-:Y:S01]  /*1760*/  FMUL.FTZ R108, R66.reuse, R103 ;  /* 0x00000067426c7220 */ /* 0x042fe20000410000 */
[----:B------:R-:W-:Y:S02]  /*1770*/  HADD2.F32 R103, -RZ, R84.H0_H0 ;  /* 0x20000054ff677230 */ /* 0x000fe40000004100 */
[----:B------:R-:W-:Y:S01]  /*1780*/  FMUL.FTZ R79, R66, R79 ;  /* 0x0000004f424f7220 */ /* 0x000fe20000410000 */
[--C-:B------:R-:W-:Y:S02]  /*1790*/  HADD2.F32 R105, -RZ, R83.reuse.H0_H0 ;  /* 0x20000053ff697230 */ /* 0x100fe40000004100 */
[----:B------:R-:W-:Y:S01]  /*17a0*/  FFMA.FTZ R128, R52, R102, R55 ;  /* 0x0000006634807223 */ /* 0x000fe20000010037 */
[----:B------:R-:W-:-:S02]  /*17b0*/  HADD2.F32 R83, -RZ, R83.H1_H1 ;  /* 0x30000053ff537230 */ /* 0x000fc40000004100 */
[----:B------:R-:W-:Y:S01]  /*17c0*/  FADD.FTZ R103, -R78, R103 ;  /* 0x000000674e677221 */ /* 0x000fe20000010100 */
[----:B------:R-:W-:Y:S01]  /*17d0*/  FFMA.FTZ R137, R53, R79, R58 ;  /* 0x0000004f35897223 */ /* 0x000fe2000001003a */
[----:B------:R-:W-:Y:S01]  /*17e0*/  FMUL.FTZ R144, R128, -1.4426950216293334961 ;  /* 0xbfb8aa3b80907820 */ /* 0x000fe20000410000 */
[----:B0-----:R-:W-:Y:S01]  /*17f0*/  FADD.FTZ R152, R147, 1 ;  /* 0x3f80000093987421 */ /* 0x001fe20000010000 */
[----:B------:R-:W-:Y:S01]  /*1800*/  FADD.FTZ R83, -R78, R83 ;  /* 0x000000534e537221 */ /* 0x000fe20000010100 */
[----:B------:R-:W-:Y:S01]  /*1810*/  FMUL.FTZ R118, R66, R103 ;  /* 0x0000006742767220 */ /* 0x000fe20000410000 */
[--C-:B------:R-:W-:Y:S02]  /*1820*/  HADD2.F32 R103, -RZ, R85.reuse.H0_H0 ;  /* 0x20000055ff677230 */ /* 0x100fe40000004100 */
[----:B------:R-:W-:Y:S01]  /*1830*/  FMUL.FTZ R149, R137, -1.4426950216293334961 ;  /* 0xbfb8aa3b89957820 */ /* 0x000fe20000410000 */
[----:B------:R-:W-:Y:S02]  /*1840*/  HADD2.F32 R85, -RZ, R85.H1_H1 ;  /* 0x30000055ff557230 */ /* 0x000fe40000004100 */
[----:B------:R-:W-:Y:S01]  /*1850*/  FFMA.FTZ R136, R54, R101, R57 ;  /* 0x0000006536887223 */ /* 0x000fe20000010039 */
[----:B------:R-:W-:Y:S01]  /*1860*/  FMUL.FTZ R112, R66, R83 ;  /* 0x0000005342707220 */ /* 0x000fe20000410000 */
[----:B------:R-:W-:Y:S01]  /*1870*/  HADD2.F32 R83, -RZ, R84.H1_H1 ;  /* 0x30000054ff537230 */ /* 0x000fe20000004100 */
[----:B------:R-:W0:Y:S01]  /*1880*/  MUFU.EX2 R144, R144 ;  /* 0x0000009000907308 */ /* 0x000e220000000800 */
[----:B-----5:R-:W-:Y:S01]  /*1890*/  FADD.FTZ R151, R148, 1 ;  /* 0x3f80000094977421 */ /* 0x020fe20000010000 */
[----:B------:R-:W-:Y:S01]  /*18a0*/  FMUL.FTZ R150, R136, -1.4426950216293334961 ;  /* 0xbfb8aa3b88967820 */ /* 0x000fe20000410000 */
[C---:B------:R-:W-:Y:S01]  /*18b0*/  FADD.FTZ R85, -R78.reuse, R85 ;  /* 0x000000554e557221 */ /* 0x040fe20000010100 */
[----:B------:R-:W-:-:S04]  /*18c0*/  FADD.FTZ R83, -R78, R83 ;  /* 0x000000534e537221 */ /* 0x000fc80000010100 */
[----:B------:R-:W1:Y:S01]  /*18d0*/  MUFU.RCP R152, R152 ;  /* 0x0000009800987308 */ /* 0x000e620000001000 */
[----:B------:R-:W-:Y:S01]  /*18e0*/  FFMA.FTZ R134, R53, R106, R58 ;  /* 0x0000006a35867223 */ /* 0x000fe2000001003a */
[----:B------:R-:W-:Y:S01]  /*18f0*/  FMUL.FTZ R120, R66, R85 ;  /* 0x0000005542787220 */ /* 0x000fe20000410000 */
[----:B------:R-:W-:-:S05]  /*1900*/  HADD2.F32 R85, -RZ, R86.H1_H1 ;  /* 0x30000056ff557230 */ /* 0x000fca0000004100 */
[----:B------:R-:W5:Y:S01]  /*1910*/  MUFU.EX2 R149, R149 ;  /* 0x0000009500957308 */ /* 0x000f620000000800 */
[----:B------:R-:W-:Y:S01]  /*1920*/  FMUL.FTZ R116, R66, R83 ;  /* 0x0000005342747220 */ /* 0x000fe20000410000 */
[----:B------:R-:W-:Y:S01]  /*1930*/  FMUL.FTZ R145, R134, -1.4426950216293334961 ;  /* 0xbfb8aa3b86917820 */ /* 0x000fe20000410000 */
[----:B------:R-:W-:-:S05]  /*1940*/  HADD2.F32 R83, -RZ, R86.H0_H0 ;  /* 0x20000056ff537230 */ /* 0x000fca0000004100 */
[----:B------:R-:W2:Y:S01]  /*1950*/  MUFU.RCP R151, R151 ;  /* 0x0000009700977308 */ /* 0x000ea20000001000 */
[C---:B------:R-:W-:Y:S01]  /*1960*/  FADD.FTZ R85, -R78.reuse, R85 ;  /* 0x000000554e557221 */ /* 0x040fe20000010100 */
[----:B------:R-:W-:-:S06]  /*1970*/  FADD.FTZ R83, -R78, R83 ;  /* 0x000000534e537221 */ /* 0x000fcc0000010100 */
[----:B------:R-:W2:Y:S01]  /*1980*/  MUFU.EX2 R150, R150 ;  /* 0x0000009600967308 */ /* 0x000ea20000000800 */
[----:B------:R-:W-:Y:S01]  /*1990*/  FMUL.FTZ R124, R66, R85 ;  /* 0x00000055427c7220 */ /* 0x000fe20000410000 */
[----:B0-----:R-:W-:Y:S01]  /*19a0*/  FADD.FTZ R85, R144, 1 ;  /* 0x3f80000090557421 */ /* 0x001fe20000010000 */
[----:B-1----:R-:W-:Y:S01]  /*19b0*/  FADD.FTZ R144, -R152, 1 ;  /* 0x3f80000098907421 */ /* 0x002fe20000010100 */
[----:B------:R-:W-:Y:S01]  /*19c0*/  FMUL.FTZ R126, R66, R83 ;  /* 0x00000053427e7220 */ /* 0x000fe20000410000 */
[----:B-----5:R-:W-:Y:S01]  /*19d0*/  FADD.FTZ R148, R149, 1 ;  /* 0x3f80000095947421 */ /* 0x020fe20000010000 */
[----:B------:R-:W5:Y:S02]  /*19e0*/  LDG.E.64.CONSTANT R82, desc[UR16][R130.64+0x19000] ;  /* 0x0190001082527981 */ /* 0x000f64000c1e9b00 */
[----:B------:R-:W0:Y:S01]  /*19f0*/  MUFU.EX2 R145, R145 ;  /* 0x0000009100917308 */ /* 0x000e220000000800 */
[----:B------:R-:W-:Y:S01]  /*1a00*/  FFMA.FTZ R153, R141, R144, 1 ;  /* 0x3f8000008d997423 */ /* 0x000fe20000010090 */
[----:B--2---:R-:W-:Y:S01]  /*1a10*/  FADD.FTZ R141, -R151, 1 ;  /* 0x3f800000978d7421 */ /* 0x004fe20000010100 */
[----:B------:R-:W-:Y:S01]  /*1a20*/  FFMA.FTZ R117, R51, R100, R56 ;  /* 0x0000006433757223 */ /* 0x000fe20000010038 */
[----:B------:R-:W-:-:S02]  /*1a30*/  FFMA.FTZ R135, R54, R104, R57 ;  /* 0x0000006836877223 */ /* 0x000fc40000010039 */
[----:B------:R-:W-:Y:S02]  /*1a40*/  FFMA.FTZ R138, R138, R141, 1 ;  /* 0x3f8000008a8a7423 */ /* 0x000fe4000001008d */
[----:B------:R-:W1:Y:S01]  /*1a50*/  MUFU.RCP R148, R148 ;  /* 0x0000009400947308 */ /* 0x000e620000001000 */
[----:B------:R-:W-:Y:S01]  /*1a60*/  FADD.FTZ R147, R150, 1 ;  /* 0x3f80000096937421 */ /* 0x000fe20000010000 */
[----:B------:R-:W-:Y:S01]  /*1a70*/  FMUL.FTZ R146, R117, -1.4426950216293334961 ;  /* 0xbfb8aa3b75927820 */ /* 0x000fe20000410000 */
[----:B------:R-:W-:Y:S01]  /*1a80*/  FMUL.FTZ R143, R135, -1.4426950216293334961 ;  /* 0xbfb8aa3b878f7820 */ /* 0x000fe20000410000 */
[----:B------:R-:W-:Y:S01]  /*1a90*/  FMUL.FTZ R153, R152, R153 ;  /* 0x0000009998997220 */ /* 0x000fe20000410000 */
[----:B------:R-:W-:Y:S01]  /*1aa0*/  FMUL.FTZ R152, R151, R138 ;  /* 0x0000008a97987220 */ /* 0x000fe20000410000 */
[----:B------:R-:W-:Y:S02]  /*1ab0*/  FFMA.FTZ R125, R54, R112, R57 ;  /* 0x00000070367d7223 */ /* 0x000fe40000010039 */
[----:B------:R-:W2:Y:S01]  /*1ac0*/  MUFU.RCP R147, R147 ;  /* 0x0000009300937308 */ /* 0x000ea20000001000 */
[----:B0-----:R-:W-:Y:S01]  /*1ad0*/  FADD.FTZ R138, R145, 1 ;  /* 0x3f800000918a7421 */ /* 0x001fe20000010000 */
[----:B------:R-:W-:-:S06]  /*1ae0*/  FMUL.FTZ R84, R125, -1.4426950216293334961 ;  /* 0xbfb8aa3b7d547820 */ /* 0x000fcc0000410000 */
[----:B------:R-:W0:Y:S08]  /*1af0*/  MUFU.RCP R85, R85 ;  /* 0x0000005500557308 */ /* 0x000e300000001000 */
[----:B------:R-:W0:Y:S08]  /*1b00*/  MUFU.EX2 R146, R146 ;  /* 0x0000009200927308 */ /* 0x000e300000000800 */
[----:B------:R-:W0:Y:S01]  /*1b10*/  MUFU.EX2 R143, R143 ;  /* 0x0000008f008f7308 */ /* 0x000e220000000800 */
[----:B-1----:R-:W-:-:S07]  /*1b20*/  FADD.FTZ R144, -R148, 1 ;  /* 0x3f80000094907421 */ /* 0x002fce0000010100 */
[----:B------:R-:W1:Y:S01]  /*1b30*/  MUFU.RCP R138, R138 ;  /* 0x0000008a008a7308 */ /* 0x000e620000001000 */
[----:B------:R-:W-:Y:S01]  /*1b40*/  FFMA.FTZ R145, R137, R144, 1 ;  /* 0x3f80000089917423 */ /* 0x000fe20000010090 */
[----:B--2---:R-:W-:-:S06]  /*1b50*/  FADD.FTZ R137, -R147, 1 ;  /* 0x3f80000093897421 */ /* 0x004fcc0000010100 */
[----:B------:R-:W2:Y:S01]  /*1b60*/  MUFU.EX2 R84, R84 ;  /* 0x0000005400547308 */ /* 0x000ea20000000800 */
[--C-:B------:R-:W-:Y:S02]  /*1b70*/  HADD2.F32 R154, -RZ, R89.reuse.H0_H0 ;  /* 0x20000059ff9a7230 */ /* 0x100fe40000004100 */
[----:B------:R-:W-:Y:S02]  /*1b80*/  HADD2.F32 R149, -RZ, R89.H1_H1 ;  /* 0x30000059ff957230 */ /* 0x000fe40000004100 */
[----:B0-----:R-:W-:Y:S01]  /*1b90*/  FADD.FTZ R89, -R85, 1 ;  /* 0x3f80000055597421 */ /* 0x001fe20000010100 */
[----:B------:R-:W-:Y:S01]  /*1ba0*/  FADD.FTZ R141, R146, 1 ;  /* 0x3f800000928d7421 */ /* 0x000fe20000010000 */
[----:B------:R-:W-:Y:S01]  /*1bb0*/  FADD.FTZ R146, R143, 1 ;  /* 0x3f8000008f927421 */ /* 0x000fe20000010000 */
[----:B------:R-:W-:Y:S01]  /*1bc0*/  FFMA.FTZ R144, R136, R137, 1 ;  /* 0x3f80000088907423 */ /* 0x000fe20000010089 */
[--C-:B------:R-:W-:Y:S02]  /*1bd0*/  HADD2.F32 R136, -RZ, R88.reuse.H0_H0 ;  /* 0x20000058ff887230 */ /* 0x100fe40000004100 */
[----:B------:R-:W-:-:S02]  /*1be0*/  HADD2.F32 R143, -RZ, R88.H1_H1 ;  /* 0x30000058ff8f7230 */ /* 0x000fc40000004100 */
[----:B------:R-:W-:Y:S01]  /*1bf0*/  FFMA.FTZ R88, R128, R89, 1 ;  /* 0x3f80000080587423 */ /* 0x000fe20000010059 */
[----:B-1----:R-:W-:-:S03]  /*1c00*/  FADD.FTZ R89, -R138, 1 ;  /* 0x3f8000008a597421 */ /* 0x002fc60000010100 */
[----:B------:R-:W-:Y:S01]  /*1c10*/  FMUL.FTZ R88, R85, R88 ;  /* 0x0000005855587220 */ /* 0x000fe20000410000 */
[----:B------:R-:W-:Y:S01]  /*1c20*/  FFMA.FTZ R89, R134, R89, 1 ;  /* 0x3f80000086597423 */ /* 0x000fe20000010059 */
[----:B--2---:R-:W-:Y:S02]  /*1c30*/  FADD.FTZ R134, R84, 1 ;  /* 0x3f80000054867421 */ /* 0x004fe40000010000 */
[----:B------:R-:W2:Y:S01]  /*1c40*/  LDG.E.64.CONSTANT R84, desc[UR16][R130.64+0x1e000] ;  /* 0x01e0001082547981 */ /* 0x000ea2000c1e9b00 */
[----:B------:R-:W-:Y:S01]  /*1c50*/  FFMA.FTZ R119, R52, R110, R55 ;  /* 0x0000006e34777223 */ /* 0x000fe20000010037 */
[----:B------:R-:W-:-:S03]  /*1c60*/  FADD.FTZ R105, -R78, R105 ;  /* 0x000000694e697221 */ /* 0x000fc60000010100 */
[----:B------:R-:W-:Y:S01]  /*1c70*/  FMUL.FTZ R142, R119, -1.4426950216293334961 ;  /* 0xbfb8aa3b778e7820 */ /* 0x000fe20000410000 */
[----:B------:R-:W-:-:S05]  /*1c80*/  FMUL.FTZ R114, R66, R105 ;  /* 0x0000006942727220 */ /* 0x000fca0000410000 */
[----:B------:R-:W0:Y:S01]  /*1c90*/  MUFU.EX2 R142, R142 ;  /* 0x0000008e008e7308 */ /* 0x000e220000000800 */
[----:B------:R-:W-:-:S04]  /*1ca0*/  FFMA.FTZ R123, R53, R114, R58 ;  /* 0x00000072357b7223 */ /* 0x000fc8000001003a */
[----:B------:R-:W-:Y:S01]  /*1cb0*/  FMUL.FTZ R140, R123, -1.4426950216293334961 ;  /* 0xbfb8aa3b7b8c7820 */ /* 0x000fe20000410000 */
[----:B------:R-:W-:Y:S01]  /*1cc0*/  FFMA.FTZ R121, R51, R108, R56 ;  /* 0x0000006c33797223 */ /* 0x000fe20000010038 */
[----:B------:R-:W-:-:S04]  /*1cd0*/  FMUL.FTZ R144, R147, R144 ;  /* 0x0000009093907220 */ /* 0x000fc80000410000 */
[----:B------:R-:W1:Y:S01]  /*1ce0*/  MUFU.EX2 R140, R140 ;  /* 0x0000008c008c7308 */ /* 0x000e620000000800 */
[----:B------:R-:W-:Y:S01]  /*1cf0*/  FMUL.FTZ R139, R121, -1.4426950216293334961 ;  /* 0xbfb8aa3b798b7820 */ /* 0x000fe20000410000 */
[----:B------:R-:W-:Y:S01]  /*1d00*/  FMUL.FTZ R153, R136, R153 ;  /* 0x0000009988997220 */ /* 0x000fe20000410000 */
[----:B0-----:R-:W-:-:S05]  /*1d10*/  FADD.FTZ R147, R142, 1 ;  /* 0x3f8000008e937421 */ /* 0x001fca0000010000 */
[----:B------:R-:W0:Y:S01]  /*1d20*/  MUFU.RCP R137, R146 ;  /* 0x0000009200897308 */ /* 0x000e220000001000 */
[----:B------:R-:W-:Y:S01]  /*1d30*/  FADD.FTZ R103, -R78, R103 ;  /* 0x000000674e677221 */ /* 0x000fe20000010100 */
[----:B------:R-:W-:-:S06]  /*1d40*/  FMUL.FTZ R138, R138, R89 ;  /* 0x000000598a8a7220 */ /* 0x000fcc0000410000 */
[----:B------:R1:W-:Y:S01]  /*1d50*/  MUFU.RCP R136, R147 ;  /* 0x0000009300887308 */ /* 0x0003e20000001000 */
[----:B------:R-:W-:Y:S01]  /*1d60*/  FMUL.FTZ R122, R66, R103 ;  /* 0x00000067427a7220 */ /* 0x000fe20000410000 */
[----:B------:R-:W-:-:S06]  /*1d70*/  FFMA.FTZ R105, R52, R118, R55 ;  /* 0x0000007634697223 */ /* 0x000fcc0000010037 */
[----:B------:R-:W0:Y:S01]  /*1d80*/  MUFU.EX2 R139, R139 ;  /* 0x0000008b008b7308 */ /* 0x000e220000000800 */
[----:B-1----:R-:W-:Y:S02]  /*1d90*/  HADD2.F32 R147, -RZ, R90.H0_H0 ;  /* 0x2000005aff937230 */ /* 0x002fe40000004100 */
[----:B------:R-:W-:-:S05]  /*1da0*/  FFMA.FTZ R107, R51, R116, R56 ;  /* 0x00000074336b7223 */ /* 0x000fca0000010038 */
[----:B------:R-:W1:Y:S01]  /*1db0*/  MUFU.RCP R141, R141 ;  /* 0x0000008d008d7308 */ /* 0x000e620000001000 */
[----:B------:R-:W-:Y:S02]  /*1dc0*/  FMUL.FTZ R147, R147, R88 ;  /* 0x0000005893937220 */ /* 0x000fe40000410000 */
[----:B------:R1:W2:Y:S01]  /*1dd0*/  LDG.E.64.CONSTANT R88, desc[UR16][R130.64+0x23000] ;  /* 0x0230001082587981 */ /* 0x0002a2000c1e9b00 */
[----:B------:R-:W-:Y:S01]  /*1de0*/  FADD.FTZ R140, R140, 1 ;  /* 0x3f8000008c8c7421 */ /* 0x000fe20000010000 */
[----:B------:R-:W-:Y:S01]  /*1df0*/  FFMA.FTZ R109, R53, R122, R58 ;  /* 0x0000007a356d7223 */ /* 0x000fe2000001003a */
[----:B------:R-:W-:Y:S01]  /*1e00*/  FMUL.FTZ R152, R143, R152 ;  /* 0x000000988f987220 */ /* 0x000fe20000410000 */
[----:B------:R-:W-:Y:S01]  /*1e10*/  FMUL.FTZ R133, R105, -1.4426950216293334961 ;  /* 0xbfb8aa3b69857820 */ /* 0x000fe20000410000 */
[----:B------:R-:W-:Y:S02]  /*1e20*/  HADD2.F32 R143, -RZ, R87.H0_H0 ;  /* 0x20000057ff8f7230 */ /* 0x000fe40000004100 */
[----:B------:R-:W-:Y:S01]  /*1e30*/  FMUL.FTZ R127, R107, -1.4426950216293334961 ;  /* 0xbfb8aa3b6b7f7820 */ /* 0x000fe20000410000 */
[----:B------:R-:W-:Y:S01]  /*1e40*/  FMUL.FTZ R132, R109, -1.4426950216293334961 ;  /* 0xbfb8aa3b6d847820 */ /* 0x000fe20000410000 */
[----:B0-----:R-:W-:Y:S01]  /*1e50*/  FADD.FTZ R128, -R137, 1 ;  /* 0x3f80000089807421 */ /* 0x001fe20000010100 */
[----:B------:R-:W0:Y:S01]  /*1e60*/  MUFU.RCP R140, R140 ;  /* 0x0000008c008c7308 */ /* 0x000e220000001000 */
[----:B------:R-:W-:Y:S01]  /*1e70*/  FADD.FTZ R143, -R78, R143 ;  /* 0x0000008f4e8f7221 */ /* 0x000fe20000010100 */
[----:B------:R-:W-:Y:S01]  /*1e80*/  FFMA.FTZ R111, R54, R120, R57 ;  /* 0x00000078366f7223 */ /* 0x000fe20000010039 */
[----:B------:R-:W-:Y:S01]  /*1e90*/  FADD.FTZ R139, R139, 1 ;  /* 0x3f8000008b8b7421 */ /* 0x000fe20000010000 */
[----:B------:R-:W-:Y:S01]  /*1ea0*/  FMUL.FTZ R149, R149, R144 ;  /* 0x0000009095957220 */ /* 0x000fe20000410000 */
[----:B------:R-:W-:-:S03]  /*1eb0*/  FFMA.FTZ R144, R135, R128, 1 ;  /* 0x3f80000087907423 */ /* 0x000fc60000010080 */
[----:B------:R-:W0:Y:S01]  /*1ec0*/  MUFU.EX2 R133, R133 ;  /* 0x0000008500857308 */ /* 0x000e220000000800 */
[----:B-1----:R-:W-:Y:S01]  /*1ed0*/  FADD.FTZ R142, -R141, 1 ;  /* 0x3f8000008d8e7421 */ /* 0x002fe20000010100 */
[----:B------:R-:W-:Y:S01]  /*1ee0*/  FMUL.FTZ R128, R66, R143 ;  /* 0x0000008f42807220 */ /* 0x000fe20000410000 */
[----:B------:R-:W-:Y:S01]  /*1ef0*/  FMUL.FTZ R129, R111, -1.4426950216293334961 ;  /* 0xbfb8aa3b6f817820 */ /* 0x000fe20000410000 */
[----:B------:R-:W-:-:S04]  /*1f00*/  HADD2.F32 R143, -RZ, R91.H0_H0 ;  /* 0x2000005bff8f7230 */ /* 0x000fc80000004100 */
[----:B------:R-:W1:Y:S01]  /*1f10*/  MUFU.EX2 R127, R127 ;  /* 0x0000007f007f7308 */ /* 0x000e620000000800 */
[----:B------:R-:W-:Y:S01]  /*1f20*/  FFMA.FTZ R142, R117, R142, 1 ;  /* 0x3f800000758e7423 */ /* 0x000fe2000001008e */
[----:B------:R-:W-:-:S06]  /*1f30*/  FFMA.FTZ R117, R53, R128, R58 ;  /* 0x0000008035757223 */ /* 0x000fcc000001003a */
[----:B------:R-:W1:Y:S01]  /*1f40*/  MUFU.EX2 R132, R132 ;  /* 0x0000008400847308 */ /* 0x000e620000000800 */
[----:B------:R-:W-:Y:S01]  /*1f50*/  FMUL.FTZ R143, R143, R138 ;  /* 0x0000008a8f8f7220 */ /* 0x000fe20000410000 */
[----:B------:R-:W-:Y:S01]  /*1f60*/  FMUL.FTZ R145, R148, R145 ;  /* 0x0000009194917220 */ /* 0x000fe20000410000 */
[----:B------:R-:W-:-:S05]  /*1f70*/  FADD.FTZ R138, -R136, 1 ;  /* 0x3f800000888a7421 */ /* 0x000fca0000010100 */
[----:B------:R-:W1:Y:S01]  /*1f80*/  MUFU.RCP R134, R134 ;  /* 0x0000008600867308 */ /* 0x000e620000001000 */
[----:B------:R-:W-:-:S07]  /*1f90*/  FMUL.FTZ R135, R117, -1.4426950216293334961 ;  /* 0xbfb8aa3b75877820 */ /* 0x000fce0000410000 */
[----:B------:R-:W1:Y:S01]  /*1fa0*/  MUFU.RCP R139, R139 ;  /* 0x0000008b008b7308 */ /* 0x000e620000001000 */
[----:B------:R-:W-:Y:S01]  /*1fb0*/  FMUL.FTZ R154, R154, R145 ;  /* 0x000000919a9a7220 */ /* 0x000fe20000410000 */
[----:B------:R-:W-:Y:S01]  /*1fc0*/  FFMA.FTZ R119, R119, R138, 1 ;  /* 0x3f80000077777423 */ /* 0x000fe2000001008a */
[----:B------:R-:W-:-:S05]  /*1fd0*/  FMUL.FTZ R142, R141, R142 ;  /* 0x0000008e8d8e7220 */ /* 0x000fca0000410000 */
[----:B------:R-:W3:Y:S01]  /*1fe0*/  MUFU.EX2 R129, R129 ;  /* 0x0000008100817308 */ /* 0x000ee20000000800 */
[----:B------:R-:W-:Y:S02]  /*1ff0*/  HADD2.F32 R145, -RZ, R90.H1_H1 ;  /* 0x3000005aff917230 */ /* 0x000fe40000004100 */
[----:B0-----:R-:W-:Y:S01]  /*2000*/  FADD.FTZ R138, -R140, 1 ;  /* 0x3f8000008c8a7421 */ /* 0x001fe20000010100 */
[----:B------:R-:W-:Y:S02]  /*2010*/  HADD2.F32 R141, -RZ, R91.H1_H1 ;  /* 0x3000005bff8d7230 */ /* 0x000fe40000004100 */
[----:B------:R-:W-:Y:S01]  /*2020*/  FMUL.FTZ R144, R137, R144 ;  /* 0x0000009089907220 */ /* 0x000fe20000410000 */
[----:B------:R-:W-:Y:S01]  /*2030*/  FADD.FTZ R91, R133, 1 ;  /* 0x3f800000855b7421 */ /* 0x000fe20000010000 */
[----:B-1----:R-:W-:Y:S01]  /*2040*/  FADD.FTZ R133, R127, 1 ;  /* 0x3f8000007f857421 */ /* 0x002fe20000010000 */
[----:B------:R0:W-:Y:S01]  /*2050*/  MUFU.EX2 R90, R135 ;  /* 0x00000087005a7308 */ /* 0x0001e20000000800 */
[----:B------:R-:W-:Y:S01]  /*2060*/  FFMA.FTZ R127, R123, R138, 1 ;  /* 0x3f8000007b7f7423 */ /* 0x000fe2000001008a */
[----:B------:R-:W-:Y:S01]  /*2070*/  FFMA.FTZ R103, R52, R126, R55 ;  /* 0x0000007e34677223 */ /* 0x000fe20000010037 */
[----:B------:R-:W-:Y:S01]  /*2080*/  FADD.FTZ R123, R132, 1 ;  /* 0x3f800000847b7421 */ /* 0x000fe20000010000 */
[----:B------:R-:W-:Y:S01]  /*2090*/  FFMA.FTZ R86, R51, R124, R56 ;  /* 0x0000007c33567223 */ /* 0x000fe20000010038 */
[----:B------:R-:W-:Y:S01]  /*20a0*/  FMUL.FTZ R141, R141, R144 ;  /* 0x000000908d8d7220 */ /* 0x000fe20000410000 */
[----:B0-----:R-:W-:-:S02]  /*20b0*/  HADD2.F32 R135, -RZ, R87.H1_H1 ;  /* 0x30000057ff877230 */ /* 0x001fc40000004100 */
[----:B------:R-:W-:Y:S01]  /*20c0*/  FADD.FTZ R144, -R134, 1 ;  /* 0x3f80000086907421 */ /* 0x000fe20000010100 */
[----:B------:R-:W-:Y:S01]  /*20d0*/  FMUL.FTZ R145, R145, R142 ;  /* 0x0000008e91917220 */ /* 0x000fe20000410000 */
[----:B------:R-:W-:Y:S01]  /*20e0*/  FMUL.FTZ R136, R136, R119 ;  /* 0x0000007788887220 */ /* 0x000fe20000410000 */
[----:B------:R-:W-:Y:S01]  /*20f0*/  FADD.FTZ R135, -R78, R135 ;  /* 0x000000874e877221 */ /* 0x000fe20000010100 */
[----:B------:R-:W-:Y:S01]  /*2100*/  FMUL.FTZ R113, R103, -1.4426950216293334961 ;  /* 0xbfb8aa3b67717820 */ /* 0x000fe20000410000 */
[----:B------:R-:W-:Y:S01]  /*2110*/  FADD.FTZ R142, -R139, 1 ;  /* 0x3f8000008b8e7421 */ /* 0x000fe20000010100 */
[----:B------:R-:W-:Y:S02]  /*2120*/  HADD2.F32 R119, -RZ, R92.H0_H0 ;  /* 0x2000005cff777230 */ /* 0x000fe40000004100 */
[----:B------:R-:W-:Y:S01]  /*2130*/  FMUL.FTZ R115, R86, -1.4426950216293334961 ;  /* 0xbfb8aa3b56737820 */ /* 0x000fe20000410000 */
[----:B------:R-:W-:Y:S01]  /*2140*/  FFMA.FTZ R87, R125, R144, 1 ;  /* 0x3f8000007d577423 */ /* 0x000fe20000010090 */
[----:B------:R-:W0:Y:S01]  /*2150*/  MUFU.RCP R123, R123 ;  /* 0x0000007b007b7308 */ /* 0x000e220000001000 */
[----:B------:R-:W-:Y:S01]  /*2160*/  FMUL.FTZ R132, R66, R135 ;  /* 0x0000008742847220 */ /* 0x000fe20000410000 */
[----:B---3--:R-:W-:Y:S01]  /*2170*/  FADD.FTZ R125, R129, 1 ;  /* 0x3f800000817d7421 */ /* 0x008fe20000010000 */
[----:B------:R-:W-:Y:S01]  /*2180*/  FFMA.FTZ R142, R121, R142, 1 ;  /* 0x3f800000798e7423 */ /* 0x000fe2000001008e */
[----:B------:R-:W-:Y:S01]  /*2190*/  FMUL.FTZ R140, R140, R127 ;  /* 0x0000007f8c8c7220 */ /* 0x000fe20000410000 */
[----:B------:R-:W-:-:S03]  /*21a0*/  FADD.FTZ R127, -R78, R119 ;  /* 0x000000774e7f7221 */ /* 0x000fc60000010100 */
[----:B------:R-:W1:Y:S01]  /*21b0*/  MUFU.RCP R91, R91 ;  /* 0x0000005b005b7308 */ /* 0x000e620000001000 */
[----:B------:R-:W-:Y:S01]  /*21c0*/  FFMA.FTZ R119, R54, R132, R57 ;  /* 0x0000008436777223 */ /* 0x000fe20000010039 */
[----:B------:R-:W-:-:S06]  /*21d0*/  FMUL.FTZ R130, R66, R127 ;  /* 0x0000007f42827220 */ /* 0x000fcc0000410000 */
[----:B------:R3:W4:Y:S01]  /*21e0*/  MUFU.RCP R121, R133 ;  /* 0x0000008500797308 */ /* 0x0007220000001000 */
[----:B------:R-:W-:Y:S01]  /*21f0*/  FMUL.FTZ R127, R119, -1.4426950216293334961 ;  /* 0xbfb8aa3b777f7820 */ /* 0x000fe20000410000 */
[----:B------:R-:W-:-:S06]  /*2200*/  FMUL.FTZ R142, R139, R142 ;  /* 0x0000008e8b8e7220 */ /* 0x000fcc0000410000 */
[----:B------:R-:W4:Y:S01]  /*2210*/  MUFU.EX2 R113, R113 ;  /* 0x0000007100717308 */ /* 0x000f220000000800 */
[----:B------:R-:W-:-:S07]  /*2220*/  HADD2.F32 R139, -RZ, R94.H0_H0 ;  /* 0x2000005eff8b7230 */ /* 0x000fce0000004100 */
[----:B------:R-:W4:Y:S01]  /*2230*/  MUFU.EX2 R115, R115 ;  /* 0x0000007300737308 */ /* 0x000f220000000800 */
[----:B------:R-:W-:-:S07]  /*2240*/  HADD2.F32 R137, -RZ, R94.H1_H1 ;  /* 0x3000005eff897230 */ /* 0x000fce0000004100 */
[----:B------:R-:W4:Y:S01]  /*2250*/  MUFU.RCP R125, R125 ;  /* 0x0000007d007d7308 */ /* 0x000f220000001000 */
[----:B---3--:R-:W-:Y:S02]  /*2260*/  HADD2.F32 R133, -RZ, R95.H1_H1 ;  /* 0x3000005fff857230 */ /* 0x008fe40000004100 */
[----:B------:R-:W-:Y:S01]  /*2270*/  FMUL.FTZ R134, R134, R87 ;  /* 0x0000005786867220 */ /* 0x000fe20000410000 */
[----:B------:R-:W-:-:S04]  /*2280*/  FMUL.FTZ R139, R139, R136 ;  /* 0x000000888b8b7220 */ /* 0x000fc80000410000 */
[----:B------:R-:W3:Y:S01]  /*2290*/  MUFU.EX2 R94, R127 ;  /* 0x0000007f005e7308 */ /* 0x000ee20000000800 */
[----:B0-----:R-:W-:Y:S01]  /*22a0*/  FADD.FTZ R138, -R123, 1 ;  /* 0x3f8000007b8a7421 */ /* 0x001fe20000010100 */
[----:B------:R-:W-:Y:S02]  /*22b0*/  HADD2.F32 R135, -RZ, R95.H0_H0 ;  /* 0x2000005fff877230 */ /* 0x000fe40000004100 */
[----:B-1----:R-:W-:Y:S01]  /*22c0*/  FADD.FTZ R136, -R91, 1 ;  /* 0x3f8000005b887421 */ /* 0x002fe20000010100 */
[----:B------:R-:W-:Y:S01]  /*22d0*/  FMUL.FTZ R133, R133, R134 ;  /* 0x0000008685857220 */ /* 0x000fe20000410000 */
[----:B----4-:R-:W-:Y:S01]  /*22e0*/  FADD.FTZ R134, -R121, 1 ;  /* 0x3f80000079867421 */ /* 0x010fe20000010100 */
[----:B------:R-:W-:Y:S01]  /*22f0*/  FFMA.FTZ R87, R52, R130, R55 ;  /* 0x0000008234577223 */ /* 0x000fe20000010037 */
[----:B------:R-:W-:Y:S01]  /*2300*/  FADD.FTZ R113, R113, 1 ;  /* 0x3f80000071717421 */ /* 0x000fe20000010000 */
[----:B------:R-:W-:Y:S01]  /*2310*/  FFMA.FTZ R138, R109, R138, 1 ;  /* 0x3f8000006d8a7423 */ /* 0x000fe2000001008a */
[----:B------:R-:W-:Y:S01]  /*2320*/  FFMA.FTZ R136, R105, R136, 1 ;  /* 0x3f80000069887423 */ /* 0x000fe20000010088 */
[----:B------:R-:W-:Y:S01]  /*2330*/  FADD.FTZ R109, R115, 1 ;  /* 0x3f800000736d7421 */ /* 0x000fe20000010000 */
[----:B------:R-:W-:Y:S01]  /*2340*/  FMUL.FTZ R135, R135, R140 ;  /* 0x0000008c87877220 */ /* 0x000fe20000410000 */
[----:B------:R-:W-:Y:S01]  /*2350*/  FADD.FTZ R140, -R125, 1 ;  /* 0x3f8000007d8c7421 */ /* 0x000fe20000010100 */
[----:B------:R-:W-:Y:S01]  /*2360*/  FFMA.FTZ R134, R107, R134, 1 ;  /* 0x3f8000006b867423 */ /* 0x000fe20000010086 */
[----:B------:R-:W-:Y:S01]  /*2370*/  FMUL.FTZ R95, R87, -1.4426950216293334961 ;  /* 0xbfb8aa3b575f7820 */ /* 0x000fe20000410000 */
[----:B------:R0:W1:Y:S01]  /*2380*/  MUFU.RCP R107, R113 ;  /* 0x00000071006b7308 */ /* 0x0000620000001000 */
[----:B------:R-:W-:Y:S01]  /*2390*/  FMUL.FTZ R136, R91, R136 ;  /* 0x000000885b887220 */ /* 0x000fe20000410000 */
[----:B------:R-:W-:-:S02]  /*23a0*/  HADD2.F32 R91, -RZ, R92.H1_H1 ;  /* 0x3000005cff5b7230 */ /* 0x000fc40000004100 */
[----:B------:R-:W-:Y:S01]  /*23b0*/  FFMA.FTZ R140, R111, R140, 1 ;  /* 0x3f8000006f8c7423 */ /* 0x000fe2000001008c */
[--C-:B------:R-:W-:Y:S02]  /*23c0*/  HADD2.F32 R131, -RZ, R96.reuse.H0_H0 ;  /* 0x20000060ff837230 */ /* 0x100fe40000004100 */
[----:B------:R-:W-:Y:S02]  /*23d0*/  HADD2.F32 R129, -RZ, R96.H1_H1 ;  /* 0x30000060ff817230 */ /* 0x000fe40000004100 */
[----:B---3--:R-:W-:Y:S01]  /*23e0*/  FADD.FTZ R96, R94, 1 ;  /* 0x3f8000005e607421 */ /* 0x008fe20000010000 */
[----:B------:R-:W3:Y:S01]  /*23f0*/  MUFU.RCP R109, R109 ;  /* 0x0000006d006d7308 */ /* 0x000ee20000001000 */
[----:B------:R-:W-:Y:S01]  /*2400*/  FMUL.FTZ R134, R121, R134 ;  /* 0x0000008679867220 */ /* 0x000fe20000410000 */
[----:B------:R-:W-:Y:S01]  /*2410*/  FMUL.FTZ R140, R125, R140 ;  /* 0x0000008c7d8c7220 */ /* 0x000fe20000410000 */
[----:B------:R-:W-:Y:S01]  /*2420*/  FADD.FTZ R91, -R78, R91 ;  /* 0x0000005b4e5b7221 */ /* 0x000fe20000010100 */
[----:B0-----:R-:W-:-:S04]  /*2430*/  HADD2.F32 R113, -RZ, R93.H1_H1 ;  /* 0x3000005dff717230 */ /* 0x001fc80000004100 */
[----:B------:R0:W-:Y:S01]  /*2440*/  MUFU.EX2 R105, R95 ;  /* 0x0000005f00697308 */ /* 0x0001e20000000800 */
[----:B------:R-:W-:Y:S02]  /*2450*/  HADD2.F32 R125, -RZ, R97.H1_H1 ;  /* 0x30000061ff7d7230 */ /* 0x000fe40000004100 */
[----:B------:R-:W-:Y:S01]  /*2460*/  FMUL.FTZ R129, R129, R134 ;  /* 0x0000008681817220 */ /* 0x000fe20000410000 */
[----:B------:R-:W-:Y:S01]  /*2470*/  FMUL.FTZ R134, R66, R91 ;  /* 0x0000005b42867220 */ /* 0x000fe20000410000 */
[----:B0-----:R-:W-:-:S03]  /*2480*/  HADD2.F32 R95, -RZ, R93.H0_H0 ;  /* 0x2000005dff5f7230 */ /* 0x001fc60000004100 */
[----:B------:R-:W0:Y:S02]  /*2490*/  MUFU.RCP R93, R96 ;  /* 0x00000060005d7308 */ /* 0x000e240000001000 */
[----:B------:R-:W-:Y:S01]  /*24a0*/  FADD.FTZ R95, -R78, R95 ;  /* 0x0000005f4e5f7221 */ /* 0x000fe20000010100 */
[----:B------:R-:W-:Y:S02]  /*24b0*/  HADD2.F32 R127, -RZ, R97.H0_H0 ;  /* 0x20000061ff7f7230 */ /* 0x000fe40000004100 */
[----:B------:R-:W-:Y:S01]  /*24c0*/  FADD.FTZ R90, R90, 1 ;  /* 0x3f8000005a5a7421 */ /* 0x000fe20000010000 */
[----:B------:R-:W-:Y:S01]  /*24d0*/  FMUL.FTZ R125, R125, R140 ;  /* 0x0000008c7d7d7220 */ /* 0x000fe20000410000 */
[----:B------:R-:W-:Y:S01]  /*24e0*/  FMUL.FTZ R138, R123, R138 ;  /* 0x0000008a7b8a7220 */ /* 0x000fe20000410000 */
[----:B------:R-:W-:Y:S01]  /*24f0*/  FMUL.FTZ R140, R66, R95 ;  /* 0x0000005f428c7220 */ /* 0x000fe20000410000 */
[----:B------:R-:W-:Y:S01]  /*2500*/  FFMA.FTZ R91, R51, R134, R56 ;  /* 0x00000086335b7223 */ /* 0x000fe20000010038 */
[----:B------:R-:W-:Y:S01]  /*2510*/  FADD.FTZ R113, -R78, R113 ;  /* 0x000000714e717221 */ /* 0x000fe20000010100 */
[----:B------:R4:W5:Y:S01]  /*2520*/  MUFU.RCP R111, R90 ;  /* 0x0000005a006f7308 */ /* 0x0009620000001000 */
[----:B-1----:R-:W-:Y:S01]  /*2530*/  FADD.FTZ R92, -R107, 1 ;  /* 0x3f8000006b5c7421 */ /* 0x002fe20000010100 */
[----:B------:R-:W-:Y:S01]  /*2540*/  FMUL.FTZ R127, R127, R138 ;  /* 0x0000008a7f7f7220 */ /* 0x000fe20000410000 */
[----:B------:R-:W-:Y:S01]  /*2550*/  FMUL.FTZ R97, R91, -1.4426950216293334961 ;  /* 0xbfb8aa3b5b617820 */ /* 0x000fe20000410000 */
[----:B------:R-:W-:Y:S01]  /*2560*/  FMUL.FTZ R138, R66, R113 ;  /* 0x00000071428a7220 */ /* 0x000fe20000410000 */
[----:B---3--:R-:W-:Y:S01]  /*2570*/  FADD.FTZ R95, -R109, 1 ;  /* 0x3f8000006d5f7421 */ /* 0x008fe20000010100 */
[----:B------:R-:W-:Y:S01]  /*2580*/  FFMA.FTZ R94, R103, R92, 1 ;  /* 0x3f800000675e7423 */ /* 0x000fe2000001005c */
[----:B----4-:R-:W-:Y:S01]  /*2590*/  FFMA.FTZ R90, R53, R140, R58 ;  /* 0x0000008c355a7223 */ /* 0x010fe2000001003a */
[----:B------:R-:W-:Y:S01]  /*25a0*/  FFMA.FTZ R92, R54, R138, R57 ;  /* 0x0000008a365c7223 */ /* 0x000fe20000010039 */
[----:B------:R-:W-:-:S02]  /*25b0*/  FMUL.FTZ R137, R137, R142 ;  /* 0x0000008e89897220 */ /* 0x000fc40000410000 */
[----:B------:R-:W-:Y:S01]  /*25c0*/  FMUL.FTZ R103, R90, -1.4426950216293334961 ;  /* 0xbfb8aa3b5a677820 */ /* 0x000fe20000410000 */
[----:B------:R-:W-:Y:S01]  /*25d0*/  HADD2.F32 R115, -RZ, R68.H0_H0 ;  /* 0x20000044ff737230 */ /* 0x000fe20000004100 */
[----:B------:R-:W1:Y:S01]  /*25e0*/  MUFU.EX2 R97, R97 ;  /* 0x0000006100617308 */ /* 0x000e620000000800 */
[----:B------:R-:W-:Y:S01]  /*25f0*/  FFMA.FTZ R142, R86, R95, 1 ;  /* 0x3f800000568e7423 */ /* 0x000fe2000001005f */
[----:B0-----:R-:W-:Y:S01]  /*2600*/  FADD.FTZ R96, -R93, 1 ;  /* 0x3f8000005d607421 */ /* 0x001fe20000010100 */
[----:B------:R-:W-:Y:S01]  /*2610*/  FMUL.FTZ R113, R92, -1.4426950216293334961 ;  /* 0xbfb8aa3b5c717820 */ /* 0x000fe20000410000 */
[----:B------:R-:W-:-:S04]  /*2620*/  FADD.FTZ R115, -R78, R115 ;  /* 0x000000734e737221 */ /* 0x000fc80000010100 */
[----:B------:R-:W0:Y:S01]  /*2630*/  MUFU.EX2 R95, R103 ;  /* 0x00000067005f7308 */ /* 0x000e220000000800 */
[----:B------:R-:W-:Y:S01]  /*2640*/  FFMA.FTZ R150, R119, R96, 1 ;  /* 0x3f80000077967423 */ /* 0x000fe20000010060 */
[----:B------:R-:W-:Y:S01]  /*2650*/  FADD.FTZ R105, R105, 1 ;  /* 0x3f80000069697421 */ /* 0x000fe20000010000 */
[----:B------:R-:W-:Y:S01]  /*2660*/  FMUL.FTZ R131, R131, R136 ;  /* 0x0000008883837220 */ /* 0x000fe20000410000 */
[----:B------:R-:W-:-:S04]  /*2670*/  FMUL.FTZ R136, R66, R115 ;  /* 0x0000007342887220 */ /* 0x000fc80000410000 */
[----:B------:R1:W3:Y:S01]  /*2680*/  MUFU.EX2 R96, R113 ;  /* 0x0000007100607308 */ /* 0x0002e20000000800 */
[----:B-----5:R-:W-:Y:S01]  /*2690*/  FADD.FTZ R86, -R111, 1 ;  /* 0x3f8000006f567421 */ /* 0x020fe20000010100 */
[----:B------:R-:W-:Y:S01]  /*26a0*/  FMUL.FTZ R144, R107, R94 ;  /* 0x0000005e6b907220 */ /* 0x000fe20000410000 */
[----:B------:R-:W-:-:S05]  /*26b0*/  HADD2.F32 R107, -RZ, R68.H1_H1 ;  /* 0x30000044ff6b7230 */ /* 0x000fca0000004100 */
[----:B------:R-:W4:Y:S01]  /*26c0*/  MUFU.RCP R115, R105 ;  /* 0x0000006900737308 */ /* 0x000f220000001000 */
[----:B------:R-:W-:Y:S01]  /*26d0*/  FFMA.FTZ R148, R117, R86, 1 ;  /* 0x3f80000075947423 */ /* 0x000fe20000010056 */
[----:B-1----:R-:W-:Y:S01]  /*26e0*/  FADD.FTZ R113, R97, 1 ;  /* 0x3f80000061717421 */ /* 0x002fe20000010000 */
[----:B------:R-:W-:Y:S01]  /*26f0*/  FMUL.FTZ R117, R93, R150 ;  /* 0x000000965d757220 */ /* 0x000fe20000410000 */
[----:B------:R-:W-:Y:S01]  /*2700*/  FADD.FTZ R107, -R78, R107 ;  /* 0x0000006b4e6b7221 */ /* 0x000fe20000010100 */
[----:B0-----:R-:W-:Y:S01]  /*2710*/  FADD.FTZ R95, R95, 1 ;  /* 0x3f8000005f5f7421 */ /* 0x001fe20000010000 */
[----:B------:R-:W-:Y:S02]  /*2720*/  HADD2.F32 R93, -RZ, R69.H0_H0 ;  /* 0x20000045ff5d7230 */ /* 0x000fe40000004100 */
[----:B------:R-:W-:Y:S01]  /*2730*/  FMUL.FTZ R119, R111, R148 ;  /* 0x000000946f777220 */ /* 0x000fe20000410000 */
[----:B------:R-:W-:Y:S01]  /*2740*/  FMUL.FTZ R146, R109, R142 ;  /* 0x0000008e6d927220 */ /* 0x000fe20000410000 */
[----:B------:R-:W-:-:S02]  /*2750*/  HADD2.F32 R148, -RZ, R99.H1_H1 ;  /* 0x30000063ff947230 */ /* 0x000fc40000004100 */
[----:B------:R-:W-:Y:S01]  /*2760*/  FMUL.FTZ R142, R66, R107 ;  /* 0x0000006b428e7220 */ /* 0x000fe20000410000 */
[--C-:B------:R-:W-:Y:S01]  /*2770*/  HADD2.F32 R123, -RZ, R98.reuse.H0_H0 ;  /* 0x20000062ff7b7230 */ /* 0x100fe20000004100 */
[----:B------:R-:W0:Y:S01]  /*2780*/  MUFU.RCP R113, R113 ;  /* 0x0000007100717308 */ /* 0x000e220000001000 */
[----:B------:R-:W-:Y:S02]  /*2790*/  HADD2.F32 R121, -RZ, R98.H1_H1 ;  /* 0x30000062ff797230 */ /* 0x000fe40000004100 */
[----:B---3--:R-:W-:Y:S01]  /*27a0*/  FADD.FTZ R96, R96, 1 ;  /* 0x3f80000060607421 */ /* 0x008fe20000010000 */
[----:B------:R-:W-:Y:S01]  /*27b0*/  FADD.FTZ R93, -R78, R93 ;  /* 0x0000005d4e5d7221 */ /* 0x000fe20000010100 */
[----:B------:R-:W-:Y:S01]  /*27c0*/  FFMA.FTZ R68, R51, R142, R56 ;  /* 0x0000008e33447223 */ /* 0x000fe20000010038 */
[----:B------:R-:W-:Y:S02]  /*27d0*/  HADD2.F32 R69, -RZ, R69.H1_H1 ;  /* 0x30000045ff457230 */ /* 0x000fe40000004100 */
[----:B------:R-:W-:Y:S01]  /*27e0*/  FMUL.FTZ R117, R148, R117 ;  /* 0x0000007594757220 */ /* 0x000fe20000410000 */
[----:B------:R-:W1:Y:S01]  /*27f0*/  MUFU.RCP R95, R95 ;  /* 0x0000005f005f7308 */ /* 0x000e620000001000 */
[----:B------:R-:W-:Y:S01]  /*2800*/  FMUL.FTZ R123, R123, R144 ;  /* 0x000000907b7b7220 */ /* 0x000fe20000410000 */
[----:B----4-:R-:W-:Y:S01]  /*2810*/  FADD.FTZ R148, -R115, 1 ;  /* 0x3f80000073947421 */ /* 0x010fe20000010100 */
[----:B------:R-:W-:-:S02]  /*2820*/  HADD2.F32 R105, -RZ, R81.H0_H0 ;  /* 0x20000051ff697230 */ /* 0x000fc40000004100 */
[----:B------:R-:W-:Y:S01]  /*2830*/  FMUL.FTZ R144, R66, R93 ;  /* 0x0000005d42907220 */ /* 0x000fe20000410000 */
[----:B------:R-:W-:Y:S01]  /*2840*/  FMUL.FTZ R121, R121, R146 ;  /* 0x0000009279797220 */ /* 0x000fe20000410000 */
[----:B------:R-:W-:Y:S02]  /*2850*/  HADD2.F32 R81, -RZ, R81.H1_H1 ;  /* 0x30000051ff517230 */ /* 0x000fe40000004100 */
[----:B------:R-:W-:Y:S01]  /*2860*/  FMUL.FTZ R109, R68, -1.4426950216293334961 ;  /* 0xbfb8aa3b446d7820 */ /* 0x000fe20000410000 */
[----:B------:R-:W-:Y:S01]  /*2870*/  HADD2.F32 R146, -RZ, R99.H0_H0 ;  /* 0x20000063ff927230 */ /* 0x000fe20000004100 */
[----:B------:R-:W3:Y:S01]  /*2880*/  MUFU.RCP R96, R96 ;  /* 0x0000006000607308 */ /* 0x000ee20000001000 */
[--C-:B------:R-:W-:Y:S02]  /*2890*/  HADD2.F32 R103, -RZ, R80.reuse.H0_H0 ;  /* 0x20000050ff677230 */ /* 0x100fe40000004100 */
[----:B------:R-:W-:Y:S01]  /*28a0*/  FFMA.FTZ R86, R52, R136, R55 ;  /* 0x0000008834567223 */ /* 0x000fe20000010037 */
[----:B------:R-:W-:-:S02]  /*28b0*/  HADD2.F32 R99, -RZ, R80.H1_H1 ;  /* 0x30000050ff637230 */ /* 0x000fc40000004100 */
[C---:B------:R-:W-:Y:S01]  /*28c0*/  FADD.FTZ R93, -R78.reuse, R69 ;  /* 0x000000454e5d7221 */ /* 0x040fe20000010100 */
[----:B------:R-:W-:Y:S01]  /*28d0*/  FFMA.FTZ R148, R87, R148, 1 ;  /* 0x3f80000057947423 */ /* 0x000fe20000010094 */
[--C-:B------:R-:W-:Y:S01]  /*28e0*/  FFMA.FTZ R69, R53, R144, R58.reuse ;  /* 0x0000009035457223 */ /* 0x100fe2000001003a */
[C---:B------:R-:W-:Y:S01]  /*28f0*/  FADD.FTZ R105, -R78.reuse, R105 ;  /* 0x000000694e697221 */ /* 0x040fe20000010100 */
[----:B------:R-:W-:Y:S01]  /*2900*/  FADD.FTZ R81, -R78, R81 ;  /* 0x000000514e517221 */ /* 0x000fe20000010100 */
[----:B------:R-:W-:Y:S01]  /*2910*/  FMUL.FTZ R94, R86, -1.4426950216293334961 ;  /* 0xbfb8aa3b565e7820 */ /* 0x000fe20000410000 */
[C---:B------:R-:W-:Y:S01]  /*2920*/  FADD.FTZ R103, -R78.reuse, R103 ;  /* 0x000000674e677221 */ /* 0x040fe20000010100 */
[----:B------:R-:W-:Y:S01]  /*2930*/  FMUL.FTZ R115, R115, R148 ;  /* 0x0000009473737220 */ /* 0x000fe20000410000 */
[----:B------:R-:W-:Y:S01]  /*2940*/  FADD.FTZ R99, -R78, R99 ;  /* 0x000000634e637221 */ /* 0x000fe20000010100 */
[----:B------:R-:W4:Y:S01]  /*2950*/  MUFU.EX2 R109, R109 ;  /* 0x0000006d006d7308 */ /* 0x000f220000000800 */
[----:B------:R-:W-:Y:S01]  /*2960*/  FMUL.FTZ R111, R69, -1.4426950216293334961 ;  /* 0xbfb8aa3b456f7820 */ /* 0x000fe20000410000 */
[C---:B------:R-:W-:Y:S01]  /*2970*/  FMUL.FTZ R148, R66.reuse, R105 ;  /* 0x0000006942947220 */ /* 0x040fe20000410000 */
[C---:B------:R-:W-:Y:S01]  /*2980*/  FMUL.FTZ R78, R66.reuse, R81 ;  /* 0x00000051424e7220 */ /* 0x040fe20000410000 */
[----:B------:R-:W-:Y:S01]  /*2990*/  FMUL.FTZ R98, R66, R93 ;  /* 0x0000005d42627220 */ /* 0x000fe20000410000 */
[----:B------:R-:W-:Y:S01]  /*29a0*/  FMUL.FTZ R119, R146, R119 ;  /* 0x0000007792777220 */ /* 0x000fe20000410000 */
[C---:B------:R-:W-:Y:S01]  /*29b0*/  FMUL.FTZ R146, R66.reuse, R103 ;  /* 0x0000006742927220 */ /* 0x040fe20000410000 */
[----:B------:R-:W-:Y:S01]  /*29c0*/  FMUL.FTZ R150, R66, R99 ;  /* 0x0000006342967220 */ /* 0x000fe20000410000 */
[----:B------:R-:W-:Y:S01]  /*29d0*/  FFMA.FTZ R99, R53, R148, R58 ;  /* 0x0000009435637223 */ /* 0x000fe2000001003a */
[----:B0-----:R-:W-:Y:S01]  /*29e0*/  FADD.FTZ R156, -R113, 1 ;  /* 0x3f800000719c7421 */ /* 0x001fe20000010100 */
[----:B------:R-:W0:Y:S01]  /*29f0*/  MUFU.EX2 R94, R94 ;  /* 0x0000005e005e7308 */ /* 0x000e220000000800 */
[C-C-:B------:R-:W-:Y:S01]  /*2a00*/  FFMA.FTZ R81, R54.reuse, R78, R57.reuse ;  /* 0x0000004e36517223 */ /* 0x140fe20000010039 */
[----:B-1----:R-:W-:Y:S01]  /*2a10*/  FADD.FTZ R151, -R95, 1 ;  /* 0x3f8000005f977421 */ /* 0x002fe20000010100 */
[----:B------:R-:W-:Y:S01]  /*2a20*/  FFMA.FTZ R93, R54, R98, R57 ;  /* 0x00000062365d7223 */ /* 0x000fe20000010039 */
[----:B------:R-:W-:Y:S01]  /*2a30*/  FFMA.FTZ R87, R52, R146, R55 ;  /* 0x0000009234577223 */ /* 0x000fe20000010037 */
[----:B------:R-:W-:Y:S01]  /*2a40*/  FMUL.FTZ R80, R99, -1.4426950216293334961 ;  /* 0xbfb8aa3b63507820 */ /* 0x000fe20000410000 */
[----:B------:R-:W-:-:S02]  /*2a50*/  FFMA.FTZ R156, R91, R156, 1 ;  /* 0x3f8000005b9c7423 */ /* 0x000fc4000001009c */
[----:B------:R-:W1:Y:S01]  /*2a60*/  MUFU.EX2 R111, R111 ;  /* 0x0000006f006f7308 */ /* 0x000e620000000800 */
[----:B------:R-:W-:Y:S01]  /*2a70*/  FMUL.FTZ R91, R81, -1.4426950216293334961 ;  /* 0xbfb8aa3b515b7820 */ /* 0x000fe20000410000 */
[----:B------:R-:W-:Y:S01]  /*2a80*/  FFMA.FTZ R90, R90, R151, 1 ;  /* 0x3f8000005a5a7423 */ /* 0x000fe20000010097 */
[----:B------:R-:W-:Y:S01]  /*2a90*/  FMUL.FTZ R107, R93, -1.4426950216293334961 ;  /* 0xbfb8aa3b5d6b7820 */ /* 0x000fe20000410000 */
[----:B---3--:R-:W-:Y:S01]  /*2aa0*/  FADD.FTZ R151, -R96, 1 ;  /* 0x3f80000060977421 */ /* 0x008fe20000010100 */
[----:B------:R-:W-:Y:S01]  /*2ab0*/  FMUL.FTZ R103, R87, -1.4426950216293334961 ;  /* 0xbfb8aa3b57677820 */ /* 0x000fe20000410000 */
[----:B------:R-:W-:Y:S02]  /*2ac0*/  FMUL.FTZ R95, R95, R90 ;  /* 0x0000005a5f5f7220 */ /* 0x000fe40000410000 */
[----:B------:R-:W3:Y:S01]  /*2ad0*/  MUFU.EX2 R80, R80 ;  /* 0x0000005000507308 */ /* 0x000ee20000000800 */
[----:B------:R-:W-:Y:S01]  /*2ae0*/  FFMA.FTZ R151, R92, R151, 1 ;  /* 0x3f8000005c977423 */ /* 0x000fe20000010097 */
[----:B------:R-:W-:Y:S01]  /*2af0*/  FFMA.FTZ R97, R51, R150, R56 ;  /* 0x0000009633617223 */ /* 0x000fe20000010038 */
[----:B----4-:R-:W-:-:S02]  /*2b00*/  FADD.FTZ R90, R109, 1 ;  /* 0x3f8000006d5a7421 */ /* 0x010fc40000010000 */
[----:B------:R-:W-:-:S03]  /*2b10*/  FMUL.FTZ R109, R96, R151 ;  /* 0x00000097606d7220 */ /* 0x000fc60000410000 */
[----:B------:R-:W4:Y:S01]  /*2b20*/  MUFU.EX2 R91, R91 ;  /* 0x0000005b005b7308 */ /* 0x000f220000000800 */
[----:B------:R-:W-:Y:S02]  /*2b30*/  HADD2.F32 R96, -RZ, R83.H0_H0 ;  /* 0x20000053ff607230 */ /* 0x000fe40000004100 */
[----:B------:R-:W-:-:S05]  /*2b40*/  FMUL.FTZ R105, R97, -1.4426950216293334961 ;  /* 0xbfb8aa3b61697820 */ /* 0x000fca0000410000 */
[----:B------:R-:W5:Y:S01]  /*2b50*/  MUFU.EX2 R107, R107 ;  /* 0x0000006b006b7308 */ /* 0x000f620000000800 */
[----:B0-----:R-:W-:Y:S01]  /*2b60*/  FADD.FTZ R94, R94, 1 ;  /* 0x3f8000005e5e7421 */ /* 0x001fe20000010000 */
[----:B-1----:R-:W-:-:S06]  /*2b70*/  FADD.FTZ R151, R111, 1 ;  /* 0x3f8000006f977421 */ /* 0x002fcc0000010000 */
[----:B------:R-:W0:Y:S01]  /*2b80*/  MUFU.EX2 R103, R103 ;  /* 0x0000006700677308 */ /* 0x000e220000000800 */
[----:B------:R-:W-:Y:S01]  /*2b90*/  FMUL.FTZ R111, R96, R95 ;  /* 0x0000005f606f7220 */ /* 0x000fe20000410000 */
[----:B------:R-:W-:Y:S02]  /*2ba0*/  HADD2.F32 R96, -RZ, R83.H1_H1 ;  /* 0x30000053ff607230 */ /* 0x000fe40000004100 */
[----:B------:R-:W-:-:S04]  /*2bb0*/  HADD2.F32 R92, -RZ, R82.H0_H0 ;  /* 0x20000052ff5c7230 */ /* 0x000fc80000004100 */
[----:B------:R-:W1:Y:S01]  /*2bc0*/  MUFU.EX2 R105, R105 ;  /* 0x0000006900697308 */ /* 0x000e620000000800 */
[----:B------:R-:W-:Y:S01]  /*2bd0*/  FMUL.FTZ R109, R96, R109 ;  /* 0x0000006d606d7220 */ /* 0x000fe20000410000 */
[----:B------:R-:W-:Y:S02]  /*2be0*/  HADD2.F32 R82, -RZ, R82.H1_H1 ;  /* 0x30000052ff527230 */ /* 0x000fe40000004100 */
[----:B---3--:R-:W-:Y:S01]  /*2bf0*/  FADD.FTZ R96, R80, 1 ;  /* 0x3f80000050607421 */ /* 0x008fe20000010000 */
[----:B------:R-:W-:-:S03]  /*2c00*/  FMUL.FTZ R113, R113, R156 ;  /* 0x0000009c71717220 */ /* 0x000fc60000410000 */
[----:B------:R-:W3:Y:S01]  /*2c10*/  MUFU.RCP R94, R94 ;  /* 0x0000005e005e7308 */ /* 0x000ee20000001000 */
[----:B------:R-:W-:Y:S01]  /*2c20*/  FMUL.FTZ R115, R92, R115 ;  /* 0x000000735c737220 */ /* 0x000fe20000410000 */
[----:B----4-:R-:W-:Y:S01]  /*2c30*/  FADD.FTZ R80, R91, 1 ;  /* 0x3f8000005b507421 */ /* 0x010fe20000010000 */
[----:B-----5:R-:W-:-:S05]  /*2c40*/  FADD.FTZ R107, R107, 1 ;  /* 0x3f8000006b6b7421 */ /* 0x020fca0000010000 */
[----:B------:R-:W4:Y:S01]  /*2c50*/  MUFU.RCP R90, R90 ;  /* 0x0000005a005a7308 */ /* 0x000f220000001000 */
[----:B0-----:R-:W-:Y:S01]  /*2c60*/  FADD.FTZ R155, R103, 1 ;  /* 0x3f800000679b7421 */ /* 0x001fe20000010000 */
[----:B------:R-:W-:-:S06]  /*2c70*/  FMUL.FTZ R113, R82, R113 ;  /* 0x0000007152717220 */ /* 0x000fcc0000410000 */
[----:B------:R-:W0:Y:S01]  /*2c80*/  MUFU.RCP R92, R151 ;  /* 0x00000097005c7308 */ /* 0x000e220000001000 */
[----:B-1----:R-:W-:-:S07]  /*2c90*/  FADD.FTZ R83, R105, 1 ;  /* 0x3f80000069537421 */ /* 0x002fce0000010000 */
[----:B------:R1:W5:Y:S01]  /*2ca0*/  MUFU.RCP R82, R107 ;  /* 0x0000006b00527308 */ /* 0x0003620000001000 */
[----:B---3--:R-:W-:-:S07]  /*2cb0*/  FADD.FTZ R103, -R94, 1 ;  /* 0x3f8000005e677421 */ /* 0x008fce0000010100 */
[----:B------:R-:W3:Y:S01]  /*2cc0*/  MUFU.RCP R95, R155 ;  /* 0x0000009b005f7308 */ /* 0x000ee20000001000 */
[----:B----4-:R-:W-:-:S07]  /*2cd0*/  FADD.FTZ R91, -R90, 1 ;  /* 0x3f8000005a5b7421 */ /* 0x010fce0000010100 */
[----:B------:R-:W4:Y:S01]  /*2ce0*/  MUFU.RCP R80, R80 ;  /* 0x0000005000507308 */ /* 0x000f220000001000 */
[----:B------:R-:W-:Y:S01]  /*2cf0*/  FFMA.FTZ R103, R86, R103, 1 ;  /* 0x3f80000056677423 */ /* 0x000fe20000010067 */
[----:B------:R-:W-:Y:S01]  /*2d00*/  FFMA.FTZ R91, R68, R91, 1 ;  /* 0x3f800000445b7423 */ /* 0x000fe2000001005b */
[----:B0-----:R-:W-:-:S05]  /*2d10*/  FADD.FTZ R86, -R92, 1 ;  /* 0x3f8000005c567421 */ /* 0x001fca0000010100 */
[----:B------:R-:W0:Y:S01]  /*2d20*/  MUFU.RCP R83, R83 ;  /* 0x0000005300537308 */ /* 0x000e220000001000 */
[----:B------:R-:W-:Y:S01]  /*2d30*/  FMUL.FTZ R68, R90, R91 ;  /* 0x0000005b5a447220 */ /* 0x000fe20000410000 */
[----:B-1----:R-:W-:Y:S01]  /*2d40*/  FMUL.FTZ R107, R94, R103 ;  /* 0x000000675e6b7220 */ /* 0x002fe20000410000 */
[----:B-----5:R-:W-:Y:S01]  /*2d50*/  FADD.FTZ R90, -R82, 1 ;  /* 0x3f800000525a7421 */ /* 0x020fe20000010100 */
[----:B------:R-:W-:Y:S01]  /*2d60*/  FFMA.FTZ R69, R69, R86, 1 ;  /* 0x3f80000045457423 */ /* 0x000fe20000010056 */
[----:B---3--:R-:W-:-:S03]  /*2d70*/  FADD.FTZ R86, -R95, 1 ;  /* 0x3f8000005f567421 */ /* 0x008fc60000010100 */
[----:B------:R-:W1:Y:S01]  /*2d80*/  MUFU.RCP R94, R96 ;  /* 0x00000060005e7308 */ /* 0x000e620000001000 */
[----:B----4-:R-:W-:Y:S01]  /*2d90*/  FADD.FTZ R156, -R80, 1 ;  /* 0x3f800000509c7421 */ /* 0x010fe20000010100 */
[----:B------:R-:W-:Y:S01]  /*2da0*/  FFMA.FTZ R93, R93, R90, 1 ;  /* 0x3f8000005d5d7423 */ /* 0x000fe2000001005a */
[----:B------:R-:W-:Y:S01]  /*2db0*/  FFMA.FTZ R86, R87, R86, 1 ;  /* 0x3f80000057567423 */ /* 0x000fe20000010056 */
[--C-:B--2---:R-:W-:Y:S02]  /*2dc0*/  HADD2.F32 R87, -RZ, R85.reuse.H0_H0 ;  /* 0x20000055ff577230 */ /* 0x104fe40000004100 */
[----:B------:R-:W-:Y:S01]  /*2dd0*/  FFMA.FTZ R91, R81, R156, 1 ;  /* 0x3f800000515b7423 */ /* 0x000fe2000001009c */
[----:B------:R-:W-:Y:S02]  /*2de0*/  HADD2.F32 R81, -RZ, R84.H1_H1 ;  /* 0x30000054ff517230 */ /* 0x000fe40000004100 */
[----:B------:R-:W-:Y:S01]  /*2df0*/  FMUL.FTZ R90, R82, R93 ;  /* 0x0000005d525a7220 */ /* 0x000fe20000410000 */
[----:B------:R-:W-:-:S02]  /*2e00*/  HADD2.F32 R85, -RZ, R85.H1_H1 ;  /* 0x30000055ff557230 */ /* 0x000fc40000004100 */
[----:B0-----:R-:W-:Y:S01]  /*2e10*/  FADD.FTZ R82, -R83, 1 ;  /* 0x3f80000053527421 */ /* 0x001fe20000010100 */
[----:B------:R-:W-:Y:S02]  /*2e20*/  FMUL.FTZ R68, R81, R68 ;  /* 0x0000004451447220 */ /* 0x000fe40000410000 */
[----:B------:R-:W-:Y:S01]  /*2e30*/  FMUL.FTZ R81, R85, R90 ;  /* 0x0000005a55517220 */ /* 0x000fe20000410000 */
[----:B------:R-:W-:Y:S01]  /*2e40*/  FFMA.FTZ R85, R3, R153, R74 ;  /* 0x0000009903557223 */ /* 0x000fe2000001004a */
[----:B------:R-:W-:Y:S01]  /*2e50*/  FADD.FTZ R74, R153, R75 ;  /* 0x0000004b994a7221 */ /* 0x000fe20000010000 */
[----:B------:R-:W-:Y:S01]  /*2e60*/  FFMA.FTZ R75, R67, R152, R72 ;  /* 0x00000098434b7223 */ /* 0x000fe20000010048 */
[----:B------:R-:W-:Y:S01]  /*2e70*/  FADD.FTZ R72, R152, R73 ;  /* 0x0000004998487221 */ /* 0x000fe20000010000 */
[----:B------:R-:W-:Y:S01]  /*2e80*/  FFMA.FTZ R82, R97, R82, 1 ;  /* 0x3f80000061527423 */ /* 0x000fe20000010052 */
[----:B------:R-:W-:Y:S01]  /*2e90*/  FFMA.FTZ R73, R79, R154, R76 ;  /* 0x0000009a4f497223 */ /* 0x000fe2000001004c */
[----:B-1----:R-:W-:Y:S01]  /*2ea0*/  FADD.FTZ R96, -R94, 1 ;  /* 0x3f8000005e607421 */ /* 0x002fe20000010100 */
[----:B------:R-:W-:Y:S01]  /*2eb0*/  FADD.FTZ R76, R154, R77 ;  /* 0x0000004d9a4c7221 */ /* 0x000fe20000010000 */
[----:B------:R-:W-:Y:S01]  /*2ec0*/  FMUL.FTZ R92, R92, R69 ;  /* 0x000000455c5c7220 */ /* 0x000fe20000410000 */
[----:B------:R-:W-:Y:S01]  /*2ed0*/  FFMA.FTZ R77, R101, R149, R70 ;  /* 0x00000095654d7223 */ /* 0x000fe20000010046 */
[----:B------:R-:W-:Y:S01]  /*2ee0*/  FADD.FTZ R70, R149, R71 ;  /* 0x0000004795467221 */ /* 0x000fe20000010000 */
[----:B------:R-:W-:Y:S01]  /*2ef0*/  FMUL.FTZ R83, R83, R82 ;  /* 0x0000005253537220 */ /* 0x000fe20000410000 */
[----:B------:R-:W-:Y:S01]  /*2f00*/  FMUL.FTZ R153, R52, R153 ;  /* 0x0000009934997220 */ /* 0x000fe20000410000 */
[----:B------:R-:W-:Y:S01]  /*2f10*/  FFMA.FTZ R69, R99, R96, 1 ;  /* 0x3f80000063457423 */ /* 0x000fe20000010060 */
[----:B------:R-:W-:Y:S01]  /*2f20*/  FMUL.FTZ R82, R80, R91 ;  /* 0x0000005b50527220 */ /* 0x000fe20000410000 */
[----:B------:R-:W-:Y:S01]  /*2f30*/  FMUL.FTZ R80, R87, R92 ;  /* 0x0000005c57507220 */ /* 0x000fe20000410000 */
[----:B------:R-:W-:Y:S01]  /*2f40*/  FADD.FTZ R74, R74, R147 ;  /* 0x000000934a4a7221 */ /* 0x000fe20000010000 */
[----:B------:R-:W-:Y:S01]  /*2f50*/  FADD.FTZ R72, R72, R145 ;  /* 0x0000009148487221 */ /* 0x000fe20000010000 */
[----:B------:R-:W-:Y:S01]  /*2f60*/  FFMA.FTZ R87, R106, R143, R73 ;  /* 0x0000008f6a577223 */ /* 0x000fe20000010049 */
[----:B------:R-:W-:Y:S01]  /*2f70*/  FADD.FTZ R90, R70, R141 ;  /* 0x0000008d465a7221 */ /* 0x000fe20000010000 */
[----:B------:R-:W-:Y:S01]  /*2f80*/  FMUL.FTZ R152, R51, R152 ;  /* 0x0000009833987220 */ /* 0x000fe20000410000 */
[----:B------:R-:W-:Y:S01]  /*2f90*/  FADD.FTZ R73, RZ, R153 ;  /* 0x00000099ff497221 */ /* 0x000fe20000010000 */
[----:B------:R-:W-:Y:S01]  /*2fa0*/  FFMA.FTZ R70, R3, R153, RZ ;  /* 0x0000009903467223 */ /* 0x000fe200000100ff */
[----:B------:R-:W-:Y:S01]  /*2fb0*/  FMUL.FTZ R69, R94, R69 ;  /* 0x000000455e457220 */ /* 0x000fe20000410000 */
[----:B------:R-:W-:-:S02]  /*2fc0*/  HADD2.F32 R94, -RZ, R84.H0_H0 ;  /* 0x20000054ff5e7230 */ /* 0x000fc40000004100 */
[----:B------:R-:W-:Y:S01]  /*2fd0*/  FADD.FTZ R92, R74, R139 ;  /* 0x0000008b4a5c7221 */ /* 0x000fe20000010000 */
[----:B------:R-:W-:Y:S01]  /*2fe0*/  FADD.FTZ R84, R76, R143 ;  /* 0x0000008f4c547221 */ /* 0x000fe20000010000 */
[----:B------:R-:W-:Y:S01]  /*2ff0*/  FADD.FTZ R74, R72, R137 ;  /* 0x00000089484a7221 */ /* 0x000fe20000010000 */
        /* <DEDUP_REMOVED lines=17> */
[----:B------:R-:W-:-:S02]  /*3110*/  FMUL.FTZ R143, R53, R143 ;  /* 0x0000008f358f7220 */ /* 0x000fc40000410000 */
[----:B------:R-:W-:Y:S01]  /*3120*/  FADD.FTZ R84, R84, R145 ;  /* 0x0000009154547221 */ /* 0x000fe20000010000 */
[----:B------:R-:W-:Y:S01]  /*3130*/  FFMA.FTZ R87, R100, R145, R87 ;  /* 0x0000009164577223 */ /* 0x000fe20000010057 */
[-C--:B------:R-:W-:Y:S01]  /*3140*/  FFMA.FTZ R91, R104, R141.reuse, R77 ;  /* 0x0000008d685b7223 */ /* 0x080fe2000001004d */
[----:B------:R-:W-:Y:S01]  /*3150*/  FMUL.FTZ R141, R54, R141 ;  /* 0x0000008d368d7220 */ /* 0x000fe20000410000 */
[----:B------:R-:W-:Y:S01]  /*3160*/  FADD.FTZ R84, R84, R143 ;  /* 0x0000008f54547221 */ /* 0x000fe20000010000 */
[----:B------:R-:W-:Y:S01]  /*3170*/  FFMA.FTZ R87, R106, R143, R87 ;  /* 0x0000008f6a577223 */ /* 0x000fe20000010057 */
[----:B------:R-:W-:Y:S02]  /*3180*/  FMUL.FTZ R139, R52, R139 ;  /* 0x0000008b348b7220 */ /* 0x000fe40000410000 */
        /* <DEDUP_REMOVED lines=93> */
[----:B------:R-:W-:-:S02]  /*3760*/  HADD2.F32 R70, -RZ, R89.H0_H0 ;  /* 0x20000059ff467230 */ /* 0x000fc40000004100 */
        /* <DEDUP_REMOVED lines=29> */
[----:B------:R-:W-:Y:S01]  /*3940*/  FADD.FTZ R75, R76, R71 ;  /* 0x000000474c4b7221 */ /* 0x000fe20000010000 */
[----:B------:R-:W-:Y:S01]  /*3950*/  FFMA.FTZ R74, R146, R71, R91 ;  /* 0x00000047924a7223 */ /* 0x000fe2000001005b */
[----:B------:R-:W-:Y:S01]  /*3960*/  FFMA.FTZ R72, R150, R83, R73 ;  /* 0x0000005396487223 */ /* 0x000fe20000010049 */
[----:B------:R-:W-:Y:S01]  /*3970*/  FFMA.FTZ R76, R148, R70, R85 ;  /* 0x00000046944c7223 */ /* 0x000fe20000010055 */
[----:B------:R-:W-:Y:S01]  /*3980*/  FADD.FTZ R77, R77, R70 ;  /* 0x000000464d4d7221 */ /* 0x000fe20000010000 */
[----:B------:R-:W-:Y:S01]  /*3990*/  FADD.FTZ R73, R82, R83 ;  /* 0x0000005352497221 */ /* 0x000fe20000010000 */
[----:B------:R-:W-:Y:S01]  /*39a0*/  BAR.SYNC.DEFER_BLOCKING 0x0 ;  /* 0x0000000000007b1d */ /* 0x000fe20000010000 */
[----:B------:R-:W-:Y:S01]  /*39b0*/  ISETP.GT.U32.AND P0, PT, R0, 0x7, PT ;  /* 0x000000070000780c */ /* 0x000fe20003f04070 */
[----:B------:R-:W-:Y:S01]  /*39c0*/  FFMA.FTZ R70, R78, R89, R87 ;  /* 0x000000594e467223 */ /* 0x000fe20000010057 */
[----:B------:R-:W-:Y:S01]  /*39d0*/  FADD.FTZ R71, R80, R89 ;  /* 0x0000005950477221 */ /* 0x000fe20000010000 */
[----:B------:R-:W-:-:S02]  /*39e0*/  CS2R R94, SRZ ;  /* 0x00000000005e7805 */ /* 0x000fc4000001ff00 */
        /* <DEDUP_REMOVED lines=19> */
.L_x_1243:
        /* <DEDUP_REMOVED lines=122> */
.L_x_1245:
[----:B------:R-:W-:Y:S05]  /*42c0*/  BSYNC.RECONVERGENT B0 ;  /* 0x0000000000007941 */ /* 0x000fea0003800200 */
.L_x_1244:
[----:B------:R-:W1:Y:S01]  /*42d0*/  SHFL.BFLY PT, R69, R94, 0x2, 0x1f ;  /* 0x0c401f005e457f89 */ /* 0x000e6200000e0000 */
[----:B------:R-:W-:-:S03]  /*42e0*/  LOP3.LUT P0, RZ, R0, 0x3fb, RZ, 0xc0, !PT ;  /* 0x000003fb00ff7812 */ /* 0x000fc6000780c0ff */
[----:B------:R-:W2:Y:S10]  /*42f0*/  SHFL.BFLY PT, R68, R95, 0x2, 0x1f ;  /* 0x0c401f005f447f89 */ /* 0x000eb400000e0000 */
[----:B------:R-:W3:Y:S01]  /*4300*/  @!P0 LDC.64 R80, c[0x0][0x3d0] ;  /* 0x0000f400ff508b82 */ /* 0x000ee20000000a00 */
[----:B------:R-:W-:-:S05]  /*4310*/  VOTEU.ALL UP1, P0 ;  /* 0x0000000000ff7886 */ /* 0x000fca0000020000 */
[----:B------:R-:W-:Y:S01]  /*4320*/  @!UP1 UIMAD UR8, UR20, UR4, UR10 ;  /* 0x00000004140892a4 */ /* 0x000fe2000f8e020a */
[----:B-1----:R-:W-:-:S05]  /*4330*/  FADD.FTZ R82, R69, R94 ;  /* 0x0000005e45527221 */ /* 0x002fca0000010000 */
[----:B0-----:R-:W-:Y:S01]  /*4340*/  MOV R85, UR8 ;  /* 0x0000000800557c02 */ /* 0x001fe20008000f00 */
[----:B--2---:R-:W-:Y:S01]  /*4350*/  FADD.FTZ R83, R68, R95 ;  /* 0x0000005f44537221 */ /* 0x004fe20000010000 */
[----:B------:R-:W0:Y:S02]  /*4360*/  SHFL.BFLY PT, R69, R82, 0x1, 0x1f ;  /* 0x0c201f0052457f89 */ /* 0x000e2400000e0000 */
[----:B------:R-:W-:Y:S02]  /*4370*/  @!P0 LEA R85, R85, R62, 0x5 ;  /* 0x0000003e55558211 */ /* 0x000fe400078e28ff */
[----:B------:R-:W1:Y:S03]  /*4380*/  SHFL.BFLY PT, R84, R83, 0x1, 0x1f ;  /* 0x0c201f0053547f89 */ /* 0x000e6600000e0000 */
[----:B---3--:R-:W-:-:S04]  /*4390*/  @!P0 IMAD.WIDE.U32 R80, R85, 0x4, R80 ;  /* 0x0000000455508825 */ /* 0x008fc800078e0050 */
[----:B0-----:R-:W-:Y:S01]  /*43a0*/  FADD.FTZ R68, R82, R69 ;  /* 0x0000004552447221 */ /* 0x001fe20000010000 */
[----:B-1----:R-:W-:-:S05]  /*43b0*/  FADD.FTZ R69, R83, R84 ;  /* 0x0000005453457221 */ /* 0x002fca0000010000 */
        /* <DEDUP_REMOVED lines=12> */
.L_x_1248:
        /* <DEDUP_REMOVED lines=8> */
.L_x_1247:
[----:B------:R-:W-:Y:S05]  /*4500*/  WARPSYNC.ALL ;  /* 0x0000000000007948 */ /* 0x000fea0003800000 */
[----:B------:R-:W-:Y:S06]  /*4510*/  BAR.SYNC.DEFER_BLOCKING 0x0 ;  /* 0x0000000000007b1d */ /* 0x000fec0000010000 */
[----:B------:R-:W-:Y:S05]  /*4520*/  BRA `(.L_x_1249) ;  /* 0x00000000003c7947 */ /* 0x000fea0003800000 */
.L_x_1246:
[----:B------:R-:W-:Y:S01]  /*4530*/  BAR.SYNC.DEFER_BLOCKING 0x0 ;  /* 0x0000000000007b1d */ /* 0x000fe20000010000 */
[----:B------:R-:W-:-:S13]  /*4540*/  ISETP.NE.AND P0, PT, R0, RZ, PT ;  /* 0x000000ff0000720c */ /* 0x000fda0003f05270 */
[----:B------:R-:W-:Y:S05]  /*4550*/  @P0 BRA `(.L_x_1250) ;  /* 0x0000000000280947 */ /* 0x000fea0003800000 */
[----:B------:R-:W-:Y:S06]  /*4560*/  MEMBAR.ALL.GPU ;  /* 0x0000000000007992 */ /* 0x000fec000000a000 */
[----:B------:R-:W-:-:S00]  /*4570*/  ERRBAR ;  /* 0x00000000000079ab */ /* 0x000fc00000000000 */
[----:B------:R-:W-:Y:S06]  /*4580*/  CGAERRBAR ;  /* 0x00000000000075ab */ /* 0x000fec0000000000 */
[----:B0-----:R0:W5:Y:S02]  /*4590*/  ATOM.E.ADD.STRONG.GPU PT, R68, desc[UR16][R164.64], R60 ;  /* 0x8000003ca444798a */ /* 0x00116400081ef110 */
.L_x_1251:
[----:B------:R-:W2:Y:S04]  /*45a0*/  LD.E.STRONG.GPU R69, desc[UR16][R164.64] ;  /* 0x00000010a4457980 */ /* 0x000ea8000c10f900 */
[----:B--2---:R-:W-:Y:S01]  /*45b0*/  CCTL.IVALL ;  /* 0x00000000ff00798f */ /* 0x004fe20002000000 */
[----:B------:R-:W-:Y:S05]  /*45c0*/  YIELD ;  /* 0x0000000000007946 */ /* 0x000fea0003800000 */
[----:B-----5:R-:W-:-:S04]  /*45d0*/  LOP3.LUT R69, R69, R68, RZ, 0x3c, !PT ;  /* 0x0000004445457212 */ /* 0x020fc800078e3cff */
[----:B------:R-:W-:-:S13]  /*45e0*/  ISETP.GT.AND P0, PT, R69, -0x1, PT ;  /* 0xffffffff4500780c */ /* 0x000fda0003f04270 */
[----:B------:R-:W-:Y:S05]  /*45f0*/  @P0 BRA `(.L_x_1251) ;  /* 0xfffffffc00e80947 */ /* 0x000fea000383ffff */
.L_x_1250:
[----:B------:R-:W-:Y:S05]  /*4600*/  WARPSYNC.ALL ;  /* 0x0000000000007948 */ /* 0x000fea0003800000 */
[----:B------:R-:W-:Y:S06]  /*4610*/  BAR.SYNC.DEFER_BLOCKING 0x0 ;  /* 0x0000000000007b1d */ /* 0x000fec0000010000 */
.L_x_1249:
        /* <DEDUP_REMOVED lines=12> */
.L_x_1253:
[----:B------:R-:W-:Y:S05]  /*46e0*/  BSYNC.RECONVERGENT B0 ;  /* 0x0000000000007941 */ /* 0x000fea0003800200 */
.L_x_1252:
        /* <DEDUP_REMOVED lines=20> */
[----:B------:R-:W-:Y:S01]  /*4830*/  BAR.SYNC.DEFER_BLOCKING 0x0 ;  /* 0x0000000000007b1d */ /* 0x000fe20000010000 */
[----:B-1----:R-:W-:-:S04]  /*4840*/  IADD3 R64, P0, PT, R64, UR24, RZ ;  /* 0x0000001840407c10 */ /* 0x002fc8000ff1e0ff */
        /* <DEDUP_REMOVED lines=122> */
[----:B------:R-:W-:Y:S05]  /*4ff0*/  BRA.U !UP0, `(.L_x_1254) ;  /* 0xffffffc108a87547 */ /* 0x000fea000b83ffff */
.L_x_1242:
        /* <DEDUP_REMOVED lines=18> */
[----:B-1----:R-:W-:Y:S01]  /*5120*/  SHF.R.U32.HI R0, RZ, 0x5, R39 ;  /* 0x00000005ff007819 */ /* 0x002fe20000011627 */
        /* <DEDUP_REMOVED lines=38> */
.L_x_1266:
        /* <DEDUP_REMOVED lines=27> */
.L_x_1259:
        /* <DEDUP_REMOVED lines=33> */
.L_x_1258:
[----:B------:R-:W-:Y:S05]  /*5750*/  BSYNC.RECONVERGENT B1 ;  /* 0x0000000000017941 */ /* 0x000fea0003800200 */
.L_x_1257:
[----:B------:R-:W-:Y:S01]  /*5760*/  IADD3.X R15, PT, PT, RZ, R43, RZ, P3, !PT ;  /* 0x0000002bff0f7210 */ /* 0x000fe20001ffe4ff */
[----:B------:R-:W-:Y:S06]  /*5770*/  @!P1 BRA `(.L_x_1256) ;  /* 0x0000000000d89947 */ /* 0x000fec0003800000 */
[----:B------:R-:W-:Y:S01]  /*5780*/  BSSY.RECONVERGENT B1, `(.L_x_1260) ;  /* 0x0000017000017945 */ /* 0x000fe20003800200 */
[----:B------:R-:W-:-:S03]  /*5790*/  LOP3.LUT P1, RZ, R45, 0x3, RZ, 0xc0, !PT ;  /* 0x000000032dff7812 */ /* 0x000fc6000782c0ff */
[----:B------:R-:W-:Y:S10]  /*57a0*/  @!P0 BRA `(.L_x_1261) ;  /* 0x0000000000508947 */ /* 0x000ff40003800000 */
[----:B------:R-:W1:Y:S01]  /*57b0*/  LDCU.64 UR6, c[0x0][0x3d0] ;  /* 0x00007a00ff0677ac */ /* 0x000e620008000a00 */
[----:B------:R-:W-:Y:S02]  /*57c0*/  IMAD R11, R38, 0xa00, RZ ;  /* 0x00000a00260b7824 */ /* 0x000fe400078e02ff */
[----:B------:R-:W-:-:S05]  /*57d0*/  IMAD.WIDE.U32 R12, R37, 0xa00, R14 ;  /* 0x00000a00250c7825 */ /* 0x000fca00078e000e */
[----:B------:R-:W-:Y:S02]  /*57e0*/  IADD3 R11, PT, PT, R13, R11, RZ ;  /* 0x0000000b0d0b7210 */ /* 0x000fe40007ffe0ff */
[----:B-1----:R-:W-:-:S04]  /*57f0*/  LEA R10, P2, R12, UR6, 0x3 ;  /* 0x000000060c0a7c11 */ /* 0x002fc8000f8418ff */
        /* <DEDUP_REMOVED lines=15> */
.L_x_1261:
[----:B------:R-:W-:Y:S05]  /*58f0*/  BSYNC.RECONVERGENT B1 ;  /* 0x0000000000017941 */ /* 0x000fea0003800200 */
.L_x_1260:
[----:B------:R-:W-:Y:S05]  /*5900*/  @!P1 BRA `(.L_x_1256) ;  /* 0x0000000000749947 */ /* 0x000fea0003800000 */
[C---:B------:R-:W-:Y:S02]  /*5910*/  LOP3.LUT P2, RZ, R46.reuse, 0x3, RZ, 0xc0, !PT ;  /* 0x000000032eff7812 */ /* 0x040fe4000784c0ff */
[----:B------:R-:W-:-:S11]  /*5920*/  LOP3.LUT P1, RZ, R46, 0x1, RZ, 0xc0, !PT ;  /* 0x000000012eff7812 */ /* 0x000fd6000782c0ff */
[----:B------:R-:W1:Y:S01]  /*5930*/  @P2 LDC.64 R24, c[0x0][0x3d0] ;  /* 0x0000f400ff182b82 */ /* 0x000e620000000a00 */
        /* <DEDUP_REMOVED lines=12> */
[----:B-1----:R-:W-:-:S04]  /*5a00*/  @P2 LEA R16, P3, R12, R24, 0x3 ;  /* 0x000000180c102211 */ /* 0x002fc800078618ff */
        /* <DEDUP_REMOVED lines=13> */
.L_x_1256:
[----:B------:R-:W-:Y:S05]  /*5ae0*/  BSYNC.RECONVERGENT B0 ;  /* 0x0000000000007941 */ /* 0x000fea0003800200 */
.L_x_1255:
[----:B------:R1:W-:Y:S01]  /*5af0*/  STS [R9], R21 ;  /* 0x0000001509007388 */ /* 0x0003e20000000800 */
[----:B------:R-:W2:Y:S01]  /*5b00*/  LDC.64 R14, c[0x0][0x388] ;  /* 0x0000e200ff0e7b82 */ /* 0x000ea20000000a00 */
[----:B------:R-:W-:Y:S02]  /*5b10*/  ISETP.GT.U32.AND P1, PT, R47, 0x9, PT ;  /* 0x000000092f00780c */ /* 0x000fe40003f24070 */
[----:B------:R1:W-:Y:S01]  /*5b20*/  STS [R9+0x500], R22 ;  /* 0x0005001609007388 */ /* 0x0003e20000000800 */
[----:B------:R-:W-:-:S04]  /*5b30*/  MOV R23, R8 ;  /* 0x0000000800177202 */ /* 0x000fc80000000f00 */
[----:B------:R-:W3:Y:S08]  /*5b40*/  LDC.64 R16, c[0x0][0x390] ;  /* 0x0000e400ff107b82 */ /* 0x000ef00000000a00 */
[----:B-1----:R-:W-:Y:S06]  /*5b50*/  BAR.SYNC.DEFER_BLOCKING 0x0 ;  /* 0x0000000000007b1d */ /* 0x002fec0000010000 */
.L_x_1265:
        /* <DEDUP_REMOVED lines=14> */
[----:B01----:R-:W0:Y:S01]  /*5c40*/  SHFL.BFLY PT, R12, R11, 0x8, 0x101f ;  /* 0x0d101f000b0c7f89 */ /* 0x003e2200000e0000 */
[----:B------:R-:W-:-:S02]  /*5c50*/  MOV R28, 0xffff ;  /* 0x0000ffff001c7802 */ /* 0x000fc40000000f00 */
[----:B------:R-:W-:Y:S01]  /*5c60*/  MOV R30, 0xffff ;  /* 0x0000ffff001e7802 */ /* 0x000fe20000000f00 */
[----:B----4-:R-:W-:Y:S01]  /*5c70*/  FADD.FTZ R13, R13, R10 ;  /* 0x0000000a0d0d7221 */ /* 0x010fe20000010000 */
[----:B0-----:R-:W-:-:S04]  /*5c80*/  FADD.FTZ R12, R12, R11 ;  /* 0x0000000b0c0c7221 */ /* 0x001fc80000010000 */
        /* <DEDUP_REMOVED lines=10> */
[----:B------:R1:W4:Y:S02]  /*5d30*/  SHFL.BFLY PT, R11, R10, 0x1, 0x101f ;  /* 0x0c301f000a0b7f89 */ /* 0x00032400000e0000 */
[----:B01----:R-:W-:-:S07]  /*5d40*/  FADD.FTZ R24, R25, R24 ;  /* 0x0000001819187221 */ /* 0x003fce0000010000 */
.L_x_1276:
[----:B------:R-:W-:Y:S01]  /*5d50*/  BSSY.RECONVERGENT B0, `(.L_x_1263) ;  /* 0x000000b000007945 */ /* 0x000fe20003800200 */
[----:B----4-:R-:W-:-:S03]  /*5d60*/  FADD.FTZ R11, R10, R11 ;  /* 0x0000000b0a0b7221 */ /* 0x010fc60000010000 */
[----:B------:R-:W-:Y:S05]  /*5d70*/  @P2 BRA `(.L_x_1264) ;  /* 0x0000000000202947 */ /* 0x000fea0003800000 */
[----:B------:R-:W-:Y:S02]  /*5d80*/  F2FP.F16.F32.PACK_AB R10, R11, R24 ;  /* 0x000000180b0a723e */ /* 0x000fe400000000ff */
[----:B------:R-:W-:Y:S02]  /*5d90*/  IADD3 R13, PT, PT, R23, R18, RZ ;  /* 0x00000012170d7210 */ /* 0x000fe40007ffe0ff */
[C---:B------:R-:W-:Y:S02]  /*5da0*/  PRMT R21, R10.reuse, 0x7610, R21 ;  /* 0x000076100a157816 */ /* 0x040fe40000000015 */
[----:B------:R-:W-:Y:S01]  /*5db0*/  PRMT R22, R10, 0x7632, R22 ;  /* 0x000076320a167816 */ /* 0x000fe20000000016 */
[----:B--2---:R-:W-:-:S04]  /*5dc0*/  IMAD.WIDE R10, R13, 0x2, R14 ;  /* 0x000000020d0a7825 */ /* 0x004fc800078e020e */
[----:B---3--:R-:W-:Y:S01]  /*5dd0*/  IMAD.WIDE R12, R13, 0x2, R16 ;  /* 0x000000020d0c7825 */ /* 0x008fe200078e0210 */
[----:B------:R0:W-:Y:S04]  /*5de0*/  STG.E.U16 desc[UR16][R10.64], R21 ;  /* 0x000000150a007986 */ /* 0x0001e8000c101510 */
[----:B------:R0:W-:Y:S02]  /*5df0*/  STG.E.U16 desc[UR16][R12.64], R22 ;  /* 0x000000160c007986 */ /* 0x0001e4000c101510 */
.L_x_1264:
[----:B------:R-:W-:Y:S05]  /*5e00*/  BSYNC.RECONVERGENT B0 ;  /* 0x0000000000007941 */ /* 0x000fea0003800200 */
.L_x_1263:
        /* <DEDUP_REMOVED lines=9> */
.L_x_1262:
        /* <DEDUP_REMOVED lines=8> */
.L_x_1268:
[----:B------:R-:W-:Y:S05]  /*5f20*/  BSYNC B0 ;  /* 0x0000000000007941 */ /* 0x000fea0003800000 */
.L_x_1267:
        /* <DEDUP_REMOVED lines=8> */
.L_x_1269:
[----:B------:R-:W-:Y:S01]  /*5fb0*/  FADD.FTZ R13, R13, R10 ;  /* 0x0000000a0d0d7221 */ /* 0x000fe20000010000 */
[----:B------:R-:W-:-:S04]  /*5fc0*/  HFMA2 R28, -RZ, RZ, 0, 2.384185791015625e-07 ;  /* 0x00000004ff1c7431 */ /* 0x000fc800000001ff */
[----:B------:R-:W-:Y:S02]  /*5fd0*/  MOV R29, R13 ;  /* 0x0000000d001d7202 */ /* 0x000fe40000000f00 */
[----:B------:R-:W-:-:S07]  /*5fe0*/  MOV R12, R27 ;  /* 0x0000001b000c7202 */ /* 0x000fce0000000f00 */
[----:B------:R-:W-:Y:S05]  /*5ff0*/  WARPSYNC.COLLECTIVE R26, `(.L_x_1270) ;  /* 0x000000001a087348 */ /* 0x000fea0003c00000 */
[----:B------:R0:W1:Y:S02]  /*6000*/  SHFL.BFLY P3, R27, R29, R28, R31 ;  /* 0x0c00001c1d1b7389 */ /* 0x000064000006001f */
[----:B01----:R-:W-:Y:S05]  /*6010*/  ENDCOLLECTIVE ;  /* 0x000000000000791b */ /* 0x003fea0003800000 */
.L_x_1270:
[----:B------:R-:W-:-:S05]  /*6020*/  FADD.FTZ R12, R12, R11 ;  /* 0x0000000b0c0c7221 */ /* 0x000fca0000010000 */
[----:B------:R-:W-:Y:S02]  /*6030*/  MOV R29, R12 ;  /* 0x0000000c001d7202 */ /* 0x000fe40000000f00 */
[----:B------:R-:W-:-:S07]  /*6040*/  MOV R22, R27 ;  /* 0x0000001b00167202 */ /* 0x000fce0000000f00 */
[----:B------:R-:W-:Y:S05]  /*6050*/  WARPSYNC.COLLECTIVE R26, `(.L_x_1271) ;  /* 0x000000001a087348 */ /* 0x000fea0003c00000 */
[----:B------:R0:W1:Y:S02]  /*6060*/  SHFL.BFLY P3, R27, R29, R28, R31 ;  /* 0x0c00001c1d1b7389 */ /* 0x000064000006001f */
[----:B01----:R-:W-:Y:S05]  /*6070*/  ENDCOLLECTIVE ;  /* 0x000000000000791b */ /* 0x003fea0003800000 */
.L_x_1271:
[----:B------:R-:W-:Y:S01]  /*6080*/  FADD.FTZ R22, R13, R22 ;  /* 0x000000160d167221 */ /* 0x000fe20000010000 */
[----:B------:R-:W-:-:S04]  /*6090*/  HFMA2 R28, -RZ, RZ, 0, 1.1920928955078125e-07 ;  /* 0x00000002ff1c7431 */ /* 0x000fc800000001ff */
[----:B------:R-:W-:Y:S02]  /*60a0*/  MOV R29, R22 ;  /* 0x00000016001d7202 */ /* 0x000fe40000000f00 */
[----:B------:R-:W-:-:S07]  /*60b0*/  MOV R21, R27 ;  /* 0x0000001b00157202 */ /* 0x000fce0000000f00 */
[----:B------:R-:W-:Y:S05]  /*60c0*/  WARPSYNC.COLLECTIVE R26, `(.L_x_1272) ;  /* 0x000000001a087348 */ /* 0x000fea0003c00000 */
[----:B------:R0:W1:Y:S02]  /*60d0*/  SHFL.BFLY P3, R27, R29, R28, R31 ;  /* 0x0c00001c1d1b7389 */ /* 0x000064000006001f */
[----:B01----:R-:W-:Y:S05]  /*60e0*/  ENDCOLLECTIVE ;  /* 0x000000000000791b */ /* 0x003fea0003800000 */
.L_x_1272:
[----:B------:R-:W-:-:S05]  /*60f0*/  FADD.FTZ R21, R12, R21 ;  /* 0x000000150c157221 */ /* 0x000fca0000010000 */
[----:B------:R-:W-:Y:S02]  /*6100*/  MOV R29, R21 ;  /* 0x00000015001d7202 */ /* 0x000fe40000000f00 */
[----:B------:R-:W-:-:S07]  /*6110*/  MOV R25, R27 ;  /* 0x0000001b00197202 */ /* 0x000fce0000000f00 */
[----:B------:R-:W-:Y:S05]  /*6120*/  WARPSYNC.COLLECTIVE R26, `(.L_x_1273) ;  /* 0x000000001a087348 */ /* 0x000fea0003c00000 */
[----:B------:R0:W1:Y:S02]  /*6130*/  SHFL.BFLY P3, R27, R29, R28, R31 ;  /* 0x0c00001c1d1b7389 */ /* 0x000064000006001f */
[----:B01----:R-:W-:Y:S05]  /*6140*/  ENDCOLLECTIVE ;  /* 0x000000000000791b */ /* 0x003fea0003800000 */
.L_x_1273:
[----:B------:R-:W-:Y:S01]  /*6150*/  FADD.FTZ R25, R22, R25 ;  /* 0x0000001916197221 */ /* 0x000fe20000010000 */
[----:B------:R-:W-:-:S04]  /*6160*/  HFMA2 R28, -RZ, RZ, 0, 5.9604644775390625e-08 ;  /* 0x00000001ff1c7431 */ /* 0x000fc800000001ff */
[----:B------:R-:W-:Y:S02]  /*6170*/  MOV R29, R25 ;  /* 0x00000019001d7202 */ /* 0x000fe40000000f00 */
[----:B------:R-:W-:-:S07]  /*6180*/  MOV R10, R27 ;  /* 0x0000001b000a7202 */ /* 0x000fce0000000f00 */
[----:B------:R-:W-:Y:S05]  /*6190*/  WARPSYNC.COLLECTIVE R26, `(.L_x_1274) ;  /* 0x000000001a087348 */ /* 0x000fea0003c00000 */
[----:B------:R0:W1:Y:S02]  /*61a0*/  SHFL.BFLY P3, R27, R29, R28, R31 ;  /* 0x0c00001c1d1b7389 */ /* 0x000064000006001f */
[----:B01----:R-:W-:Y:S05]  /*61b0*/  ENDCOLLECTIVE ;  /* 0x000000000000791b */ /* 0x003fea0003800000 */
.L_x_1274:
[----:B------:R-:W-:-:S05]  /*61c0*/  FADD.FTZ R10, R21, R10 ;  /* 0x0000000a150a7221 */ /* 0x000fca0000010000 */
[----:B------:R-:W-:Y:S02]  /*61d0*/  MOV R29, R10 ;  /* 0x0000000a001d7202 */ /* 0x000fe40000000f00 */
[----:B------:R-:W-:-:S07]  /*61e0*/  MOV R24, R27 ;  /* 0x0000001b00187202 */ /* 0x000fce0000000f00 */
[----:B------:R-:W-:Y:S05]  /*61f0*/  WARPSYNC.COLLECTIVE R26, `(.L_x_1275) ;  /* 0x000000001a087348 */ /* 0x000fea0003c00000 */
[----:B------:R0:W1:Y:S02]  /*6200*/  SHFL.BFLY P3, R27, R29, R28, R31 ;  /* 0x0c00001c1d1b7389 */ /* 0x000064000006001f */
[----:B01----:R-:W-:Y:S05]  /*6210*/  ENDCOLLECTIVE ;  /* 0x000000000000791b */ /* 0x003fea0003800000 */
.L_x_1275:
[----:B------:R-:W-:Y:S01]  /*6220*/  FADD.FTZ R24, R25, R24 ;  /* 0x0000001819187221 */ /* 0x000fe20000010000 */
[----:B------:R-:W-:Y:S01]  /*6230*/  MOV R11, R27 ;  /* 0x0000001b000b7202 */ /* 0x000fe20000000f00 */
[----:B------:R-:W-:Y:S06]  /*6240*/  BRA `(.L_x_1276) ;  /* 0xfffffff800c07947 */ /* 0x000fec000383ffff */
.L_x_1277:
        /* <DEDUP_REMOVED lines=11> */
.L_x_1687:


//--------------------- .text._ZN13group_norm_v218gn_bwd_cuda_kernelI6__halfLi320ELi1ELi16ELi160ELi256ELb1ELb1ELi64ELi320ELi320ELi4ELb1ELi32ELb0ELb0ELNS_15WgradSyncMethodE3ENS_16CompileConditionILi1000EEEEEvPT_S6_S6_PKS5_S8_S8_S8_PKfflPfPj --------------------------
	.section	.text._ZN13group_norm_v218gn_bwd_cuda_kernelI6__halfLi320ELi1ELi16ELi160ELi256ELb1ELb1ELi64ELi320ELi320ELi4ELb1ELi32ELb0ELb0ELNS_15WgradSyncMethodE3ENS_16CompileConditionILi1000EEEEEvPT_S6_S6_PKS5_S8_S8_S8_PKfflPfPj,"ax",@progbits
	.align	128
        .global         _ZN13group_norm_v218gn_bwd_cuda_kernelI6__halfLi320ELi1ELi16ELi160ELi256ELb1ELb1ELi64ELi320ELi320ELi4ELb1ELi32ELb0ELb0ELNS_15WgradSyncMethodE3ENS_16CompileConditionILi1000EEEEEvPT_S6_S6_PKS5_S8_S8_S8_PKfflPfPj
        .type           _ZN13group_norm_v218gn_bwd_cuda_kernelI6__halfLi320ELi1ELi16ELi160ELi256ELb1ELb1ELi64ELi320ELi320ELi4ELb1ELi32ELb0ELb0ELNS_15WgradSyncMethodE3ENS_16CompileConditionILi1000EEEEEvPT_S6_S6_PKS5_S8_S8_S8_PKfflPfPj,@function
        .size           _ZN13group_norm_v218gn_bwd_cuda_kernelI6__halfLi320ELi1ELi16ELi160ELi256ELb1ELb1ELi64ELi320ELi320ELi4ELb1ELi32ELb0ELb0ELNS_15WgradSyncMethodE3ENS_16CompileConditionILi1000EEEEEvPT_S6_S6_PKS5_S8_S8_S8_PKfflPfPj,(.L_x_1688 - _ZN13group_norm_v218gn_bwd_cuda_kernelI6__halfLi320ELi1ELi16ELi160ELi256ELb1ELb1ELi64ELi320ELi320ELi4ELb1ELi32ELb0ELb0ELNS_15WgradSyncMethodE3ENS_16CompileConditionILi1000EEEEEvPT_S6_S6_PKS5_S8_S8_S8_PKfflPfPj)
        .other          _ZN13group_norm_v218gn_bwd_cuda_kernelI6__halfLi320ELi1ELi16ELi160ELi256ELb1ELb1ELi64ELi320ELi320ELi4ELb1ELi32ELb0ELb0ELNS_15WgradSyncMethodE3ENS_16CompileConditionILi1000EEEEEvPT_S6_S6_PKS5_S8_S8_S8_PKfflPfPj,@"STO_CUDA_ENTRY STV_DEFAULT"
_ZN13group_norm_v218gn_bwd_cuda_kernelI6__halfLi320ELi1ELi16ELi160ELi256ELb1ELb1ELi64ELi320ELi320ELi4ELb1ELi32ELb0ELb0ELNS_15WgradSyncMethodE3ENS_16CompileConditionILi1000EEEEEvPT_S6_S6_PKS5_S8_S8_S8_PKfflPfPj:
.text._ZN13group_norm_v218gn_bwd_cuda_kernelI6__halfLi320ELi1ELi16ELi160ELi256ELb1ELb1ELi64ELi320ELi320ELi4ELb1ELi32ELb0ELb0ELNS_15WgradSyncMethodE3ENS_16CompileConditionILi1000EEEEEvPT_S6_S6_PKS5_S8_S8_S8_PKfflPfPj:
        /* <DEDUP_REMOVED lines=28> */
.L_x_1280:
[----:B0-----:R-:W2:Y:S04]  /*01c0*/  LD.E.STRONG.GPU R5, desc[UR16][R2.64+0x80] ;  /* 0x0000801002057980 */ /* 0x001ea8000c10f900 */
[----:B--2---:R-:W-:Y:S01]  /*01d0*/  CCTL.IVALL ;  /* 0x00000000ff00798f */ /* 0x004fe20002000000 */
[----:B------:R-:W-:Y:S05]  /*01e0*/  YIELD ;  /* 0x0000000000007946 */ /* 0x000fea0003800000 */
[----:B-----5:R-:W-:-:S04]  /*01f0*/  LOP3.LUT R5, R5, R0, RZ, 0x3c, !PT ;  /* 0x0000000005057212 */ /* 0x020fc800078e3cff */
[----:B------:R-:W-:-:S13]  /*0200*/  ISETP.GT.AND P0, PT, R5, -0x1, PT ;  /* 0xffffffff0500780c */ /* 0x000fda0003f04270 */
[----:B------:R-:W-:Y:S05]  /*0210*/  @P0 BRA `(.L_x_1280) ;  /* 0xfffffffc00e80947 */ /* 0x000fea000383ffff */
.L_x_1279:
[----:B------:R-:W-:Y:S05]  /*0220*/  WARPSYNC.ALL ;  /* 0x0000000000007948 */ /* 0x000fea0003800000 */
[----:B------:R-:W-:Y:S06]  /*0230*/  BAR.SYNC.DEFER_BLOCKING 0x0 ;  /* 0x0000000000007b1d */ /* 0x000fec0000010000 */
[----:B------:R-:W-:Y:S05]  /*0240*/  BRA `(.L_x_1281) ;  /* 0x0000007c00b07947 */ /* 0x000fea0003800000 */
.L_x_1278:
        /* <DEDUP_REMOVED lines=19> */
[C---:B--2---:R-:W-:Y:S02]  /*0380*/  IMAD.WIDE.U32 R8, R11.reuse, 0x2, R8 ;  /* 0x000000020b087825 */ /* 0x044fe400078e0008 */
[----:B------:R-:W2:Y:S04]  /*0390*/  LDG.E.64.CONSTANT R4, desc[UR16][R4.64] ;  /* 0x0000001004047981 */ /* 0x000ea8000c1e9b00 */
[----:B------:R-:W2:Y:S01]  /*03a0*/  LDG.E.64.CONSTANT R8, desc[UR16][R8.64] ;  /* 0x0000001008087981 */ /* 0x000ea2000c1e9b00 */
[----:B------:R-:W-:Y:S01]  /*03b0*/  SHF.R.U32.HI R0, RZ, 0x2, R157 ;  /* 0x00000002ff007819 */ /* 0x000fe2000001169d */
[----:B-----5:R-:W-:Y:S01]  /*03c0*/  ULEA UR6, UP0, UR11, UR6, 0x2 ;  /* 0x000000060b067291 */ /* 0x020fe2000f8010ff */
[----:B------:R-:W-:Y:S02]  /*03d0*/  LOP3.LUT R11, R11, 0xffff, RZ, 0xc0, !PT ;  /* 0x0000ffff0b0b7812 */ /* 0x000fe400078ec0ff */
[----:B------:R-:W-:-:S02]  /*03e0*/  CS2R R76, SRZ ;  /* 0x00000000004c7805 */ /* 0x000fc4000001ff00 */
[----:B------:R-:W-:Y:S02]  /*03f0*/  LEA R2, R3, R0, 0x1 ;  /* 0x0000000003027211 */ /* 0x000fe400078e08ff */
[----:B------:R-:W-:Y:S02]  /*0400*/  CS2R R78, SRZ ;  /* 0x00000000004e7805 */ /* 0x000fe4000001ff00 */
[----:B------:R-:W-:Y:S01]  /*0410*/  MOV R3, UR4 ;  /* 0x0000000400037c02 */ /* 0x000fe20008000f00 */
[----:B------:R-:W-:Y:S01]  /*0420*/  IMAD R11, R11, 0xccd, RZ ;  /* 0x00000ccd0b0b7824 */ /* 0x000fe200078e02ff */
[----:B------:R-:W-:Y:S02]  /*0430*/  MOV R0, 0x400 ;  /* 0x0000040000007802 */ /* 0x000fe40000000f00 */
[----:B------:R-:W-:Y:S02]  /*0440*/  CS2R R80, SRZ ;  /* 0x0000000000507805 */ /* 0x000fe4000001ff00 */
[----:B------:R-:W-:Y:S01]  /*0450*/  CS2R R82, SRZ ;  /* 0x0000000000527805 */ /* 0x000fe2000001ff00 */
[----:B------:R-:W-:Y:S01]  /*0460*/  IMAD R2, R2, 0xa0, -R3 ;  /* 0x000000a002027824 */ /* 0x000fe200078e0a03 */
[----:B------:R-:W-:Y:S01]  /*0470*/  SHF.L.U32 R3, R157, 0x3, RZ ;  /* 0x000000039d037819 */ /* 0x000fe200000006ff */
[----:B------:R-:W-:Y:S01]  /*0480*/  ULEA.HI.X UR7, UR11, UR7, URZ, 0x2, UP0 ;  /* 0x000000070b077291 */ /* 0x000fe200080f14ff */
[----:B------:R-:W-:Y:S01]  /*0490*/  IADD3 R0, PT, PT, R0, 0x2800, RZ ;  /* 0x0000280000007810 */ /* 0x000fe20007ffe0ff */
[----:B------:R-:W0:Y:S01]  /*04a0*/  LDCU UR20, c[0x0][0x374] ;  /* 0x00006e80ff1477ac */ /* 0x000e220008000800 */
[----:B------:R-:W-:-:S02]  /*04b0*/  LOP3.LUT R158, R3, 0x18, RZ, 0xc0, !PT ;  /* 0x00000018039e7812 */ /* 0x000fc400078ec0ff */
[C---:B------:R-:W-:Y:S01]  /*04c0*/  IADD3 R3, PT, PT, R2.reuse, 0x20, RZ ;  /* 0x0000002002037810 */ /* 0x040fe20007ffe0ff */
[----:B------:R-:W-:Y:S01]  /*04d0*/  UMOV UR4, URZ ;  /* 0x000000ff00047c82 */ /* 0x000fe20008000000 */
[C---:B------:R-:W-:Y:S01]  /*04e0*/  IADD3 R6, PT, PT, R2.reuse, 0x24, RZ ;  /* 0x0000002402067810 */ /* 0x040fe20007ffe0ff */
[----:B---3--:R-:W-:Y:S01]  /*04f0*/  UIMAD.WIDE.U32 UR8, UR15, 0x4, UR8 ;  /* 0x000000040f0878a5 */ /* 0x008fe2000f8e0008 */
[C---:B------:R-:W-:Y:S01]  /*0500*/  IADD3 R10, PT, PT, R2.reuse, 0x28, RZ ;  /* 0x00000028020a7810 */ /* 0x040fe20007ffe0ff */
[----:B------:R-:W-:Y:S01]  /*0510*/  UMOV UR12, UR11 ;  /* 0x0000000b000c7c82 */ /* 0x000fe20008000000 */
[C---:B------:R-:W-:Y:S01]  /*0520*/  IADD3 R12, PT, PT, R2.reuse, 0x2c, RZ ;  /* 0x0000002c020c7810 */ /* 0x040fe20007ffe0ff */
[----:B------:R-:W-:Y:S01]  /*0530*/  UMOV UR5, URZ ;  /* 0x000000ff00057c82 */ /* 0x000fe20008000000 */
        /* <DEDUP_REMOVED lines=17> */
[----:B----4-:R-:W-:Y:S02]  /*0650*/  LEA R0, R7, R0, 0x18 ;  /* 0x0000000007007211 */ /* 0x010fe400078ec0ff */
[----:B------:R-:W-:Y:S02]  /*0660*/  IADD3 R2, PT, PT, R2, 0x78, RZ ;  /* 0x0000007802027810 */ /* 0x000fe40007ffe0ff */
[----:B------:R-:W-:-:S02]  /*0670*/  SHF.R.U32.HI R3, RZ, 0x2, R3 ;  /* 0x00000002ff037819 */ /* 0x000fc40000011603 */
        /* <DEDUP_REMOVED lines=43> */
[----:B------:R-:W-:Y:S01]  /*0930*/  SHF.R.U32.HI R156, RZ, 0x13, R11 ;  /* 0x00000013ff9c7819 */ /* 0x000fe2000001160b */
[----:B------:R-:W-:Y:S01]  /*0940*/  IMAD R51, R51, 0x28, R0 ;  /* 0x0000002833337824 */ /* 0x000fe200078e0200 */
[----:B------:R-:W-:-:S02]  /*0950*/  IADD3 R0, PT, PT, R3, R158, RZ ;  /* 0x0000009e03007210 */ /* 0x000fc40007ffe0ff */
[C---:B------:R-:W-:Y:S02]  /*0960*/  IADD3 R3, PT, PT, R158.reuse, R7, RZ ;  /* 0x000000079e037210 */ /* 0x040fe40007ffe0ff */
[C---:B------:R-:W-:Y:S01]  /*0970*/  IADD3 R165, PT, PT, R158.reuse, R47, RZ ;  /* 0x0000002f9ea57210 */ /* 0x040fe20007ffe0ff */
[----:B------:R1:W-:Y:S01]  /*0980*/  STL [R1+0x48], R0 ;  /* 0x0000480001007387 */ /* 0x0003e20000100800 */
[----:B------:R-:W-:-:S03]  /*0990*/  IADD3 R159, PT, PT, R158, R49, RZ ;  /* 0x000000319e9f7210 */ /* 0x000fc60007ffe0ff */
[----:B------:R3:W-:Y:S04]  /*09a0*/  STL [R1+0x44], R3 ;  /* 0x0000440301007387 */ /* 0x0007e80000100800 */
[----:B------:R4:W-:Y:S01]  /*09b0*/  STL [R1+0x40], R2 ;  /* 0x0000400201007387 */ /* 0x0009e20000100800 */
[C---:B-1----:R-:W-:Y:S02]  /*09c0*/  IADD3 R0, PT, PT, R158.reuse, R15, RZ ;  /* 0x0000000f9e007210 */ /* 0x042fe40007ffe0ff */
[----:B---3--:R-:W-:-:S03]  /*09d0*/  IADD3 R3, PT, PT, R158, R17, RZ ;  /* 0x000000119e037210 */ /* 0x008fc60007ffe0ff */
[----:B------:R1:W-:Y:S01]  /*09e0*/  STL [R1+0x3c], R0 ;  /* 0x00003c0001007387 */ /* 0x0003e20000100800 */
[----:B----4-:R-:W-:-:S03]  /*09f0*/  IADD3 R2, PT, PT, R158, R19, RZ ;  /* 0x000000139e027210 */ /* 0x010fc60007ffe0ff */
        /* <DEDUP_REMOVED lines=24> */
[----:B------:R-:W-:Y:S04]  /*0b80*/  STL [R1+0x8], R3 ;  /* 0x0000080301007387 */ /* 0x000fe80000100800 */
[----:B------:R2:W-:Y:S01]  /*0b90*/  STL [R1+0x4], R2 ;  /* 0x0000040201007387 */ /* 0x0005e20000100800 */
[C---:B-1----:R-:W-:Y:S02]  /*0ba0*/  IADD3 R0, PT, PT, R158.reuse, R45, RZ ;  /* 0x0000002d9e007210 */ /* 0x042fe40007ffe0ff */
[----:B------:R-:W-:-:S03]  /*0bb0*/  IADD3 R158, PT, PT, R158, R51, RZ ;  /* 0x000000339e9e7210 */ /* 0x000fc60007ffe0ff */
[----:B------:R1:W-:Y:S01]  /*0bc0*/  STL [R1], R0 ;  /* 0x0000000001007387 */ /* 0x0003e20000100800 */
[--C-:B--2---:R-:W-:Y:S02]  /*0bd0*/  HADD2.F32 R2, -RZ, R4.reuse.H0_H0 ;  /* 0x20000004ff027230 */ /* 0x104fe40000004100 */
[----:B------:R-:W-:Y:S02]  /*0be0*/  HADD2.F32 R3, -RZ, R4.H1_H1 ;  /* 0x30000004ff037230 */ /* 0x000fe40000004100 */
[--C-:B------:R-:W-:Y:S02]  /*0bf0*/  HADD2.F32 R6, -RZ, R8.reuse.H0_H0 ;  /* 0x20000008ff067230 */ /* 0x100fe40000004100 */
[----:B------:R-:W-:Y:S02]  /*0c00*/  HADD2.F32 R7, -RZ, R8.H1_H1 ;  /* 0x30000008ff077230 */ /* 0x000fe40000004100 */
[----:B------:R-:W-:Y:S02]  /*0c10*/  HADD2.F32 R4, -RZ, R5.H0_H0 ;  /* 0x20000005ff047230 */ /* 0x000fe40000004100 */
[----:B------:R-:W-:-:S02]  /*0c20*/  HADD2.F32 R8, -RZ, R9.H0_H0 ;  /* 0x20000009ff087230 */ /* 0x000fc40000004100 */
[----:B------:R-:W-:Y:S02]  /*0c30*/  HADD2.F32 R5, -RZ, R5.H1_H1 ;  /* 0x30000005ff057230 */ /* 0x000fe40000004100 */
[----:B01----:R-:W-:-:S07]  /*0c40*/  HADD2.F32 R9, -RZ, R9.H1_H1 ;  /* 0x30000009ff097230 */ /* 0x003fce0000004100 */
.L_x_1291:
[----:B------:R-:W-:Y:S01]  /*0c50*/  LOP3.LUT R0, R157, 0xffff, RZ, 0xc0, !PT ;  /* 0x0000ffff9d007812 */ /* 0x000fe200078ec0ff */
[----:B------:R-:W-:Y:S01]  /*0c60*/  USHF.R.U64 UR22, UR12, 0x3, UR5 ;  /* 0x000000030c167899 */ /* 0x000fe20008001205 */
[----:B0-----:R-:W-:Y:S01]  /*0c70*/  HFMA2 R13, -RZ, RZ, 0, 0 ;  /* 0x00000000ff0d7431 */ /* 0x001fe200000001ff */
[----:B------:R-:W-:Y:S02]  /*0c80*/  USHF.R.U32.HI UR10, URZ, 0x3, UR5 ;  /* 0x00000003ff0a7899 */ /* 0x000fe40008011605 */
[----:B------:R-:W-:Y:S01]  /*0c90*/  IMAD R0, R0, 0x334, RZ ;  /* 0x0000033400007824 */ /* 0x000fe200078e02ff */
[----:B------:R-:W0:Y:S01]  /*0ca0*/  LDCU.64 UR24, c[0x0][0x3b8] ;  /* 0x00007700ff1877ac */ /* 0x000e220008000a00 */
[----:B------:R-:W-:-:S03]  /*0cb0*/  MOV R15, UR22 ;  /* 0x00000016000f7c02 */ /* 0x000fc60008000f00 */
[----:B------:R-:W-:Y:S01]  /*0cc0*/  SHF.R.U32.HI R155, RZ, 0x10, R0 ;  /* 0x00000010ff9b7819 */ /* 0x000fe20000011600 */
[----:B------:R-:W-:Y:S02]  /*0cd0*/  USHF.L.U64.HI UR21, UR22, 0x5, UR10 ;  /* 0x0000000516157899 */ /* 0x000fe4000801020a */
[----:B------:R-:W-:Y:S01]  /*0ce0*/  USHF.L.U32 UR18, UR22, 0x5, URZ ;  /* 0x0000000516127899 */ /* 0x000fe200080006ff */
[----:B------:R-:W-:Y:S01]  /*0cf0*/  PRMT R0, R155, 0x9910, RZ ;  /* 0x000099109b007816 */ /* 0x000fe200000000ff */
[----:B------:R-:W-:Y:S02]  /*0d00*/  USHF.L.U32 UR14, UR19, 0x6, URZ ;  /* 0x00000006130e7899 */ /* 0x000fe400080006ff */
[----:B------:R-:W-:Y:S01]  /*0d10*/  UIMAD UR28, UR15, 0x140, URZ ;  /* 0x000001400f1c78a4 */ /* 0x000fe2000f8e02ff */
[----:B------:R-:W-:Y:S01]  /*0d20*/  MOV R11, UR21 ;  /* 0x00000015000b7c02 */ /* 0x000fe20008000f00 */
[----:B------:R-:W-:Y:S01]  /*0d30*/  IMAD R0, R0, 0x50, RZ ;  /* 0x0000005000007824 */ /* 0x000fe200078e02ff */
[----:B------:R-:W-:Y:S01]  /*0d40*/  MOV R10, UR18 ;  /* 0x00000012000a7c02 */ /* 0x000fe20008000f00 */
[----:B------:R-:W1:Y:S01]  /*0d50*/  LDCU.64 UR26, c[0x0][0x3a0] ;  /* 0x00007400ff1a77ac */ /* 0x000e620008000a00 */
[----:B------:R-:W-:-:S02]  /*0d60*/  MOV R14, UR14 ;  /* 0x0000000e000e7c02 */ /* 0x000fc40008000f00 */
[----:B------:R-:W-:Y:S01]  /*0d70*/  IADD3 R0, PT, PT, RZ, -R0, RZ ;  /* 0x80000000ff007210 */ /* 0x000fe20007ffe0ff */
[----:B------:R-:W-:Y:S01]  /*0d80*/  IMAD.WIDE.U32 R10, R156, 0x2, R10 ;  /* 0x000000029c0a7825 */ /* 0x000fe200078e000a */
[----:B------:R-:W-:Y:S02]  /*0d90*/  UIMAD UR10, UR10, 0xa0000, URZ ;  /* 0x000a00000a0a78a4 */ /* 0x000fe4000f8e02ff */
[----:B------:R-:W-:Y:S02]  /*0da0*/  PRMT R0, R0, 0x7710, RZ ;  /* 0x0000771000007816 */ /* 0x000fe400000000ff */
[----:B0-----:R-:W-:Y:S02]  /*0db0*/  LEA R84, P0, R10, UR24, 0x2 ;  /* 0x000000180a547c11 */ /* 0x001fe4000f8010ff */
[----:B------:R-:W-:Y:S02]  /*0dc0*/  IADD3 R0, PT, PT, R0, R157, RZ ;  /* 0x0000009d00007210 */ /* 0x000fe40007ffe0ff */
[----:B------:R-:W-:Y:S01]  /*0dd0*/  LEA.HI.X R85, R10, UR25, R11, 0x2, P0 ;  /* 0x000000190a557c11 */ /* 0x000fe200080f140b */
[----:B------:R-:W0:Y:S01]  /*0de0*/  LDCU.64 UR24, c[0x0][0x398] ;  /* 0x00007300ff1877ac */ /* 0x000e220008000a00 */
[----:B------:R-:W-:-:S02]  /*0df0*/  LOP3.LUT R42, R0, 0xffff, RZ, 0xc0, !PT ;  /* 0x0000ffff002a7812 */ /* 0x000fc400078ec0ff */
[----:B------:R-:W-:Y:S02]  /*0e00*/  LOP3.LUT R0, R155, 0xc0, R14, 0xf8, !PT ;  /* 0x000000c09b007812 */ /* 0x000fe400078ef80e */
[----:B------:R-:W-:Y:S01]  /*0e10*/  LEA R12, R42, UR28, 0x2 ;  /* 0x0000001c2a0c7c11 */ /* 0x000fe2000f8e10ff */
[----:B------:R-:W2:Y:S04]  /*0e20*/  LDG.E.64.CONSTANT R84, desc[UR16][R84.64] ;  /* 0x0000001054547981 */ /* 0x000ea8000c1e9b00 */
[----:B------:R-:W-:-:S04]  /*0e30*/  IMAD.WIDE.U32 R12, R15, 0xa0000, R12 ;  /* 0x000a00000f0c7825 */ /* 0x000fc800078e000c */
[----:B------:R-:W-:-:S05]  /*0e40*/  IMAD R15, R0, 0xa00, RZ ;  /* 0x00000a00000f7824 */ /* 0x000fca00078e02ff */
[----:B------:R-:W-:-:S04]  /*0e50*/  IADD3 R154, P1, PT, R15, R12, RZ ;  /* 0x0000000c0f9a7210 */ /* 0x000fc80007f3e0ff */
[----:B------:R-:W-:Y:S01]  /*0e60*/  IADD3.X R13, PT, PT, R13, UR10, RZ, P1, !PT ;  /* 0x0000000a0d0d7c10 */ /* 0x000fe20008ffe4ff */
[----:B------:R-:W2:Y:S01]  /*0e70*/  LDCU UR10, c[0x0][0x3c0] ;  /* 0x00007800ff0a77ac */ /* 0x000ea20008000800 */
[C---:B------:R-:W-:Y:S02]  /*0e80*/  SHF.L.U32 R153, R154.reuse, 0x1, RZ ;  /* 0x000000019a997819 */ /* 0x040fe400000006ff */
[----:B------:R-:W-:Y:S02]  /*0e90*/  SHF.L.U64.HI R154, R154, 0x1, R13 ;  /* 0x000000019a9a7819 */ /* 0x000fe4000001020d */
[----:B-1----:R-:W-:-:S04]  /*0ea0*/  IADD3 R72, P0, PT, R153, UR26, RZ ;  /* 0x0000001a99487c10 */ /* 0x002fc8000ff1e0ff */
[----:B------:R-:W-:-:S05]  /*0eb0*/  IADD3.X R73, PT, PT, R154, UR27, RZ, P0, !PT ;  /* 0x0000001b9a497c10 */ /* 0x000fca00087fe4ff */
[----:B------:R-:W3:Y:S04]  /*0ec0*/  LDG.E.64.CONSTANT R14, desc[UR16][R72.64] ;  /* 0x00000010480e7981 */ /* 0x000ee8000c1e9b00 */
[----:B------:R-:W4:Y:S04]  /*0ed0*/  LDG.E.64.CONSTANT R16, desc[UR16][R72.64+0x5000] ;  /* 0x0050001048107981 */ /* 0x000f28000c1e9b00 */
        /* <DEDUP_REMOVED lines=17> */
[----:B--2---:R-:W-:-:S06]  /*0ff0*/  FADD.FTZ R10, R85, UR10 ;  /* 0x0000000a550a7e21 */ /* 0x004fcc0008010000 */
[----:B------:R-:W1:Y:S01]  /*1000*/  MUFU.RSQ R10, R10 ;  /* 0x0000000a000a7308 */ /* 0x000e620000001400 */
[--C-:B---3--:R-:W-:Y:S02]  /*1010*/  HADD2.F32 R11, -RZ, R14.reuse.H0_H0 ;  /* 0x2000000eff0b7230 */ /* 0x108fe40000004100 */
[----:B------:R-:W-:-:S03]  /*1020*/  HADD2.F32 R13, -RZ, R14.H1_H1 ;  /* 0x3000000eff0d7230 */ /* 0x000fc60000004100 */
[----:B------:R-:W-:-:S04]  /*1030*/  FADD.FTZ R11, -R84, R11 ;  /* 0x0000000b540b7221 */ /* 0x000fc80000010100 */
[----:B-1----:R-:W-:Y:S01]  /*1040*/  FMUL.FTZ R0, R10, R11 ;  /* 0x0000000b0a007220 */ /* 0x002fe20000410000 */
[----:B------:R-:W-:-:S04]  /*1050*/  FADD.FTZ R11, -R84, R13 ;  /* 0x0000000d540b7221 */ /* 0x000fc80000010100 */
[----:B------:R-:W-:Y:S01]  /*1060*/  FMUL.FTZ R11, R10, R11 ;  /* 0x0000000b0a0b7220 */ /* 0x000fe20000410000 */
[----:B------:R-:W-:-:S03]  /*1070*/  FFMA.FTZ R62, R2, R0, R6 ;  /* 0x00000000023e7223 */ /* 0x000fc60000010006 */
[----:B------:R-:W-:Y:S01]  /*1080*/  FFMA.FTZ R89, R3, R11, R7 ;  /* 0x0000000b03597223 */ /* 0x000fe20000010007 */
[----:B------:R-:W-:-:S03]  /*1090*/  FMUL.FTZ R49, R62, -1.4426950216293334961 ;  /* 0xbfb8aa3b3e317820 */ /* 0x000fc60000410000 */
[----:B------:R-:W-:-:S03]  /*10a0*/  FMUL.FTZ R48, R89, -1.4426950216293334961 ;  /* 0xbfb8aa3b59307820 */ /* 0x000fc60000410000 */
[----:B------:R-:W1:Y:S01]  /*10b0*/  MUFU.EX2 R49, R49 ;  /* 0x0000003100317308 */ /* 0x000e620000000800 */
[----:B------:R-:W-:-:S07]  /*10c0*/  HADD2.F32 R13, -RZ, R15.H0_H0 ;  /* 0x2000000fff0d7230 */ /* 0x000fce0000004100 */
[----:B------:R-:W2:Y:S01]  /*10d0*/  MUFU.EX2 R48, R48 ;  /* 0x0000003000307308 */ /* 0x000ea20000000800 */
[----:B------:R-:W-:Y:S01]  /*10e0*/  FADD.FTZ R13, -R84, R13 ;  /* 0x0000000d540d7221 */ /* 0x000fe20000010100 */
[----:B------:R-:W-:-:S03]  /*10f0*/  HADD2.F32 R15, -RZ, R15.H1_H1 ;  /* 0x3000000fff0f7230 */ /* 0x000fc60000004100 */
[----:B------:R-:W-:Y:S02]  /*1100*/  FMUL.FTZ R12, R10, R13 ;  /* 0x0000000d0a0c7220 */ /* 0x000fe40000410000 */
[----:B------:R-:W-:Y:S01]  /*1110*/  FADD.FTZ R13, -R84, R15 ;  /* 0x0000000f540d7221 */ /* 0x000fe20000010100 */
[----:B-1----:R-:W-:-:S03]  /*1120*/  FADD.FTZ R95, R49, 1 ;  /* 0x3f800000315f7421 */ /* 0x002fc60000010000 */
[----:B------:R-:W-:Y:S01]  /*1130*/  FMUL.FTZ R13, R10, R13 ;  /* 0x0000000d0a0d7220 */ /* 0x000fe20000410000 */
[----:B--2---:R-:W-:Y:S02]  /*1140*/  FADD.FTZ R90, R48, 1 ;  /* 0x3f800000305a7421 */ /* 0x004fe40000010000 */
[----:B------:R-:W2:Y:S01]  /*1150*/  LDG.E.64.CONSTANT R48, desc[UR16][R66.64+0x1e000] ;  /* 0x01e0001042307981 */ /* 0x000ea2000c1e9b00 */
[----:B------:R-:W-:Y:S01]  /*1160*/  FFMA.FTZ R53, R5, R13, R9 ;  /* 0x0000000d05357223 */ /* 0x000fe20000010009 */
[----:B------:R-:W-:-:S03]  /*1170*/  FFMA.FTZ R43, R4, R12, R8 ;  /* 0x0000000c042b7223 */ /* 0x000fc60000010008 */
[----:B------:R-:W-:Y:S01]  /*1180*/  FMUL.FTZ R63, R53, -1.4426950216293334961 ;  /* 0xbfb8aa3b353f7820 */ /* 0x000fe20000410000 */
[----:B------:R-:W-:Y:S01]  /*1190*/  FMUL.FTZ R71, R43, -1.4426950216293334961 ;  /* 0xbfb8aa3b2b477820 */ /* 0x000fe20000410000 */
[----:B----4-:R-:W-:-:S04]  /*11a0*/  HADD2.F32 R15, -RZ, R16.H0_H0 ;  /* 0x20000010ff0f7230 */ /* 0x010fc80000004100 */
[----:B------:R-:W1:Y:S01]  /*11b0*/  MUFU.EX2 R63, R63 ;  /* 0x0000003f003f7308 */ /* 0x000e620000000800 */
[----:B------:R-:W-:Y:S01]  /*11c0*/  FADD.FTZ R15, -R84, R15 ;  /* 0x0000000f540f7221 */ /* 0x000fe20000010100 */
[----:B------:R-:W-:-:S06]  /*11d0*/  HADD2.F32 R19, -RZ, R16.H1_H1 ;  /* 0x30000010ff137230 */ /* 0x000fcc0000004100 */
[----:B------:R-:W3:Y:S01]  /*11e0*/  MUFU.EX2 R71, R71 ;  /* 0x0000004700477308 */ /* 0x000ee20000000800 */
[----:B------:R-:W-:Y:S01]  /*11f0*/  FMUL.FTZ R14, R10, R15 ;  /* 0x0000000f0a0e7220 */ /* 0x000fe20000410000 */
[----:B------:R-:W-:-:S04]  /*1200*/  FADD.FTZ R15, -R84, R19 ;  /* 0x00000013540f7221 */ /* 0x000fc80000010100 */
[----:B------:R-:W-:Y:S02]  /*1210*/  FMUL.FTZ R15, R10, R15 ;  /* 0x0000000f0a0f7220 */ /* 0x000fe40000410000 */
[----:B------:R-:W4:Y:S01]  /*1220*/  MUFU.RCP R90, R90 ;  /* 0x0000005a005a7308 */ /* 0x000f220000001000 */
[----:B-1----:R-:W-:Y:S01]  /*1230*/  FADD.FTZ R150, R63, 1 ;  /* 0x3f8000003f967421 */ /* 0x002fe20000010000 */
[----:B------:R-:W-:-:S04]  /*1240*/  FFMA.FTZ R88, R3, R15, R7 ;  /* 0x0000000f03587223 */ /* 0x000fc80000010007 */
[----:B------:R-:W-:Y:S02]  /*1250*/  FMUL.FTZ R52, R88, -1.4426950216293334961 ;  /* 0xbfb8aa3b58347820 */ /* 0x000fe40000410000 */
[----:B------:R-:W1:Y:S01]  /*1260*/  MUFU.RCP R95, R95 ;  /* 0x0000005f005f7308 */ /* 0x000e620000001000 */
[----:B---3--:R-:W-:Y:S01]  /*1270*/  FADD.FTZ R151, R71, 1 ;  /* 0x3f80000047977421 */ /* 0x008fe20000010000 */
[----:B------:R-:W-:-:S06]  /*1280*/  MOV R71, 0x400 ;  /* 0x0000040000477802 */ /* 0x000fcc0000000f00 */
[----:B------:R-:W3:Y:S01]  /*1290*/  MUFU.RCP R150, R150 ;  /* 0x0000009600967308 */ /* 0x000ee20000001000 */
[----:B------:R-:W-:-:S04]  /*12a0*/  IADD3 R63, PT, PT, R71, 0x2800, RZ ;  /* 0x00002800473f7810 */ /* 0x000fc80007ffe0ff */
[----:B0-----:R-:W-:-:S03]  /*12b0*/  LEA R63, R94, R63, 0x18 ;  /* 0x0000003f5e3f7211 */ /* 0x001fc600078ec0ff */
[----:B------:R-:W0:Y:S01]  /*12c0*/  MUFU.EX2 R52, R52 ;  /* 0x0000003400347308 */ /* 0x000e220000000800 */
[----:B----4-:R-:W-:Y:S01]  /*12d0*/  FADD.FTZ R97, -R90, 1 ;  /* 0x3f8000005a617421 */ /* 0x010fe20000010100 */
[----:B------:R-:W-:Y:S02]  /*12e0*/  IMAD R63, R42, 0x28, R63 ;  /* 0x000000282a3f7824 */ /* 0x000fe400078e023f */
[----:B-1----:R-:W-:Y:S01]  /*12f0*/  FADD.FTZ R101, -R95, 1 ;  /* 0x3f8000005f657421 */ /* 0x002fe20000010100 */
[----:B------:R-:W-:Y:S02]  /*1300*/  FFMA.FTZ R97, R89, R97, 1 ;  /* 0x3f80000059617423 */ /* 0x000fe40000010061 */
[----:B------:R-:W-:Y:S01]  /*1310*/  LEA R155, R155, R63, 0x3 ;  /* 0x0000003f9b9b7211 */ /* 0x000fe200078e18ff */
[----:B------:R-:W-:Y:S01]  /*1320*/  FFMA.FTZ R101, R62, R101, 1 ;  /* 0x3f8000003e657423 */ /* 0x000fe20000010065 */
[----:B---3--:R-:W-:Y:S01]  /*1330*/  FADD.FTZ R89, -R150, 1 ;  /* 0x3f80000096597421 */ /* 0x008fe20000010100 */
[----:B------:R-:W3:Y:S03]  /*1340*/  LDG.E.64.CONSTANT R62, desc[UR16][R66.64+0x23000] ;  /* 0x02300010423e7981 */ /* 0x000ee6000c1e9b00 */
[----:B------:R-:W-:Y:S01]  /*1350*/  FFMA.FTZ R53, R53, R89, 1 ;  /* 0x3f80000035357423 */ /* 0x000fe20000010059 */
[----:B0-----:R-:W-:-:S03]  /*1360*/  FADD.FTZ R52, R52, 1 ;  /* 0x3f80000034347421 */ /* 0x001fc60000010000 */
[----:B------:R-:W-:Y:S01]  /*1370*/  FMUL.FTZ R150, R150, R53 ;  /* 0x0000003596967220 */ /* 0x000fe20000410000 */
[----:B------:R0:W-:Y:S02]  /*1380*/  MUFU.RCP R148, R52 ;  /* 0x0000003400947308 */ /* 0x0001e40000001000 */
[----:B0-----:R-:W4:Y:S01]  /*1390*/  LDG.E.64.CONSTANT R52, desc[UR16][R66.64+0x28000] ;  /* 0x0280001042347981 */ /* 0x001f22000c1e9b00 */
[--C-:B------:R-:W-:Y:S02]  /*13a0*/  HADD2.F32 R19, -RZ, R17.reuse.H0_H0 ;  /* 0x20000011ff137230 */ /* 0x100fe40000004100 */
[----:B------:R-:W-:-:S05]  /*13b0*/  HADD2.F32 R17, -RZ, R17.H1_H1 ;  /* 0x30000011ff117230 */ /* 0x000fca0000004100 */
[----:B------:R-:W-:Y:S01]  /*13c0*/  FADD.FTZ R17, -R84, R17 ;  /* 0x0000001154117221 */ /* 0x000fe20000010100 */
[----:B------:R-:W-:-:S03]  /*13d0*/  FFMA.FTZ R85, R2, R14, R6 ;  /* 0x0000000e02557223 */ /* 0x000fc60000010006 */
[----:B------:R-:W-:Y:S01]  /*13e0*/  FMUL.FTZ R17, R10, R17 ;  /* 0x000000110a117220 */ /* 0x000fe20000410000 */
[----:B------:R-:W-:-:S03]  /*13f0*/  FMUL.FTZ R74, R85, -1.4426950216293334961 ;  /* 0xbfb8aa3b554a7820 */ /* 0x000fc60000410000 */
[----:B------:R-:W-:Y:S01]  /*1400*/  FFMA.FTZ R56, R5, R17, R9 ;  /* 0x0000001105387223 */ /* 0x000fe20000010009 */
[----:B------:R-:W-:-:S03]  /*1410*/  FADD.FTZ R19, -R84, R19 ;  /* 0x0000001354137221 */ /* 0x000fc60000010100 */
[----:B------:R-:W-:Y:S01]  /*1420*/  FMUL.FTZ R70, R56, -1.4426950216293334961 ;  /* 0xbfb8aa3b38467820 */ /* 0x000fe20000410000 */
[----:B------:R-:W-:Y:S01]  /*1430*/  FMUL.FTZ R16, R10, R19 ;  /* 0x000000130a107220 */ /* 0x000fe20000410000 */
[--C-:B-----5:R-:W-:Y:S01]  /*1440*/  HADD2.F32 R19, -RZ, R20.reuse.H0_H0 ;  /* 0x20000014ff137230 */ /* 0x120fe20000004100 */
[----:B------:R-:W0:Y:S01]  /*1450*/  MUFU.EX2 R74, R74 ;  /* 0x0000004a004a7308 */ /* 0x000e220000000800 */
[----:B------:R-:W-:Y:S02]  /*1460*/  HADD2.F32 R23, -RZ, R20.H1_H1 ;  /* 0x30000014ff177230 */ /* 0x000fe40000004100 */
[----:B------:R-:W-:Y:S01]  /*1470*/  FFMA.FTZ R55, R4, R16, R8 ;  /* 0x0000001004377223 */ /* 0x000fe20000010008 */
[----:B------:R-:W-:-:S04]  /*1480*/  FADD.FTZ R19, -R84, R19 ;  /* 0x0000001354137221 */ /* 0x000fc80000010100 */
[----:B------:R-:W1:Y:S01]  /*1490*/  MUFU.EX2 R70, R70 ;  /* 0x0000004600467308 */ /* 0x000e620000000800 */
[----:B------:R-:W-:Y:S01]  /*14a0*/  FMUL.FTZ R75, R55, -1.4426950216293334961 ;  /* 0xbfb8aa3b374b7820 */ /* 0x000fe20000410000 */
[----:B------:R-:W-:Y:S01]  /*14b0*/  FMUL.FTZ R18, R10, R19 ;  /* 0x000000130a127220 */ /* 0x000fe20000410000 */
[----:B------:R-:W-:-:S05]  /*14c0*/  FADD.FTZ R19, -R84, R23 ;  /* 0x0000001754137221 */ /* 0x000fca0000010100 */
[----:B------:R-:W5:Y:S01]  /*14d0*/  MUFU.RCP R151, R151 ;  /* 0x0000009700977308 */ /* 0x000f620000001000 */
[----:B------:R-:W-:Y:S01]  /*14e0*/  FMUL.FTZ R19, R10, R19 ;  /* 0x000000130a137220 */ /* 0x000fe20000410000 */
[--C-:B------:R-:W-:Y:S02]  /*14f0*/  HADD2.F32 R71, -RZ, R44.reuse.H0_H0 ;  /* 0x2000002cff477230 */ /* 0x100fe40000004100 */
[----:B0-----:R-:W-:Y:S01]  /*1500*/  FADD.FTZ R74, R74, 1 ;  /* 0x3f8000004a4a7421 */ /* 0x001fe20000010000 */
[----:B------:R-:W-:-:S03]  /*1510*/  HADD2.F32 R44, -RZ, R44.H1_H1 ;  /* 0x3000002cff2c7230 */ /* 0x000fc60000004100 */
[----:B------:R-:W0:Y:S01]  /*1520*/  MUFU.EX2 R75, R75 ;  /* 0x0000004b004b7308 */ /* 0x000e220000000800 */
[----:B------:R-:W-:Y:S01]  /*1530*/  FFMA.FTZ R128, R3, R19, R7 ;  /* 0x0000001303807223 */ /* 0x000fe20000010007 */
[----:B-1----:R-:W-:Y:S01]  /*1540*/  FADD.FTZ R70, R70, 1 ;  /* 0x3f80000046467421 */ /* 0x002fe20000010000 */
[----:B------:R-:W-:Y:S01]  /*1550*/  FMUL.FTZ R97, R90, R97 ;  /* 0x000000615a617220 */ /* 0x000fe20000410000 */
[----:B------:R-:W-:Y:S01]  /*1560*/  FADD.FTZ R90, -R84, R44 ;  /* 0x0000002c545a7221 */ /* 0x000fe20000010100 */
[----:B------:R-:W-:Y:S01]  /*1570*/  FMUL.FTZ R57, R128, -1.4426950216293334961 ;  /* 0xbfb8aa3b80397820 */ /* 0x000fe20000410000 */
[----:B------:R-:W-:Y:S02]  /*1580*/  HADD2.F32 R44, -RZ, R50.H0_H0 ;  /* 0x20000032ff2c7230 */ /* 0x000fe40000004100 */
[----:B------:R-:W1:Y:S01]  /*1590*/  MUFU.RCP R149, R74 ;  /* 0x0000004a00957308 */ /* 0x000e620000001000 */
[----:B-----5:R-:W-:Y:S01]  /*15a0*/  FADD.FTZ R141, -R151, 1 ;  /* 0x3f800000978d7421 */ /* 0x020fe20000010100 */
[----:B------:R-:W-:Y:S01]  /*15b0*/  FMUL.FTZ R89, R95, R101 ;  /* 0x000000655f597220 */ /* 0x000fe20000410000 */
[----:B------:R-:W-:-:S05]  /*15c0*/  HADD2.F32 R23, -RZ, R21.H0_H0 ;  /* 0x20000015ff177230 */ /* 0x000fca0000004100 */
[----:B------:R-:W5:Y:S01]  /*15d0*/  MUFU.RCP R146, R70 ;  /* 0x0000004600927308 */ /* 0x000f620000001000 */
[----:B------:R-:W-:Y:S01]  /*15e0*/  FFMA.FTZ R43, R43, R141, 1 ;  /* 0x3f8000002b2b7423 */ /* 0x000fe2000001008d */
[----:B------:R-:W-:Y:S02]  /*15f0*/  HADD2.F32 R152, -RZ, R50.H1_H1 ;  /* 0x30000032ff987230 */ /* 0x000fe40000004100 */
[----:B------:R-:W-:Y:S01]  /*1600*/  FMUL.FTZ R89, R44, R89 ;  /* 0x000000592c597220 */ /* 0x000fe20000410000 */
[----:B------:R-:W-:Y:S02]  /*1610*/  HADD2.F32 R50, -RZ, R51.H0_H0 ;  /* 0x20000033ff327230 */ /* 0x000fe40000004100 */
[----:B------:R-:W-:Y:S01]  /*1620*/  FFMA.FTZ R130, R2, R18, R6 ;  /* 0x0000001202827223 */ /* 0x000fe20000010006 */
[----:B------:R-:W-:Y:S01]  /*1630*/  HADD2.F32 R44, -RZ, R45.H0_H0 ;  /* 0x2000002dff2c7230 */ /* 0x000fe20000004100 */
[----:B------:R-:W5:Y:S01]  /*1640*/  MUFU.EX2 R57, R57 ;  /* 0x0000003900397308 */ /* 0x000f620000000800 */
[----:B------:R-:W-:-:S02]  /*1650*/  HADD2.F32 R51, -RZ, R51.H1_H1 ;  /* 0x30000033ff337230 */ /* 0x000fc40000004100 */
[----:B------:R-:W-:Y:S01]  /*1660*/  FMUL.FTZ R151, R151, R43 ;  /* 0x0000002b97977220 */ /* 0x000fe20000410000 */
[----:B------:R-:W-:Y:S02]  /*1670*/  HADD2.F32 R45, -RZ, R45.H1_H1 ;  /* 0x3000002dff2d7230 */ /* 0x000fe40000004100 */
[----:B0-----:R-:W-:Y:S01]  /*1680*/  FADD.FTZ R147, R75, 1 ;  /* 0x3f8000004b937421 */ /* 0x001fe20000010000 */
[----:B------:R-:W-:Y:S01]  /*1690*/  FADD.FTZ R23, -R84, R23 ;  /* 0x0000001754177221 */ /* 0x000fe20000010100 */
[----:B------:R-:W-:Y:S01]  /*16a0*/  FMUL.FTZ R54, R130, -1.4426950216293334961 ;  /* 0xbfb8aa3b82367820 */ /* 0x000fe20000410000 */
[----:B------:R-:W-:Y:S01]  /*16b0*/  FMUL.FTZ R151, R50, R151 ;  /* 0x0000009732977220 */ /* 0x000fe20000410000 */
[----:B------:R-:W-:Y:S01]  /*16c0*/  FMUL.FTZ R150, R51, R150 ;  /* 0x0000009633967220 */ /* 0x000fe20000410000 */
[----:B------:R-:W-:Y:S01]  /*16d0*/  FMUL.FTZ R20, R10, R23 ;  /* 0x000000170a147220 */ /* 0x000fe20000410000 */
[----:B------:R-:W-:Y:S01]  /*16e0*/  FADD.FTZ R45, -R84, R45 ;  /* 0x0000002d542d7221 */ /* 0x000fe20000010100 */
[----:B------:R-:W4:Y:S01]  /*16f0*/  LDG.E.64.CONSTANT R50, desc[UR16][R72.64+0x32000] ;  /* 0x0320001048327981 */ /* 0x000f22000c1e9b00 */
[----:B------:R-:W-:Y:S01]  /*1700*/  HADD2.F32 R23, -RZ, R24.H0_H0 ;  /* 0x20000018ff177230 */ /* 0x000fe20000004100 */
[----:B------:R-:W0:Y:S01]  /*1710*/  MUFU.RCP R147, R147 ;  /* 0x0000009300937308 */ /* 0x000e220000001000 */
[----:B------:R-:W-:Y:S01]  /*1720*/  FMUL.FTZ R152, R152, R97 ;  /* 0x0000006198987220 */ /* 0x000fe20000410000 */
[----:B-1----:R-:W-:Y:S01]  /*1730*/  FADD.FTZ R97, -R149, 1 ;  /* 0x3f80000095617421 */ /* 0x002fe20000010100 */
[----:B------:R-:W-:Y:S01]  /*1740*/  FMUL.FTZ R45, R10, R45 ;  /* 0x0000002d0a2d7220 */ /* 0x000fe20000410000 */
[----:B-----5:R-:W-:Y:S01]  /*1750*/  FADD.FTZ R142, -R146, 1 ;  /* 0x3f800000928e7421 */ /* 0x020fe20000010100 */
[----:B------:R-:W-:-:S02]  /*1760*/  HADD2.F32 R21, -RZ, R21.H1_H1 ;  /* 0x30000015ff157230 */ /* 0x000fc40000004100 */
[----:B------:R-:W-:Y:S01]  /*1770*/  FMUL.FTZ R43, R10, R90 ;  /* 0x0000005a0a2b7220 */ /* 0x000fe20000410000 */
[----:B------:R-:W-:Y:S01]  /*1780*/  FADD.FTZ R23, -R84, R23 ;  /* 0x0000001754177221 */ /* 0x000fe20000010100 */
[----:B------:R-:W1:Y:S01]  /*1790*/  MUFU.EX2 R54, R54 ;  /* 0x0000003600367308 */ /* 0x000e620000000800 */
[----:B------:R-:W-:Y:S02]  /*17a0*/  HADD2.F32 R27, -RZ, R24.H1_H1 ;  /* 0x30000018ff1b7230 */ /* 0x000fe40000004100 */
[----:B------:R-:W-:Y:S01]  /*17b0*/  FADD.FTZ R90, -R148, 1 ;  /* 0x3f800000945a7421 */ /* 0x000fe20000010100 */
[----:B------:R-:W-:Y:S01]  /*17c0*/  FFMA.FTZ R97, R85, R97, 1 ;  /* 0x3f80000055617423 */ /* 0x000fe20000010061 */
[----:B------:R-:W-:Y:S01]  /*17d0*/  FFMA.FTZ R85, R5, R45, R9 ;  /* 0x0000002d05557223 */ /* 0x000fe20000010009 */
[----:B------:R-:W-:Y:S01]  /*17e0*/  FFMA.FTZ R142, R56, R142, 1 ;  /* 0x3f800000388e7423 */ /* 0x000fe2000001008e */
[----:B------:R-:W-:Y:S01]  /*17f0*/  FADD.FTZ R57, R57, 1 ;  /* 0x3f80000039397421 */ /* 0x000fe20000010000 */
[----:B------:R-:W-:Y:S01]  /*1800*/  FADD.FTZ R21, -R84, R21 ;  /* 0x0000001554157221 */ /* 0x000fe20000010100 */
[----:B------:R-:W-:Y:S01]  /*1810*/  FMUL.FTZ R22, R10, R23 ;  /* 0x000000170a167220 */ /* 0x000fe20000410000 */
[----:B------:R-:W-:Y:S01]  /*1820*/  FFMA.FTZ R90, R88, R90, 1 ;  /* 0x3f800000585a7423 */ /* 0x000fe2000001005a */
[----:B------:R-:W-:Y:S01]  /*1830*/  FADD.FTZ R23, -R84, R27 ;  /* 0x0000001b54177221 */ /* 0x000fe20000010100 */
[----:B------:R-:W-:Y:S01]  /*1840*/  FMUL.FTZ R149, R149, R97 ;  /* 0x0000006195957220 */ /* 0x000fe20000410000 */
[----:B------:R-:W-:-:S02]  /*1850*/  HADD2.F32 R27, -RZ, R25.H0_H0 ;  /* 0x20000019ff1b7230 */ /* 0x000fc40000004100 */
[----:B------:R-:W-:Y:S01]  /*1860*/  FMUL.FTZ R97, R85, -1.4426950216293334961 ;  /* 0xbfb8aa3b55617820 */ /* 0x000fe20000410000 */
[----:B------:R-:W-:Y:S02]  /*1870*/  HADD2.F32 R88, -RZ, R86.H0_H0 ;  /* 0x20000056ff587230 */ /* 0x000fe40000004100 */
[----:B------:R-:W-:Y:S01]  /*1880*/  FMUL.FTZ R146, R146, R142 ;  /* 0x0000008e92927220 */ /* 0x000fe20000410000 */
[----:B------:R-:W-:Y:S01]  /*1890*/  FMUL.FTZ R21, R10, R21 ;  /* 0x000000150a157220 */ /* 0x000fe20000410000 */
[----:B------:R5:W-:Y:S01]  /*18a0*/  MUFU.RCP R142, R57 ;  /* 0x00000039008e7308 */ /* 0x000be20000001000 */
[----:B------:R-:W-:Y:S01]  /*18b0*/  FMUL.FTZ R148, R148, R90 ;  /* 0x0000005a94947220 */ /* 0x000fe20000410000 */
[----:B------:R-:W-:Y:S01]  /*18c0*/  FMUL.FTZ R23, R10, R23 ;  /* 0x000000170a177220 */ /* 0x000fe20000410000 */
[----:B------:R-:W-:Y:S01]  /*18d0*/  FADD.FTZ R27, -R84, R27 ;  /* 0x0000001b541b7221 */ /* 0x000fe20000010100 */
[----:B------:R-:W-:-:S04]  /*18e0*/  FFMA.FTZ R129, R5, R21, R9 ;  /* 0x0000001505817223 */ /* 0x000fc80000010009 */
[----:B------:R0:W-:Y:S01]  /*18f0*/  MUFU.EX2 R90, R97 ;  /* 0x00000061005a7308 */ /* 0x0001e20000000800 */
[----:B-----5:R-:W5:Y:S01]  /*1900*/  LDG.E.64.CONSTANT R56, desc[UR16][R66.64+0x2d000] ;  /* 0x02d0001042387981 */ /* 0x020f62000c1e9b00 */
[----:B------:R-:W-:Y:S01]  /*1910*/  FFMA.FTZ R121, R3, R23, R7 ;  /* 0x0000001703797223 */ /* 0x000fe20000010007 */
[----:B------:R-:W-:Y:S01]  /*1920*/  FMUL.FTZ R24, R10, R27 ;  /* 0x0000001b0a187220 */ /* 0x000fe20000410000 */
[----:B------:R-:W-:Y:S01]  /*1930*/  FMUL.FTZ R139, R129, -1.4426950216293334961 ;  /* 0xbfb8aa3b818b7820 */ /* 0x000fe20000410000 */
[----:B0-----:R-:W-:Y:S01]  /*1940*/  FADD.FTZ R97, -R84, R88 ;  /* 0x0000005854617221 */ /* 0x001fe20000010100 */
[----:B------:R-:W-:Y:S01]  /*1950*/  FADD.FTZ R88, -R147, 1 ;  /* 0x3f80000093587421 */ /* 0x000fe20000010100 */
[----:B-1----:R-:W-:Y:S01]  /*1960*/  FADD.FTZ R141, R54, 1 ;  /* 0x3f800000368d7421 */ /* 0x002fe20000010000 */
[----:B------:R-:W-:Y:S02]  /*1970*/  FMUL.FTZ R137, R121, -1.4426950216293334961 ;  /* 0xbfb8aa3b79897820 */ /* 0x000fe40000410000 */
[----:B------:R-:W-:-:S02]  /*1980*/  FFMA.FTZ R88, R55, R88, 1 ;  /* 0x3f80000037587423 */ /* 0x000fc40000010058 */
[----:B------:R-:W5:Y:S01]  /*1990*/  LDG.E.64.CONSTANT R54, desc[UR16][R72.64+0x37000] ;  /* 0x0370001048367981 */ /* 0x000f62000c1e9b00 */
[C-C-:B------:R-:W-:Y:S01]  /*19a0*/  FFMA.FTZ R124, R4.reuse, R24, R8.reuse ;  /* 0x00000018047c7223 */ /* 0x140fe20000010008 */
[----:B------:R-:W-:Y:S01]  /*19b0*/  FFMA.FTZ R131, R4, R20, R8 ;  /* 0x0000001404837223 */ /* 0x000fe20000010008 */
[----:B------:R-:W0:Y:S01]  /*19c0*/  MUFU.EX2 R139, R139 ;  /* 0x0000008b008b7308 */ /* 0x000e220000000800 */
[--C-:B------:R-:W-:Y:S02]  /*19d0*/  HADD2.F32 R27, -RZ, R28.reuse.H0_H0 ;  /* 0x2000001cff1b7230 */ /* 0x100fe40000004100 */
[----:B------:R-:W-:Y:S01]  /*19e0*/  FMUL.FTZ R132, R124, -1.4426950216293334961 ;  /* 0xbfb8aa3b7c847820 */ /* 0x000fe20000410000 */
[----:B------:R-:W-:Y:S01]  /*19f0*/  FMUL.FTZ R140, R131, -1.4426950216293334961 ;  /* 0xbfb8aa3b838c7820 */ /* 0x000fe20000410000 */
[----:B------:R-:W-:-:S03]  /*1a00*/  HADD2.F32 R31, -RZ, R28.H1_H1 ;  /* 0x3000001cff1f7230 */ /* 0x000fc60000004100 */
[----:B------:R-:W1:Y:S01]  /*1a10*/  MUFU.EX2 R137, R137 ;  /* 0x0000008900897308 */ /* 0x000e620000000800 */
[----:B------:R-:W-:Y:S01]  /*1a20*/  FADD.FTZ R27, -R84, R27 ;  /* 0x0000001b541b7221 */ /* 0x000fe20000010100 */
[----:B------:R-:W-:Y:S01]  /*1a30*/  FFMA.FTZ R123, R2, R22, R6 ;  /* 0x00000016027b7223 */ /* 0x000fe20000010006 */
[----:B------:R-:W-:Y:S02]  /*1a40*/  HADD2.F32 R143, -RZ, R68.H0_H0 ;  /* 0x20000044ff8f7230 */ /* 0x000fe40000004100 */
[----:B------:R-:W-:-:S03]  /*1a50*/  FMUL.FTZ R26, R10, R27 ;  /* 0x0000001b0a1a7220 */ /* 0x000fc60000410000 */
[----:B------:R-:W-:Y:S01]  /*1a60*/  MUFU.EX2 R132, R132 ;  /* 0x0000008400847308 */ /* 0x000fe20000000800 */
[----:B------:R-:W-:Y:S01]  /*1a70*/  FADD.FTZ R27, -R84, R31 ;  /* 0x0000001f541b7221 */ /* 0x000fe20000010100 */
[----:B------:R-:W-:Y:S02]  /*1a80*/  HADD2.F32 R68, -RZ, R68.H1_H1 ;  /* 0x30000044ff447230 */ /* 0x000fe40000004100 */
[----:B------:R-:W-:-:S04]  /*1a90*/  HADD2.F32 R31, -RZ, R29.H0_H0 ;  /* 0x2000001dff1f7230 */ /* 0x000fc80000004100 */
[----:B------:R-:W-:Y:S01]  /*1aa0*/  MUFU.RCP R141, R141 ;  /* 0x0000008d008d7308 */ /* 0x000fe20000001000 */
[----:B------:R-:W-:Y:S02]  /*1ab0*/  HADD2.F32 R29, -RZ, R29.H1_H1 ;  /* 0x3000001dff1d7230 */ /* 0x000fe40000004100 */
[----:B------:R-:W-:-:S05]  /*1ac0*/  FMUL.FTZ R138, R123, -1.4426950216293334961 ;  /* 0xbfb8aa3b7b8a7820 */ /* 0x000fca0000410000 */
[----:B------:R-:W1:Y:S01]  /*1ad0*/  MUFU.EX2 R140, R140 ;  /* 0x0000008c008c7308 */ /* 0x000e620000000800 */
[----:B------:R-:W-:Y:S01]  /*1ae0*/  FMUL.FTZ R148, R68, R148 ;  /* 0x0000009444947220 */ /* 0x000fe20000410000 */
[----:B------:R-:W-:Y:S02]  /*1af0*/  HADD2.F32 R25, -RZ, R25.H1_H1 ;  /* 0x30000019ff197230 */ /* 0x000fe40000004100 */
[C---:B------:R-:W-:Y:S01]  /*1b00*/  FADD.FTZ R29, -R84.reuse, R29 ;  /* 0x0000001d541d7221 */ /* 0x040fe20000010100 */
[--C-:B------:R-:W-:Y:S02]  /*1b10*/  HADD2.F32 R68, -RZ, R69.reuse.H0_H0 ;  /* 0x20000045ff447230 */ /* 0x100fe40000004100 */
[----:B0-----:R-:W-:Y:S01]  /*1b20*/  FADD.FTZ R139, R139, 1 ;  /* 0x3f8000008b8b7421 */ /* 0x001fe20000010000 */
[----:B------:R-:W-:Y:S02]  /*1b30*/  HADD2.F32 R69, -RZ, R69.H1_H1 ;  /* 0x30000045ff457230 */ /* 0x000fe40000004100 */
[C---:B------:R-:W-:Y:S01]  /*1b40*/  FADD.FTZ R31, -R84.reuse, R31 ;  /* 0x0000001f541f7221 */ /* 0x040fe20000010100 */
[----:B------:R-:W0:Y:S01]  /*1b50*/  MUFU.EX2 R138, R138 ;  /* 0x0000008a008a7308 */ /* 0x000e220000000800 */
[----:B-1----:R-:W-:Y:S01]  /*1b60*/  FADD.FTZ R137, R137, 1 ;  /* 0x3f80000089897421 */ /* 0x002fe20000010000 */
[----:B------:R-:W-:Y:S01]  /*1b70*/  FADD.FTZ R25, -R84, R25 ;  /* 0x0000001954197221 */ /* 0x000fe20000010100 */
[----:B------:R-:W-:Y:S01]  /*1b80*/  FMUL.FTZ R29, R10, R29 ;  /* 0x0000001d0a1d7220 */ /* 0x000fe20000410000 */
[----:B------:R-:W-:Y:S01]  /*1b90*/  FMUL.FTZ R146, R69, R146 ;  /* 0x0000009245927220 */ /* 0x000fe20000410000 */
[----:B------:R-:W-:Y:S01]  /*1ba0*/  FFMA.FTZ R113, R2, R26, R6 ;  /* 0x0000001a02717223 */ /* 0x000fe20000010006 */
[C---:B------:R-:W-:Y:S01]  /*1bb0*/  FMUL.FTZ R27, R10.reuse, R27 ;  /* 0x0000001b0a1b7220 */ /* 0x040fe20000410000 */
[----:B------:R-:W-:Y:S01]  /*1bc0*/  FMUL.FTZ R28, R10, R31 ;  /* 0x0000001f0a1c7220 */ /* 0x000fe20000410000 */
[----:B------:R-:W1:Y:S01]  /*1bd0*/  MUFU.RCP R139, R139 ;  /* 0x0000008b008b7308 */ /* 0x000e620000001000 */
[----:B------:R-:W-:-:S02]  /*1be0*/  HADD2.F32 R31, -RZ, R32.H0_H0 ;  /* 0x20000020ff1f7230 */ /* 0x000fc40000004100 */
[----:B------:R-:W-:Y:S01]  /*1bf0*/  FMUL.FTZ R25, R10, R25 ;  /* 0x000000190a197220 */ /* 0x000fe20000410000 */
[----:B------:R-:W-:Y:S01]  /*1c00*/  FFMA.FTZ R116, R5, R29, R9 ;  /* 0x0000001d05747223 */ /* 0x000fe20000010009 */
[----:B------:R-:W-:-:S03]  /*1c10*/  FADD.FTZ R140, R140, 1 ;  /* 0x3f8000008c8c7421 */ /* 0x000fc60000010000 */
[----:B------:R0:W-:Y:S01]  /*1c20*/  MUFU.RCP R69, R137 ;  /* 0x0000008900457308 */ /* 0x0001e20000001000 */
[----:B------:R-:W-:Y:S01]  /*1c30*/  FMUL.FTZ R134, R113, -1.4426950216293334961 ;  /* 0xbfb8aa3b71867820 */ /* 0x000fe20000410000 */
[----:B------:R-:W-:Y:S01]  /*1c40*/  FFMA.FTZ R114, R3, R27, R7 ;  /* 0x0000001b03727223 */ /* 0x000fe20000010007 */
[----:B------:R-:W-:Y:S01]  /*1c50*/  FFMA.FTZ R122, R5, R25, R9 ;  /* 0x00000019057a7223 */ /* 0x000fe20000010009 */
[----:B------:R-:W-:Y:S01]  /*1c60*/  FADD.FTZ R31, -R84, R31 ;  /* 0x0000001f541f7221 */ /* 0x000fe20000010100 */
[----:B0-----:R-:W-:Y:S01]  /*1c70*/  FADD.FTZ R137, R132, 1 ;  /* 0x3f80000084897421 */ /* 0x001fe20000010000 */
[----:B------:R-:W-:Y:S01]  /*1c80*/  FADD.FTZ R132, -R141, 1 ;  /* 0x3f8000008d847421 */ /* 0x000fe20000010100 */
[----:B------:R-:W-:Y:S02]  /*1c90*/  HADD2.F32 R35, -RZ, R32.H1_H1 ;  /* 0x30000020ff237230 */ /* 0x000fe40000004100 */
[----:B------:R-:W-:Y:S01]  /*1ca0*/  FMUL.FTZ R127, R116, -1.4426950216293334961 ;  /* 0xbfb8aa3b747f7820 */ /* 0x000fe20000410000 */
[----:B------:R-:W-:Y:S01]  /*1cb0*/  FFMA.FTZ R132, R130, R132, 1 ;  /* 0x3f80000082847423 */ /* 0x000fe20000010084 */
[----:B------:R-:W-:Y:S01]  /*1cc0*/  FMUL.FTZ R135, R114, -1.4426950216293334961 ;  /* 0xbfb8aa3b72877820 */ /* 0x000fe20000410000 */
[----:B------:R0:W-:Y:S01]  /*1cd0*/  MUFU.RCP R130, R137 ;  /* 0x0000008900827308 */ /* 0x0001e20000001000 */
[----:B------:R-:W-:Y:S01]  /*1ce0*/  FFMA.FTZ R115, R4, R28, R8 ;  /* 0x0000001c04737223 */ /* 0x000fe20000010008 */
[----:B------:R-:W-:Y:S01]  /*1cf0*/  FMUL.FTZ R133, R122, -1.4426950216293334961 ;  /* 0xbfb8aa3b7a857820 */ /* 0x000fe20000410000 */
[----:B------:R-:W-:Y:S01]  /*1d00*/  FMUL.FTZ R30, R10, R31 ;  /* 0x0000001f0a1e7220 */ /* 0x000fe20000410000 */
[----:B------:R-:W-:Y:S01]  /*1d10*/  FADD.FTZ R31, -R84, R35 ;  /* 0x00000023541f7221 */ /* 0x000fe20000010100 */
[----:B------:R-:W-:-:S03]  /*1d20*/  FMUL.FTZ R136, R115, -1.4426950216293334961 ;  /* 0xbfb8aa3b73887820 */ /* 0x000fc60000410000 */
[----:B------:R-:W2:Y:S01]  /*1d30*/  MUFU.RCP R140, R140 ;  /* 0x0000008c008c7308 */ /* 0x000ea20000001000 */
[----:B0-----:R-:W-:Y:S01]  /*1d40*/  FADD.FTZ R137, -R142, 1 ;  /* 0x3f8000008e897421 */ /* 0x001fe20000010100 */
[----:B------:R-:W-:Y:S02]  /*1d50*/  HADD2.F32 R35, -RZ, R33.H0_H0 ;  /* 0x20000021ff237230 */ /* 0x000fe40000004100 */
[----:B------:R-:W-:Y:S01]  /*1d60*/  FMUL.FTZ R147, R147, R88 ;  /* 0x0000005893937220 */ /* 0x000fe20000410000 */
[----:B------:R-:W-:Y:S01]  /*1d70*/  FADD.FTZ R138, R138, 1 ;  /* 0x3f8000008a8a7421 */ /* 0x000fe20000010000 */
[----:B------:R-:W-:Y:S02]  /*1d80*/  FFMA.FTZ R128, R128, R137, 1 ;  /* 0x3f80000080807423 */ /* 0x000fe40000010089 */
[----:B------:R-:W0:Y:S01]  /*1d90*/  MUFU.EX2 R134, R134 ;  /* 0x0000008600867308 */ /* 0x000e220000000800 */
[----:B------:R-:W-:Y:S01]  /*1da0*/  FMUL.FTZ R147, R68, R147 ;  /* 0x0000009344937220 */ /* 0x000fe20000410000 */
[----:B------:R-:W-:Y:S01]  /*1db0*/  FMUL.FTZ R144, R142, R128 ;  /* 0x000000808e907220 */ /* 0x000fe20000410000 */
[----:B------:R-:W-:-:S05]  /*1dc0*/  FADD.FTZ R35, -R84, R35 ;  /* 0x0000002354237221 */ /* 0x000fca0000010100 */
[----:B------:R-:W0:Y:S01]  /*1dd0*/  MUFU.EX2 R127, R127 ;  /* 0x0000007f007f7308 */ /* 0x000e220000000800 */
[----:B-1----:R-:W-:Y:S01]  /*1de0*/  FADD.FTZ R142, -R139, 1 ;  /* 0x3f8000008b8e7421 */ /* 0x002fe20000010100 */
[----:B------:R-:W-:Y:S01]  /*1df0*/  FMUL.FTZ R31, R10, R31 ;  /* 0x0000001f0a1f7220 */ /* 0x000fe20000410000 */
[----:B------:R-:W-:-:S05]  /*1e00*/  FFMA.FTZ R106, R2, R30, R6 ;  /* 0x0000001e026a7223 */ /* 0x000fca0000010006 */
[----:B------:R-:W1:Y:S01]  /*1e10*/  MUFU.EX2 R135, R135 ;  /* 0x0000008700877308 */ /* 0x000e620000000800 */
[----:B------:R-:W-:Y:S01]  /*1e20*/  FMUL.FTZ R32, R10, R35 ;  /* 0x000000230a207220 */ /* 0x000fe20000410000 */
[----:B------:R-:W-:-:S06]  /*1e30*/  FFMA.FTZ R142, R129, R142, 1 ;  /* 0x3f800000818e7423 */ /* 0x000fcc000001008e */
[----:B------:R-:W3:Y:S01]  /*1e40*/  MUFU.EX2 R133, R133 ;  /* 0x0000008500857308 */ /* 0x000ee20000000800 */
[----:B------:R-:W-:Y:S01]  /*1e50*/  FFMA.FTZ R107, R3, R31, R7 ;  /* 0x0000001f036b7223 */ /* 0x000fe20000010007 */
[----:B------:R-:W-:-:S06]  /*1e60*/  HADD2.F32 R35, -RZ, R36.H0_H0 ;  /* 0x20000024ff237230 */ /* 0x000fcc0000004100 */
[----:B------:R-:W3:Y:S01]  /*1e70*/  MUFU.RCP R68, R138 ;  /* 0x0000008a00447308 */ /* 0x000ee20000001000 */
[----:B------:R-:W-:Y:S02]  /*1e80*/  HADD2.F32 R129, -RZ, R64.H0_H0 ;  /* 0x20000040ff817230 */ /* 0x000fe40000004100 */
[----:B------:R-:W-:Y:S01]  /*1e90*/  FMUL.FTZ R125, R106, -1.4426950216293334961 ;  /* 0xbfb8aa3b6a7d7820 */ /* 0x000fe20000410000 */
[----:B------:R-:W-:-:S04]  /*1ea0*/  FMUL.FTZ R145, R141, R132 ;  /* 0x000000848d917220 */ /* 0x000fc80000410000 */
[----:B------:R-:W3:Y:S01]  /*1eb0*/  MUFU.EX2 R136, R136 ;  /* 0x0000008800887308 */ /* 0x000ee20000000800 */
[----:B------:R-:W-:Y:S01]  /*1ec0*/  FMUL.FTZ R149, R143, R149 ;  /* 0x000000958f957220 */ /* 0x000fe20000410000 */
[----:B------:R-:W-:Y:S01]  /*1ed0*/  FMUL.FTZ R126, R107, -1.4426950216293334961 ;  /* 0xbfb8aa3b6b7e7820 */ /* 0x000fe20000410000 */
[----:B--2---:R-:W-:Y:S01]  /*1ee0*/  FADD.FTZ R143, -R140, 1 ;  /* 0x3f8000008c8f7421 */ /* 0x004fe20000010100 */
[----:B------:R-:W-:Y:S01]  /*1ef0*/  FADD.FTZ R35, -R84, R35 ;  /* 0x0000002354237221 */ /* 0x000fe20000010100 */
[----:B------:R-:W-:Y:S02]  /*1f00*/  HADD2.F32 R39, -RZ, R36.H1_H1 ;  /* 0x30000024ff277230 */ /* 0x000fe40000004100 */
[----:B0-----:R-:W-:Y:S01]  /*1f10*/  FADD.FTZ R128, R134, 1 ;  /* 0x3f80000086807421 */ /* 0x001fe20000010000 */
[----:B------:R-:W-:Y:S01]  /*1f20*/  FMUL.FTZ R145, R129, R145 ;  /* 0x0000009181917220 */ /* 0x000fe20000410000 */
[----:B------:R-:W-:Y:S01]  /*1f30*/  FFMA.FTZ R108, R4, R32, R8 ;  /* 0x00000020046c7223 */ /* 0x000fe20000010008 */
[--C-:B------:R-:W-:Y:S01]  /*1f40*/  HADD2.F32 R134, -RZ, R65.reuse.H0_H0 ;  /* 0x20000041ff867230 */ /* 0x100fe20000004100 */
[----:B------:R-:W0:Y:S01]  /*1f50*/  MUFU.EX2 R125, R125 ;  /* 0x0000007d007d7308 */ /* 0x000e220000000800 */
[----:B------:R-:W-:-:S02]  /*1f60*/  HADD2.F32 R129, -RZ, R65.H1_H1 ;  /* 0x30000041ff817230 */ /* 0x000fc40000004100 */
[----:B------:R-:W-:Y:S01]  /*1f70*/  FADD.FTZ R65, R127, 1 ;  /* 0x3f8000007f417421 */ /* 0x000fe20000010000 */
[----:B------:R-:W-:Y:S01]  /*1f80*/  FFMA.FTZ R143, R131, R143, 1 ;  /* 0x3f800000838f7423 */ /* 0x000fe2000001008f */
[----:B------:R-:W-:Y:S01]  /*1f90*/  FMUL.FTZ R34, R10, R35 ;  /* 0x000000230a227220 */ /* 0x000fe20000410000 */
[----:B-1----:R-:W-:Y:S01]  /*1fa0*/  FADD.FTZ R131, R135, 1 ;  /* 0x3f80000087837421 */ /* 0x002fe20000010000 */
[----:B------:R-:W-:Y:S01]  /*1fb0*/  FMUL.FTZ R120, R108, -1.4426950216293334961 ;  /* 0xbfb8aa3b6c787820 */ /* 0x000fe20000410000 */
[----:B------:R-:W-:Y:S01]  /*1fc0*/  FADD.FTZ R35, -R84, R39 ;  /* 0x0000002754237221 */ /* 0x000fe20000010100 */
[----:B------:R-:W1:Y:S01]  /*1fd0*/  MUFU.EX2 R126, R126 ;  /* 0x0000007e007e7308 */ /* 0x000e620000000800 */
[--C-:B------:R-:W-:Y:S02]  /*1fe0*/  HADD2.F32 R39, -RZ, R37.reuse.H0_H0 ;  /* 0x20000025ff277230 */ /* 0x100fe40000004100 */
[----:B---3--:R-:W-:Y:S01]  /*1ff0*/  FADD.FTZ R133, R133, 1 ;  /* 0x3f80000085857421 */ /* 0x008fe20000010000 */
[----:B------:R-:W-:-:S02]  /*2000*/  HADD2.F32 R37, -RZ, R37.H1_H1 ;  /* 0x30000025ff257230 */ /* 0x000fc40000004100 */
[----:B------:R-:W-:Y:S01]  /*2010*/  FADD.FTZ R127, -R68, 1 ;  /* 0x3f800000447f7421 */ /* 0x000fe20000010100 */
[----:B------:R-:W-:Y:S01]  /*2020*/  FADD.FTZ R136, R136, 1 ;  /* 0x3f80000088887421 */ /* 0x000fe20000010000 */
[----:B------:R-:W2:Y:S01]  /*2030*/  MUFU.RCP R65, R65 ;  /* 0x0000004100417308 */ /* 0x000ea20000001000 */
[----:B------:R-:W-:Y:S01]  /*2040*/  FADD.FTZ R39, -R84, R39 ;  /* 0x0000002754277221 */ /* 0x000fe20000010100 */
[----:B------:R-:W-:Y:S01]  /*2050*/  FFMA.FTZ R127, R123, R127, 1 ;  /* 0x3f8000007b7f7423 */ /* 0x000fe2000001007f */
[----:B------:R-:W-:Y:S01]  /*2060*/  FFMA.FTZ R102, R2, R34, R6 ;  /* 0x0000002202667223 */ /* 0x000fe20000010006 */
[----:B------:R-:W-:Y:S01]  /*2070*/  FADD.FTZ R37, -R84, R37 ;  /* 0x0000002554257221 */ /* 0x000fe20000010100 */
[----:B------:R-:W-:-:S03]  /*2080*/  FADD.FTZ R123, -R69, 1 ;  /* 0x3f800000457b7421 */ /* 0x000fc60000010100 */
[----:B------:R3:W-:Y:S01]  /*2090*/  MUFU.RCP R132, R133 ;  /* 0x0000008500847308 */ /* 0x0007e20000001000 */
[----:B------:R-:W-:Y:S01]  /*20a0*/  FMUL.FTZ R36, R10, R39 ;  /* 0x000000270a247220 */ /* 0x000fe20000410000 */
[----:B------:R-:W-:-:S06]  /*20b0*/  FMUL.FTZ R118, R102, -1.4426950216293334961 ;  /* 0xbfb8aa3b66767820 */ /* 0x000fcc0000410000 */
[----:B------:R-:W2:Y:S01]  /*20c0*/  MUFU.RCP R131, R131 ;  /* 0x0000008300837308 */ /* 0x000ea20000001000 */
[----:B---3--:R-:W-:Y:S02]  /*20d0*/  HADD2.F32 R133, -RZ, R64.H1_H1 ;  /* 0x30000040ff857230 */ /* 0x008fe40000004100 */
[----:B------:R-:W-:Y:S01]  /*20e0*/  FMUL.FTZ R37, R10, R37 ;  /* 0x000000250a257220 */ /* 0x000fe20000410000 */
[----:B------:R-:W-:-:S04]  /*20f0*/  FFMA.FTZ R123, R121, R123, 1 ;  /* 0x3f800000797b7423 */ /* 0x000fc8000001007b */
[----:B------:R-:W3:Y:S01]  /*2100*/  MUFU.EX2 R120, R120 ;  /* 0x0000007800787308 */ /* 0x000ee20000000800 */
[----:B------:R-:W-:Y:S02]  /*2110*/  HADD2.F32 R39, -RZ, R40.H0_H0 ;  /* 0x20000028ff277230 */ /* 0x000fe40000004100 */
[----:B------:R-:W-:-:S05]  /*2120*/  FMUL.FTZ R143, R140, R143 ;  /* 0x0000008f8c8f7220 */ /* 0x000fca0000410000 */
[----:B------:R-:W3:Y:S01]  /*2130*/  MUFU.RCP R64, R136 ;  /* 0x0000008800407308 */ /* 0x000ee20000001000 */
[----:B------:R-:W-:Y:S01]  /*2140*/  FMUL.FTZ R144, R133, R144 ;  /* 0x0000009085907220 */ /* 0x000fe20000410000 */
[----:B------:R-:W-:Y:S01]  /*2150*/  FFMA.FTZ R98, R4, R36, R8 ;  /* 0x0000002404627223 */ /* 0x000fe20000010008 */
[----:B0-----:R-:W-:Y:S01]  /*2160*/  FADD.FTZ R133, R125, 1 ;  /* 0x3f8000007d857421 */ /* 0x001fe20000010000 */
[----:B------:R-:W-:-:S04]  /*2170*/  HADD2.F32 R140, -RZ, R60.H1_H1 ;  /* 0x3000003cff8c7230 */ /* 0x000fc80000004100 */
[----:B------:R-:W0:Y:S01]  /*2180*/  MUFU.RCP R128, R128 ;  /* 0x0000008000807308 */ /* 0x000e220000001000 */
[----:B------:R-:W-:Y:S01]  /*2190*/  FFMA.FTZ R99, R5, R37, R9 ;  /* 0x0000002505637223 */ /* 0x000fe20000010009 */
[----:B------:R-:W-:Y:S01]  /*21a0*/  FMUL.FTZ R123, R69, R123 ;  /* 0x0000007b457b7220 */ /* 0x000fe20000410000 */
[----:B------:R-:W-:Y:S01]  /*21b0*/  FMUL.FTZ R127, R68, R127 ;  /* 0x0000007f447f7220 */ /* 0x000fe20000410000 */
[----:B------:R-:W-:Y:S02]  /*21c0*/  HADD2.F32 R33, -RZ, R33.H1_H1 ;  /* 0x30000021ff217230 */ /* 0x000fe40000004100 */
[----:B------:R-:W-:Y:S01]  /*21d0*/  FADD.FTZ R39, -R84, R39 ;  /* 0x0000002754277221 */ /* 0x000fe20000010100 */
[----:B------:R-:W-:Y:S02]  /*21e0*/  HADD2.F32 R91, -RZ, R40.H1_H1 ;  /* 0x30000028ff5b7230 */ /* 0x000fe40000004100 */
[----:B-1----:R-:W-:Y:S01]  /*21f0*/  FADD.FTZ R68, R126, 1 ;  /* 0x3f8000007e447421 */ /* 0x002fe20000010000 */
[----:B------:R-:W1:Y:S01]  /*2200*/  MUFU.EX2 R118, R118 ;  /* 0x0000007600767308 */ /* 0x000e620000000800 */
[----:B------:R-:W-:Y:S01]  /*2210*/  FMUL.FTZ R35, R10, R35 ;  /* 0x000000230a237220 */ /* 0x000fe20000410000 */
[----:B------:R-:W-:Y:S01]  /*2220*/  FMUL.FTZ R112, R98, -1.4426950216293334961 ;  /* 0xbfb8aa3b62707820 */ /* 0x000fe20000410000 */
[----:B------:R-:W-:Y:S01]  /*2230*/  FMUL.FTZ R110, R99, -1.4426950216293334961 ;  /* 0xbfb8aa3b636e7820 */ /* 0x000fe20000410000 */
[----:B------:R-:W-:Y:S01]  /*2240*/  FMUL.FTZ R140, R140, R123 ;  /* 0x0000007b8c8c7220 */ /* 0x000fe20000410000 */
[----:B--2---:R-:W-:-:S03]  /*2250*/  FADD.FTZ R123, -R65, 1 ;  /* 0x3f800000417b7421 */ /* 0x004fc60000010100 */
[----:B------:R-:W2:Y:S01]  /*2260*/  MUFU.RCP R121, R133 ;  /* 0x0000008500797308 */ /* 0x000ea20000001000 */
[----:B------:R-:W-:Y:S01]  /*2270*/  FMUL.FTZ R38, R10, R39 ;  /* 0x000000270a267220 */ /* 0x000fe20000410000 */
[C---:B------:R-:W-:Y:S01]  /*2280*/  FADD.FTZ R33, -R84.reuse, R33 ;  /* 0x0000002154217221 */ /* 0x040fe20000010100 */
[----:B------:R-:W-:Y:S01]  /*2290*/  FFMA.FTZ R103, R3, R35, R7 ;  /* 0x0000002303677223 */ /* 0x000fe20000010007 */
[----:B------:R-:W-:Y:S01]  /*22a0*/  FADD.FTZ R39, -R84, R91 ;  /* 0x0000005b54277221 */ /* 0x000fe20000010100 */
[----:B------:R-:W-:Y:S02]  /*22b0*/  HADD2.F32 R141, -RZ, R60.H0_H0 ;  /* 0x2000003cff8d7230 */ /* 0x000fe40000004100 */
[----:B------:R-:W-:Y:S01]  /*22c0*/  FADD.FTZ R69, -R131, 1 ;  /* 0x3f80000083457421 */ /* 0x000fe20000010100 */
[--C-:B------:R-:W-:Y:S01]  /*22d0*/  HADD2.F32 R93, -RZ, R41.reuse.H0_H0 ;  /* 0x20000029ff5d7230 */ /* 0x100fe20000004100 */
[----:B------:R-:W4:Y:S01]  /*22e0*/  MUFU.RCP R68, R68 ;  /* 0x0000004400447308 */ /* 0x000f220000001000 */
[----:B---3--:R-:W-:Y:S01]  /*22f0*/  FADD.FTZ R60, R120, 1 ;  /* 0x3f800000783c7421 */ /* 0x008fe20000010000 */
[----:B------:R-:W-:-:S02]  /*2300*/  HADD2.F32 R41, -RZ, R41.H1_H1 ;  /* 0x30000029ff297230 */ /* 0x000fc40000004100 */
[----:B------:R-:W-:Y:S01]  /*2310*/  FADD.FTZ R120, -R64, 1 ;  /* 0x3f80000040787421 */ /* 0x000fe20000010100 */
[----:B------:R-:W-:Y:S01]  /*2320*/  FFMA.FTZ R116, R116, R123, 1 ;  /* 0x3f80000074747423 */ /* 0x000fe2000001007b */
[C---:B------:R-:W-:Y:S01]  /*2330*/  FMUL.FTZ R33, R10.reuse, R33 ;  /* 0x000000210a217220 */ /* 0x040fe20000410000 */
[----:B------:R-:W-:Y:S01]  /*2340*/  FMUL.FTZ R119, R103, -1.4426950216293334961 ;  /* 0xbfb8aa3b67777820 */ /* 0x000fe20000410000 */
[----:B------:R-:W3:Y:S01]  /*2350*/  MUFU.EX2 R112, R112 ;  /* 0x0000007000707308 */ /* 0x000ee20000000800 */
[----:B------:R-:W-:Y:S01]  /*2360*/  FMUL.FTZ R39, R10, R39 ;  /* 0x000000270a277220 */ /* 0x000fe20000410000 */
[----:B------:R-:W-:Y:S01]  /*2370*/  FMUL.FTZ R142, R139, R142 ;  /* 0x0000008e8b8e7220 */ /* 0x000fe20000410000 */
[----:B------:R-:W-:Y:S01]  /*2380*/  FFMA.FTZ R114, R114, R69, 1 ;  /* 0x3f80000072727423 */ /* 0x000fe20000010045 */
[--C-:B------:R-:W-:Y:S02]  /*2390*/  HADD2.F32 R139, -RZ, R61.reuse.H0_H0 ;  /* 0x2000003dff8b7230 */ /* 0x100fe40000004100 */
[----:B------:R-:W-:Y:S01]  /*23a0*/  FFMA.FTZ R115, R115, R120, 1 ;  /* 0x3f80000073737423 */ /* 0x000fe20000010078 */
[----:B------:R-:W-:Y:S01]  /*23b0*/  HADD2.F32 R138, -RZ, R61.H1_H1 ;  /* 0x3000003dff8a7230 */ /* 0x000fe20000004100 */
[----:B------:R-:W3:Y:S01]  /*23c0*/  MUFU.EX2 R110, R110 ;  /* 0x0000006e006e7308 */ /* 0x000ee20000000800 */
[----:B0-----:R-:W-:Y:S01]  /*23d0*/  FADD.FTZ R61, -R128, 1 ;  /* 0x3f800000803d7421 */ /* 0x001fe20000010100 */
[----:B------:R-:W-:Y:S01]  /*23e0*/  FMUL.FTZ R116, R65, R116 ;  /* 0x0000007441747220 */ /* 0x000fe20000410000 */
[----:B------:R-:W-:Y:S01]  /*23f0*/  FFMA.FTZ R91, R2, R38, R6 ;  /* 0x00000026025b7223 */ /* 0x000fe20000010006 */
[C---:B------:R-:W-:Y:S01]  /*2400*/  FADD.FTZ R93, -R84.reuse, R93 ;  /* 0x0000005d545d7221 */ /* 0x040fe20000010100 */
[----:B------:R-:W-:Y:S01]  /*2410*/  FADD.FTZ R41, -R84, R41 ;  /* 0x0000002954297221 */ /* 0x000fe20000010100 */
[----:B------:R-:W-:-:S02]  /*2420*/  HADD2.F32 R65, -RZ, R58.H1_H1 ;  /* 0x3000003aff417230 */ /* 0x000fc40000004100 */
[----:B------:R-:W-:Y:S01]  /*2430*/  FFMA.FTZ R109, R5, R33, R9 ;  /* 0x00000021056d7223 */ /* 0x000fe20000010009 */
[----:B------:R-:W-:Y:S01]  /*2440*/  FFMA.FTZ R92, R3, R39, R7 ;  /* 0x00000027035c7223 */ /* 0x000fe20000010007 */
[----:B------:R-:W-:Y:S01]  /*2450*/  FMUL.FTZ R114, R131, R114 ;  /* 0x0000007283727220 */ /* 0x000fe20000410000 */
[----:B------:R-:W0:Y:S01]  /*2460*/  MUFU.RCP R60, R60 ;  /* 0x0000003c003c7308 */ /* 0x000e220000001000 */
[----:B------:R-:W-:Y:S01]  /*2470*/  FFMA.FTZ R113, R113, R61, 1 ;  /* 0x3f80000071717423 */ /* 0x000fe2000001003d */
[----:B------:R-:W-:Y:S01]  /*2480*/  FMUL.FTZ R115, R64, R115 ;  /* 0x0000007340737220 */ /* 0x000fe20000410000 */
[----:B------:R-:W-:Y:S01]  /*2490*/  FMUL.FTZ R111, R91, -1.4426950216293334961 ;  /* 0xbfb8aa3b5b6f7820 */ /* 0x000fe20000410000 */
[C---:B------:R-:W-:Y:S01]  /*24a0*/  FMUL.FTZ R40, R10.reuse, R93 ;  /* 0x0000005d0a287220 */ /* 0x040fe20000410000 */
[----:B------:R-:W-:Y:S01]  /*24b0*/  FMUL.FTZ R41, R10, R41 ;  /* 0x000000290a297220 */ /* 0x000fe20000410000 */
[----:B------:R-:W-:Y:S02]  /*24c0*/  HADD2.F32 R64, -RZ, R59.H0_H0 ;  /* 0x2000003bff407230 */ /* 0x000fe40000004100 */
[----:B------:R-:W0:Y:S01]  /*24d0*/  MUFU.EX2 R119, R119 ;  /* 0x0000007700777308 */ /* 0x000e220000000800 */
[----:B------:R-:W-:Y:S01]  /*24e0*/  FMUL.FTZ R117, R109, -1.4426950216293334961 ;  /* 0xbfb8aa3b6d757820 */ /* 0x000fe20000410000 */
[----:B------:R-:W-:Y:S01]  /*24f0*/  FMUL.FTZ R105, R92, -1.4426950216293334961 ;  /* 0xbfb8aa3b5c697820 */ /* 0x000fe20000410000 */
[----:B-1----:R-:W-:Y:S01]  /*2500*/  FADD.FTZ R69, R118, 1 ;  /* 0x3f80000076457421 */ /* 0x002fe20000010000 */
[----:B------:R-:W-:Y:S01]  /*2510*/  FMUL.FTZ R136, R65, R114 ;  /* 0x0000007241887220 */ /* 0x000fe20000410000 */
[----:B------:R-:W-:-:S02]  /*2520*/  HADD2.F32 R118, -RZ, R58.H0_H0 ;  /* 0x2000003aff767230 */ /* 0x000fc40000004100 */
[----:B--2---:R-:W-:Y:S01]  /*2530*/  FADD.FTZ R65, -R121, 1 ;  /* 0x3f80000079417421 */ /* 0x004fe20000010100 */
[----:B------:R-:W-:Y:S01]  /*2540*/  FMUL.FTZ R113, R128, R113 ;  /* 0x0000007180717220 */ /* 0x000fe20000410000 */
[----:B------:R-:W-:Y:S01]  /*2550*/  FFMA.FTZ R93, R4, R40, R8 ;  /* 0x00000028045d7223 */ /* 0x000fe20000010008 */
[----:B------:R-:W-:Y:S01]  /*2560*/  FFMA.FTZ R94, R5, R41, R9 ;  /* 0x00000029055e7223 */ /* 0x000fe20000010009 */
[----:B------:R-:W-:Y:S01]  /*2570*/  FMUL.FTZ R135, R64, R115 ;  /* 0x0000007340877220 */ /* 0x000fe20000410000 */
[----:B------:R-:W1:Y:S01]  /*2580*/  MUFU.EX2 R111, R111 ;  /* 0x0000006f006f7308 */ /* 0x000e620000000800 */
[----:B------:R-:W-:Y:S02]  /*2590*/  HADD2.F32 R59, -RZ, R59.H1_H1 ;  /* 0x3000003bff3b7230 */ /* 0x000fe40000004100 */
[----:B------:R-:W-:Y:S01]  /*25a0*/  FFMA.FTZ R64, R106, R65, 1 ;  /* 0x3f8000006a407423 */ /* 0x000fe20000010041 */
[----:B------:R-:W-:Y:S01]  /*25b0*/  FMUL.FTZ R137, R118, R113 ;  /* 0x0000007176897220 */ /* 0x000fe20000410000 */
[----:B----4-:R-:W-:Y:S01]  /*25c0*/  FADD.FTZ R106, -R68, 1 ;  /* 0x3f800000446a7421 */ /* 0x010fe20000010100 */
[----:B------:R-:W-:Y:S01]  /*25d0*/  FMUL.FTZ R104, R93, -1.4426950216293334961 ;  /* 0xbfb8aa3b5d687820 */ /* 0x000fe20000410000 */
[----:B------:R-:W-:Y:S01]  /*25e0*/  FMUL.FTZ R100, R94, -1.4426950216293334961 ;  /* 0xbfb8aa3b5e647820 */ /* 0x000fe20000410000 */
[----:B---3--:R-:W-:Y:S01]  /*25f0*/  FADD.FTZ R113, R112, 1 ;  /* 0x3f80000070717421 */ /* 0x008fe20000010000 */
[----:B------:R-:W2:Y:S01]  /*2600*/  MUFU.EX2 R117, R117 ;  /* 0x0000007500757308 */ /* 0x000ea20000000800 */
[----:B------:R-:W-:Y:S01]  /*2610*/  FADD.FTZ R110, R110, 1 ;  /* 0x3f8000006e6e7421 */ /* 0x000fe20000010000 */
[----:B------:R-:W-:Y:S01]  /*2620*/  FMUL.FTZ R143, R134, R143 ;  /* 0x0000008f868f7220 */ /* 0x000fe20000410000 */
[----:B------:R-:W-:-:S05]  /*2630*/  FMUL.FTZ R134, R59, R116 ;  /* 0x000000743b867220 */ /* 0x000fca0000410000 */
[----:B------:R-:W3:Y:S01]  /*2640*/  MUFU.EX2 R105, R105 ;  /* 0x0000006900697308 */ /* 0x000ee20000000800 */
[----:B------:R-:W-:-:S07]  /*2650*/  FFMA.FTZ R107, R107, R106, 1 ;  /* 0x3f8000006b6b7423 */ /* 0x000fce000001006a */
[----:B------:R-:W4:Y:S01]  /*2660*/  MUFU.RCP R69, R69 ;  /* 0x0000004500457308 */ /* 0x000f220000001000 */
[----:B------:R-:W-:Y:S01]  /*2670*/  FADD.FTZ R125, -R130, 1 ;  /* 0x3f800000827d7421 */ /* 0x000fe20000010100 */
[----:B0-----:R-:W-:Y:S01]  /*2680*/  FADD.FTZ R65, -R60, 1 ;  /* 0x3f8000003c417421 */ /* 0x001fe20000010100 */
[----:B------:R-:W-:-:S05]  /*2690*/  FADD.FTZ R119, R119, 1 ;  /* 0x3f80000077777421 */ /* 0x000fca0000010000 */
[----:B------:R-:W0:Y:S01]  /*26a0*/  MUFU.RCP R59, R113 ;  /* 0x00000071003b7308 */ /* 0x000e220000001000 */
[----:B------:R-:W-:Y:S01]  /*26b0*/  FFMA.FTZ R125, R124, R125, 1 ;  /* 0x3f8000007c7d7423 */ /* 0x000fe2000001007d */
[----:B------:R-:W-:-:S06]  /*26c0*/  FFMA.FTZ R65, R108, R65, 1 ;  /* 0x3f8000006c417423 */ /* 0x000fcc0000010041 */
[----:B------:R-:W5:Y:S08]  /*26d0*/  MUFU.RCP R106, R110 ;  /* 0x0000006e006a7308 */ /* 0x000f700000001000 */
[----:B------:R-:W5:Y:S08]  /*26e0*/  MUFU.EX2 R104, R104 ;  /* 0x0000006800687308 */ /* 0x000f700000000800 */
[----:B------:R-:W5:Y:S01]  /*26f0*/  MUFU.EX2 R100, R100 ;  /* 0x0000006400647308 */ /* 0x000f620000000800 */
[----:B------:R-:W-:Y:S01]  /*2700*/  FMUL.FTZ R125, R130, R125 ;  /* 0x0000007d827d7220 */ /* 0x000fe20000410000 */
[----:B------:R-:W-:Y:S01]  /*2710*/  FMUL.FTZ R108, R121, R64 ;  /* 0x00000040796c7220 */ /* 0x000fe20000410000 */
[----:B------:R-:W-:-:S02]  /*2720*/  HADD2.F32 R131, -RZ, R47.H0_H0 ;  /* 0x2000002fff837230 */ /* 0x000fc40000004100 */
[----:B------:R-:W-:Y:S01]  /*2730*/  FMUL.FTZ R60, R60, R65 ;  /* 0x000000413c3c7220 */ /* 0x000fe20000410000 */
[----:B-1----:R-:W-:Y:S02]  /*2740*/  FADD.FTZ R64, R111, 1 ;  /* 0x3f8000006f407421 */ /* 0x002fe40000010000 */
[----:B------:R-:W1:Y:S01]  /*2750*/  MUFU.RCP R58, R119 ;  /* 0x00000077003a7308 */ /* 0x000e620000001000 */
[----:B------:R-:W-:Y:S02]  /*2760*/  HADD2.F32 R130, -RZ, R47.H1_H1 ;  /* 0x3000002fff827230 */ /* 0x000fe40000004100 */
[----:B--2---:R-:W-:Y:S01]  /*2770*/  FADD.FTZ R117, R117, 1 ;  /* 0x3f80000075757421 */ /* 0x004fe20000010000 */
[----:B---3--:R-:W-:Y:S01]  /*2780*/  FADD.FTZ R65, R105, 1 ;  /* 0x3f80000069417421 */ /* 0x008fe20000010000 */
[----:B----4-:R-:W-:Y:S01]  /*2790*/  FADD.FTZ R47, -R69, 1 ;  /* 0x3f800000452f7421 */ /* 0x010fe20000010100 */
[----:B------:R-:W-:Y:S01]  /*27a0*/  FMUL.FTZ R142, R129, R142 ;  /* 0x0000008e818e7220 */ /* 0x000fe20000410000 */
[----:B------:R-:W-:Y:S01]  /*27b0*/  FADD.FTZ R129, -R132, 1 ;  /* 0x3f80000084817421 */ /* 0x000fe20000010100 */
[----:B------:R-:W-:Y:S01]  /*27c0*/  FMUL.FTZ R131, R131, R60 ;  /* 0x0000003c83837220 */ /* 0x000fe20000410000 */
[----:B------:R-:W2:Y:S01]  /*27d0*/  MUFU.RCP R61, R117 ;  /* 0x00000075003d7308 */ /* 0x000ea20000001000 */
[----:B------:R-:W-:Y:S01]  /*27e0*/  FFMA.FTZ R60, R102, R47, 1 ;  /* 0x3f800000663c7423 */ /* 0x000fe2000001002f */
[----:B------:R-:W-:Y:S01]  /*27f0*/  FMUL.FTZ R107, R68, R107 ;  /* 0x0000006b446b7220 */ /* 0x000fe20000410000 */
[----:B0-----:R-:W-:Y:S01]  /*2800*/  FADD.FTZ R47, -R59, 1 ;  /* 0x3f8000003b2f7421 */ /* 0x001fe20000010100 */
[----:B-----5:R-:W-:Y:S01]  /*2810*/  FADD.FTZ R68, -R106, 1 ;  /* 0x3f8000006a447421 */ /* 0x020fe20000010100 */
[----:B------:R-:W-:Y:S01]  /*2820*/  FFMA.FTZ R129, R122, R129, 1 ;  /* 0x3f8000007a817423 */ /* 0x000fe20000010081 */
[----:B------:R-:W-:-:S02]  /*2830*/  FADD.FTZ R104, R104, 1 ;  /* 0x3f80000068687421 */ /* 0x000fc40000010000 */
[----:B------:R-:W0:Y:S01]  /*2840*/  MUFU.RCP R64, R64 ;  /* 0x0000004000407308 */ /* 0x000e220000001000 */
[----:B------:R-:W-:Y:S01]  /*2850*/  FADD.FTZ R100, R100, 1 ;  /* 0x3f80000064647421 */ /* 0x000fe20000010000 */
[----:B------:R-:W-:Y:S01]  /*2860*/  FFMA.FTZ R98, R98, R47, 1 ;  /* 0x3f80000062627423 */ /* 0x000fe2000001002f */
[----:B------:R-:W-:-:S05]  /*2870*/  FFMA.FTZ R47, R99, R68, 1 ;  /* 0x3f800000632f7423 */ /* 0x000fca0000010044 */
[----:B------:R-:W3:Y:S01]  /*2880*/  MUFU.RCP R65, R65 ;  /* 0x0000004100417308 */ /* 0x000ee20000001000 */
[----:B------:R-:W-:Y:S01]  /*2890*/  FMUL.FTZ R129, R132, R129 ;  /* 0x0000008184817220 */ /* 0x000fe20000410000 */
[--C-:B------:R-:W-:Y:S02]  /*28a0*/  HADD2.F32 R133, -RZ, R46.reuse.H0_H0 ;  /* 0x2000002eff857230 */ /* 0x100fe40000004100 */
[----:B------:R-:W-:Y:S02]  /*28b0*/  HADD2.F32 R132, -RZ, R46.H1_H1 ;  /* 0x3000002eff847230 */ /* 0x000fe40000004100 */
[----:B-1----:R-:W-:Y:S02]  /*28c0*/  FADD.FTZ R46, -R58, 1 ;  /* 0x3f8000003a2e7421 */ /* 0x002fe40000010100 */
[----:B------:R-:W1:Y:S02]  /*28d0*/  MUFU.RCP R102, R104 ;  /* 0x0000006800667308 */ /* 0x000e640000001000 */
[----:B------:R-:W-:-:S06]  /*28e0*/  FFMA.FTZ R103, R103, R46, 1 ;  /* 0x3f80000067677423 */ /* 0x000fcc000001002e */
[----:B------:R-:W4:Y:S01]  /*28f0*/  MUFU.RCP R99, R100 ;  /* 0x0000006400637308 */ /* 0x000f220000001000 */
[----:B------:R-:W-:Y:S01]  /*2900*/  FADD.FTZ R71, -R84, R71 ;  /* 0x0000004754477221 */ /* 0x000fe20000010100 */
[----:B------:R-:W-:Y:S01]  /*2910*/  FMUL.FTZ R138, R138, R129 ;  /* 0x000000818a8a7220 */ /* 0x000fe20000410000 */
[----:B------:R-:W-:Y:S02]  /*2920*/  HADD2.F32 R126, -RZ, R49.H1_H1 ;  /* 0x30000031ff7e7230 */ /* 0x000fe40000004100 */
[----:B------:R-:W-:Y:S01]  /*2930*/  FMUL.FTZ R141, R141, R127 ;  /* 0x0000007f8d8d7220 */ /* 0x000fe20000410000 */
[----:B--2---:R-:W-:Y:S01]  /*2940*/  FADD.FTZ R112, -R61, 1 ;  /* 0x3f8000003d707421 */ /* 0x004fe20000010100 */
[----:B------:R-:W-:Y:S01]  /*2950*/  FMUL.FTZ R103, R58, R103 ;  /* 0x000000673a677220 */ /* 0x000fe20000410000 */
[--C-:B------:R-:W-:Y:S02]  /*2960*/  HADD2.F32 R129, -RZ, R48.reuse.H0_H0 ;  /* 0x20000030ff817230 */ /* 0x100fe40000004100 */
[----:B------:R-:W-:Y:S01]  /*2970*/  FMUL.FTZ R47, R106, R47 ;  /* 0x0000002f6a2f7220 */ /* 0x000fe20000410000 */
[----:B------:R-:W-:-:S02]  /*2980*/  HADD2.F32 R128, -RZ, R48.H1_H1 ;  /* 0x30000030ff807230 */ /* 0x000fc40000004100 */
[----:B------:R-:W-:Y:S01]  /*2990*/  FMUL.FTZ R42, R10, R71 ;  /* 0x000000470a2a7220 */ /* 0x000fe20000410000 */
[----:B------:R-:W-:Y:S01]  /*29a0*/  FMUL.FTZ R58, R59, R98 ;  /* 0x000000623b3a7220 */ /* 0x000fe20000410000 */
[----:B------:R-:W-:Y:S02]  /*29b0*/  HADD2.F32 R127, -RZ, R49.H0_H0 ;  /* 0x20000031ff7f7230 */ /* 0x000fe40000004100 */
[----:B0-----:R-:W-:Y:S01]  /*29c0*/  FADD.FTZ R48, -R64, 1 ;  /* 0x3f80000040307421 */ /* 0x001fe20000010100 */
[----:B---3--:R-:W-:Y:S01]  /*29d0*/  FADD.FTZ R59, -R65, 1 ;  /* 0x3f800000413b7421 */ /* 0x008fe20000010100 */
[----:B------:R-:W-:Y:S01]  /*29e0*/  FFMA.FTZ R112, R109, R112, 1 ;  /* 0x3f8000006d707423 */ /* 0x000fe20000010070 */
[----:B------:R-:W-:Y:S01]  /*29f0*/  FMUL.FTZ R126, R126, R47 ;  /* 0x0000002f7e7e7220 */ /* 0x000fe20000410000 */
[----:B------:R-:W-:Y:S01]  /*2a00*/  FFMA.FTZ R71, R2, R42, R6 ;  /* 0x0000002a02477223 */ /* 0x000fe20000010006 */
[----:B------:R-:W-:Y:S01]  /*2a10*/  FFMA.FTZ R47, R91, R48, 1 ;  /* 0x3f8000005b2f7423 */ /* 0x000fe20000010030 */
[----:B------:R-:W-:Y:S01]  /*2a20*/  FMUL.FTZ R127, R127, R58 ;  /* 0x0000003a7f7f7220 */ /* 0x000fe20000410000 */
[----:B------:R-:W-:Y:S01]  /*2a30*/  FFMA.FTZ R48, R92, R59, 1 ;  /* 0x3f8000005c307423 */ /* 0x000fe2000001003b */
[----:B-1----:R-:W-:Y:S01]  /*2a40*/  FADD.FTZ R58, -R102, 1 ;  /* 0x3f800000663a7421 */ /* 0x002fe20000010100 */
[----:B----4-:R-:W-:Y:S01]  /*2a50*/  FADD.FTZ R59, -R99, 1 ;  /* 0x3f800000633b7421 */ /* 0x010fe20000010100 */
[----:B------:R-:W-:Y:S01]  /*2a60*/  FMUL.FTZ R61, R61, R112 ;  /* 0x000000703d3d7220 */ /* 0x000fe20000410000 */
[----:B------:R-:W-:Y:S01]  /*2a70*/  FMUL.FTZ R60, R69, R60 ;  /* 0x0000003c453c7220 */ /* 0x000fe20000410000 */
[----:B------:R-:W-:Y:S01]  /*2a80*/  FMUL.FTZ R96, R71, -1.4426950216293334961 ;  /* 0xbfb8aa3b47607820 */ /* 0x000fe20000410000 */
[----:B------:R-:W-:Y:S01]  /*2a90*/  FFMA.FTZ R93, R93, R58, 1 ;  /* 0x3f8000005d5d7423 */ /* 0x000fe2000001003a */
[----:B------:R-:W-:Y:S01]  /*2aa0*/  FFMA.FTZ R94, R94, R59, 1 ;  /* 0x3f8000005e5e7423 */ /* 0x000fe2000001003b */
[----:B------:R-:W-:Y:S01]  /*2ab0*/  FFMA.FTZ R74, R3, R43, R7 ;  /* 0x0000002b034a7223 */ /* 0x000fe20000010007 */
[----:B------:R-:W-:Y:S01]  /*2ac0*/  FMUL.FTZ R130, R130, R61 ;  /* 0x0000003d82827220 */ /* 0x000fe20000410000 */
[----:B------:R-:W-:Y:S01]  /*2ad0*/  FMUL.FTZ R129, R129, R60 ;  /* 0x0000003c81817220 */ /* 0x000fe20000410000 */
[----:B------:R-:W2:Y:S01]  /*2ae0*/  LDG.E.64.CONSTANT R58, desc[UR16][R66.64+0x32000] ;  /* 0x03200010423a7981 */ /* 0x000ea2000c1e9b00 */
[----:B------:R-:W0:Y:S03]  /*2af0*/  MUFU.EX2 R96, R96 ;  /* 0x0000006000607308 */ /* 0x000e260000000800 */
[----:B------:R-:W3:Y:S01]  /*2b00*/  LDG.E.64.CONSTANT R60, desc[UR16][R72.64+0x3c000] ;  /* 0x03c00010483c7981 */ /* 0x000ee2000c1e9b00 */
[----:B------:R-:W-:-:S06]  /*2b10*/  FMUL.FTZ R95, R74, -1.4426950216293334961 ;  /* 0xbfb8aa3b4a5f7820 */ /* 0x000fcc0000410000 */
[----:B------:R-:W1:Y:S01]  /*2b20*/  MUFU.EX2 R95, R95 ;  /* 0x0000005f005f7308 */ /* 0x000e620000000800 */
[----:B0-----:R-:W-:-:S07]  /*2b30*/  FADD.FTZ R49, R96, 1 ;  /* 0x3f80000060317421 */ /* 0x001fce0000010000 */
[----:B------:R-:W0:Y:S01]  /*2b40*/  MUFU.RCP R49, R49 ;  /* 0x0000003100317308 */ /* 0x000e220000001000 */
[----:B-1----:R-:W-:-:S07]  /*2b50*/  FADD.FTZ R91, R95, 1 ;  /* 0x3f8000005f5b7421 */ /* 0x002fce0000010000 */
[----:B------:R-:W1:Y:S01]  /*2b60*/  MUFU.RCP R91, R91 ;  /* 0x0000005b005b7308 */ /* 0x000e620000001000 */
[----:B------:R-:W-:Y:S01]  /*2b70*/  FMUL.FTZ R139, R139, R125 ;  /* 0x0000007d8b8b7220 */ /* 0x000fe20000410000 */
[--C-:B------:R-:W-:Y:S02]  /*2b80*/  HADD2.F32 R125, -RZ, R62.reuse.H0_H0 ;  /* 0x2000003eff7d7230 */ /* 0x100fe40000004100 */
[----:B------:R-:W-:Y:S02]  /*2b90*/  HADD2.F32 R124, -RZ, R62.H1_H1 ;  /* 0x3000003eff7c7230 */ /* 0x000fe40000004100 */
[----:B0-----:R-:W-:Y:S01]  /*2ba0*/  FADD.FTZ R62, -R49, 1 ;  /* 0x3f800000313e7421 */ /* 0x001fe20000010100 */
[----:B------:R-:W-:-:S03]  /*2bb0*/  HADD2.F32 R123, -RZ, R63.H0_H0 ;  /* 0x2000003fff7b7230 */ /* 0x000fc60000004100 */
[----:B------:R-:W-:Y:S01]  /*2bc0*/  FFMA.FTZ R62, R71, R62, 1 ;  /* 0x3f800000473e7423 */ /* 0x000fe2000001003e */
[----:B------:R-:W-:Y:S02]  /*2bd0*/  HADD2.F32 R122, -RZ, R63.H1_H1 ;  /* 0x3000003fff7a7230 */ /* 0x000fe40000004100 */
[----:B------:R-:W-:Y:S02]  /*2be0*/  HADD2.F32 R121, -RZ, R52.H0_H0 ;  /* 0x20000034ff797230 */ /* 0x000fe40000004100 */
[----:B------:R-:W-:Y:S01]  /*2bf0*/  FMUL.FTZ R62, R49, R62 ;  /* 0x0000003e313e7220 */ /* 0x000fe20000410000 */
[----:B-1----:R-:W-:Y:S01]  /*2c00*/  FADD.FTZ R63, -R91, 1 ;  /* 0x3f8000005b3f7421 */ /* 0x002fe20000010100 */
[----:B------:R-:W-:Y:S02]  /*2c10*/  FADD.FTZ R44, -R84, R44 ;  /* 0x0000002c542c7221 */ /* 0x000fe40000010100 */
[----:B------:R-:W-:Y:S01]  /*2c20*/  FMUL.FTZ R121, R121, R62 ;  /* 0x0000003e79797220 */ /* 0x000fe20000410000 */
[----:B------:R-:W-:-:S02]  /*2c30*/  FFMA.FTZ R74, R74, R63, 1 ;  /* 0x3f8000004a4a7423 */ /* 0x000fc4000001003f */
[----:B------:R-:W4:Y:S01]  /*2c40*/  LDG.E.64.CONSTANT R62, desc[UR16][R66.64+0x37000] ;  /* 0x03700010423e7981 */ /* 0x000f22000c1e9b00 */
[----:B------:R-:W-:-:S04]  /*2c50*/  FMUL.FTZ R44, R10, R44 ;  /* 0x0000002c0a2c7220 */ /* 0x000fc80000410000 */
[----:B------:R-:W-:Y:S01]  /*2c60*/  FFMA.FTZ R75, R4, R44, R8 ;  /* 0x0000002c044b7223 */ /* 0x000fe20000010008 */
[----:B------:R-:W-:-:S03]  /*2c70*/  HADD2.F32 R69, -RZ, R87.H0_H0 ;  /* 0x20000057ff457230 */ /* 0x000fc60000004100 */
[----:B------:R-:W-:Y:S02]  /*2c80*/  FMUL.FTZ R101, R75, -1.4426950216293334961 ;  /* 0xbfb8aa3b4b657820 */ /* 0x000fe40000410000 */
[----:B------:R-:W-:Y:S01]  /*2c90*/  FADD.FTZ R69, -R84, R69 ;  /* 0x0000004554457221 */ /* 0x000fe20000010100 */
[----:B------:R-:W-:-:S03]  /*2ca0*/  FMUL.FTZ R96, R64, R47 ;  /* 0x0000002f40607220 */ /* 0x000fc60000410000 */
[----:B------:R-:W0:Y:S01]  /*2cb0*/  MUFU.EX2 R101, R101 ;  /* 0x0000006500657308 */ /* 0x000e220000000800 */
[----:B------:R-:W-:Y:S01]  /*2cc0*/  FMUL.FTZ R47, R10, R69 ;  /* 0x000000450a2f7220 */ /* 0x000fe20000410000 */
[----:B------:R-:W-:Y:S01]  /*2cd0*/  FADD.FTZ R64, R90, 1 ;  /* 0x3f8000005a407421 */ /* 0x000fe20000010000 */
[----:B------:R-:W-:Y:S01]  /*2ce0*/  FMUL.FTZ R97, R10, R97 ;  /* 0x000000610a617220 */ /* 0x000fe20000410000 */
[----:B------:R-:W-:Y:S02]  /*2cf0*/  HADD2.F32 R105, -RZ, R86.H1_H1 ;  /* 0x30000056ff697230 */ /* 0x000fe40000004100 */
[----:B------:R-:W-:Y:S01]  /*2d00*/  FFMA.FTZ R69, R4, R47, R8 ;  /* 0x0000002f04457223 */ /* 0x000fe20000010008 */
[----:B------:R-:W-:Y:S02]  /*2d10*/  HADD2.F32 R95, -RZ, R87.H1_H1 ;  /* 0x30000057ff5f7230 */ /* 0x000fe40000004100 */
[----:B------:R-:W-:Y:S01]  /*2d20*/  FFMA.FTZ R70, R2, R97, R6 ;  /* 0x0000006102467223 */ /* 0x000fe20000010006 */
[----:B------:R-:W1:Y:S01]  /*2d30*/  MUFU.RCP R64, R64 ;  /* 0x0000004000407308 */ /* 0x000e620000001000 */
[----:B------:R-:W-:Y:S01]  /*2d40*/  FMUL.FTZ R87, R65, R48 ;  /* 0x0000003041577220 */ /* 0x000fe20000410000 */
[----:B------:R-:W-:Y:S01]  /*2d50*/  FADD.FTZ R105, -R84, R105 ;  /* 0x0000006954697221 */ /* 0x000fe20000010100 */
[----:B------:R-:W-:Y:S01]  /*2d60*/  FMUL.FTZ R65, R69, -1.4426950216293334961 ;  /* 0xbfb8aa3b45417820 */ /* 0x000fe20000410000 */
[----:B------:R-:W-:-:S02]  /*2d70*/  FMUL.FTZ R88, R70, -1.4426950216293334961 ;  /* 0xbfb8aa3b46587820 */ /* 0x000fc40000410000 */
[----:B------:R-:W-:Y:S01]  /*2d80*/  FMUL.FTZ R46, R10, R105 ;  /* 0x000000690a2e7220 */ /* 0x000fe20000410000 */
[----:B0-----:R-:W-:Y:S02]  /*2d90*/  FADD.FTZ R92, R101, 1 ;  /* 0x3f800000655c7421 */ /* 0x001fe40000010000 */
[----:B------:R-:W0:Y:S01]  /*2da0*/  MUFU.EX2 R65, R65 ;  /* 0x0000004100417308 */ /* 0x000e220000000800 */
[----:B------:R-:W-:Y:S01]  /*2db0*/  FFMA.FTZ R68, R3, R46, R7 ;  /* 0x0000002e03447223 */ /* 0x000fe20000010007 */
[----:B------:R-:W-:-:S06]  /*2dc0*/  FADD.FTZ R95, -R84, R95 ;  /* 0x0000005f545f7221 */ /* 0x000fcc0000010100 */
[----:B------:R-:W5:Y:S01]  /*2dd0*/  MUFU.EX2 R88, R88 ;  /* 0x0000005800587308 */ /* 0x000f620000000800 */
[----:B------:R-:W-:Y:S01]  /*2de0*/  FMUL.FTZ R98, R68, -1.4426950216293334961 ;  /* 0xbfb8aa3b44627820 */ /* 0x000fe20000410000 */
[----:B------:R-:W-:Y:S01]  /*2df0*/  FMUL.FTZ R99, R99, R94 ;  /* 0x0000005e63637220 */ /* 0x000fe20000410000 */
[----:B-1----:R-:W-:Y:S01]  /*2e00*/  FADD.FTZ R94, -R64, 1 ;  /* 0x3f800000405e7421 */ /* 0x002fe20000010100 */
[----:B------:R-:W-:-:S04]  /*2e10*/  FMUL.FTZ R48, R10, R95 ;  /* 0x0000005f0a307220 */ /* 0x000fc80000410000 */
[----:B------:R-:W1:Y:S01]  /*2e20*/  MUFU.RCP R92, R92 ;  /* 0x0000005c005c7308 */ /* 0x000e620000001000 */
[----:B------:R-:W-:Y:S01]  /*2e30*/  FFMA.FTZ R85, R85, R94, 1 ;  /* 0x3f80000055557423 */ /* 0x000fe2000001005e */
[----:B------:R-:W-:Y:S01]  /*2e40*/  FFMA.FTZ R90, R5, R48, R9 ;  /* 0x00000030055a7223 */ /* 0x000fe20000010009 */
[----:B------:R-:W-:-:S05]  /*2e50*/  FMUL.FTZ R91, R91, R74 ;  /* 0x0000004a5b5b7220 */ /* 0x000fca0000410000 */
[----:B------:R-:W1:Y:S01]  /*2e60*/  MUFU.EX2 R98, R98 ;  /* 0x0000006200627308 */ /* 0x000e620000000800 */
[----:B------:R-:W-:Y:S01]  /*2e70*/  FMUL.FTZ R102, R102, R93 ;  /* 0x0000005d66667220 */ /* 0x000fe20000410000 */
[----:B------:R-:W-:Y:S01]  /*2e80*/  FMUL.FTZ R85, R64, R85 ;  /* 0x0000005540557220 */ /* 0x000fe20000410000 */
[----:B0-----:R-:W-:Y:S01]  /*2e90*/  FADD.FTZ R74, R65, 1 ;  /* 0x3f800000414a7421 */ /* 0x001fe20000010000 */
[----:B------:R-:W-:Y:S01]  /*2ea0*/  FMUL.FTZ R93, R90, -1.4426950216293334961 ;  /* 0xbfb8aa3b5a5d7820 */ /* 0x000fe20000410000 */
[----:B------:R-:W4:Y:S01]  /*2eb0*/  LDG.E.64.CONSTANT R64, desc[UR16][R72.64+0x41000] ;  /* 0x0410001048407981 */ /* 0x000f22000c1e9b00 */
[----:B-----5:R-:W-:Y:S01]  /*2ec0*/  FADD.FTZ R71, R88, 1 ;  /* 0x3f80000058477421 */ /* 0x020fe20000010000 */
[----:B------:R-:W-:Y:S02]  /*2ed0*/  FMUL.FTZ R124, R124, R87 ;  /* 0x000000577c7c7220 */ /* 0x000fe40000410000 */
[----:B------:R-:W0:Y:S01]  /*2ee0*/  MUFU.EX2 R87, R93 ;  /* 0x0000005d00577308 */ /* 0x000e220000000800 */
[----:B-1----:R-:W-:-:S04]  /*2ef0*/  FADD.FTZ R88, -R92, 1 ;  /* 0x3f8000005c587421 */ /* 0x002fc80000010100 */
[----:B------:R-:W-:-:S03]  /*2f00*/  FFMA.FTZ R75, R75, R88, 1 ;  /* 0x3f8000004b4b7423 */ /* 0x000fc60000010058 */
[----:B------:R-:W1:Y:S01]  /*2f10*/  MUFU.RCP R71, R71 ;  /* 0x0000004700477308 */ /* 0x000e620000001000 */
[----:B------:R-:W-:Y:S01]  /*2f20*/  FADD.FTZ R98, R98, 1 ;  /* 0x3f80000062627421 */ /* 0x000fe20000010000 */
[----:B------:R-:W-:Y:S01]  /*2f30*/  FMUL.FTZ R92, R92, R75 ;  /* 0x0000004b5c5c7220 */ /* 0x000fe20000410000 */
[----:B------:R-:W-:-:S05]  /*2f40*/  HADD2.F32 R49, -RZ, R50.H0_H0 ;  /* 0x20000032ff317230 */ /* 0x000fca0000004100 */
[----:B------:R-:W5:Y:S01]  /*2f50*/  MUFU.RCP R75, R98 ;  /* 0x00000062004b7308 */ /* 0x000f620000001000 */
[----:B------:R-:W-:Y:S02]  /*2f60*/  HADD2.F32 R120, -RZ, R52.H1_H1 ;  /* 0x30000034ff787230 */ /* 0x000fe40000004100 */
[----:B0-----:R-:W-:Y:S01]  /*2f70*/  FADD.FTZ R87, R87, 1 ;  /* 0x3f80000057577421 */ /* 0x001fe20000010000 */
[--C-:B------:R-:W-:Y:S02]  /*2f80*/  HADD2.F32 R118, -RZ, R53.reuse.H1_H1 ;  /* 0x30000035ff767230 */ /* 0x100fe40000004100 */
[----:B------:R-:W-:Y:S02]  /*2f90*/  HADD2.F32 R119, -RZ, R53.H0_H0 ;  /* 0x20000035ff777230 */ /* 0x000fe40000004100 */
[----:B------:R-:W0:Y:S01]  /*2fa0*/  MUFU.RCP R74, R74 ;  /* 0x0000004a004a7308 */ /* 0x000e220000001000 */
[----:B------:R-:W-:Y:S01]  /*2fb0*/  FADD.FTZ R53, -R84, R49 ;  /* 0x0000003154357221 */ /* 0x000fe20000010100 */
[----:B------:R-:W-:Y:S01]  /*2fc0*/  FMUL.FTZ R120, R120, R91 ;  /* 0x0000005b78787220 */ /* 0x000fe20000410000 */
[----:B-1----:R-:W-:Y:S01]  /*2fd0*/  FADD.FTZ R49, -R71, 1 ;  /* 0x3f80000047317421 */ /* 0x002fe20000010100 */
[----:B------:R-:W-:Y:S01]  /*2fe0*/  FMUL.FTZ R118, R118, R85 ;  /* 0x0000005576767220 */ /* 0x000fe20000410000 */
[----:B------:R-:W-:-:S03]  /*2ff0*/  HADD2.F32 R85, -RZ, R50.H1_H1 ;  /* 0x30000032ff557230 */ /* 0x000fc60000004100 */
[----:B------:R-:W1:Y:S01]  /*3000*/  MUFU.RCP R91, R87 ;  /* 0x00000057005b7308 */ /* 0x000e620000001000 */
[----:B------:R-:W-:Y:S01]  /*3010*/  FFMA.FTZ R52, R70, R49, 1 ;  /* 0x3f80000046347423 */ /* 0x000fe20000010031 */
[--C-:B------:R-:W-:Y:S02]  /*3020*/  HADD2.F32 R95, -RZ, R51.reuse.H0_H0 ;  /* 0x20000033ff5f7230 */ /* 0x100fe40000004100 */
[----:B------:R-:W-:Y:S01]  /*3030*/  FMUL.FTZ R49, R10, R53 ;  /* 0x000000350a317220 */ /* 0x000fe20000410000 */
[----:B------:R-:W-:Y:S01]  /*3040*/  FMUL.FTZ R122, R122, R99 ;  /* 0x000000637a7a7220 */ /* 0x000fe20000410000 */
[----:B------:R-:W-:Y:S01]  /*3050*/  FMUL.FTZ R119, R119, R92 ;  /* 0x0000005c77777220 */ /* 0x000fe20000410000 */
[----:B-----5:R-:W-:Y:S01]  /*3060*/  FADD.FTZ R53, -R75, 1 ;  /* 0x3f8000004b357421 */ /* 0x020fe20000010100 */
[----:B------:R-:W-:Y:S01]  /*3070*/  FADD.FTZ R93, -R84, R85 ;  /* 0x00000055545d7221 */ /* 0x000fe20000010100 */
[----:B------:R-:W-:Y:S02]  /*3080*/  HADD2.F32 R99, -RZ, R51.H1_H1 ;  /* 0x30000033ff637230 */ /* 0x000fe40000004100 */
[----:B------:R-:W-:Y:S01]  /*3090*/  FFMA.FTZ R85, R2, R49, R6 ;  /* 0x0000003102557223 */ /* 0x000fe20000010006 */
[----:B------:R-:W-:Y:S01]  /*30a0*/  FADD.FTZ R51, -R84, R95 ;  /* 0x0000005f54337221 */ /* 0x000fe20000010100 */
[----:B------:R-:W-:-:S02]  /*30b0*/  HADD2.F32 R92, -RZ, R56.H0_H0 ;  /* 0x20000038ff5c7230 */ /* 0x000fc40000004100 */
[----:B------:R-:W-:Y:S01]  /*30c0*/  FMUL.FTZ R95, R71, R52 ;  /* 0x00000034475f7220 */ /* 0x000fe20000410000 */
[----:B------:R-:W-:Y:S01]  /*30d0*/  FFMA.FTZ R116, R68, R53, 1 ;  /* 0x3f80000044747423 */ /* 0x000fe20000010035 */
[----:B0-----:R-:W-:Y:S01]  /*30e0*/  FADD.FTZ R70, -R74, 1 ;  /* 0x3f8000004a467421 */ /* 0x001fe20000010100 */
[----:B------:R-:W-:Y:S01]  /*30f0*/  FMUL.FTZ R68, R85, -1.4426950216293334961 ;  /* 0xbfb8aa3b55447820 */ /* 0x000fe20000410000 */
[----:B------:R-:W-:Y:S01]  /*3100*/  FMUL.FTZ R95, R92, R95 ;  /* 0x0000005f5c5f7220 */ /* 0x000fe20000410000 */
[----:B------:R-:W-:Y:S01]  /*3110*/  FFMA.FTZ R92, R11, R152, R78 ;  /* 0x000000980b5c7223 */ /* 0x000fe2000001004e */
[----:B------:R-:W-:Y:S01]  /*3120*/  FADD.FTZ R101, R152, R79 ;  /* 0x0000004f98657221 */ /* 0x000fe20000010000 */
[----:B------:R-:W-:Y:S01]  /*3130*/  FFMA.FTZ R115, R69, R70, 1 ;  /* 0x3f80000045737423 */ /* 0x000fe20000010046 */
[----:B------:R-:W5:Y:S01]  /*3140*/  LDG.E.64.CONSTANT R78, desc[UR16][R66.64+0x3c000] ;  /* 0x03c00010424e7981 */ /* 0x000f62000c1e9b00 */
[----:B------:R-:W-:Y:S02]  /*3150*/  HADD2.F32 R69, -RZ, R54.H1_H1 ;  /* 0x30000036ff457230 */ /* 0x000fe40000004100 */
[----:B-1----:R-:W-:Y:S01]  /*3160*/  FADD.FTZ R53, -R91, 1 ;  /* 0x3f8000005b357421 */ /* 0x002fe20000010100 */
[----:B------:R-:W-:Y:S01]  /*3170*/  FMUL.FTZ R50, R10, R93 ;  /* 0x0000005d0a327220 */ /* 0x000fe20000410000 */
[----:B------:R-:W0:Y:S01]  /*3180*/  MUFU.EX2 R68, R68 ;  /* 0x0000004400447308 */ /* 0x000e220000000800 */
[----:B------:R-:W-:Y:S01]  /*3190*/  FMUL.FTZ R116, R75, R116 ;  /* 0x000000744b747220 */ /* 0x000fe20000410000 */
[----:B------:R-:W-:Y:S01]  /*31a0*/  FFMA.FTZ R90, R90, R53, 1 ;  /* 0x3f8000005a5a7423 */ /* 0x000fe20000010035 */
[----:B------:R-:W-:Y:S01]  /*31b0*/  FADD.FTZ R75, -R84, R69 ;  /* 0x00000045544b7221 */ /* 0x000fe20000010100 */
[----:B------:R-:W-:Y:S01]  /*31c0*/  FFMA.FTZ R87, R3, R50, R7 ;  /* 0x0000003203577223 */ /* 0x000fe20000010007 */
[----:B------:R-:W-:-:S02]  /*31d0*/  HADD2.F32 R69, -RZ, R56.H1_H1 ;  /* 0x30000038ff457230 */ /* 0x000fc40000004100 */
[--C-:B------:R-:W-:Y:S02]  /*31e0*/  HADD2.F32 R56, -RZ, R57.reuse.H0_H0 ;  /* 0x20000039ff387230 */ /* 0x100fe40000004100 */
[----:B------:R-:W-:Y:S01]  /*31f0*/  FMUL.FTZ R90, R91, R90 ;  /* 0x0000005a5b5a7220 */ /* 0x000fe20000410000 */
[----:B------:R-:W-:Y:S02]  /*3200*/  HADD2.F32 R57, -RZ, R57.H1_H1 ;  /* 0x30000039ff397230 */ /* 0x000fe40000004100 */
[----:B------:R-:W-:Y:S01]  /*3210*/  FMUL.FTZ R70, R87, -1.4426950216293334961 ;  /* 0xbfb8aa3b57467820 */ /* 0x000fe20000410000 */
[----:B------:R-:W-:Y:S01]  /*3220*/  FMUL.FTZ R115, R74, R115 ;  /* 0x000000734a737220 */ /* 0x000fe20000410000 */
[----:B------:R-:W-:Y:S02]  /*3230*/  HADD2.F32 R53, -RZ, R54.H0_H0 ;  /* 0x20000036ff357230 */ /* 0x000fe40000004100 */
[----:B------:R-:W-:Y:S01]  /*3240*/  FMUL.FTZ R114, R57, R90 ;  /* 0x0000005a39727220 */ /* 0x000fe20000410000 */
[----:B------:R-:W-:-:S02]  /*3250*/  HADD2.F32 R57, -RZ, R55.H0_H0 ;  /* 0x20000037ff397230 */ /* 0x000fc40000004100 */
[----:B------:R-:W-:Y:S01]  /*3260*/  FADD.FTZ R99, -R84, R99 ;  /* 0x0000006354637221 */ /* 0x000fe20000010100 */
[----:B------:R-:W-:Y:S01]  /*3270*/  HADD2.F32 R55, -RZ, R55.H1_H1 ;  /* 0x30000037ff377230 */ /* 0x000fe20000004100 */
[----:B------:R-:W1:Y:S01]  /*3280*/  MUFU.EX2 R70, R70 ;  /* 0x0000004600467308 */ /* 0x000e620000000800 */
[----:B------:R-:W-:Y:S01]  /*3290*/  FMUL.FTZ R54, R10, R75 ;  /* 0x0000004b0a367220 */ /* 0x000fe20000410000 */
[----:B------:R-:W-:Y:S01]  /*32a0*/  FMUL.FTZ R115, R56, R115 ;  /* 0x0000007338737220 */ /* 0x000fe20000410000 */
[----:B------:R-:W-:Y:S01]  /*32b0*/  FADD.FTZ R93, R89, R77 ;  /* 0x0000004d595d7221 */ /* 0x000fe20000010000 */
[----:B0-----:R-:W-:Y:S01]  /*32c0*/  FADD.FTZ R56, R68, 1 ;  /* 0x3f80000044387421 */ /* 0x001fe20000010000 */
[----:B------:R-:W-:Y:S01]  /*32d0*/  FADD.FTZ R77, -R84, R57 ;  /* 0x00000039544d7221 */ /* 0x000fe20000010100 */
[----:B------:R-:W-:Y:S01]  /*32e0*/  FMUL.FTZ R52, R10, R99 ;  /* 0x000000630a347220 */ /* 0x000fe20000410000 */
[----:B------:R-:W-:Y:S01]  /*32f0*/  FFMA.FTZ R75, R3, R54, R7 ;  /* 0x00000036034b7223 */ /* 0x000fe20000010007 */
[----:B------:R-:W-:Y:S01]  /*3300*/  FADD.FTZ R57, -R84, R55 ;  /* 0x0000003754397221 */ /* 0x000fe20000010100 */
[----:B------:R-:W-:Y:S01]  /*3310*/  FMUL.FTZ R128, R128, R103 ;  /* 0x0000006780807220 */ /* 0x000fe20000410000 */
[----:B------:R-:W-:Y:S01]  /*3320*/  FADD.FTZ R103, R151, R81 ;  /* 0x0000005197677221 */ /* 0x000fe20000010000 */
[----:B------:R-:W-:Y:S01]  /*3330*/  FMUL.FTZ R116, R69, R116 ;  /* 0x0000007445747220 */ /* 0x000fe20000410000 */
[----:B------:R0:W-:Y:S01]  /*3340*/  MUFU.RCP R81, R56 ;  /* 0x0000003800517308 */ /* 0x0001e20000001000 */
[----:B------:R-:W-:Y:S01]  /*3350*/  FFMA.FTZ R98, R5, R52, R9 ;  /* 0x0000003405627223 */ /* 0x000fe20000010009 */
[----:B------:R-:W-:Y:S01]  /*3360*/  FMUL.FTZ R69, R75, -1.4426950216293334961 ;  /* 0xbfb8aa3b4b457820 */ /* 0x000fe20000410000 */
[----:B------:R-:W-:Y:S01]  /*3370*/  FFMA.FTZ R90, R0, R89, R76 ;  /* 0x00000059005a7223 */ /* 0x000fe2000001004c */
[----:B------:R-:W-:Y:S01]  /*3380*/  FMUL.FTZ R152, R3, R152 ;  /* 0x0000009803987220 */ /* 0x000fe20000410000 */
[----:B------:R-:W-:Y:S01]  /*3390*/  FMUL.FTZ R71, R98, -1.4426950216293334961 ;  /* 0xbfb8aa3b62477820 */ /* 0x000fe20000410000 */
[----:B0-----:R-:W-:Y:S01]  /*33a0*/  FMUL.FTZ R56, R10, R57 ;  /* 0x000000390a387220 */ /* 0x001fe20000410000 */
[----:B------:R-:W-:Y:S01]  /*33b0*/  FMUL.FTZ R57, R2, R89 ;  /* 0x0000005902397220 */ /* 0x000fe20000410000 */
[----:B------:R0:W-:Y:S01]  /*33c0*/  MUFU.EX2 R76, R69 ;  /* 0x00000045004c7308 */ /* 0x0001e20000000800 */
[----:B------:R-:W-:-:S02]  /*33d0*/  FMUL.FTZ R123, R123, R102 ;  /* 0x000000667b7b7220 */ /* 0x000fc40000410000 */
[----:B------:R-:W-:Y:S01]  /*33e0*/  FFMA.FTZ R89, R0, R57, RZ ;  /* 0x0000003900597223 */ /* 0x000fe200000100ff */
[-C--:B------:R-:W-:Y:S01]  /*33f0*/  FFMA.FTZ R94, R12, R151.reuse, R80 ;  /* 0x000000970c5e7223 */ /* 0x080fe20000010050 */
[----:B------:R-:W-:Y:S01]  /*3400*/  FFMA.FTZ R102, R13, R150, R82 ;  /* 0x000000960d667223 */ /* 0x000fe20000010052 */
[----:B-1----:R-:W-:Y:S01]  /*3410*/  FADD.FTZ R82, R70, 1 ;  /* 0x3f80000046527421 */ /* 0x002fe20000010000 */
[----:B0-----:R-:W5:Y:S01]  /*3420*/  LDG.E.64.CONSTANT R68, desc[UR16][R72.64+0x46000] ;  /* 0x0460001048447981 */ /* 0x001f62000c1e9b00 */
[----:B------:R0:W1:Y:S01]  /*3430*/  MUFU.EX2 R91, R71 ;  /* 0x00000047005b7308 */ /* 0x0000620000000800 */
[----:B------:R-:W-:Y:S01]  /*3440*/  FMUL.FTZ R151, R4, R151 ;  /* 0x0000009704977220 */ /* 0x000fe20000410000 */
[----:B------:R-:W-:Y:S01]  /*3450*/  FFMA.FTZ R89, R11, R152, R89 ;  /* 0x000000980b597223 */ /* 0x000fe20000010059 */
[----:B------:R-:W-:Y:S01]  /*3460*/  FADD.FTZ R104, R150, R83 ;  /* 0x0000005396687221 */ /* 0x000fe20000010000 */
[----:B------:R-:W-:Y:S02]  /*3470*/  FMUL.FTZ R150, R5, R150 ;  /* 0x0000009605967220 */ /* 0x000fe40000410000 */
[----:B------:R-:W-:Y:S01]  /*3480*/  FFMA.FTZ R89, R12, R151, R89 ;  /* 0x000000970c597223 */ /* 0x000fe20000010059 */
[----:B0-----:R-:W5:Y:S01]  /*3490*/  LDG.E.64.CONSTANT R70, desc[UR16][R66.64+0x41000] ;  /* 0x0410001042467981 */ /* 0x001f62000c1e9b00 */
[-C--:B------:R-:W-:Y:S01]  /*34a0*/  FFMA.FTZ R90, R14, R149.reuse, R90 ;  /* 0x000000950e5a7223 */ /* 0x080fe2000001005a */
[----:B------:R-:W-:Y:S01]  /*34b0*/  FADD.FTZ R93, R93, R149 ;  /* 0x000000955d5d7221 */ /* 0x000fe20000010000 */
[----:B------:R-:W-:Y:S01]  /*34c0*/  FMUL.FTZ R149, R2, R149 ;  /* 0x0000009502957220 */ /* 0x000fe20000410000 */
[----:B------:R-:W-:Y:S01]  /*34d0*/  FFMA.FTZ R89, R13, R150, R89 ;  /* 0x000000960d597223 */ /* 0x000fe20000010059 */
        /* <DEDUP_REMOVED lines=20> */
[----:B------:R-:W5:Y:S01]  /*3620*/  LDG.E.64.CONSTANT R72, desc[UR16][R72.64+0x4b000] ;  /* 0x04b0001048487981 */ /* 0x000f62000c1e9b00 */
        /* <DEDUP_REMOVED lines=36> */
[----:B------:R-:W-:Y:S01]  /*3870*/  FMUL.FTZ R133, R133, R108 ;  /* 0x0000006c85857220 */ /* 0x000fe20000410000 */
        /* <DEDUP_REMOVED lines=14> */
[----:B------:R-:W-:Y:S01]  /*3960*/  FFMA.FTZ R88, R4, R51, R8 ;  /* 0x0000003304587223 */ /* 0x000fe20000010008 */
[-C--:B------:R-:W-:Y:S01]  /*3970*/  FFMA.FTZ R94, R32, R131.reuse, R94 ;  /* 0x00000083205e7223 */ /* 0x080fe2000001005e */
[----:B------:R-:W-:Y:S01]  /*3980*/  FADD.FTZ R103, R103, R131 ;  /* 0x0000008367677221 */ /* 0x000fe20000010000 */
[----:B------:R-:W-:Y:S01]  /*3990*/  FMUL.FTZ R131, R4, R131 ;  /* 0x0000008304837220 */ /* 0x000fe20000410000 */
[----:B------:R-:W-:Y:S01]  /*39a0*/  FFMA.FTZ R89, R31, R132, R89 ;  /* 0x000000841f597223 */ /* 0x000fe20000010059 */
[----:B------:R-:W-:Y:S01]  /*39b0*/  FMUL.FTZ R125, R125, R96 ;  /* 0x000000607d7d7220 */ /* 0x000fe20000410000 */
[----:B------:R-:W-:Y:S01]  /*39c0*/  FMUL.FTZ R96, R88, -1.4426950216293334961 ;  /* 0xbfb8aa3b58607820 */ /* 0x000fe20000410000 */
[-C--:B------:R-:W-:Y:S01]  /*39d0*/  FFMA.FTZ R102, R33, R130.reuse, R102 ;  /* 0x0000008221667223 */ /* 0x080fe20000010066 */
[----:B------:R-:W-:Y:S01]  /*39e0*/  FADD.FTZ R104, R104, R130 ;  /* 0x0000008268687221 */ /* 0x000fe20000010000 */
[----:B------:R-:W-:Y:S01]  /*39f0*/  FMUL.FTZ R130, R5, R130 ;  /* 0x0000008205827220 */ /* 0x000fe20000410000 */
[----:B------:R-:W-:Y:S01]  /*3a00*/  FFMA.FTZ R89, R32, R131, R89 ;  /* 0x0000008320597223 */ /* 0x000fe20000010059 */
[-C--:B------:R-:W-:Y:S01]  /*3a10*/  FFMA.FTZ R90, R34, R129.reuse, R90 ;  /* 0x00000081225a7223 */ /* 0x080fe2000001005a */
[----:B------:R-:W-:Y:S01]  /*3a20*/  FADD.FTZ R93, R93, R129 ;  /* 0x000000815d5d7221 */ /* 0x000fe20000010000 */
[----:B------:R-:W0:Y:S01]  /*3a30*/  MUFU.EX2 R96, R96 ;  /* 0x0000006000607308 */ /* 0x000e220000000800 */
[----:B------:R-:W-:Y:S01]  /*3a40*/  FMUL.FTZ R129, R2, R129 ;  /* 0x0000008102817220 */ /* 0x000fe20000410000 */
[----:B------:R-:W-:Y:S01]  /*3a50*/  FFMA.FTZ R89, R33, R130, R89 ;  /* 0x0000008221597223 */ /* 0x000fe20000010059 */
[-C--:B------:R-:W-:Y:S01]  /*3a60*/  FFMA.FTZ R92, R35, R128.reuse, R92 ;  /* 0x00000080235c7223 */ /* 0x080fe2000001005c */
[----:B------:R-:W-:Y:S01]  /*3a70*/  FADD.FTZ R101, R101, R128 ;  /* 0x0000008065657221 */ /* 0x000fe20000010000 */
[----:B------:R-:W-:Y:S01]  /*3a80*/  FMUL.FTZ R128, R3, R128 ;  /* 0x0000008003807220 */ /* 0x000fe20000410000 */
[----:B------:R-:W-:Y:S01]  /*3a90*/  FFMA.FTZ R89, R34, R129, R89 ;  /* 0x0000008122597223 */ /* 0x000fe20000010059 */
[----:B------:R-:W-:Y:S01]  /*3aa0*/  FADD.FTZ R53, -R84, R53 ;  /* 0x0000003554357221 */ /* 0x000fe20000010100 */
        /* <DEDUP_REMOVED lines=9> */
[----:B-1----:R-:W-:Y:S01]  /*3b40*/  FADD.FTZ R91, R91, 1 ;  /* 0x3f8000005b5b7421 */ /* 0x002fe20000010000 */
[----:B------:R-:W-:Y:S01]  /*3b50*/  FFMA.FTZ R74, R2, R53, R6 ;  /* 0x00000035024a7223 */ /* 0x000fe20000010006 */
[-C--:B------:R-:W-:Y:S01]  /*3b60*/  FFMA.FTZ R90, R38, R125.reuse, R90 ;  /* 0x0000007d265a7223 */ /* 0x080fe2000001005a */
[----:B------:R-:W-:Y:S01]  /*3b70*/  FADD.FTZ R93, R93, R125 ;  /* 0x0000007d5d5d7221 */ /* 0x000fe20000010000 */
[----:B------:R-:W-:Y:S01]  /*3b80*/  FMUL.FTZ R125, R2, R125 ;  /* 0x0000007d027d7220 */ /* 0x000fe20000410000 */
[----:B------:R-:W-:Y:S01]  /*3b90*/  FFMA.FTZ R105, R37, R126, R89 ;  /* 0x0000007e25697223 */ /* 0x000fe20000010059 */
[----:B0-----:R-:W-:Y:S01]  /*3ba0*/  FADD.FTZ R83, R96, 1 ;  /* 0x3f80000060537421 */ /* 0x001fe20000010000 */
[----:B------:R-:W0:Y:S01]  /*3bb0*/  MUFU.RCP R82, R82 ;  /* 0x0000005200527308 */ /* 0x000e220000001000 */
[----:B------:R-:W-:Y:S01]  /*3bc0*/  FMUL.FTZ R99, R74, -1.4426950216293334961 ;  /* 0xbfb8aa3b4a637820 */ /* 0x000fe20000410000 */
[----:B------:R-:W-:Y:S01]  /*3bd0*/  FADD.FTZ R89, R101, R124 ;  /* 0x0000007c65597221 */ /* 0x000fe20000010000 */
[----:B------:R-:W-:Y:S01]  /*3be0*/  FMUL.FTZ R55, R10, R77 ;  /* 0x0000004d0a377220 */ /* 0x000fe20000410000 */
[----:B------:R-:W-:-:S04]  /*3bf0*/  FFMA.FTZ R105, R38, R125, R105 ;  /* 0x0000007d26697223 */ /* 0x000fc80000010069 */
[----:B------:R1:W-:Y:S01]  /*3c00*/  MUFU.RCP R100, R91 ;  /* 0x0000005b00647308 */ /* 0x0003e20000001000 */
[----:B------:R-:W-:Y:S01]  /*3c10*/  FADD.FTZ R103, R103, R123 ;  /* 0x0000007b67677221 */ /* 0x000fe20000010000 */
[----:B------:R-:W-:Y:S01]  /*3c20*/  FFMA.FTZ R80, R4, R55, R8 ;  /* 0x0000003704507223 */ /* 0x000fe20000010008 */
[-C--:B-1----:R-:W-:Y:S01]  /*3c30*/  FFMA.FTZ R91, R39, R124.reuse, R92 ;  /* 0x0000007c275b7223 */ /* 0x082fe2000001005c */
[----:B------:R-:W-:-:S04]  /*3c40*/  FMUL.FTZ R124, R3, R124 ;  /* 0x0000007c037c7220 */ /* 0x000fc80000410000 */
[----:B------:R-:W1:Y:S01]  /*3c50*/  MUFU.RCP R83, R83 ;  /* 0x0000005300537308 */ /* 0x000e620000001000 */
[-C--:B------:R-:W-:Y:S01]  /*3c60*/  FFMA.FTZ R92, R40, R123.reuse, R94 ;  /* 0x0000007b285c7223 */ /* 0x080fe2000001005e */
[----:B------:R-:W-:Y:S01]  /*3c70*/  FMUL.FTZ R123, R4, R123 ;  /* 0x0000007b047b7220 */ /* 0x000fe20000410000 */
[----:B------:R-:W-:Y:S01]  /*3c80*/  FFMA.FTZ R105, R39, R124, R105 ;  /* 0x0000007c27697223 */ /* 0x000fe20000010069 */
[----:B------:R-:W-:Y:S01]  /*3c90*/  FFMA.FTZ R94, R41, R122, R102 ;  /* 0x0000007a295e7223 */ /* 0x000fe20000010066 */
[----:B------:R-:W-:-:S03]  /*3ca0*/  FADD.FTZ R104, R104, R122 ;  /* 0x0000007a68687221 */ /* 0x000fc60000010000 */
[----:B------:R-:W1:Y:S01]  /*3cb0*/  MUFU.EX2 R99, R99 ;  /* 0x0000006300637308 */ /* 0x000e620000000800 */
[----:B------:R-:W-:Y:S01]  /*3cc0*/  FMUL.FTZ R96, R80, -1.4426950216293334961 ;  /* 0xbfb8aa3b50607820 */ /* 0x000fe20000410000 */
[----:B------:R-:W-:Y:S01]  /*3cd0*/  FMUL.FTZ R122, R5, R122 ;  /* 0x0000007a057a7220 */ /* 0x000fe20000410000 */
[----:B------:R-:W-:Y:S01]  /*3ce0*/  FFMA.FTZ R105, R40, R123, R105 ;  /* 0x0000007b28697223 */ /* 0x000fe20000010069 */
[----:B------:R-:W-:Y:S01]  /*3cf0*/  FFMA.FTZ R102, R42, R121, R90 ;  /* 0x000000792a667223 */ /* 0x000fe2000001005a */
[----:B------:R-:W-:Y:S01]  /*3d00*/  FADD.FTZ R101, R93, R121 ;  /* 0x000000795d657221 */ /* 0x000fe20000010000 */
[----:B------:R-:W-:Y:S01]  /*3d10*/  FADD.FTZ R90, R89, R120 ;  /* 0x00000078595a7221 */ /* 0x000fe20000010000 */
[--C-:B--2---:R-:W-:Y:S02]  /*3d20*/  HADD2.F32 R113, -RZ, R58.reuse.H0_H0 ;  /* 0x2000003aff717230 */ /* 0x104fe40000004100 */
[----:B------:R-:W-:Y:S01]  /*3d30*/  FADD.FTZ R89, R103, R119 ;  /* 0x0000007767597221 */ /* 0x000fe20000010000 */
[----:B------:R-:W-:-:S02]  /*3d40*/  HADD2.F32 R112, -RZ, R58.H1_H1 ;  /* 0x3000003aff707230 */ /* 0x000fc40000004100 */
[C---:B------:R-:W-:Y:S01]  /*3d50*/  FMUL.FTZ R121, R2.reuse, R121 ;  /* 0x0000007902797220 */ /* 0x040fe20000410000 */
[--C-:B---3--:R-:W-:Y:S02]  /*3d60*/  HADD2.F32 R58, -RZ, R60.reuse.H0_H0 ;  /* 0x2000003cff3a7230 */ /* 0x108fe40000004100 */
[----:B------:R-:W-:Y:S01]  /*3d70*/  FFMA.FTZ R105, R41, R122, R105 ;  /* 0x0000007a29697223 */ /* 0x000fe20000010069 */
[----:B------:R2:W-:Y:S01]  /*3d80*/  MUFU.EX2 R103, R96 ;  /* 0x0000006000677308 */ /* 0x0005e20000000800 */
[----:B------:R-:W-:Y:S01]  /*3d90*/  FMUL.FTZ R117, R2, R95 ;  /* 0x0000005f02757220 */ /* 0x000fe20000410000 */
[----:B------:R-:W-:Y:S01]  /*3da0*/  FADD.FTZ R93, R104, R118 ;  /* 0x00000076685d7221 */ /* 0x000fe20000010000 */
[-C--:B------:R-:W-:Y:S01]  /*3db0*/  FFMA.FTZ R91, R43, R120.reuse, R91 ;  /* 0x000000782b5b7223 */ /* 0x080fe2000001005b */
[----:B------:R-:W-:Y:S01]  /*3dc0*/  FADD.FTZ R104, -R81, 1 ;  /* 0x3f80000051687421 */ /* 0x000fe20000010100 */
[----:B------:R-:W-:Y:S01]  /*3dd0*/  FMUL.FTZ R120, R3, R120 ;  /* 0x0000007803787220 */ /* 0x000fe20000410000 */
[----:B------:R-:W-:Y:S01]  /*3de0*/  FFMA.FTZ R105, R42, R121, R105 ;  /* 0x000000792a697223 */ /* 0x000fe20000010069 */
[----:B--2---:R-:W-:Y:S01]  /*3df0*/  FFMA.FTZ R96, R97, R95, R102 ;  /* 0x0000005f61607223 */ /* 0x004fe20000010066 */
[----:B------:R-:W-:Y:S01]  /*3e00*/  FADD.FTZ R95, R101, R95 ;  /* 0x0000005f655f7221 */ /* 0x000fe20000010000 */
[----:B0-----:R-:W-:Y:S01]  /*3e10*/  FADD.FTZ R101, -R82, 1 ;  /* 0x3f80000052657421 */ /* 0x001fe20000010100 */
[----:B------:R-:W-:Y:S01]  /*3e20*/  FADD.FTZ R58, -R84, R58 ;  /* 0x0000003a543a7221 */ /* 0x000fe20000010100 */
[----:B------:R-:W-:Y:S01]  /*3e30*/  FFMA.FTZ R92, R44, R119, R92 ;  /* 0x000000772c5c7223 */ /* 0x000fe2000001005c */
[----:B------:R-:W-:Y:S01]  /*3e40*/  FFMA.FTZ R104, R85, R104, 1 ;  /* 0x3f80000055687423 */ /* 0x000fe20000010068 */
[----:B------:R-:W-:Y:S01]  /*3e50*/  FFMA.FTZ R101, R87, R101, 1 ;  /* 0x3f80000057657423 */ /* 0x000fe20000010065 */
[----:B------:R-:W-:Y:S01]  /*3e60*/  FMUL.FTZ R119, R4, R119 ;  /* 0x0000007704777220 */ /* 0x000fe20000410000 */
[----:B------:R-:W-:Y:S01]  /*3e70*/  FFMA.FTZ R105, R43, R120, R105 ;  /* 0x000000782b697223 */ /* 0x000fe20000010069 */
[----:B-1----:R-:W-:Y:S01]  /*3e80*/  FADD.FTZ R85, -R83, 1 ;  /* 0x3f80000053557421 */ /* 0x002fe20000010100 */
[----:B------:R-:W-:Y:S01]  /*3e90*/  FMUL.FTZ R58, R10, R58 ;  /* 0x0000003a0a3a7220 */ /* 0x000fe20000410000 */
[----:B------:R-:W-:Y:S01]  /*3ea0*/  FFMA.FTZ R77, R5, R56, R9 ;  /* 0x00000038054d7223 */ /* 0x000fe20000010009 */
[----:B------:R-:W-:Y:S01]  /*3eb0*/  FADD.FTZ R102, R99, 1 ;  /* 0x3f80000063667421 */ /* 0x000fe20000010000 */
[----:B------:R-:W-:Y:S01]  /*3ec0*/  FADD.FTZ R99, -R100, 1 ;  /* 0x3f80000064637421 */ /* 0x000fe20000010100 */
[----:B------:R-:W-:Y:S01]  /*3ed0*/  FMUL.FTZ R101, R82, R101 ;  /* 0x0000006552657220 */ /* 0x000fe20000410000 */
[----:B------:R-:W-:Y:S01]  /*3ee0*/  FFMA.FTZ R106, R44, R119, R105 ;  /* 0x000000772c6a7223 */ /* 0x000fe20000010069 */
[----:B------:R-:W-:Y:S01]  /*3ef0*/  FFMA.FTZ R82, R2, R58, R6 ;  /* 0x0000003a02527223 */ /* 0x000fe20000010006 */
[----:B------:R-:W-:Y:S01]  /*3f00*/  FMUL.FTZ R105, R77, -1.4426950216293334961 ;  /* 0xbfb8aa3b4d697820 */ /* 0x000fe20000410000 */
[----:B------:R-:W-:Y:S01]  /*3f10*/  FFMA.FTZ R88, R88, R85, 1 ;  /* 0x3f80000058587423 */ /* 0x000fe20000010055 */
[----:B------:R-:W-:Y:S01]  /*3f20*/  FFMA.FTZ R99, R98, R99, 1 ;  /* 0x3f80000062637423 */ /* 0x000fe20000010063 */
[----:B------:R-:W0:Y:S01]  /*3f30*/  MUFU.RCP R85, R102 ;  /* 0x0000006600557308 */ /* 0x000e220000001000 */
[----:B------:R-:W-:Y:S01]  /*3f40*/  FMUL.FTZ R98, R82, -1.4426950216293334961 ;  /* 0xbfb8aa3b52627820 */ /* 0x000fe20000410000 */
[----:B------:R-:W-:Y:S01]  /*3f50*/  FMUL.FTZ R104, R81, R104 ;  /* 0x0000006851687220 */ /* 0x000fe20000410000 */
[----:B------:R-:W-:Y:S01]  /*3f60*/  FADD.FTZ R76, R76, 1 ;  /* 0x3f8000004c4c7421 */ /* 0x000fe20000010000 */
[----:B------:R-:W-:-:S02]  /*3f70*/  HADD2.F32 R81, -RZ, R60.H1_H1 ;  /* 0x3000003cff517230 */ /* 0x000fc40000004100 */
[----:B------:R-:W-:Y:S02]  /*3f80*/  FMUL.FTZ R111, R83, R88 ;  /* 0x00000058536f7220 */ /* 0x000fe40000410000 */
[----:B------:R-:W1:Y:S01]  /*3f90*/  MUFU.EX2 R105, R105 ;  /* 0x0000006900697308 */ /* 0x000e620000000800 */
[----:B------:R-:W-:-:S07]  /*3fa0*/  HADD2.F32 R110, -RZ, R59.H1_H1 ;  /* 0x3000003bff6e7230 */ /* 0x000fce0000004100 */
[----:B------:R2:W-:Y:S01]  /*3fb0*/  MUFU.RCP R83, R76 ;  /* 0x0000004c00537308 */ /* 0x0005e20000001000 */
[----:B------:R-:W-:-:S07]  /*3fc0*/  FFMA.FTZ R94, R45, R118, R94 ;  /* 0x000000762d5e7223 */ /* 0x000fce000001005e */
[----:B------:R-:W3:Y:S01]  /*3fd0*/  MUFU.EX2 R98, R98 ;  /* 0x0000006200627308 */ /* 0x000ee20000000800 */
[----:B--2---:R-:W-:Y:S02]  /*3fe0*/  HADD2.F32 R76, -RZ, R59.H0_H0 ;  /* 0x2000003bff4c7230 */ /* 0x004fe40000004100 */
[----:B------:R-:W-:Y:S01]  /*3ff0*/  FADD.FTZ R59, -R84, R81 ;  /* 0x00000051543b7221 */ /* 0x000fe20000010100 */
[----:B------:R-:W-:-:S03]  /*4000*/  FMUL.FTZ R118, R5, R118 ;  /* 0x0000007605767220 */ /* 0x000fc60000410000 */
[----:B------:R-:W-:Y:S01]  /*4010*/  FMUL.FTZ R59, R10, R59 ;  /* 0x0000003b0a3b7220 */ /* 0x000fe20000410000 */
[----:B------:R-:W-:Y:S01]  /*4020*/  FMUL.FTZ R111, R76, R111 ;  /* 0x0000006f4c6f7220 */ /* 0x000fe20000410000 */
[----:B0-----:R-:W-:Y:S02]  /*4030*/  FADD.FTZ R87, -R85, 1 ;  /* 0x3f80000055577421 */ /* 0x001fe40000010100 */
[----:B------:R-:W-:Y:S01]  /*4040*/  FFMA.FTZ R76, R3, R59, R7 ;  /* 0x0000003b034c7223 */ /* 0x000fe20000010007 */
[----:B------:R-:W-:Y:S01]  /*4050*/  FFMA.FTZ R106, R45, R118, R106 ;  /* 0x000000762d6a7223 */ /* 0x000fe2000001006a */
[----:B------:R-:W-:Y:S01]  /*4060*/  FFMA.FTZ R87, R74, R87, 1 ;  /* 0x3f8000004a577423 */ /* 0x000fe20000010057 */
[----:B-1----:R-:W-:Y:S01]  /*4070*/  FADD.FTZ R105, R105, 1 ;  /* 0x3f80000069697421 */ /* 0x002fe20000010000 */
[----:B------:R-:W-:Y:S01]  /*4080*/  FMUL.FTZ R74, R76, -1.4426950216293334961 ;  /* 0xbfb8aa3b4c4a7820 */ /* 0x000fe20000410000 */
[----:B------:R-:W-:Y:S01]  /*4090*/  FFMA.FTZ R97, R97, R117, R106 ;  /* 0x0000007561617223 */ /* 0x000fe2000001006a */
[----:B---3--:R-:W-:Y:S01]  /*40a0*/  FADD.FTZ R98, R98, 1 ;  /* 0x3f80000062627421 */ /* 0x008fe20000010000 */
[----:B------:R-:W0:Y:S01]  /*40b0*/  MUFU.RCP R106, R105 ;  /* 0x00000069006a7308 */ /* 0x000e220000001000 */
[----:B------:R-:W-:-:S07]  /*40c0*/  FADD.FTZ R81, -R83, 1 ;  /* 0x3f80000053517421 */ /* 0x000fce0000010100 */
[----:B------:R-:W1:Y:S08]  /*40d0*/  MUFU.EX2 R74, R74 ;  /* 0x0000004a004a7308 */ /* 0x000e700000000800 */
[----:B------:R-:W2:Y:S01]  /*40e0*/  MUFU.RCP R105, R98 ;  /* 0x0000006200697308 */ /* 0x000ea20000001000 */
[----:B------:R-:W-:Y:S01]  /*40f0*/  FFMA.FTZ R75, R75, R81, 1 ;  /* 0x3f8000004b4b7423 */ /* 0x000fe20000010051 */
[----:B------:R-:W-:Y:S01]  /*4100*/  FMUL.FTZ R99, R100, R99 ;  /* 0x0000006364637220 */ /* 0x000fe20000410000 */
[----:B----4-:R-:W-:-:S02]  /*4110*/  HADD2.F32 R108, -RZ, R62.H1_H1 ;  /* 0x3000003eff6c7230 */ /* 0x010fc40000004100 */
[----:B------:R-:W-:Y:S01]  /*4120*/  FMUL.FTZ R75, R83, R75 ;  /* 0x0000004b534b7220 */ /* 0x000fe20000410000 */
[----:B------:R-:W-:Y:S01]  /*4130*/  FMUL.FTZ R110, R110, R99 ;  /* 0x000000636e6e7220 */ /* 0x000fe20000410000 */
[----:B0-----:R-:W-:Y:S02]  /*4140*/  FADD.FTZ R99, -R106, 1 ;  /* 0x3f8000006a637421 */ /* 0x001fe40000010100 */
[----:B------:R-:W-:Y:S01]  /*4150*/  FMUL.FTZ R108, R108, R75 ;  /* 0x0000004b6c6c7220 */ /* 0x000fe20000410000 */
[----:B-1----:R-:W-:Y:S01]  /*4160*/  FADD.FTZ R74, R74, 1 ;  /* 0x3f8000004a4a7421 */ /* 0x002fe20000010000 */
[----:B------:R-:W-:Y:S01]  /*4170*/  FFMA.FTZ R77, R77, R99, 1 ;  /* 0x3f8000004d4d7423 */ /* 0x000fe20000010063 */
[----:B------:R-:W-:Y:S02]  /*4180*/  FMUL.FTZ R113, R113, R104 ;  /* 0x0000006871717220 */ /* 0x000fe40000410000 */
[----:B------:R0:W-:Y:S01]  /*4190*/  MUFU.RCP R104, R74 ;  /* 0x0000004a00687308 */ /* 0x0001e20000001000 */
[----:B--2---:R-:W-:Y:S01]  /*41a0*/  FADD.FTZ R75, -R105, 1 ;  /* 0x3f800000694b7421 */ /* 0x004fe20000010100 */
[----:B------:R-:W-:Y:S01]  /*41b0*/  FMUL.FTZ R106, R106, R77 ;  /* 0x0000004d6a6a7220 */ /* 0x000fe20000410000 */
[----:B------:R-:W-:-:S02]  /*41c0*/  FADD.FTZ R88, R103, 1 ;  /* 0x3f80000067587421 */ /* 0x000fc40000010000 */
[----:B------:R-:W-:Y:S01]  /*41d0*/  FFMA.FTZ R75, R82, R75, 1 ;  /* 0x3f800000524b7423 */ /* 0x000fe2000001004b */
[----:B0-----:R-:W-:-:S03]  /*41e0*/  HADD2.F32 R74, -RZ, R63.H1_H1 ;  /* 0x3000003fff4a7230 */ /* 0x001fc60000004100 */
[----:B------:R-:W-:Y:S02]  /*41f0*/  FMUL.FTZ R105, R105, R75 ;  /* 0x0000004b69697220 */ /* 0x000fe40000410000 */
[----:B------:R-:W-:Y:S02]  /*4200*/  FMUL.FTZ R106, R74, R106 ;  /* 0x0000006a4a6a7220 */ /* 0x000fe40000410000 */
[----:B------:R-:W2:Y:S01]  /*4210*/  LDG.E.64.CONSTANT R74, desc[UR16][R66.64+0x46000] ;  /* 0x04600010424a7981 */ /* 0x000ea2000c1e9b00 */
[----:B------:R-:W0:Y:S01]  /*4220*/  MUFU.RCP R88, R88 ;  /* 0x0000005800587308 */ /* 0x000e220000001000 */
[--C-:B------:R-:W-:Y:S02]  /*4230*/  HADD2.F32 R60, -RZ, R61.reuse.H0_H0 ;  /* 0x2000003dff3c7230 */ /* 0x100fe40000004100 */
[----:B------:R-:W-:-:S03]  /*4240*/  HADD2.F32 R61, -RZ, R61.H1_H1 ;  /* 0x3000003dff3d7230 */ /* 0x000fc60000004100 */
[C---:B------:R-:W-:Y:S02]  /*4250*/  FADD.FTZ R60, -R84.reuse, R60 ;  /* 0x0000003c543c7221 */ /* 0x040fe40000010100 */
[----:B------:R-:W-:Y:S02]  /*4260*/  FADD.FTZ R61, -R84, R61 ;  /* 0x0000003d543d7221 */ /* 0x000fe40000010100 */
[C---:B------:R-:W-:Y:S02]  /*4270*/  FMUL.FTZ R60, R10.reuse, R60 ;  /* 0x0000003c0a3c7220 */ /* 0x040fe40000410000 */
[----:B------:R-:W-:Y:S01]  /*4280*/  FMUL.FTZ R61, R10, R61 ;  /* 0x0000003d0a3d7220 */ /* 0x000fe20000410000 */
[----:B------:R-:W-:Y:S02]  /*4290*/  HADD2.F32 R77, -RZ, R62.H0_H0 ;  /* 0x2000003eff4d7230 */ /* 0x000fe40000004100 */
[----:B------:R-:W-:Y:S01]  /*42a0*/  FFMA.FTZ R81, R4, R60, R8 ;  /* 0x0000003c04517223 */ /* 0x000fe20000010008 */
[----:B0-----:R-:W-:Y:S01]  /*42b0*/  FADD.FTZ R100, -R88, 1 ;  /* 0x3f80000058647421 */ /* 0x001fe20000010100 */
[----:B------:R-:W-:Y:S01]  /*42c0*/  FMUL.FTZ R109, R85, R87 ;  /* 0x00000057556d7220 */ /* 0x000fe20000410000 */
[----:B------:R-:W-:-:S02]  /*42d0*/  FFMA.FTZ R85, R5, R61, R9 ;  /* 0x0000003d05557223 */ /* 0x000fc40000010009 */
[----:B------:R-:W-:Y:S01]  /*42e0*/  FFMA.FTZ R80, R80, R100, 1 ;  /* 0x3f80000050507423 */ /* 0x000fe20000010064 */
[----:B------:R-:W-:Y:S01]  /*42f0*/  FMUL.FTZ R100, R81, -1.4426950216293334961 ;  /* 0xbfb8aa3b51647820 */ /* 0x000fe20000410000 */
[----:B------:R-:W-:Y:S01]  /*4300*/  FMUL.FTZ R109, R77, R109 ;  /* 0x0000006d4d6d7220 */ /* 0x000fe20000410000 */
[----:B------:R-:W-:Y:S02]  /*4310*/  FMUL.FTZ R77, R85, -1.4426950216293334961 ;  /* 0xbfb8aa3b554d7820 */ /* 0x000fe40000410000 */
[----:B------:R0:W1:Y:S01]  /*4320*/  MUFU.EX2 R87, R100 ;  /* 0x0000006400577308 */ /* 0x0000620000000800 */
[--C-:B------:R-:W-:Y:S02]  /*4330*/  HADD2.F32 R62, -RZ, R64.reuse.H0_H0 ;  /* 0x20000040ff3e7230 */ /* 0x100fe40000004100 */
[----:B------:R-:W-:-:S05]  /*4340*/  HADD2.F32 R83, -RZ, R64.H1_H1 ;  /* 0x30000040ff537230 */ /* 0x000fca0000004100 */
[----:B------:R-:W3:Y:S01]  /*4350*/  MUFU.EX2 R77, R77 ;  /* 0x0000004d004d7308 */ /* 0x000ee20000000800 */
[----:B------:R-:W-:Y:S02]  /*4360*/  HADD2.F32 R64, -RZ, R65.H0_H0 ;  /* 0x20000041ff407230 */ /* 0x000fe40000004100 */
[----:B------:R-:W-:Y:S01]  /*4370*/  FADD.FTZ R62, -R84, R62 ;  /* 0x0000003e543e7221 */ /* 0x000fe20000010100 */
[----:B------:R-:W-:Y:S02]  /*4380*/  HADD2.F32 R107, -RZ, R63.H0_H0 ;  /* 0x2000003fff6b7230 */ /* 0x000fe40000004100 */
[----:B------:R-:W-:Y:S01]  /*4390*/  FMUL.FTZ R80, R88, R80 ;  /* 0x0000005058507220 */ /* 0x000fe20000410000 */
[----:B------:R-:W-:Y:S02]  /*43a0*/  HADD2.F32 R65, -RZ, R65.H1_H1 ;  /* 0x30000041ff417230 */ /* 0x000fe40000004100 */
[----:B------:R-:W-:Y:S01]  /*43b0*/  FADD.FTZ R64, -R84, R64 ;  /* 0x0000004054407221 */ /* 0x000fe20000010100 */
[----:B0-----:R-:W-:Y:S01]  /*43c0*/  FADD.FTZ R100, -R104, 1 ;  /* 0x3f80000068647421 */ /* 0x001fe20000010100 */
[----:B------:R-:W-:Y:S01]  /*43d0*/  FMUL.FTZ R62, R10, R62 ;  /* 0x0000003e0a3e7220 */ /* 0x000fe20000410000 */
[----:B-1----:R-:W-:Y:S01]  /*43e0*/  FADD.FTZ R87, R87, 1 ;  /* 0x3f80000057577421 */ /* 0x002fe20000010000 */
[----:B------:R-:W-:Y:S01]  /*43f0*/  FADD.FTZ R83, -R84, R83 ;  /* 0x0000005354537221 */ /* 0x000fe20000010100 */
[----:B------:R-:W-:Y:S01]  /*4400*/  FMUL.FTZ R112, R112, R101 ;  /* 0x0000006570707220 */ /* 0x000fe20000410000 */
[----:B------:R-:W-:Y:S01]  /*4410*/  FMUL.FTZ R107, R107, R80 ;  /* 0x000000506b6b7220 */ /* 0x000fe20000410000 */
[----:B------:R-:W-:Y:S01]  /*4420*/  FMUL.FTZ R64, R10, R64 ;  /* 0x000000400a407220 */ /* 0x000fe20000410000 */
[----:B------:R-:W-:Y:S01]  /*4430*/  FFMA.FTZ R100, R76, R100, 1 ;  /* 0x3f8000004c647423 */ /* 0x000fe20000010064 */
[----:B------:R-:W-:Y:S01]  /*4440*/  FADD.FTZ R65, -R84, R65 ;  /* 0x0000004154417221 */ /* 0x000fe20000010100 */
[----:B------:R-:W-:Y:S01]  /*4450*/  FFMA.FTZ R80, R2, R62, R6 ;  /* 0x0000003e02507223 */ /* 0x000fe20000010006 */
[----:B------:R0:W1:Y:S01]  /*4460*/  MUFU.RCP R101, R87 ;  /* 0x0000005700657308 */ /* 0x0000620000001000 */
[----:B---3--:R-:W-:Y:S01]  /*4470*/  FADD.FTZ R77, R77, 1 ;  /* 0x3f8000004d4d7421 */ /* 0x008fe20000010000 */
[----:B------:R-:W-:Y:S01]  /*4480*/  FMUL.FTZ R63, R10, R83 ;  /* 0x000000530a3f7220 */ /* 0x000fe20000410000 */
[----:B------:R-:W-:Y:S01]  /*4490*/  FFMA.FTZ R83, R4, R64, R8 ;  /* 0x0000004004537223 */ /* 0x000fe20000010008 */
[----:B------:R-:W-:Y:S01]  /*44a0*/  FMUL.FTZ R65, R10, R65 ;  /* 0x000000410a417220 */ /* 0x000fe20000410000 */
[----:B------:R-:W-:Y:S01]  /*44b0*/  FMUL.FTZ R98, R80, -1.4426950216293334961 ;  /* 0xbfb8aa3b50627820 */ /* 0x000fe20000410000 */
[----:B------:R-:W-:-:S02]  /*44c0*/  FMUL.FTZ R104, R104, R100 ;  /* 0x0000006468687220 */ /* 0x000fc40000410000 */
[----:B------:R3:W4:Y:S01]  /*44d0*/  MUFU.RCP R100, R77 ;  /* 0x0000004d00647308 */ /* 0x0007220000001000 */
[----:B------:R-:W-:Y:S01]  /*44e0*/  FMUL.FTZ R99, R83, -1.4426950216293334961 ;  /* 0xbfb8aa3b53637820 */ /* 0x000fe20000410000 */
[----:B0-----:R-:W-:-:S06]  /*44f0*/  FFMA.FTZ R87, R5, R65, R9 ;  /* 0x0000004105577223 */ /* 0x001fcc0000010009 */
[----:B------:R-:W0:Y:S01]  /*4500*/  MUFU.EX2 R98, R98 ;  /* 0x0000006200627308 */ /* 0x000e220000000800 */
[----:B---3--:R3:W2:Y:S07]  /*4510*/  LDG.E.64.CONSTANT R76, desc[UR16][R66.64+0x4b000] ;  /* 0x04b00010424c7981 */ /* 0x0086ae000c1e9b00 */
[----:B------:R-:W5:Y:S01]  /*4520*/  MUFU.EX2 R99, R99 ;  /* 0x0000006300637308 */ /* 0x000f620000000800 */
[----:B---3--:R-:W-:Y:S01]  /*4530*/  FMUL.FTZ R66, R87, -1.4426950216293334961 ;  /* 0xbfb8aa3b57427820 */ /* 0x008fe20000410000 */
[----:B-1----:R-:W-:-:S06]  /*4540*/  FADD.FTZ R67, -R101, 1 ;  /* 0x3f80000065437421 */ /* 0x002fcc0000010100 */
[----:B------:R-:W1:Y:S01]  /*4550*/  MUFU.EX2 R66, R66 ;  /* 0x0000004200427308 */ /* 0x000e620000000800 */
[----:B------:R-:W-:Y:S01]  /*4560*/  FFMA.FTZ R67, R81, R67, 1 ;  /* 0x3f80000051437423 */ /* 0x000fe20000010043 */
[----:B----4-:R-:W-:Y:S01]  /*4570*/  FADD.FTZ R81, -R100, 1 ;  /* 0x3f80000064517421 */ /* 0x010fe20000010100 */
[----:B------:R-:W-:Y:S01]  /*4580*/  FFMA.FTZ R82, R3, R63, R7 ;  /* 0x0000003f03527223 */ /* 0x000fe20000010007 */
[----:B0-----:R-:W-:Y:S02]  /*4590*/  FADD.FTZ R98, R98, 1 ;  /* 0x3f80000062627421 */ /* 0x001fe40000010000 */
[----:B------:R-:W-:Y:S01]  /*45a0*/  FFMA.FTZ R81, R85, R81, 1 ;  /* 0x3f80000055517423 */ /* 0x000fe20000010051 */
[----:B------:R-:W-:Y:S01]  /*45b0*/  FMUL.FTZ R88, R82, -1.4426950216293334961 ;  /* 0xbfb8aa3b52587820 */ /* 0x000fe20000410000 */
[--C-:B-----5:R-:W-:Y:S02]  /*45c0*/  HADD2.F32 R85, -RZ, R78.reuse.H0_H0 ;  /* 0x2000004eff557230 */ /* 0x120fe40000004100 */
[----:B------:R-:W-:-:S02]  /*45d0*/  HADD2.F32 R78, -RZ, R78.H1_H1 ;  /* 0x3000004eff4e7230 */ /* 0x000fc40000004100 */
[----:B------:R-:W-:Y:S01]  /*45e0*/  FMUL.FTZ R103, R101, R67 ;  /* 0x0000004365677220 */ /* 0x000fe20000410000 */
[----:B------:R-:W-:Y:S01]  /*45f0*/  FADD.FTZ R99, R99, 1 ;  /* 0x3f80000063637421 */ /* 0x000fe20000010000 */
[----:B------:R-:W0:Y:S01]  /*4600*/  MUFU.RCP R67, R98 ;  /* 0x0000006200437308 */ /* 0x000e220000001000 */
[----:B------:R-:W-:Y:S01]  /*4610*/  FMUL.FTZ R104, R78, R104 ;  /* 0x000000684e687220 */ /* 0x000fe20000410000 */
[----:B-1----:R-:W-:-:S06]  /*4620*/  FADD.FTZ R78, R66, 1 ;  /* 0x3f800000424e7421 */ /* 0x002fcc0000010000 */
[----:B------:R-:W1:Y:S08]  /*4630*/  MUFU.EX2 R88, R88 ;  /* 0x0000005800587308 */ /* 0x000e700000000800 */
[----:B------:R-:W3:Y:S01]  /*4640*/  MUFU.RCP R99, R99 ;  /* 0x0000006300637308 */ /* 0x000ee20000001000 */
[----:B------:R-:W-:-:S07]  /*4650*/  HADD2.F32 R66, -RZ, R79.H0_H0 ;  /* 0x2000004fff427230 */ /* 0x000fce0000004100 */
[----:B------:R-:W4:Y:S01]  /*4660*/  MUFU.RCP R78, R78 ;  /* 0x0000004e004e7308 */ /* 0x000f220000001000 */
[----:B0-----:R-:W-:Y:S01]  /*4670*/  FADD.FTZ R101, -R67, 1 ;  /* 0x3f80000043657421 */ /* 0x001fe20000010100 */
[----:B-1----:R-:W-:Y:S01]  /*4680*/  FADD.FTZ R88, R88, 1 ;  /* 0x3f80000058587421 */ /* 0x002fe20000010000 */
[----:B------:R-:W-:Y:S01]  /*4690*/  FMUL.FTZ R103, R66, R103 ;  /* 0x0000006742677220 */ /* 0x000fe20000410000 */
[----:B------:R-:W-:Y:S01]  /*46a0*/  FMUL.FTZ R102, R100, R81 ;  /* 0x0000005164667220 */ /* 0x000fe20000410000 */
[----:B------:R-:W-:-:S03]  /*46b0*/  FFMA.FTZ R101, R80, R101, 1 ;  /* 0x3f80000050657423 */ /* 0x000fc60000010065 */
[----:B------:R-:W0:Y:S01]  /*46c0*/  MUFU.RCP R81, R88 ;  /* 0x0000005800517308 */ /* 0x000e220000001000 */
[----:B---3--:R-:W-:Y:S01]  /*46d0*/  FADD.FTZ R66, -R99, 1 ;  /* 0x3f80000063427421 */ /* 0x008fe20000010100 */
[----:B------:R-:W-:-:S03]  /*46e0*/  FMUL.FTZ R101, R67, R101 ;  /* 0x0000006543657220 */ /* 0x000fc60000410000 */
[----:B------:R-:W-:Y:S01]  /*46f0*/  FFMA.FTZ R83, R83, R66, 1 ;  /* 0x3f80000053537423 */ /* 0x000fe20000010042 */
[--C-:B------:R-:W-:Y:S02]  /*4700*/  HADD2.F32 R66, -RZ, R68.reuse.H0_H0 ;  /* 0x20000044ff427230 */ /* 0x100fe40000004100 */
[----:B----4-:R-:W-:Y:S01]  /*4710*/  FADD.FTZ R67, -R78, 1 ;  /* 0x3f8000004e437421 */ /* 0x010fe20000010100 */
[----:B------:R-:W-:Y:S02]  /*4720*/  HADD2.F32 R68, -RZ, R68.H1_H1 ;  /* 0x30000044ff447230 */ /* 0x000fe40000004100 */
[----:B------:R-:W-:Y:S01]  /*4730*/  FADD.FTZ R66, -R84, R66 ;  /* 0x0000004254427221 */ /* 0x000fe20000010100 */
[----:B------:R-:W-:Y:S01]  /*4740*/  FFMA.FTZ R87, R87, R67, 1 ;  /* 0x3f80000057577423 */ /* 0x000fe20000010043 */
[----:B------:R-:W-:Y:S02]  /*4750*/  HADD2.F32 R67, -RZ, R70.H0_H0 ;  /* 0x20000046ff437230 */ /* 0x000fe40000004100 */
[----:B------:R-:W-:-:S02]  /*4760*/  HADD2.F32 R79, -RZ, R79.H1_H1 ;  /* 0x3000004fff4f7230 */ /* 0x000fc40000004100 */
[----:B------:R-:W-:Y:S01]  /*4770*/  FMUL.FTZ R66, R10, R66 ;  /* 0x000000420a427220 */ /* 0x000fe20000410000 */
[----:B------:R-:W-:Y:S01]  /*4780*/  FMUL.FTZ R101, R67, R101 ;  /* 0x0000006543657220 */ /* 0x000fe20000410000 */
[----:B------:R-:W-:Y:S01]  /*4790*/  FADD.FTZ R67, -R84, R68 ;  /* 0x0000004454437221 */ /* 0x000fe20000010100 */
[----:B------:R-:W-:Y:S01]  /*47a0*/  FMUL.FTZ R102, R79, R102 ;  /* 0x000000664f667220 */ /* 0x000fe20000410000 */
[----:B0-----:R-:W-:Y:S01]  /*47b0*/  FADD.FTZ R100, -R81, 1 ;  /* 0x3f80000051647421 */ /* 0x001fe20000010100 */
[----:B------:R-:W-:Y:S01]  /*47c0*/  FFMA.FTZ R79, R2, R66, R6 ;  /* 0x00000042024f7223 */ /* 0x000fe20000010006 */
[----:B------:R-:W-:Y:S01]  /*47d0*/  FMUL.FTZ R67, R10, R67 ;  /* 0x000000430a437220 */ /* 0x000fe20000410000 */
[----:B------:R-:W-:Y:S02]  /*47e0*/  HADD2.F32 R80, -RZ, R70.H1_H1 ;  /* 0x30000046ff507230 */ /* 0x000fe40000004100 */
[----:B------:R-:W-:Y:S01]  /*47f0*/  FFMA.FTZ R100, R82, R100, 1 ;  /* 0x3f80000052647423 */ /* 0x000fe20000010064 */
[----:B------:R-:W-:Y:S01]  /*4800*/  FMUL.FTZ R70, R79, -1.4426950216293334961 ;  /* 0xbfb8aa3b4f467820 */ /* 0x000fe20000410000 */
[----:B------:R-:W-:Y:S01]  /*4810*/  FFMA.FTZ R82, R3, R67, R7 ;  /* 0x0000004303527223 */ /* 0x000fe20000010007 */
[----:B------:R-:W-:Y:S01]  /*4820*/  FMUL.FTZ R78, R78, R87 ;  /* 0x000000574e4e7220 */ /* 0x000fe20000410000 */
[----:B------:R-:W-:-:S02]  /*4830*/  HADD2.F32 R68, -RZ, R69.H0_H0 ;  /* 0x20000045ff447230 */ /* 0x000fc40000004100 */
[----:B------:R-:W-:Y:S01]  /*4840*/  FMUL.FTZ R87, R82, -1.4426950216293334961 ;  /* 0xbfb8aa3b52577820 */ /* 0x000fe20000410000 */
[----:B------:R-:W0:Y:S01]  /*4850*/  MUFU.EX2 R70, R70 ;  /* 0x0000004600467308 */ /* 0x000e220000000800 */
[----:B------:R-:W-:Y:S02]  /*4860*/  HADD2.F32 R69, -RZ, R69.H1_H1 ;  /* 0x30000045ff457230 */ /* 0x000fe40000004100 */
[----:B------:R-:W-:-:S03]  /*4870*/  FMUL.FTZ R100, R81, R100 ;  /* 0x0000006451647220 */ /* 0x000fc60000410000 */
[----:B------:R-:W-:Y:S02]  /*4880*/  FADD.FTZ R69, -R84, R69 ;  /* 0x0000004554457221 */ /* 0x000fe40000010100 */
[----:B------:R-:W1:Y:S01]  /*4890*/  MUFU.EX2 R87, R87 ;  /* 0x0000005700577308 */ /* 0x000e620000000800 */
[----:B------:R-:W-:Y:S01]  /*48a0*/  FMUL.FTZ R100, R80, R100 ;  /* 0x0000006450647220 */ /* 0x000fe20000410000 */
[----:B------:R-:W-:Y:S01]  /*48b0*/  FMUL.FTZ R69, R10, R69 ;  /* 0x000000450a457220 */ /* 0x000fe20000410000 */
[----:B------:R-:W-:-:S03]  /*48c0*/  HADD2.F32 R80, -RZ, R72.H0_H0 ;  /* 0x20000048ff507230 */ /* 0x000fc60000004100 */
[----:B------:R-:W-:Y:S02]  /*48d0*/  FFMA.FTZ R81, R5, R69, R9 ;  /* 0x0000004505517223 */ /* 0x000fe40000010009 */
[C---:B------:R-:W-:Y:S01]  /*48e0*/  FADD.FTZ R80, -R84.reuse, R80 ;  /* 0x0000005054507221 */ /* 0x040fe20000010100 */
[----:B------:R-:W-:Y:S01]  /*48f0*/  FADD.FTZ R68, -R84, R68 ;  /* 0x0000004454447221 */ /* 0x000fe20000010100 */
[----:B------:R-:W-:Y:S01]  /*4900*/  FMUL.FTZ R88, R81, -1.4426950216293334961 ;  /* 0xbfb8aa3b51587820 */ /* 0x000fe20000410000 */
[----:B0-----:R-:W-:Y:S01]  /*4910*/  FADD.FTZ R98, R70, 1 ;  /* 0x3f80000046627421 */ /* 0x001fe20000010000 */
[C---:B------:R-:W-:Y:S01]  /*4920*/  FMUL.FTZ R70, R10.reuse, R80 ;  /* 0x000000500a467220 */ /* 0x040fe20000410000 */
[----:B------:R-:W-:Y:S01]  /*4930*/  FMUL.FTZ R68, R10, R68 ;  /* 0x000000440a447220 */ /* 0x000fe20000410000 */
[----:B------:R-:W-:Y:S02]  /*4940*/  FMUL.FTZ R99, R99, R83 ;  /* 0x0000005363637220 */ /* 0x000fe40000410000 */
[----:B------:R-:W-:Y:S01]  /*4950*/  MUFU.EX2 R88, R88 ;  /* 0x0000005800587308 */ /* 0x000fe20000000800 */
[----:B-1----:R-:W-:Y:S01]  /*4960*/  FADD.FTZ R87, R87, 1 ;  /* 0x3f80000057577421 */ /* 0x002fe20000010000 */
[----:B------:R-:W-:Y:S01]  /*4970*/  FFMA.FTZ R80, R2, R70, R6 ;  /* 0x0000004602507223 */ /* 0x000fe20000010006 */
[----:B------:R-:W-:Y:S01]  /*4980*/  FFMA.FTZ R83, R4, R68, R8 ;  /* 0x0000004404537223 */ /* 0x000fe20000010008 */
[----:B------:R-:W-:-:S04]  /*4990*/  FMUL.FTZ R105, R85, R105 ;  /* 0x0000006955697220 */ /* 0x000fc80000410000 */
[----:B------:R-:W0:Y:S01]  /*49a0*/  MUFU.RCP R98, R98 ;  /* 0x0000006200627308 */ /* 0x000e220000001000 */
[----:B------:R-:W-:Y:S01]  /*49b0*/  FMUL.FTZ R85, R80, -1.4426950216293334961 ;  /* 0xbfb8aa3b50557820 */ /* 0x000fe20000410000 */
[----:B------:R-:W-:Y:S01]  /*49c0*/  FMUL.FTZ R160, R83, -1.4426950216293334961 ;  /* 0xbfb8aa3b53a07820 */ /* 0x000fe20000410000 */
[----:B------:R-:W-:-:S05]  /*49d0*/  HADD2.F32 R161, -RZ, R71.H0_H0 ;  /* 0x20000047ffa17230 */ /* 0x000fca0000004100 */
[----:B------:R-:W1:Y:S01]  /*49e0*/  MUFU.RCP R87, R87 ;  /* 0x0000005700577308 */ /* 0x000e620000001000 */
[----:B------:R-:W-:-:S07]  /*49f0*/  HADD2.F32 R71, -RZ, R71.H1_H1 ;  /* 0x30000047ff477230 */ /* 0x000fce0000004100 */
[----:B------:R-:W3:Y:S01]  /*4a00*/  MUFU.EX2 R85, R85 ;  /* 0x0000005500557308 */ /* 0x000ee20000000800 */
[----:B------:R-:W-:Y:S01]  /*4a10*/  FMUL.FTZ R78, R71, R78 ;  /* 0x0000004e474e7220 */ /* 0x000fe20000410000 */
[----:B0-----:R-:W-:Y:S01]  /*4a20*/  FADD.FTZ R71, -R98, 1 ;  /* 0x3f80000062477421 */ /* 0x001fe20000010100 */
[----:B------:R-:W-:-:S05]  /*4a30*/  FADD.FTZ R88, R88, 1 ;  /* 0x3f80000058587421 */ /* 0x000fca0000010000 */
[----:B------:R-:W0:Y:S01]  /*4a40*/  MUFU.EX2 R160, R160 ;  /* 0x000000a000a07308 */ /* 0x000e220000000800 */
[----:B------:R-:W-:Y:S01]  /*4a50*/  FFMA.FTZ R79, R79, R71, 1 ;  /* 0x3f8000004f4f7423 */ /* 0x000fe20000010047 */
[----:B-1----:R-:W-:-:S06]  /*4a60*/  FADD.FTZ R71, -R87, 1 ;  /* 0x3f80000057477421 */ /* 0x002fcc0000010100 */
[----:B------:R-:W1:Y:S01]  /*4a70*/  MUFU.RCP R88, R88 ;  /* 0x0000005800587308 */ /* 0x000e620000001000 */
[----:B------:R-:W-:Y:S01]  /*4a80*/  FFMA.FTZ R82, R82, R71, 1 ;  /* 0x3f80000052527423 */ /* 0x000fe20000010047 */
[----:B---3--:R-:W-:-:S03]  /*4a90*/  FADD.FTZ R85, R85, 1 ;  /* 0x3f80000055557421 */ /* 0x008fc60000010000 */
[----:B------:R-:W-:Y:S01]  /*4aa0*/  FMUL.FTZ R82, R87, R82 ;  /* 0x0000005257527220 */ /* 0x000fe20000410000 */
[----:B0-----:R-:W-:Y:S02]  /*4ab0*/  FADD.FTZ R160, R160, 1 ;  /* 0x3f800000a0a07421 */ /* 0x001fe40000010000 */
[----:B------:R-:W0:Y:S01]  /*4ac0*/  MUFU.RCP R87, R85 ;  /* 0x0000005500577308 */ /* 0x000e220000001000 */
[----:B------:R-:W-:-:S07]  /*4ad0*/  HADD2.F32 R72, -RZ, R72.H1_H1 ;  /* 0x30000048ff487230 */ /* 0x000fce0000004100 */
[----:B------:R-:W3:Y:S01]  /*4ae0*/  MUFU.RCP R160, R160 ;  /* 0x000000a000a07308 */ /* 0x000ee20000001000 */
[----:B-1----:R-:W-:-:S04]  /*4af0*/  FADD.FTZ R71, -R88, 1 ;  /* 0x3f80000058477421 */ /* 0x002fc80000010100 */
[----:B------:R-:W-:Y:S01]  /*4b00*/  FFMA.FTZ R81, R81, R71, 1 ;  /* 0x3f80000051517423 */ /* 0x000fe20000010047 */
[----:B------:R-:W-:Y:S01]  /*4b10*/  FADD.FTZ R71, -R84, R72 ;  /* 0x0000004854477221 */ /* 0x000fe20000010100 */
[----:B0-----:R-:W-:-:S03]  /*4b20*/  FADD.FTZ R72, -R87, 1 ;  /* 0x3f80000057487421 */ /* 0x001fc60000010100 */
[----:B------:R-:W-:Y:S01]  /*4b30*/  FMUL.FTZ R71, R10, R71 ;  /* 0x000000470a477220 */ /* 0x000fe20000410000 */
[----:B------:R-:W-:-:S03]  /*4b40*/  FFMA.FTZ R72, R80, R72, 1 ;  /* 0x3f80000050487423 */ /* 0x000fc60000010048 */
[----:B------:R-:W-:Y:S01]  /*4b50*/  FFMA.FTZ R80, R3, R71, R7 ;  /* 0x0000004703507223 */ /* 0x000fe20000010007 */
[----:B---3--:R-:W-:-:S04]  /*4b60*/  FADD.FTZ R85, -R160, 1 ;  /* 0x3f800000a0557421 */ /* 0x008fc80000010100 */
[----:B------:R-:W-:Y:S01]  /*4b70*/  FFMA.FTZ R85, R83, R85, 1 ;  /* 0x3f80000053557423 */ /* 0x000fe20000010055 */
[----:B------:R-:W-:Y:S01]  /*4b80*/  FMUL.FTZ R83, R80, -1.4426950216293334961 ;  /* 0xbfb8aa3b50537820 */ /* 0x000fe20000410000 */
[----:B------:R-:W-:Y:S01]  /*4b90*/  FMUL.FTZ R87, R87, R72 ;  /* 0x0000004857577220 */ /* 0x000fe20000410000 */
[----:B------:R-:W-:-:S04]  /*4ba0*/  HADD2.F32 R72, -RZ, R73.H0_H0 ;  /* 0x20000049ff487230 */ /* 0x000fc80000004100 */
[----:B------:R-:W0:Y:S01]  /*4bb0*/  MUFU.EX2 R83, R83 ;  /* 0x0000005300537308 */ /* 0x000e220000000800 */
[----:B------:R-:W-:Y:S01]  /*4bc0*/  FADD.FTZ R72, -R84, R72 ;  /* 0x0000004854487221 */ /* 0x000fe20000010100 */
[----:B------:R-:W-:-:S03]  /*4bd0*/  HADD2.F32 R73, -RZ, R73.H1_H1 ;  /* 0x30000049ff497230 */ /* 0x000fc60000004100 */
[----:B------:R-:W-:Y:S01]  /*4be0*/  FMUL.FTZ R72, R10, R72 ;  /* 0x000000480a487220 */ /* 0x000fe20000410000 */
[----:B------:R-:W-:-:S03]  /*4bf0*/  FMUL.FTZ R88, R88, R81 ;  /* 0x0000005158587220 */ /* 0x000fc60000410000 */
[----:B------:R-:W-:Y:S01]  /*4c00*/  FFMA.FTZ R81, R4, R72, R8 ;  /* 0x0000004804517223 */ /* 0x000fe20000010008 */
[----:B------:R-:W-:Y:S01]  /*4c10*/  FMUL.FTZ R79, R98, R79 ;  /* 0x0000004f624f7220 */ /* 0x000fe20000410000 */
[----:B------:R-:W-:Y:S02]  /*4c20*/  FADD.FTZ R73, -R84, R73 ;  /* 0x0000004954497221 */ /* 0x000fe40000010100 */
[----:B------:R-:W-:Y:S02]  /*4c30*/  FMUL.FTZ R98, R81, -1.4426950216293334961 ;  /* 0xbfb8aa3b51627820 */ /* 0x000fe40000410000 */
[----:B------:R-:W-:Y:S01]  /*4c40*/  FMUL.FTZ R73, R10, R73 ;  /* 0x000000490a497220 */ /* 0x000fe20000410000 */
[----:B0-----:R-:W-:Y:S01]  /*4c50*/  FADD.FTZ R83, R83, 1 ;  /* 0x3f80000053537421 */ /* 0x001fe20000010000 */
[----:B------:R-:W-:Y:S02]  /*4c60*/  FMUL.FTZ R85, R160, R85 ;  /* 0x00000055a0557220 */ /* 0x000fe40000410000 */
[----:B------:R-:W0:Y:S01]  /*4c70*/  MUFU.EX2 R98, R98 ;  /* 0x0000006200627308 */ /* 0x000e220000000800 */
[----:B------:R-:W-:Y:S01]  /*4c80*/  FMUL.FTZ R99, R161, R99 ;  /* 0x00000063a1637220 */ /* 0x000fe20000410000 */
[----:B------:R-:W-:-:S06]  /*4c90*/  FADD.FTZ R161, RZ, R57 ;  /* 0x00000039ffa17221 */ /* 0x000fcc0000010000 */
[----:B------:R1:W3:Y:S01]  /*4ca0*/  MUFU.RCP R160, R83 ;  /* 0x0000005300a07308 */ /* 0x0002e20000001000 */
[----:B------:R-:W-:Y:S01]  /*4cb0*/  FADD.FTZ R161, R161, R152 ;  /* 0x00000098a1a17221 */ /* 0x000fe20000010000 */
[----:B-1----:R-:W-:-:S04]  /*4cc0*/  FFMA.FTZ R83, R5, R73, R9 ;  /* 0x0000004905537223 */ /* 0x002fc80000010009 */
[----:B------:R-:W-:Y:S01]  /*4cd0*/  FMUL.FTZ R162, R83, -1.4426950216293334961 ;  /* 0xbfb8aa3b53a27820 */ /* 0x000fe20000410000 */
[----:B------:R-:W-:-:S05]  /*4ce0*/  FADD.FTZ R161, R161, R151 ;  /* 0x00000097a1a17221 */ /* 0x000fca0000010000 */
[----:B------:R-:W1:Y:S01]  /*4cf0*/  MUFU.EX2 R162, R162 ;  /* 0x000000a200a27308 */ /* 0x000e620000000800 */
[----:B------:R-:W-:Y:S01]  /*4d00*/  FADD.FTZ R161, R161, R150 ;  /* 0x00000096a1a17221 */ /* 0x000fe20000010000 */
[----:B0-----:R-:W-:-:S03]  /*4d10*/  FADD.FTZ R98, R98, 1 ;  /* 0x3f80000062627421 */ /* 0x001fc60000010000 */
[----:B------:R-:W-:Y:S01]  /*4d20*/  FADD.FTZ R161, R161, R149 ;  /* 0x00000095a1a17221 */ /* 0x000fe20000010000 */
[----:B---3--:R-:W-:Y:S02]  /*4d30*/  FADD.FTZ R163, -R160, 1 ;  /* 0x3f800000a0a37421 */ /* 0x008fe40000010100 */
[----:B------:R-:W0:Y:S01]  /*4d40*/  MUFU.RCP R98, R98 ;  /* 0x0000006200627308 */ /* 0x000e220000001000 */
[----:B------:R-:W-:Y:S01]  /*4d50*/  FADD.FTZ R161, R161, R148 ;  /* 0x00000094a1a17221 */ /* 0x000fe20000010000 */
[----:B------:R-:W-:-:S03]  /*4d60*/  FFMA.FTZ R80, R80, R163, 1 ;  /* 0x3f80000050507423 */ /* 0x000fc600000100a3 */
[----:B------:R-:W-:Y:S01]  /*4d70*/  FADD.FTZ R161, R161, R147 ;  /* 0x00000093a1a17221 */ /* 0x000fe20000010000 */
[----:B-1----:R-:W-:-:S03]  /*4d80*/  FADD.FTZ R162, R162, 1 ;  /* 0x3f800000a2a27421 */ /* 0x002fc60000010000 */
[----:B------:R-:W-:Y:S02]  /*4d90*/  FADD.FTZ R163, R161, R146 ;  /* 0x00000092a1a37221 */ /* 0x000fe40000010000 */
[----:B------:R-:W1:Y:S02]  /*4da0*/  MUFU.RCP R161, R162 ;  /* 0x000000a200a17308 */ /* 0x000e640000001000 */
[----:B------:R-:W-:Y:S01]  /*4db0*/  FADD.FTZ R163, R163, R145 ;  /* 0x00000091a3a37221 */ /* 0x000fe20000010000 */
[----:B------:R-:W-:-:S03]  /*4dc0*/  FMUL.FTZ R80, R160, R80 ;  /* 0x00000050a0507220 */ /* 0x000fc60000410000 */
[----:B------:R-:W-:Y:S01]  /*4dd0*/  FADD.FTZ R163, R163, R144 ;  /* 0x00000090a3a37221 */ /* 0x000fe20000010000 */
[----:B0-----:R-:W-:-:S03]  /*4de0*/  FADD.FTZ R160, -R98, 1 ;  /* 0x3f80000062a07421 */ /* 0x001fc60000010100 */
[----:B------:R-:W-:Y:S01]  /*4df0*/  FADD.FTZ R163, R163, R143 ;  /* 0x0000008fa3a37221 */ /* 0x000fe20000010000 */
[----:B------:R-:W-:-:S03]  /*4e00*/  FFMA.FTZ R81, R81, R160, 1 ;  /* 0x3f80000051517423 */ /* 0x000fc600000100a0 */
[----:B------:R-:W-:Y:S01]  /*4e10*/  FADD.FTZ R163, R163, R142 ;  /* 0x0000008ea3a37221 */ /* 0x000fe20000010000 */
[----:B------:R-:W-:Y:S01]  /*4e20*/  FMUL.FTZ R81, R98, R81 ;  /* 0x0000005162517220 */ /* 0x000fe20000410000 */
[----:B-1----:R-:W-:Y:S02]  /*4e30*/  FADD.FTZ R98, -R161, 1 ;  /* 0x3f800000a1627421 */ /* 0x002fe40000010100 */
[----:B------:R-:W-:Y:S02]  /*4e40*/  FADD.FTZ R163, R163, R141 ;  /* 0x0000008da3a37221 */ /* 0x000fe40000010000 */
[----:B------:R-:W-:Y:S02]  /*4e50*/  FFMA.FTZ R83, R83, R98, 1 ;  /* 0x3f80000053537423 */ /* 0x000fe40000010062 */
[----:B------:R-:W-:-:S04]  /*4e60*/  FADD.FTZ R98, R163, R140 ;  /* 0x0000008ca3627221 */ /* 0x000fc80000010000 */
[----:B------:R-:W-:Y:S01]  /*4e70*/  FADD.FTZ R98, R98, R139 ;  /* 0x0000008b62627221 */ /* 0x000fe20000010000 */
[----:B--2---:R-:W-:-:S03]  /*4e80*/  HADD2.F32 R160, -RZ, R74.H0_H0 ;  /* 0x2000004affa07230 */ /* 0x004fc60000004100 */
[----:B------:R-:W-:Y:S01]  /*4e90*/  FADD.FTZ R98, R98, R138 ;  /* 0x0000008a62627221 */ /* 0x000fe20000010000 */
[----:B------:R-:W-:-:S03]  /*4ea0*/  HADD2.F32 R74, -RZ, R74.H1_H1 ;  /* 0x3000004aff4a7230 */ /* 0x000fc60000004100 */
[----:B------:R-:W-:Y:S02]  /*4eb0*/  FADD.FTZ R98, R98, R137 ;  /* 0x0000008962627221 */ /* 0x000fe40000010000 */
[----:B------:R-:W-:Y:S02]  /*4ec0*/  FMUL.FTZ R82, R74, R82 ;  /* 0x000000524a527220 */ /* 0x000fe40000410000 */
[----:B------:R-:W-:-:S04]  /*4ed0*/  FADD.FTZ R74, R98, R136 ;  /* 0x00000088624a7221 */ /* 0x000fc80000010000 */
        /* <DEDUP_REMOVED lines=19> */
[----:B------:R-:W-:Y:S01]  /*5010*/  FADD.FTZ R90, R90, R116 ;  /* 0x000000745a5a7221 */ /* 0x000fe20000010000 */
[----:B------:R-:W-:Y:S02]  /*5020*/  FMUL.FTZ R116, R3, R116 ;  /* 0x0000007403747220 */ /* 0x000fe40000410000 */
[----:B------:R-:W-:Y:S01]  /*5030*/  FADD.FTZ R74, R74, R117 ;  /* 0x000000754a4a7221 */ /* 0x000fe20000010000 */
[-C--:B------:R-:W-:Y:S01]  /*5040*/  FFMA.FTZ R92, R47, R115.reuse, R92 ;  /* 0x000000732f5c7223 */ /* 0x080fe2000001005c */
[----:B------:R-:W-:Y:S01]  /*5050*/  FADD.FTZ R89, R89, R115 ;  /* 0x0000007359597221 */ /* 0x000fe20000010000 */
[----:B------:R-:W-:Y:S01]  /*5060*/  FMUL.FTZ R115, R4, R115 ;  /* 0x0000007304737220 */ /* 0x000fe20000410000 */
[----:B------:R-:W-:Y:S01]  /*5070*/  FFMA.FTZ R97, R46, R116, R97 ;  /* 0x000000742e617223 */ /* 0x000fe20000010061 */
        /* <DEDUP_REMOVED lines=51> */
[----:B------:R-:W-:Y:S01]  /*53b0*/  FMUL.FTZ R83, R161, R83 ;  /* 0x00000053a1537220 */ /* 0x000fe20000410000 */
[----:B------:R-:W-:Y:S01]  /*53c0*/  FFMA.FTZ R161, R59, R104, R91 ;  /* 0x000000683ba17223 */ /* 0x000fe2000001005b */
[----:B------:R-:W-:Y:S01]  /*53d0*/  FADD.FTZ R162, R90, R104 ;  /* 0x000000685aa27221 */ /* 0x000fe20000010000 */
[----:B------:R-:W-:-:S02]  /*53e0*/  HADD2.F32 R98, -RZ, R75.H0_H0 ;  /* 0x2000004bff627230 */ /* 0x000fc40000004100 */
[----:B------:R-:W-:Y:S01]  /*53f0*/  FMUL.FTZ R104, R3, R104 ;  /* 0x0000006803687220 */ /* 0x000fe20000410000 */
[----:B------:R-:W-:Y:S01]  /*5400*/  FFMA.FTZ R97, R58, R105, R97 ;  /* 0x000000693a617223 */ /* 0x000fe20000010061 */
[----:B------:R-:W-:Y:S01]  /*5410*/  FADD.FTZ R74, R74, R105 ;  /* 0x000000694a4a7221 */ /* 0x000fe20000010000 */
[----:B------:R-:W-:Y:S02]  /*5420*/  HADD2.F32 R75, -RZ, R75.H1_H1 ;  /* 0x3000004bff4b7230 */ /* 0x000fe40000004100 */
[-C--:B------:R-:W-:Y:S01]  /*5430*/  FFMA.FTZ R92, R60, R103.reuse, R92 ;  /* 0x000000673c5c7223 */ /* 0x080fe2000001005c */
[----:B------:R-:W-:Y:S01]  /*5440*/  FADD.FTZ R164, R89, R103 ;  /* 0x0000006759a47221 */ /* 0x000fe20000010000 */
[----:B------:R-:W-:Y:S01]  /*5450*/  FMUL.FTZ R103, R4, R103 ;  /* 0x0000006704677220 */ /* 0x000fe20000410000 */
[----:B------:R-:W-:Y:S01]  /*5460*/  FFMA.FTZ R97, R59, R104, R97 ;  /* 0x000000683b617223 */ /* 0x000fe20000010061 */
[----:B------:R-:W-:Y:S01]  /*5470*/  FADD.FTZ R74, R74, R104 ;  /* 0x000000684a4a7221 */ /* 0x000fe20000010000 */
[----:B------:R-:W-:Y:S01]  /*5480*/  FMUL.FTZ R88, R75, R88 ;  /* 0x000000584b587220 */ /* 0x000fe20000410000 */
[----:B------:R-:W-:-:S02]  /*5490*/  HADD2.F32 R75, -RZ, R76.H0_H0 ;  /* 0x2000004cff4b7230 */ /* 0x000fc40000004100 */
        /* <DEDUP_REMOVED lines=8> */
[----:B------:R-:W-:Y:S01]  /*5520*/  FMUL.FTZ R87, R75, R87 ;  /* 0x000000574b577220 */ /* 0x000fe20000410000 */
[----:B------:R-:W-:Y:S01]  /*5530*/  FMUL.FTZ R101, R2, R101 ;  /* 0x0000006502657220 */ /* 0x000fe20000410000 */
[----:B------:R-:W-:Y:S01]  /*5540*/  FFMA.FTZ R97, R61, R102, R97 ;  /* 0x000000663d617223 */ /* 0x000fe20000010061 */
[----:B------:R-:W-:Y:S01]  /*5550*/  FADD.FTZ R74, R74, R102 ;  /* 0x000000664a4a7221 */ /* 0x000fe20000010000 */
[----:B------:R-:W-:-:S02]  /*5560*/  HADD2.F32 R75, -RZ, R77.H0_H0 ;  /* 0x2000004dff4b7230 */ /* 0x000fc40000004100 */
[-C--:B------:R-:W-:Y:S01]  /*5570*/  FFMA.FTZ R161, R63, R100.reuse, R161 ;  /* 0x000000643fa17223 */ /* 0x080fe200000100a1 */
[----:B------:R-:W-:Y:S02]  /*5580*/  HADD2.F32 R77, -RZ, R77.H1_H1 ;  /* 0x3000004dff4d7230 */ /* 0x000fe40000004100 */
[----:B------:R-:W-:Y:S01]  /*5590*/  FADD.FTZ R162, R162, R100 ;  /* 0x00000064a2a27221 */ /* 0x000fe20000010000 */
[----:B------:R-:W-:Y:S01]  /*55a0*/  FMUL.FTZ R100, R3, R100 ;  /* 0x0000006403647220 */ /* 0x000fe20000410000 */
[----:B------:R-:W-:Y:S01]  /*55b0*/  FFMA.FTZ R97, R62, R101, R97 ;  /* 0x000000653e617223 */ /* 0x000fe20000010061 */
[----:B------:R-:W-:Y:S01]  /*55c0*/  FADD.FTZ R74, R74, R101 ;  /* 0x000000654a4a7221 */ /* 0x000fe20000010000 */
[----:B------:R-:W-:Y:S02]  /*55d0*/  HADD2.F32 R76, -RZ, R76.H1_H1 ;  /* 0x3000004cff4c7230 */ /* 0x000fe40000004100 */
[----:B------:R-:W-:Y:S01]  /*55e0*/  FMUL.FTZ R83, R77, R83 ;  /* 0x000000534d537220 */ /* 0x000fe20000410000 */
[-C--:B------:R-:W-:Y:S01]  /*55f0*/  FFMA.FTZ R163, R64, R99.reuse, R92 ;  /* 0x0000006340a37223 */ /* 0x080fe2000001005c */
        /* <DEDUP_REMOVED lines=9> */
[----:B------:R-:W-:-:S03]  /*5690*/  FMUL.FTZ R97, R2, R79 ;  /* 0x0000004f02617220 */ /* 0x000fc60000410000 */
        /* <DEDUP_REMOVED lines=26> */
[----:B------:R-:W-:-:S04]  /*5840*/  UIADD3 UR12, UP0, UPT, UR12, 0x20, URZ ;  /* 0x000000200c0c7890 */ /* 0x000fc8000ff1e0ff */
[----:B------:R0:W-:Y:S01]  /*5850*/  STS.64 [R155], R76 ;  /* 0x0000004c9b007388 */ /* 0x0001e20000000a00 */
[----:B------:R-:W-:Y:S02]  /*5860*/  UIADD3.X UR5, UPT, UPT, URZ, UR5, URZ, UP0, !UPT ;  /* 0x00000005ff057290 */ /* 0x000fe400087fe4ff */
[----:B------:R-:W-:Y:S01]  /*5870*/  UISETP.GE.U32.AND UP0, UPT, UR12, UR23, UPT ;  /* 0x000000170c00728c */ /* 0x000fe2000bf06070 */
[----:B------:R-:W-:-:S03]  /*5880*/  FFMA.FTZ R90, R65, R78, R90 ;  /* 0x0000004e415a7223 */ /* 0x000fc6000001005a */
[----:B------:R-:W-:Y:S01]  /*5890*/  UISETP.GE.AND.EX UP0, UPT, UR5, UR13, UPT, UP0 ;  /* 0x0000000d0500728c */ /* 0x000fe2000bf06300 */
[----:B------:R-:W-:Y:S01]  /*58a0*/  FADD.FTZ R89, R89, R78 ;  /* 0x0000004e59597221 */ /* 0x000fe20000010000 */
[----:B------:R-:W-:Y:S01]  /*58b0*/  FFMA.FTZ R161, R67, R82, R161 ;  /* 0x0000005243a17223 */ /* 0x000fe200000100a1 */
[----:B------:R-:W-:Y:S01]  /*58c0*/  FADD.FTZ R162, R162, R82 ;  /* 0x00000052a2a27221 */ /* 0x000fe20000010000 */
[----:B------:R-:W-:Y:S01]  /*58d0*/  FFMA.FTZ R163, R68, R85, R163 ;  /* 0x0000005544a37223 */ /* 0x000fe200000100a3 */
[----:B------:R-:W-:Y:S01]  /*58e0*/  FFMA.FTZ R90, R69, R88, R90 ;  /* 0x00000058455a7223 */ /* 0x000fe2000001005a */
[----:B------:R-:W-:Y:S01]  /*58f0*/  FFMA.FTZ R91, R66, R79, R91 ;  /* 0x0000004f425b7223 */ /* 0x000fe2000001005b */
[----:B------:R-:W-:Y:S01]  /*5900*/  FADD.FTZ R160, R160, R79 ;  /* 0x0000004fa0a07221 */ /* 0x000fe20000010000 */
[----:B------:R-:W-:Y:S01]  /*5910*/  FADD.FTZ R164, R164, R85 ;  /* 0x00000055a4a47221 */ /* 0x000fe20000010000 */
[----:B------:R-:W-:Y:S01]  /*5920*/  FADD.FTZ R89, R89, R88 ;  /* 0x0000005859597221 */ /* 0x000fe20000010000 */
[----:B------:R-:W-:Y:S01]  /*5930*/  FFMA.FTZ R78, R71, R80, R161 ;  /* 0x00000050474e7223 */ /* 0x000fe200000100a1 */
[----:B------:R-:W-:Y:S01]  /*5940*/  FADD.FTZ R79, R162, R80 ;  /* 0x00000050a24f7221 */ /* 0x000fe20000010000 */
[----:B------:R-:W-:Y:S01]  /*5950*/  FFMA.FTZ R80, R72, R81, R163 ;  /* 0x0000005148507223 */ /* 0x000fe200000100a3 */
[----:B------:R-:W-:Y:S01]  /*5960*/  FFMA.FTZ R82, R73, R83, R90 ;  /* 0x0000005349527223 */ /* 0x000fe2000001005a */
[----:B0-----:R-:W-:Y:S01]  /*5970*/  FFMA.FTZ R76, R70, R87, R91 ;  /* 0x00000057464c7223 */ /* 0x001fe2000001005b */
[----:B------:R-:W-:Y:S01]  /*5980*/  FADD.FTZ R77, R160, R87 ;  /* 0x00000057a04d7221 */ /* 0x000fe20000010000 */
[----:B------:R-:W-:Y:S01]  /*5990*/  FADD.FTZ R81, R164, R81 ;  /* 0x00000051a4517221 */ /* 0x000fe20000010000 */
[----:B------:R-:W-:Y:S01]  /*59a0*/  BAR.SYNC.DEFER_BLOCKING 0x0 ;  /* 0x0000000000007b1d */ /* 0x000fe20000010000 */
[----:B------:R-:W-:Y:S01]  /*59b0*/  ISETP.GT.U32.AND P0, PT, R157, 0x7, PT ;  /* 0x000000079d00780c */ /* 0x000fe20003f04070 */
[----:B------:R-:W-:-:S04]  /*59c0*/  FADD.FTZ R83, R89, R83 ;  /* 0x0000005359537221 */ /* 0x000fc80000010000 */
[----:B------:R-:W-:Y:S08]  /*59d0*/  BRA.U !UP0, `(.L_x_1282) ;  /* 0x0000000108c07547 */ /* 0x000ff0000b800000 */
[----:B------:R-:W0:Y:S01]  /*59e0*/  S2UR UR14, SR_CgaCtaId ;  /* 0x00000000000e79c3 */ /* 0x000e220000008800 */
[----:B------:R-:W-:Y:S01]  /*59f0*/  UMOV UR10, 0x400 ;  /* 0x00000400000a7882 */ /* 0x000fe20000000000 */
[----:B------:R-:W-:-:S04]  /*5a00*/  SHF.L.U32 R87, R157, 0x1, RZ ;  /* 0x000000019d577819 */ /* 0x000fc800000006ff */
        /* <DEDUP_REMOVED lines=15> */
[----:B------:R0:W-:Y:S03]  /*5b00*/  STS.64 [R87], R82 ;  /* 0x0000005257007388 */ /* 0x0001e60000000a00 */
[----:B------:R-:W-:-:S04]  /*5b10*/  SHF.L.U32 R85, R85, 0x3, RZ ;  /* 0x0000000355557819 */ /* 0x000fc800000006ff */
[----:B------:R-:W-:Y:S02]  /*5b20*/  LOP3.LUT R85, R85, 0x18, RZ, 0xc0, !PT ;  /* 0x0000001855557812 */ /* 0x000fe400078ec0ff */
[----:B0-----:R-:W-:-:S04]  /*5b30*/  SHF.L.U32 R87, R157, 0x3, RZ ;  /* 0x000000039d577819 */ /* 0x001fc800000006ff */
[----:B------:R-:W-:-:S04]  /*5b40*/  LOP3.LUT R87, R87, 0x1fe0, RZ, 0xc0, !PT ;  /* 0x00001fe057577812 */ /* 0x000fc800078ec0ff */
[----:B------:R-:W-:Y:S01]  /*5b50*/  IADD3 R85, PT, PT, R87, UR10, R85 ;  /* 0x0000000a57557c10 */ /* 0x000fe2000fffe055 */
[----:B------:R-:W-:Y:S01]  /*5b60*/  BAR.SYNC.DEFER_BLOCKING 0x0 ;  /* 0x0000000000007b1d */ /* 0x000fe20000010000 */
[----:B------:R-:W-:Y:S01]  /*5b70*/  USHF.R.U32.HI UR10, URZ, 0x1, UR11 ;  /* 0x00000001ff0a7899 */ /* 0x000fe2000801160b */
[----:B------:R-:W-:-:S03]  /*5b80*/  MOV R87, UR15 ;  /* 0x0000000f00577c02 */ /* 0x000fc60008000f00 */
        /* <DEDUP_REMOVED lines=12> */
[----:B0-----:R-:W-:-:S05]  /*5c50*/  MOV R85, UR10 ;  /* 0x0000000a00557c02 */ /* 0x001fca0008000f00 */
[----:B------:R-:W-:-:S04]  /*5c60*/  IMAD R85, R85, 0xa00, R157 ;  /* 0x00000a0055557824 */ /* 0x000fc800078e029d */
[----:B------:R-:W-:-:S05]  /*5c70*/  IMAD R85, R87, 0x140, R85 ;  /* 0x0000014057557824 */ /* 0x000fca00078e0255 */
[----:B------:R-:W-:Y:S01]  /*5c80*/  SHF.L.U32 R85, R85, 0x1, RZ ;  /* 0x0000000155557819 */ /* 0x000fe200000006ff */
[----:B-1----:R-:W-:Y:S01]  /*5c90*/  FADD.FTZ R88, R90, R88 ;  /* 0x000000585a587221 */ /* 0x002fe20000010000 */
[----:B------:R-:W-:Y:S02]  /*5ca0*/  FADD.FTZ R89, R91, R89 ;  /* 0x000000595b597221 */ /* 0x000fe40000010000 */
[----:B------:R-:W0:Y:S02]  /*5cb0*/  LDC.64 R90, c[0x0][0x3d0] ;  /* 0x0000f400ff5a7b82 */ /* 0x000e240000000a00 */
[----:B0-----:R-:W-:-:S05]  /*5cc0*/  IMAD.WIDE.U32 R90, R85, 0x4, R90 ;  /* 0x00000004555a7825 */ /* 0x001fca00078e005a */
[----:B------:R0:W-:Y:S02]  /*5cd0*/  STG.E.64 desc[UR16][R90.64+0x1000], R88 ;  /* 0x001000585a007986 */ /* 0x0001e4000c101b10 */
.L_x_1282:
[----:B------:R-:W-:Y:S01]  /*5ce0*/  BSSY.RECONVERGENT B0, `(.L_x_1283) ;  /* 0x00000e2000007945 */ /* 0x000fe20003800200 */
[----:B------:R-:W-:Y:S02]  /*5cf0*/  MOV R85, RZ ;  /* 0x000000ff00557202 */ /* 0x000fe40000000f00 */
[----:B------:R-:W-:Y:S01]  /*5d00*/  MOV R87, RZ ;  /* 0x000000ff00577202 */ /* 0x000fe20000000f00 */
[----:B------:R-:W-:Y:S06]  /*5d10*/  @P0 BRA `(.L_x_1284) ;  /* 0x0000000c00780947 */ /* 0x000fec0003800000 */
[----:B0-----:R-:W0:Y:S01]  /*5d20*/  S2R R88, SR_CgaCtaId ;  /* 0x0000000000587919 */ /* 0x001e220000008800 */
[----:B------:R-:W-:Y:S02]  /*5d30*/  SHF.R.U32.HI R87, RZ, 0x2, R157 ;  /* 0x00000002ff577819 */ /* 0x000fe4000001169d */
[----:B------:R-:W-:Y:S01]  /*5d40*/  MOV R85, UR15 ;  /* 0x0000000f00557c02 */ /* 0x000fe20008000f00 */
[----:B------:R-:W-:Y:S01]  /*5d50*/  UIMAD UR10, UR15, 0x140, URZ ;  /* 0x000001400f0a78a4 */ /* 0x000fe2000f8e02ff */
[----:B------:R-:W2:Y:S02]  /*5d60*/  LDL R162, [R1+0x48] ;  /* 0x0000480001a27983 */ /* 0x000ea40000100800 */
[----:B------:R-:W-:Y:S02]  /*5d70*/  LEA R85, R85, R87, 0x1 ;  /* 0x0000005755557211 */ /* 0x000fe400078e08ff */
[----:B------:R-:W-:Y:S01]  /*5d80*/  MOV R87, 0xa0 ;  /* 0x000000a000577802 */ /* 0x000fe20000000f00 */
[----:B------:R-:W3:Y:S04]  /*5d90*/  LDL R161, [R1+0x44] ;  /* 0x0000440001a17983 */ /* 0x000ee80000100800 */
[----:B------:R-:W-:Y:S01]  /*5da0*/  IMAD R85, R85, R87, -UR10 ;  /* 0x8000000a55557e24 */ /* 0x000fe2000f8e0257 */
[----:B------:R-:W-:Y:S01]  /*5db0*/  MOV R87, 0x400 ;  /* 0x0000040000577802 */ /* 0x000fe20000000f00 */
[----:B------:R-:W4:Y:S03]  /*5dc0*/  LDL R160, [R1+0x40] ;  /* 0x0000400001a07983 */ /* 0x000f260000100800 */
[----:B------:R-:W-:Y:S01]  /*5dd0*/  IADD3 R87, PT, PT, R87, 0x2800, RZ ;  /* 0x0000280057577810 */ /* 0x000fe20007ffe0ff */
[----:B------:R-:W5:Y:S01]  /*5de0*/  LDL R164, [R1+0x3c] ;  /* 0x00003c0001a47983 */ /* 0x000f620000100800 */
[----:B------:R-:W-:-:S02]  /*5df0*/  LOP3.LUT R90, R85, 0x4, RZ, 0xfc, !PT ;  /* 0x00000004555a7812 */ /* 0x000fc400078efcff */
[----:B------:R-:W-:Y:S01]  /*5e00*/  SHF.L.U32 R155, R157, 0x3, RZ ;  /* 0x000000039d9b7819 */ /* 0x000fe200000006ff */
[----:B------:R-:W5:Y:S01]  /*5e10*/  LDL R163, [R1+0x38] ;  /* 0x0000380001a37983 */ /* 0x000f620000100800 */
[----:B------:R-:W-:Y:S02]  /*5e20*/  SHF.R.U32.HI R90, RZ, 0x2, R90 ;  /* 0x00000002ff5a7819 */ /* 0x000fe4000001165a */
[----:B------:R-:W-:Y:S02]  /*5e30*/  LOP3.LUT R155, R155, 0x18, RZ, 0xc0, !PT ;  /* 0x000000189b9b7812 */ /* 0x000fe400078ec0ff */
[----:B0-----:R-:W-:Y:S02]  /*5e40*/  LEA R87, R88, R87, 0x18 ;  /* 0x0000005758577211 */ /* 0x001fe400078ec0ff */
[----:B------:R-:W-:-:S03]  /*5e50*/  SHF.R.U32.HI R88, RZ, 0x2, R85 ;  /* 0x00000002ff587819 */ /* 0x000fc60000011655 */
[--C-:B------:R-:W-:Y:S02]  /*5e60*/  IMAD R90, R90, 0x28, R87.reuse ;  /* 0x000000285a5a7824 */ /* 0x100fe400078e0257 */
[----:B------:R-:W-:-:S03]  /*5e70*/  IMAD R88, R88, 0x28, R87 ;  /* 0x0000002858587824 */ /* 0x000fc600078e0257 */
[C---:B------:R-:W-:Y:S02]  /*5e80*/  IADD3 R90, PT, PT, R155.reuse, R90, RZ ;  /* 0x0000005a9b5a7210 */ /* 0x040fe40007ffe0ff */
        /* <DEDUP_REMOVED lines=66> */
[----:B0-----:R-:W5:Y:S01]  /*62b0*/  LDL R163, [R1+0x24] ;  /* 0x0000240001a37983 */ /* 0x001f620000100800 */
[----:B-1----:R-:W-:Y:S01]  /*62c0*/  FADD.FTZ R90, R90, R88 ;  /* 0x000000585a5a7221 */ /* 0x002fe20000010000 */
[----:B------:R-:W-:-:S02]  /*62d0*/  FADD.FTZ R91, R91, R89 ;  /* 0x000000595b5b7221 */ /* 0x000fc40000010000 */
[----:B--2---:R0:W1:Y:S04]  /*62e0*/  LDS.64 R88, [R162] ;  /* 0x00000000a2587984 */ /* 0x0040680000000a00 */
[----:B0-----:R-:W2:Y:S01]  /*62f0*/  LDL R162, [R1+0x20] ;  /* 0x0000200001a27983 */ /* 0x001ea20000100800 */
[----:B-1----:R-:W-:Y:S01]  /*6300*/  FADD.FTZ R90, R90, R88 ;  /* 0x000000585a5a7221 */ /* 0x002fe20000010000 */
[----:B------:R-:W-:Y:S02]  /*6310*/  FADD.FTZ R91, R91, R89 ;  /* 0x000000595b5b7221 */ /* 0x000fe40000010000 */
[----:B---3--:R0:W1:Y:S04]  /*6320*/  LDS.64 R88, [R161] ;  /* 0x00000000a1587984 */ /* 0x0080680000000a00 */
[----:B0-----:R-:W3:Y:S01]  /*6330*/  LDL R161, [R1+0x1c] ;  /* 0x00001c0001a17983 */ /* 0x001ee20000100800 */
[----:B-1----:R-:W-:Y:S01]  /*6340*/  FADD.FTZ R90, R90, R88 ;  /* 0x000000585a5a7221 */ /* 0x002fe20000010000 */
[----:B------:R-:W-:-:S02]  /*6350*/  FADD.FTZ R91, R91, R89 ;  /* 0x000000595b5b7221 */ /* 0x000fc40000010000 */
[----:B----4-:R0:W1:Y:S04]  /*6360*/  LDS.64 R88, [R160] ;  /* 0x00000000a0587984 */ /* 0x0100680000000a00 */
[----:B0-----:R-:W4:Y:S01]  /*6370*/  LDL R160, [R1+0x18] ;  /* 0x0000180001a07983 */ /* 0x001f220000100800 */
[----:B-1----:R-:W-:Y:S01]  /*6380*/  FADD.FTZ R90, R90, R88 ;  /* 0x000000585a5a7221 */ /* 0x002fe20000010000 */
[----:B------:R-:W-:Y:S02]  /*6390*/  FADD.FTZ R91, R91, R89 ;  /* 0x000000595b5b7221 */ /* 0x000fe40000010000 */
[----:B-----5:R0:W1:Y:S04]  /*63a0*/  LDS.64 R88, [R164] ;  /* 0x00000000a4587984 */ /* 0x0200680000000a00 */
        /* <DEDUP_REMOVED lines=16> */
[----:B0-----:R-:W4:Y:S01]  /*64b0*/  LDL R160, [R1] ;  /* 0x0000000001a07983 */ /* 0x001f220000100800 */
[----:B-1----:R-:W-:-:S03]  /*64c0*/  FADD.FTZ R90, R90, R88 ;  /* 0x000000585a5a7221 */ /* 0x002fc60000010000 */
[----:B------:R-:W5:Y:S01]  /*64d0*/  LDL R88, [R1+0x14] ;  /* 0x0000140001587983 */ /* 0x000f620000100800 */
[----:B------:R-:W-:-:S03]  /*64e0*/  FADD.FTZ R91, R91, R89 ;  /* 0x000000595b5b7221 */ /* 0x000fc60000010000 */
[----:B-----5:R-:W0:Y:S02]  /*64f0*/  LDS.64 R88, [R88] ;  /* 0x0000000058587984 */ /* 0x020e240000000a00 */
        /* <DEDUP_REMOVED lines=13> */
[----:B------:R-:W-:Y:S02]  /*65d0*/  FADD.FTZ R91, R91, R89 ;  /* 0x000000595b5b7221 */ /* 0x000fe40000010000 */
[----:B----4-:R-:W0:Y:S02]  /*65e0*/  LDS.64 R88, [R160] ;  /* 0x00000000a0587984 */ /* 0x010e240000000a00 */
[----:B0-----:R-:W-:Y:S01]  /*65f0*/  FADD.FTZ R90, R90, R88 ;  /* 0x000000585a5a7221 */ /* 0x001fe20000010000 */
[----:B------:R-:W-:-:S02]  /*6600*/  FADD.FTZ R91, R91, R89 ;  /* 0x000000595b5b7221 */ /* 0x000fc40000010000 */
        /* <DEDUP_REMOVED lines=72> */
[----:B------:R-:W-:-:S05]  /*6a90*/  IMAD R85, R85, 0x28, R87 ;  /* 0x0000002855557824 */ /* 0x000fca00078e0257 */
[----:B------:R-:W-:Y:S01]  /*6aa0*/  IADD3 R85, PT, PT, R155, R85, RZ ;  /* 0x000000559b557210 */ /* 0x000fe20007ffe0ff */
[----:B0-----:R-:W-:Y:S01]  /*6ab0*/  FADD.FTZ R90, R90, R88 ;  /* 0x000000585a5a7221 */ /* 0x001fe20000010000 */
[----:B------:R-:W-:-:S03]  /*6ac0*/  FADD.FTZ R91, R91, R89 ;  /* 0x000000595b5b7221 */ /* 0x000fc60000010000 */
[----:B------:R-:W0:Y:S02]  /*6ad0*/  LDS.64 R88, [R85] ;  /* 0x0000000055587984 */ /* 0x000e240000000a00 */
[----:B0-----:R-:W-:Y:S01]  /*6ae0*/  FADD.FTZ R87, R90, R88 ;  /* 0x000000585a577221 */ /* 0x001fe20000010000 */
[----:B------:R-:W-:-:S07]  /*6af0*/  FADD.FTZ R85, R91, R89 ;  /* 0x000000595b557221 */ /* 0x000fce0000010000 */
.L_x_1284:
[----:B------:R-:W-:Y:S05]  /*6b00*/  BSYNC.RECONVERGENT B0 ;  /* 0x0000000000007941 */ /* 0x000fea0003800200 */
.L_x_1283:
[----:B0-----:R-:W0:Y:S01]  /*6b10*/  SHFL.BFLY PT, R89, R87, 0x2, 0x1f ;  /* 0x0c401f0057597f89 */ /* 0x001e2200000e0000 */
        /* <DEDUP_REMOVED lines=9> */
[----:B-1----:R-:W-:Y:S02]  /*6bb0*/  FADD.FTZ R85, R88, R85 ;  /* 0x0000005558557221 */ /* 0x002fe40000010000 */
[----:B------:R-:W0:Y:S01]  /*6bc0*/  SHFL.BFLY PT, R88, R87, 0x1, 0x1f ;  /* 0x0c201f0057587f89 */ /* 0x000e2200000e0000 */
[----:B------:R-:W-:-:S03]  /*6bd0*/  @!P1 LEA R90, R91, R90, 0x3 ;  /* 0x0000005a5b5a9211 */ /* 0x000fc600078e18ff */
[----:B------:R-:W1:Y:S01]  /*6be0*/  SHFL.BFLY PT, R89, R85, 0x1, 0x1f ;  /* 0x0c201f0055597f89 */ /* 0x000e6200000e0000 */
[----:B------:R-:W-:-:S05]  /*6bf0*/  @!P1 SHF.L.U32 R90, R90, 0x1, RZ ;  /* 0x000000015a5a9819 */ /* 0x000fca00000006ff */
[----:B--2---:R-:W-:-:S04]  /*6c00*/  @!P1 IMAD.WIDE.U32 R90, R90, 0x4, R160 ;  /* 0x000000045a5a9825 */ /* 0x004fc800078e00a0 */
[----:B0-----:R-:W-:Y:S01]  /*6c10*/  FADD.FTZ R88, R87, R88 ;  /* 0x0000005857587221 */ /* 0x001fe20000010000 */
        /* <DEDUP_REMOVED lines=17> */
.L_x_1287:
        /* <DEDUP_REMOVED lines=8> */
.L_x_1286:
[----:B------:R-:W-:Y:S05]  /*6db0*/  WARPSYNC.ALL ;  /* 0x0000000000007948 */ /* 0x000fea0003800000 */
[----:B------:R-:W-:Y:S06]  /*6dc0*/  BAR.SYNC.DEFER_BLOCKING 0x0 ;  /* 0x0000000000007b1d */ /* 0x000fec0000010000 */
[----:B------:R-:W-:Y:S05]  /*6dd0*/  BRA `(.L_x_1288) ;  /* 0x0000000000587947 */ /* 0x000fea0003800000 */
.L_x_1285:
[----:B------:R-:W-:Y:S01]  /*6de0*/  BAR.SYNC.DEFER_BLOCKING 0x0 ;  /* 0x0000000000007b1d */ /* 0x000fe20000010000 */
[----:B------:R-:W-:-:S13]  /*6df0*/  ISETP.NE.AND P2, PT, R157, RZ, PT ;  /* 0x000000ff9d00720c */ /* 0x000fda0003f45270 */
[----:B------:R-:W-:Y:S05]  /*6e00*/  @P2 BRA `(.L_x_1289) ;  /* 0x0000000000442947 */ /* 0x000fea0003800000 */
[----:B------:R-:W-:Y:S02]  /*6e10*/  ISETP.NE.AND P2, PT, RZ, UR19, PT ;  /* 0x00000013ff007c0c */ /* 0x000fe4000bf45270 */
[----:B------:R-:W-:Y:S02]  /*6e20*/  MOV R85, 0x7ffffffd ;  /* 0x7ffffffd00557802 */ /* 0x000fe40000000f00 */
[----:B0-----:R-:W-:Y:S02]  /*6e30*/  MOV R88, UR6 ;  /* 0x0000000600587c02 */ /* 0x001fe40008000f00 */
[----:B------:R-:W-:Y:S02]  /*6e40*/  SEL R85, R85, 0x1, !P2 ;  /* 0x0000000155557807 */ /* 0x000fe40005000000 */
[----:B------:R-:W-:Y:S01]  /*6e50*/  MOV R89, UR7 ;  /* 0x0000000700597c02 */ /* 0x000fe20008000f00 */
[----:B------:R-:W-:Y:S06]  /*6e60*/  MEMBAR.ALL.GPU ;  /* 0x0000000000007992 */ /* 0x000fec000000a000 */
[----:B------:R-:W-:-:S00]  /*6e70*/  ERRBAR ;  /* 0x00000000000079ab */ /* 0x000fc00000000000 */
[----:B------:R-:W-:Y:S06]  /*6e80*/  CGAERRBAR ;  /* 0x00000000000075ab */ /* 0x000fec0000000000 */
[----:B------:R0:W5:Y:S02]  /*6e90*/  ATOM.E.ADD.STRONG.GPU PT, R85, desc[UR16][R88.64], R85 ;  /* 0x800000555855798a */ /* 0x00016400081ef110 */
.L_x_1290:
        /* <DEDUP_REMOVED lines=8> */
.L_x_1289:
[----:B------:R-:W-:Y:S05]  /*6f20*/  WARPSYNC.ALL ;  /* 0x0000000000007948 */ /* 0x000fea0003800000 */
[----:B------:R-:W-:Y:S06]  /*6f30*/  BAR.SYNC.DEFER_BLOCKING 0x0 ;  /* 0x0000000000007b1d */ /* 0x000fec0000010000 */
.L_x_1288:
[----:B0-----:R-:W0:Y:S01]  /*6f40*/  @!P0 LDC.64 R88, c[0x0][0x3d0] ;  /* 0x0000f400ff588b82 */ /* 0x001e220000000a00 */
[----:B------:R-:W-:Y:S01]  /*6f50*/  VOTEU.ALL UP0, P0 ;  /* 0x0000000000ff7886 */ /* 0x000fe20000000000 */
[----:B------:R-:W-:-:S06]  /*6f60*/  @!P0 SHF.L.U32 R85, R157, 0x1, RZ ;  /* 0x000000019d558819 */ /* 0x000fcc00000006ff */
[----:B------:R-:W1:Y:S01]  /*6f70*/  S2UR UR14, SR_CgaCtaId ;  /* 0x00000000000e79c3 */ /* 0x000e620000008800 */
[----:B------:R-:W-:Y:S01]  /*6f80*/  @!UP0 UIMAD UR10, UR20, UR4, UR11 ;  /* 0x00000004140a82a4 */ /* 0x000fe2000f8e020b */
[----:B------:R-:W-:Y:S01]  /*6f90*/  @!P0 LOP3.LUT R85, R85, 0xe, RZ, 0xc0, !PT ;  /* 0x0000000e55558812 */ /* 0x000fe200078ec0ff */
[----:B------:R-:W-:Y:S01]  /*6fa0*/  HADD2.F32 R86, -RZ, R86.H0_H0 ;  /* 0x20000056ff567230 */ /* 0x000fe20000004100 */
[----:B------:R-:W2:Y:S03]  /*6fb0*/  LDCU.64 UR24, c[0x0][0x380] ;  /* 0x00007000ff1877ac */ /* 0x000ea60008000a00 */
[----:B------:R-:W-:-:S04]  /*6fc0*/  MOV R87, UR10 ;  /* 0x0000000a00577c02 */ /* 0x000fc80008000f00 */
[----:B------:R-:W-:-:S05]  /*6fd0*/  @!P0 LEA R85, R87, R85, 0x4 ;  /* 0x0000005557558211 */ /* 0x000fca00078e20ff */
[----:B0-----:R-:W-:-:S06]  /*6fe0*/  @!P0 IMAD.WIDE.U32 R88, R85, 0x4, R88 ;  /* 0x0000000455588825 */ /* 0x001fcc00078e0058 */
[----:B------:R-:W3:Y:S01]  /*6ff0*/  @!P0 LDG.E.64 R88, desc[UR16][R88.64] ;  /* 0x0000001058588981 */ /* 0x000ee2000c1e1b00 */
[----:B------:R-:W-:Y:S01]  /*7000*/  HFMA2 R85, -RZ, RZ, 0, 0 ;  /* 0x00000000ff557431 */ /* 0x000fe200000001ff */
[----:B------:R-:W-:Y:S01]  /*7010*/  MOV R87, RZ ;  /* 0x000000ff00577202 */ /* 0x000fe20000000f00 */
[----:B------:R-:W-:Y:S01]  /*7020*/  UMOV UR10, 0x400 ;  /* 0x00000400000a7882 */ /* 0x000fe20000000000 */
[----:B------:R-:W-:Y:S01]  /*7030*/  FADD.FTZ R86, -R84, R86 ;  /* 0x0000005654567221 */ /* 0x000fe20000010100 */
[----:B------:R-:W-:Y:S02]  /*7040*/  UIADD3 UR10, UPT, UPT, UR10, 0x3480, URZ ;  /* 0x000034800a0a7890 */ /* 0x000fe4000fffe0ff */
[----:B------:R-:W-:Y:S01]  /*7050*/  UISETP.GE.U32.AND UP0, UPT, UR12, UR23, UPT ;  /* 0x000000170c00728c */ /* 0x000fe2000bf06070 */
[----:B------:R-:W-:Y:S01]  /*7060*/  FMUL.FTZ R86, R10, R86 ;  /* 0x000000560a567220 */ /* 0x000fe20000410000 */
[----:B-1----:R-:W-:Y:S02]  /*7070*/  ULEA UR10, UR14, UR10, 0x18 ;  /* 0x0000000a0e0a7291 */ /* 0x002fe4000f8ec0ff */
[----:B------:R-:W-:-:S02]  /*7080*/  UISETP.GE.AND.EX UP0, UPT, UR5, UR13, UPT, UP0 ;  /* 0x0000000d0500728c */ /* 0x000fc4000bf06300 */
[----:B------:R-:W-:Y:S01]  /*7090*/  ULOP3.LUT UR4, UR4, 0x1, URZ, 0x3c, !UPT ;  /* 0x0000000104047892 */ /* 0x000fe2000f8e3cff */
[----:B---3--:R-:W-:Y:S01]  /*70a0*/  @!P0 FADD.FTZ R85, RZ, R88 ;  /* 0x00000058ff558221 */ /* 0x008fe20000010000 */
[----:B------:R-:W-:-:S04]  /*70b0*/  @!P0 FADD.FTZ R87, RZ, R89 ;  /* 0x00000059ff578221 */ /* 0x000fc80000010000 */
[----:B------:R-:W0:Y:S02]  /*70c0*/  SHFL.BFLY PT, R88, R85, 0x2, 0x1f ;  /* 0x0c401f0055587f89 */ /* 0x000e2400000e0000 */
[----:B0-----:R-:W-:Y:S02]  /*70d0*/  FADD.FTZ R85, R88, R85 ;  /* 0x0000005558557221 */ /* 0x001fe40000010000 */
[----:B------:R-:W0:Y:S02]  /*70e0*/  SHFL.BFLY PT, R88, R87, 0x2, 0x1f ;  /* 0x0c401f0057587f89 */ /* 0x000e2400000e0000 */
[----:B0-----:R-:W-:Y:S02]  /*70f0*/  FADD.FTZ R87, R88, R87 ;  /* 0x0000005758577221 */ /* 0x001fe40000010000 */
[----:B------:R-:W0:Y:S04]  /*7100*/  SHFL.BFLY PT, R88, R85, 0x1, 0x1f ;  /* 0x0c201f0055587f89 */ /* 0x000e2800000e0000 */
[----:B------:R-:W1:Y:S01]  /*7110*/  SHFL.BFLY PT, R89, R87, 0x1, 0x1f ;  /* 0x0c201f0057597f89 */ /* 0x000e6200000e0000 */
[----:B0-----:R-:W-:Y:S01]  /*7120*/  FADD.FTZ R88, R85, R88 ;  /* 0x0000005855587221 */ /* 0x001fe20000010000 */
[----:B------:R-:W-:Y:S01]  /*7130*/  @!P1 SHF.L.U32 R85, R157, 0x1, RZ ;  /* 0x000000019d559819 */ /* 0x000fe200000006ff */
[----:B-1----:R-:W-:-:S03]  /*7140*/  FADD.FTZ R89, R87, R89 ;  /* 0x0000005957597221 */ /* 0x002fc60000010000 */
[----:B------:R-:W-:Y:S01]  /*7150*/  @!P1 LOP3.LUT R85, R85, 0x7f8, RZ, 0xc0, !PT ;  /* 0x000007f855559812 */ /* 0x000fe200078ec0ff */
[----:B------:R-:W-:Y:S01]  /*7160*/  @!P1 FMUL.FTZ R88, R88, 2.4414062863797880709e-05 ;  /* 0x37cccccd58589820 */ /* 0x000fe20000410000 */
[----:B------:R-:W-:-:S05]  /*7170*/  @!P1 FMUL.FTZ R89, R89, 2.4414062863797880709e-05 ;  /* 0x37cccccd59599820 */ /* 0x000fca0000410000 */
[----:B------:R0:W-:Y:S02]  /*7180*/  @!P1 STS.64 [R85+UR10], R88 ;  /* 0x0000005855009988 */ /* 0x0001e40008000a0a */
[----:B0-----:R-:W-:-:S05]  /*7190*/  MOV R85, UR15 ;  /* 0x0000000f00557c02 */ /* 0x001fca0008000f00 */
[----:B------:R-:W-:-:S05]  /*71a0*/  IMAD R85, R85, -0x2, R156 ;  /* 0xfffffffe55557824 */ /* 0x000fca00078e029c */
[----:B------:R-:W-:Y:S01]  /*71b0*/  LEA R85, R85, UR10, 0x3 ;  /* 0x0000000a55557c11 */ /* 0x000fe2000f8e18ff */
        /* <DEDUP_REMOVED lines=194> */
[----:B--2---:R-:W-:-:S02]  /*7de0*/  IADD3 R12, P0, PT, R153, UR24, RZ ;  /* 0x00000018990c7c10 */ /* 0x004fc4000ff1e0ff */
[----:B------:R-:W-:Y:S02]  /*7df0*/  F2FP.F16.F32.PACK_AB R16, R19, R16 ;  /* 0x000000101310723e */ /* 0x000fe400000000ff */
[----:B------:R-:W-:Y:S02]  /*7e00*/  F2FP.F16.F32.PACK_AB R17, R18, R17 ;  /* 0x000000111211723e */ /* 0x000fe400000000ff */
[----:B------:R-:W-:Y:S02]  /*7e10*/  F2FP.F16.F32.PACK_AB R14, R15, R14 ;  /* 0x0000000e0f0e723e */ /* 0x000fe400000000ff */
[----:B------:R-:W-:Y:S02]  /*7e20*/  F2FP.F16.F32.PACK_AB R18, R20, R141 ;  /* 0x0000008d1412723e */ /* 0x000fe400000000ff */
[----:B------:R-:W-:Y:S02]  /*7e30*/  F2FP.F16.F32.PACK_AB R19, R22, R139 ;  /* 0x0000008b1613723e */ /* 0x000fe400000000ff */
[----:B------:R-:W-:-:S02]  /*7e40*/  F2FP.F16.F32.PACK_AB R102, R56, R105 ;  /* 0x000000693866723e */ /* 0x000fc400000000ff */
        /* <DEDUP_REMOVED lines=41> */
[----:B------:R0:W-:Y:S04]  /*80e0*/  STG.E.64 desc[UR16][R12.64+0x46000], R64 ;  /* 0x046000400c007986 */ /* 0x0001e8000c101b10 */
[----:B------:R0:W-:Y:S01]  /*80f0*/  STG.E.64 desc[UR16][R12.64+0x4b000], R56 ;  /* 0x04b000380c007986 */ /* 0x0001e2000c101b10 */
[----:B------:R-:W-:Y:S05]  /*8100*/  BRA.U !UP0, `(.L_x_1291) ;  /* 0xffffff8908d07547 */ /* 0x000fea000b83ffff */
.L_x_1281:
        /* <DEDUP_REMOVED lines=58> */
.L_x_1303:
        /* <DEDUP_REMOVED lines=27> */
.L_x_1296:
        /* <DEDUP_REMOVED lines=33> */
.L_x_1295:
[----:B------:R-:W-:Y:S05]  /*8870*/  BSYNC.RECONVERGENT B1 ;  /* 0x0000000000017941 */ /* 0x000fea0003800200 */
.L_x_1294:
        /* <DEDUP_REMOVED lines=25> */
.L_x_1298:
[----:B------:R-:W-:Y:S05]  /*8a10*/  BSYNC.RECONVERGENT B1 ;  /* 0x0000000000017941 */ /* 0x000fea0003800200 */
.L_x_1297:
        /* <DEDUP_REMOVED lines=30> */
.L_x_1293:
[----:B------:R-:W-:Y:S05]  /*8c00*/  BSYNC.RECONVERGENT B0 ;  /* 0x0000000000007941 */ /* 0x000fea0003800200 */
.L_x_1292:
[----:B------:R0:W-:Y:S01]  /*8c10*/  STS [R9], R21 ;  /* 0x0000001509007388 */ /* 0x0001e20000000800 */
[----:B------:R-:W1:Y:S01]  /*8c20*/  LDC.64 R14, c[0x0][0x388] ;  /* 0x0000e200ff0e7b82 */ /* 0x000e620000000a00 */
[----:B------:R-:W-:Y:S02]  /*8c30*/  ISETP.GT.U32.AND P1, PT, R47, 0x9, PT ;  /* 0x000000092f00780c */ /* 0x000fe40003f24070 */
[----:B------:R0:W-:Y:S01]  /*8c40*/  STS [R9+0x500], R22 ;  /* 0x0005001609007388 */ /* 0x0001e20000000800 */
[----:B------:R-:W-:-:S04]  /*8c50*/  MOV R23, R8 ;  /* 0x0000000800177202 */ /* 0x000fc80000000f00 */
[----:B------:R-:W2:Y:S08]  /*8c60*/  LDC.64 R16, c[0x0][0x390] ;  /* 0x0000e400ff107b82 */ /* 0x000eb00000000a00 */
[----:B0-----:R-:W-:Y:S06]  /*8c70*/  BAR.SYNC.DEFER_BLOCKING 0x0 ;  /* 0x0000000000007b1d */ /* 0x001fec0000010000 */
.L_x_1302:
        /* <DEDUP_REMOVED lines=31> */
.L_x_1313:
        /* <DEDUP_REMOVED lines=11> */
.L_x_1301:
[----:B------:R-:W-:Y:S05]  /*8f20*/  BSYNC.RECONVERGENT B0 ;  /* 0x0000000000007941 */ /* 0x000fea0003800200 */
.L_x_1300:
        /* <DEDUP_REMOVED lines=9> */
.L_x_1299:
        /* <DEDUP_REMOVED lines=8> */
.L_x_1305:
[----:B------:R-:W-:Y:S05]  /*9040*/  BSYNC B0 ;  /* 0x0000000000007941 */ /* 0x000fea0003800000 */
.L_x_1304:
        /* <DEDUP_REMOVED lines=8> */
.L_x_1306:
[----:B------:R-:W-:Y:S01]  /*90d0*/  FADD.FTZ R13, R13, R10 ;  /* 0x0000000a0d0d7221 */ /* 0x000fe20000010000 */
[----:B------:R-:W-:-:S04]  /*90e0*/  HFMA2 R28, -RZ, RZ, 0, 2.384185791015625e-07 ;  /* 0x00000004ff1c7431 */ /* 0x000fc800000001ff */
[----:B------:R-:W-:Y:S02]  /*90f0*/  MOV R29, R13 ;  /* 0x0000000d001d7202 */ /* 0x000fe40000000f00 */
[----:B------:R-:W-:-:S07]  /*9100*/  MOV R12, R27 ;  /* 0x0000001b000c7202 */ /* 0x000fce0000000f00 */
[----:B------:R-:W-:Y:S05]  /*9110*/  WARPSYNC.COLLECTIVE R26, `(.L_x_1307) ;  /* 0x000000001a087348 */ /* 0x000fea0003c00000 */
[----:B------:R0:W1:Y:S02]  /*9120*/  SHFL.BFLY P3, R27, R29, R28, R31 ;  /* 0x0c00001c1d1b7389 */ /* 0x000064000006001f */
[----:B01----:R-:W-:Y:S05]  /*9130*/  ENDCOLLECTIVE ;  /* 0x000000000000791b */ /* 0x003fea0003800000 */
.L_x_1307:
[----:B------:R-:W-:-:S05]  /*9140*/  FADD.FTZ R12, R12, R11 ;  /* 0x0000000b0c0c7221 */ /* 0x000fca0000010000 */
[----:B------:R-:W-:Y:S02]  /*9150*/  MOV R29, R12 ;  /* 0x0000000c001d7202 */ /* 0x000fe40000000f00 */
[----:B------:R-:W-:-:S07]  /*9160*/  MOV R22, R27 ;  /* 0x0000001b00167202 */ /* 0x000fce0000000f00 */
[----:B------:R-:W-:Y:S05]  /*9170*/  WARPSYNC.COLLECTIVE R26, `(.L_x_1308) ;  /* 0x000000001a087348 */ /* 0x000fea0003c00000 */
[----:B------:R0:W1:Y:S02]  /*9180*/  SHFL.BFLY P3, R27, R29, R28, R31 ;  /* 0x0c00001c1d1b7389 */ /* 0x000064000006001f */
[----:B01----:R-:W-:Y:S05]  /*9190*/  ENDCOLLECTIVE ;  /* 0x000000000000791b */ /* 0x003fea0003800000 */
.L_x_1308:
[----:B------:R-:W-:Y:S01]  /*91a0*/  FADD.FTZ R22, R13, R22 ;  /* 0x000000160d167221 */ /* 0x000fe20000010000 */
[----:B------:R-:W-:-:S04]  /*91b0*/  HFMA2 R28, -RZ, RZ, 0, 1.1920928955078125e-07 ;  /* 0x00000002ff1c7431 */ /* 0x000fc800000001ff */
[----:B------:R-:W-:Y:S02]  /*91c0*/  MOV R29, R22 ;  /* 0x00000016001d7202 */ /* 0x000fe40000000f00 */
[----:B------:R-:W-:-:S07]  /*91d0*/  MOV R21, R27 ;  /* 0x0000001b00157202 */ /* 0x000fce0000000f00 */
[----:B------:R-:W-:Y:S05]  /*91e0*/  WARPSYNC.COLLECTIVE R26, `(.L_x_1309) ;  /* 0x000000001a087348 */ /* 0x000fea0003c00000 */
[----:B------:R0:W1:Y:S02]  /*91f0*/  SHFL.BFLY P3, R27, R29, R28, R31 ;  /* 0x0c00001c1d1b7389 */ /* 0x000064000006001f */
[----:B01----:R-:W-:Y:S05]  /*9200*/  ENDCOLLECTIVE ;  /* 0x000000000000791b */ /* 0x003fea0003800000 */
.L_x_1309:
[----:B------:R-:W-:-:S05]  /*9210*/  FADD.FTZ R21, R12, R21 ;  /* 0x000000150c157221 */ /* 0x000fca0000010000 */
[----:B------:R-:W-:Y:S02]  /*9220*/  MOV R29, R21 ;  /* 0x00000015001d7202 */ /* 0x000fe40000000f00 */
[----:B------:R-:W-:-:S07]  /*9230*/  MOV R25, R27 ;  /* 0x0000001b00197202 */ /* 0x000fce0000000f00 */
[----:B------:R-:W-:Y:S05]  /*9240*/  WARPSYNC.COLLECTIVE R26, `(.L_x_1310) ;  /* 0x000000001a087348 */ /* 0x000fea0003c00000 */
[----:B------:R0:W1:Y:S02]  /*9250*/  SHFL.BFLY P3, R27, R29, R28, R31 ;  /* 0x0c00001c1d1b7389 */ /* 0x000064000006001f */
[----:B01----:R-:W-:Y:S05]  /*9260*/  ENDCOLLECTIVE ;  /* 0x000000000000791b */ /* 0x003fea0003800000 */
.L_x_1310:
[----:B------:R-:W-:Y:S01]  /*9270*/  FADD.FTZ R25, R22, R25 ;  /* 0x0000001916197221 */ /* 0x000fe20000010000 */
[----:B------:R-:W-:-:S04]  /*9280*/  HFMA2 R28, -RZ, RZ, 0, 5.9604644775390625e-08 ;  /* 0x00000001ff1c7431 */ /* 0x000fc800000001ff */
[----:B------:R-:W-:Y:S02]  /*9290*/  MOV R29, R25 ;  /* 0x00000019001d7202 */ /* 0x000fe40000000f00 */
[----:B------:R-:W-:-:S07]  /*92a0*/  MOV R10, R27 ;  /* 0x0000001b000a7202 */ /* 0x000fce0000000f00 */
[----:B------:R-:W-:Y:S05]  /*92b0*/  WARPSYNC.COLLECTIVE R26, `(.L_x_1311) ;  /* 0x000000001a087348 */ /* 0x000fea0003c00000 */
[----:B------:R0:W1:Y:S02]  /*92c0*/  SHFL.BFLY P3, R27, R29, R28, R31 ;  /* 0x0c00001c1d1b7389 */ /* 0x000064000006001f */
[----:B01----:R-:W-:Y:S05]  /*92d0*/  ENDCOLLECTIVE ;  /* 0x000000000000791b */ /* 0x003fea0003800000 */
.L_x_1311:
[----:B------:R-:W-:-:S05]  /*92e0*/  FADD.FTZ R10, R21, R10 ;  /* 0x0000000a150a7221 */ /* 0x000fca0000010000 */
[----:B------:R-:W-:Y:S02]  /*92f0*/  MOV R29, R10 ;  /* 0x0000000a001d7202 */ /* 0x000fe40000000f00 */
[----:B------:R-:W-:-:S07]  /*9300*/  MOV R24, R27 ;  /* 0x0000001b00187202 */ /* 0x000fce0000000f00 */
[----:B------:R-:W-:Y:S05]  /*9310*/  WARPSYNC.COLLECTIVE R26, `(.L_x_1312) ;  /* 0x000000001a087348 */ /* 0x000fea0003c00000 */
[----:B------:R0:W1:Y:S02]  /*9320*/  SHFL.BFLY P3, R27, R29, R28, R31 ;  /* 0x0c00001c1d1b7389 */ /* 0x000064000006001f */
[----:B01----:R-:W-:Y:S05]  /*9330*/  ENDCOLLECTIVE ;  /* 0x000000000000791b */ /* 0x003fea0003800000 */
.L_x_1312:
[----:B------:R-:W-:Y:S01]  /*9340*/  FADD.FTZ R24, R25, R24 ;  /* 0x0000001819187221 */ /* 0x000fe20000010000 */
[----:B------:R-:W-:Y:S01]  /*9350*/  MOV R11, R27 ;  /* 0x0000001b000b7202 */ /* 0x000fe20000000f00 */
[----:B------:R-:W-:Y:S06]  /*9360*/  BRA `(.L_x_1313) ;  /* 0xfffffff800c07947 */ /* 0x000fec000383ffff */
.L_x_1314:
        /* <DEDUP_REMOVED lines=9> */
.L_x_1688:


//--------------------- .text._ZN13group_norm_v218gn_bwd_cuda_kernelI6__halfLi320ELi2ELi16ELi160ELi256ELb1ELb1ELi32ELi320ELi320ELi4ELb1ELi32ELb0ELb0ELNS_15WgradSyncMethodE3ENS_16CompileConditionILi1000EEEEEvPT_S6_S6_PKS5_S8_S8_S8_PKfflPfPj --------------------------
	.section	.text._ZN13group_norm_v218gn_bwd_cuda_kernelI6__halfLi320ELi2ELi16ELi160ELi256ELb1ELb1ELi32ELi320ELi320ELi4ELb1ELi32ELb0ELb0ELNS_15WgradSyncMethodE3ENS_16CompileConditionILi1000EEEEEvPT_S6_S6_PKS5_S8_S8_S8_PKfflPfPj,"ax",@progbits
	.align	128
        .global         _ZN13group_norm_v218gn_bwd_cuda_kernelI6__halfLi320ELi2ELi16ELi160ELi256ELb1ELb1ELi32ELi320ELi320ELi4ELb1ELi32ELb0ELb0ELNS_15WgradSyncMethodE3ENS_16CompileConditionILi1000EEEEEvPT_S6_S6_PKS5_S8_S8_S8_PKfflPfPj
        .type           _ZN13group_norm_v218gn_bwd_cuda_kernelI6__halfLi320ELi2ELi16ELi160ELi256ELb1ELb1ELi32ELi320ELi320ELi4ELb1ELi32ELb0ELb0ELNS_15WgradSyncMethodE3ENS_16CompileConditionILi1000EEEEEvPT_S6_S6_PKS5_S8_S8_S8_PKfflPfPj,@function
        .size           _ZN13group_norm_v218gn_bwd_cuda_kernelI6__halfLi320ELi2ELi16ELi160ELi256ELb1ELb1ELi32ELi320ELi320ELi4ELb1ELi32ELb0ELb0ELNS_15WgradSyncMethodE3ENS_16CompileConditionILi1000EEEEEvPT_S6_S6_PKS5_S8_S8_S8_PKfflPfPj,(.L_x_1689 - _ZN13group_norm_v218gn_bwd_cuda_kernelI6__halfLi320ELi2ELi16ELi160ELi256ELb1ELb1ELi32ELi320ELi320ELi4ELb1ELi32ELb0ELb0ELNS_15WgradSyncMethodE3ENS_16CompileConditionILi1000EEEEEvPT_S6_S6_PKS5_S8_S8_S8_PKfflPfPj)
        .other          _ZN13group_norm_v218gn_bwd_cuda_kernelI6__halfLi320ELi2ELi16ELi160ELi256ELb1ELb1ELi32ELi320ELi320ELi4ELb1ELi32ELb0ELb0ELNS_15WgradSyncMethodE3ENS_16CompileConditionILi1000EEEEEvPT_S6_S6_PKS5_S8_S8_S8_PKfflPfPj,@"STO_CUDA_ENTRY STV_DEFAULT"
_ZN13group_norm_v218gn_bwd_cuda_kernelI6__halfLi320ELi2ELi16ELi160ELi256ELb1ELb1ELi32ELi320ELi320ELi4ELb1ELi32ELb0ELb0ELNS_15WgradSyncMethodE3ENS_16CompileConditionILi1000EEEEEvPT_S6_S6_PKS5_S8_S8_S8_PKfflPfPj:
.text._ZN13group_norm_v218gn_bwd_cuda_kernelI6__halfLi320ELi2ELi16ELi160ELi256ELb1ELb1ELi32ELi320ELi320ELi4ELb1ELi32ELb0ELb0ELNS_15WgradSyncMethodE3ENS_16CompileConditionILi1000EEEEEvPT_S6_S6_PKS5_S8_S8_S8_PKfflPfPj:
        /* <DEDUP_REMOVED lines=29> */
.L_x_1317:
[----:B0-----:R-:W2:Y:S04]  /*01d0*/  LD.E.STRONG.GPU R5, desc[UR14][R2.64+0x80] ;  /* 0x0000800e02057980 */ /* 0x001ea8000c10f900 */
[----:B--2---:R-:W-:Y:S01]  /*01e0*/  CCTL.IVALL ;  /* 0x00000000ff00798f */ /* 0x004fe20002000000 */
[----:B------:R-:W-:Y:S05]  /*01f0*/  YIELD ;  /* 0x0000000000007946 */ /* 0x000fea0003800000 */
[----:B-----5:R-:W-:-:S04]  /*0200*/  LOP3.LUT R5, R5, R0, RZ, 0x3c, !PT ;  /* 0x0000000005057212 */ /* 0x020fc800078e3cff */
[----:B------:R-:W-:-:S13]  /*0210*/  ISETP.GT.AND P0, PT, R5, -0x1, PT ;  /* 0xffffffff0500780c */ /* 0x000fda0003f04270 */
[----:B------:R-:W-:Y:S05]  /*0220*/  @P0 BRA `(.L_x_1317) ;  /* 0xfffffffc00e80947 */ /* 0x000fea000383ffff */
.L_x_1316:
[----:B------:R-:W-:Y:S05]  /*0230*/  WARPSYNC.ALL ;  /* 0x0000000000007948 */ /* 0x000fea0003800000 */
[----:B------:R-:W-:Y:S06]  /*0240*/  BAR.SYNC.DEFER_BLOCKING 0x0 ;  /* 0x0000000000007b1d */ /* 0x000fec0000010000 */
[----:B------:R-:W-:Y:S05]  /*0250*/  BRA `(.L_x_1318) ;  /* 0x0000004c00ec7947 */ /* 0x000fea0003800000 */
.L_x_1315:
        /* <DEDUP_REMOVED lines=35> */
.L_x_1330:
        /* <DEDUP_REMOVED lines=24> */
[----:B------:R-:W1:Y:S02]  /*0610*/  LDCU.64 UR16, c[0x0][0x3c8] ;  /* 0x00007900ff1077ac */ /* 0x000e640008000a00 */
        /* <DEDUP_REMOVED lines=33> */
[----:B------:R-:W3:Y:S04]  /*0830*/  LDG.E.64.CONSTANT R46, desc[UR14][R68.64+0x19000] ;  /* 0x0190000e442e7981 */ /* 0x000ee8000c1e9b00 */
[----:B------:R-:W3:Y:S01]  /*0840*/  LDG.E.64.CONSTANT R62, desc[UR14][R72.64+0x14000] ;  /* 0x0140000e483e7981 */ /* 0x000ee2000c1e9b00 */
[----:B--2---:R-:W-:-:S06]  /*0850*/  FADD.FTZ R13, R61, UR6 ;  /* 0x000000063d0d7e21 */ /* 0x004fcc0008010000 */
[----:B------:R-:W2:Y:S01]  /*0860*/  MUFU.RSQ R13, R13 ;  /* 0x0000000d000d7308 */ /* 0x000ea20000001400 */
[----:B----4-:R-:W-:-:S05]  /*0870*/  HADD2.F32 R3, -RZ, R18.H0_H0 ;  /* 0x20000012ff037230 */ /* 0x010fca0000004100 */
[----:B------:R-:W-:-:S04]  /*0880*/  FADD.FTZ R14, -R60, R3 ;  /* 0x000000033c0e7221 */ /* 0x000fc80000010100 */
[----:B--2---:R-:W-:-:S04]  /*0890*/  FMUL.FTZ R3, R13, R14 ;  /* 0x0000000e0d037220 */ /* 0x004fc80000410000 */
[----:B------:R-:W-:-:S04]  /*08a0*/  FFMA.FTZ R66, R0, R3, R7 ;  /* 0x0000000300427223 */ /* 0x000fc80000010007 */
[----:B------:R-:W-:-:S06]  /*08b0*/  FMUL.FTZ R26, R66, -1.4426950216293334961 ;  /* 0xbfb8aa3b421a7820 */ /* 0x000fcc0000410000 */
[----:B------:R-:W2:Y:S01]  /*08c0*/  MUFU.EX2 R26, R26 ;  /* 0x0000001a001a7308 */ /* 0x000ea20000000800 */
[----:B-----5:R-:W-:-:S05]  /*08d0*/  HADD2.F32 R61, -RZ, R23.H0_H0 ;  /* 0x20000017ff3d7230 */ /* 0x020fca0000004100 */
[----:B------:R-:W-:Y:S01]  /*08e0*/  FADD.FTZ R82, -R60, R61 ;  /* 0x0000003d3c527221 */ /* 0x000fe20000010100 */
[----:B------:R-:W-:Y:S02]  /*08f0*/  IADD3 R61, PT, PT, R64, 0x2800, RZ ;  /* 0x00002800403d7810 */ /* 0x000fe40007ffe0ff */
[----:B------:R-:W4:Y:S01]  /*0900*/  LDG.E.64.CONSTANT R64, desc[UR14][R68.64+0x1e000] ;  /* 0x01e0000e44407981 */ /* 0x000f22000c1e9b00 */
[----:B--2---:R-:W-:Y:S01]  /*0910*/  FADD.FTZ R26, R26, 1 ;  /* 0x3f8000001a1a7421 */ /* 0x004fe20000010000 */
[----:B------:R-:W-:Y:S02]  /*0920*/  HADD2.F32 R67, -RZ, R23.H1_H1 ;  /* 0x30000017ff437230 */ /* 0x000fe40000004100 */
[----:B------:R-:W2:Y:S01]  /*0930*/  LDG.E.64.CONSTANT R68, desc[UR14][R68.64+0x23000] ;  /* 0x0230000e44447981 */ /* 0x000ea2000c1e9b00 */
[----:B------:R5:W1:Y:S01]  /*0940*/  MUFU.RCP R80, R26 ;  /* 0x0000001a00507308 */ /* 0x000a620000001000 */
[----:B------:R-:W-:Y:S02]  /*0950*/  HADD2.F32 R15, -RZ, R18.H1_H1 ;  /* 0x30000012ff0f7230 */ /* 0x000fe40000004100 */
[----:B------:R-:W-:-:S02]  /*0960*/  HADD2.F32 R17, -RZ, R19.H0_H0 ;  /* 0x20000013ff117230 */ /* 0x000fc40000004100 */
[----:B-----5:R-:W-:Y:S01]  /*0970*/  FMUL.FTZ R26, R13, R82 ;  /* 0x000000520d1a7220 */ /* 0x020fe20000410000 */
[C---:B------:R-:W-:Y:S01]  /*0980*/  FADD.FTZ R82, -R60.reuse, R67 ;  /* 0x000000433c527221 */ /* 0x040fe20000010100 */
[----:B------:R-:W-:Y:S01]  /*0990*/  FADD.FTZ R14, -R60, R15 ;  /* 0x0000000f3c0e7221 */ /* 0x000fe20000010100 */
[----:B-1----:R-:W-:-:S03]  /*09a0*/  FADD.FTZ R67, -R80, 1 ;  /* 0x3f80000050437421 */ /* 0x002fc60000010100 */
[C---:B------:R-:W-:Y:S01]  /*09b0*/  FMUL.FTZ R15, R13.reuse, R14 ;  /* 0x0000000e0d0f7220 */ /* 0x040fe20000410000 */
[----:B------:R-:W-:Y:S01]  /*09c0*/  FADD.FTZ R14, -R60, R17 ;  /* 0x000000113c0e7221 */ /* 0x000fe20000010100 */
[----:B------:R-:W-:Y:S01]  /*09d0*/  FFMA.FTZ R83, R66, R67, 1 ;  /* 0x3f80000042537423 */ /* 0x000fe20000010043 */
[----:B------:R-:W-:Y:S01]  /*09e0*/  HADD2.F32 R19, -RZ, R19.H1_H1 ;  /* 0x30000013ff137230 */ /* 0x000fe20000004100 */
[----:B------:R-:W5:Y:S01]  /*09f0*/  LDG.E.64.CONSTANT R66, desc[UR14][R72.64+0x19000] ;  /* 0x0190000e48427981 */ /* 0x000f62000c1e9b00 */
[----:B------:R-:W-:-:S03]  /*0a00*/  FMUL.FTZ R17, R13, R14 ;  /* 0x0000000e0d117220 */ /* 0x000fc60000410000 */
[----:B------:R-:W-:-:S04]  /*0a10*/  FADD.FTZ R14, -R60, R19 ;  /* 0x000000133c0e7221 */ /* 0x000fc80000010100 */
[----:B------:R-:W-:-:S04]  /*0a20*/  FMUL.FTZ R19, R13, R14 ;  /* 0x0000000e0d137220 */ /* 0x000fc80000410000 */
[----:B------:R-:W-:-:S04]  /*0a30*/  FFMA.FTZ R76, R5, R19, R6 ;  /* 0x00000013054c7223 */ /* 0x000fc80000010006 */
[----:B------:R-:W-:Y:S01]  /*0a40*/  FMUL.FTZ R35, R76, -1.4426950216293334961 ;  /* 0xbfb8aa3b4c237820 */ /* 0x000fe20000410000 */
[----:B------:R-:W-:-:S05]  /*0a50*/  HADD2.F32 R25, -RZ, R20.H0_H0 ;  /* 0x20000014ff197230 */ /* 0x000fca0000004100 */
[----:B------:R-:W1:Y:S01]  /*0a60*/  MUFU.EX2 R35, R35 ;  /* 0x0000002300237308 */ /* 0x000e620000000800 */
[----:B------:R-:W-:Y:S01]  /*0a70*/  FADD.FTZ R14, -R60, R25 ;  /* 0x000000193c0e7221 */ /* 0x000fe20000010100 */
[----:B------:R-:W-:Y:S02]  /*0a80*/  HADD2.F32 R25, -RZ, R20.H1_H1 ;  /* 0x30000014ff197230 */ /* 0x000fe40000004100 */
[----:B------:R-:W-:Y:S01]  /*0a90*/  FFMA.FTZ R74, R2, R15, R9 ;  /* 0x0000000f024a7223 */ /* 0x000fe20000010009 */
[--C-:B------:R-:W-:Y:S02]  /*0aa0*/  HADD2.F32 R27, -RZ, R21.reuse.H0_H0 ;  /* 0x20000015ff1b7230 */ /* 0x100fe40000004100 */
[----:B------:R-:W-:Y:S02]  /*0ab0*/  HADD2.F32 R21, -RZ, R21.H1_H1 ;  /* 0x30000015ff157230 */ /* 0x000fe40000004100 */
[----:B------:R-:W-:Y:S01]  /*0ac0*/  FFMA.FTZ R75, R4, R17, R11 ;  /* 0x00000011044b7223 */ /* 0x000fe2000001000b */
[----:B------:R-:W-:Y:S01]  /*0ad0*/  FADD.FTZ R16, -R60, R25 ;  /* 0x000000193c107221 */ /* 0x000fe20000010100 */
[----:B------:R-:W-:Y:S01]  /*0ae0*/  FMUL.FTZ R37, R74, -1.4426950216293334961 ;  /* 0xbfb8aa3b4a257820 */ /* 0x000fe20000410000 */
[C---:B------:R-:W-:Y:S01]  /*0af0*/  FADD.FTZ R20, -R60.reuse, R21 ;  /* 0x000000153c147221 */ /* 0x040fe20000010100 */
[----:B------:R-:W-:Y:S01]  /*0b00*/  FMUL.FTZ R50, R75, -1.4426950216293334961 ;  /* 0xbfb8aa3b4b327820 */ /* 0x000fe20000410000 */
[----:B------:R-:W-:Y:S01]  /*0b10*/  FMUL.FTZ R16, R13, R16 ;  /* 0x000000100d107220 */ /* 0x000fe20000410000 */
[----:B-1----:R-:W-:Y:S01]  /*0b20*/  FADD.FTZ R81, R35, 1 ;  /* 0x3f80000023517421 */ /* 0x002fe20000010000 */
[----:B------:R-:W-:Y:S01]  /*0b30*/  FADD.FTZ R18, -R60, R27 ;  /* 0x0000001b3c127221 */ /* 0x000fe20000010100 */
[C---:B------:R-:W-:Y:S01]  /*0b40*/  FMUL.FTZ R20, R13.reuse, R20 ;  /* 0x000000140d147220 */ /* 0x040fe20000410000 */
[----:B------:R-:W1:Y:S01]  /*0b50*/  MUFU.EX2 R37, R37 ;  /* 0x0000002500257308 */ /* 0x000e620000000800 */
[----:B------:R-:W-:Y:S01]  /*0b60*/  FFMA.FTZ R34, R2, R16, R9 ;  /* 0x0000001002227223 */ /* 0x000fe20000010009 */
[----:B------:R-:W-:Y:S01]  /*0b70*/  FMUL.FTZ R18, R13, R18 ;  /* 0x000000120d127220 */ /* 0x000fe20000410000 */
[----:B------:R-:W-:-:S05]  /*0b80*/  FFMA.FTZ R70, R5, R20, R6 ;  /* 0x0000001405467223 */ /* 0x000fca0000010006 */
[----:B------:R-:W0:Y:S01]  /*0b90*/  MUFU.RCP R81, R81 ;  /* 0x0000005100517308 */ /* 0x000e220000001000 */
[----:B------:R-:W-:Y:S01]  /*0ba0*/  FMUL.FTZ R77, R34, -1.4426950216293334961 ;  /* 0xbfb8aa3b224d7820 */ /* 0x000fe20000410000 */
[----:B------:R-:W-:Y:S01]  /*0bb0*/  FFMA.FTZ R36, R4, R18, R11 ;  /* 0x0000001204247223 */ /* 0x000fe2000001000b */
[----:B------:R-:W-:-:S05]  /*0bc0*/  FMUL.FTZ R21, R70, -1.4426950216293334961 ;  /* 0xbfb8aa3b46157820 */ /* 0x000fca0000410000 */
[----:B------:R-:W3:Y:S01]  /*0bd0*/  MUFU.EX2 R50, R50 ;  /* 0x0000003200327308 */ /* 0x000ee20000000800 */
[----:B------:R-:W-:Y:S01]  /*0be0*/  FMUL.FTZ R71, R36, -1.4426950216293334961 ;  /* 0xbfb8aa3b24477820 */ /* 0x000fe20000410000 */
[----:B------:R-:W-:-:S06]  /*0bf0*/  FMUL.FTZ R14, R13, R14 ;  /* 0x0000000e0d0e7220 */ /* 0x000fcc0000410000 */
[----:B------:R-:W3:Y:S01]  /*0c00*/  MUFU.EX2 R77, R77 ;  /* 0x0000004d004d7308 */ /* 0x000ee20000000800 */
[----:B-1----:R-:W-:Y:S01]  /*0c10*/  FADD.FTZ R37, R37, 1 ;  /* 0x3f80000025257421 */ /* 0x002fe20000010000 */
[----:B0-----:R-:W-:-:S06]  /*0c20*/  FADD.FTZ R87, -R81, 1 ;  /* 0x3f80000051577421 */ /* 0x001fcc0000010100 */
[----:B------:R-:W0:Y:S01]  /*0c30*/  MUFU.EX2 R21, R21 ;  /* 0x0000001500157308 */ /* 0x000e220000000800 */
[----:B---3--:R-:W-:Y:S01]  /*0c40*/  FADD.FTZ R50, R50, 1 ;  /* 0x3f80000032327421 */ /* 0x008fe20000010000 */
[----:B------:R-:W-:Y:S01]  /*0c50*/  FFMA.FTZ R25, R0, R14, R7 ;  /* 0x0000000e00197223 */ /* 0x000fe20000010007 */
[----:B------:R-:W-:-:S05]  /*0c60*/  FFMA.FTZ R76, R76, R87, 1 ;  /* 0x3f8000004c4c7423 */ /* 0x000fca0000010057 */
[----:B------:R-:W1:Y:S01]  /*0c70*/  MUFU.EX2 R71, R71 ;  /* 0x0000004700477308 */ /* 0x000e620000000800 */
[----:B------:R-:W-:Y:S01]  /*0c80*/  FMUL.FTZ R78, R25, -1.4426950216293334961 ;  /* 0xbfb8aa3b194e7820 */ /* 0x000fe20000410000 */
[----:B------:R-:W-:Y:S02]  /*0c90*/  HADD2.F32 R27, -RZ, R22.H0_H0 ;  /* 0x20000016ff1b7230 */ /* 0x000fe40000004100 */
[----:B------:R-:W-:Y:S01]  /*0ca0*/  FMUL.FTZ R81, R81, R76 ;  /* 0x0000004c51517220 */ /* 0x000fe20000410000 */
[----:B------:R-:W-:-:S03]  /*0cb0*/  HADD2.F32 R92, -RZ, R33.H1_H1 ;  /* 0x30000021ff5c7230 */ /* 0x000fc60000004100 */
[----:B------:R3:W3:Y:S01]  /*0cc0*/  MUFU.RCP R79, R37 ;  /* 0x00000025004f7308 */ /* 0x0006e20000001000 */
[----:B------:R-:W-:Y:S01]  /*0cd0*/  FADD.FTZ R77, R77, 1 ;  /* 0x3f8000004d4d7421 */ /* 0x000fe20000010000 */
[----:B------:R-:W-:-:S06]  /*0ce0*/  HADD2.F32 R29, -RZ, R22.H1_H1 ;  /* 0x30000016ff1d7230 */ /* 0x000fcc0000004100 */
[----:B------:R-:W3:Y:S01]  /*0cf0*/  MUFU.RCP R23, R50 ;  /* 0x0000003200177308 */ /* 0x000ee20000001000 */
[----:B------:R-:W-:Y:S01]  /*0d00*/  FADD.FTZ R22, -R60, R27 ;  /* 0x0000001b3c167221 */ /* 0x000fe20000010100 */
[----:B------:R-:W-:Y:S01]  /*0d10*/  FMUL.FTZ R92, R92, R81 ;  /* 0x000000515c5c7220 */ /* 0x000fe20000410000 */
[----:B0-----:R-:W-:Y:S01]  /*0d20*/  FADD.FTZ R81, R21, 1 ;  /* 0x3f80000015517421 */ /* 0x001fe20000010000 */
[----:B-1----:R-:W-:Y:S01]  /*0d30*/  FADD.FTZ R71, R71, 1 ;  /* 0x3f80000047477421 */ /* 0x002fe20000010000 */
[----:B------:R-:W-:-:S03]  /*0d40*/  FMUL.FTZ R22, R13, R22 ;  /* 0x000000160d167220 */ /* 0x000fc60000410000 */
[----:B------:R-:W0:Y:S01]  /*0d50*/  MUFU.EX2 R78, R78 ;  /* 0x0000004e004e7308 */ /* 0x000e220000000800 */
[----:B------:R-:W-:Y:S01]  /*0d60*/  FADD.FTZ R24, -R60, R29 ;  /* 0x0000001d3c187221 */ /* 0x000fe20000010100 */
[----:B------:R-:W-:-:S06]  /*0d70*/  HADD2.F32 R93, -RZ, R33.H0_H0 ;  /* 0x20000021ff5d7230 */ /* 0x000fcc0000004100 */
[----:B------:R1:W0:Y:S01]  /*0d80*/  MUFU.RCP R76, R77 ;  /* 0x0000004d004c7308 */ /* 0x0002220000001000 */
[----:B------:R-:W-:Y:S01]  /*0d90*/  FFMA.FTZ R43, R0, R22, R7 ;  /* 0x00000016002b7223 */ /* 0x000fe20000010007 */
[----:B------:R-:W-:Y:S01]  /*0da0*/  FMUL.FTZ R24, R13, R24 ;  /* 0x000000180d187220 */ /* 0x000fe20000410000 */
[----:B---3--:R-:W-:Y:S01]  /*0db0*/  LOP3.LUT R37, R28, 0xffff, RZ, 0xc0, !PT ;  /* 0x0000ffff1c257812 */ /* 0x008fe200078ec0ff */
[----:B------:R-:W-:Y:S01]  /*0dc0*/  FADD.FTZ R85, -R79, 1 ;  /* 0x3f8000004f557421 */ /* 0x000fe20000010100 */
[----:B------:R-:W-:-:S03]  /*0dd0*/  FMUL.FTZ R28, R13, R82 ;  /* 0x000000520d1c7220 */ /* 0x000fc60000410000 */
[----:B------:R-:W3:Y:S01]  /*0de0*/  MUFU.RCP R81, R81 ;  /* 0x0000005100517308 */ /* 0x000ee20000001000 */
[----:B------:R-:W-:Y:S01]  /*0df0*/  FADD.FTZ R82, -R23, 1 ;  /* 0x3f80000017527421 */ /* 0x000fe20000010100 */
[----:B------:R-:W-:Y:S01]  /*0e00*/  FMUL.FTZ R27, R43, -1.4426950216293334961 ;  /* 0xbfb8aa3b2b1b7820 */ /* 0x000fe20000410000 */
[----:B------:R-:W-:-:S05]  /*0e10*/  FFMA.FTZ R42, R2, R24, R9 ;  /* 0x00000018022a7223 */ /* 0x000fca0000010009 */
[----:B------:R-:W3:Y:S01]  /*0e20*/  MUFU.RCP R33, R71 ;  /* 0x0000004700217308 */ /* 0x000ee20000001000 */
[----:B------:R-:W-:Y:S01]  /*0e30*/  FFMA.FTZ R74, R74, R85, 1 ;  /* 0x3f8000004a4a7423 */ /* 0x000fe20000010055 */
[--C-:B-1----:R-:W-:Y:S02]  /*0e40*/  HADD2.F32 R77, -RZ, R31.reuse.H0_H0 ;  /* 0x2000001fff4d7230 */ /* 0x102fe40000004100 */
[----:B------:R-:W-:Y:S01]  /*0e50*/  FFMA.FTZ R82, R75, R82, 1 ;  /* 0x3f8000004b527423 */ /* 0x000fe20000010052 */
[----:B------:R-:W-:Y:S01]  /*0e60*/  FMUL.FTZ R29, R42, -1.4426950216293334961 ;  /* 0xbfb8aa3b2a1d7820 */ /* 0x000fe20000410000 */
[----:B------:R-:W-:Y:S01]  /*0e70*/  FMUL.FTZ R79, R79, R74 ;  /* 0x0000004a4f4f7220 */ /* 0x000fe20000410000 */
[----:B0-----:R-:W-:Y:S01]  /*0e80*/  FADD.FTZ R78, R78, 1 ;  /* 0x3f8000004e4e7421 */ /* 0x001fe20000010000 */
[----:B------:R-:W-:Y:S01]  /*0e90*/  HADD2.F32 R86, -RZ, R32.H1_H1 ;  /* 0x30000020ff567230 */ /* 0x000fe20000004100 */
[----:B------:R-:W0:Y:S01]  /*0ea0*/  MUFU.EX2 R27, R27 ;  /* 0x0000001b001b7308 */ /* 0x000e220000000800 */
[----:B------:R-:W-:Y:S01]  /*0eb0*/  FADD.FTZ R74, -R60, R77 ;  /* 0x0000004d3c4a7221 */ /* 0x000fe20000010100 */
[----:B------:R-:W-:Y:S01]  /*0ec0*/  FMUL.FTZ R82, R23, R82 ;  /* 0x0000005217527220 */ /* 0x000fe20000410000 */
[----:B------:R-:W-:-:S02]  /*0ed0*/  HADD2.F32 R31, -RZ, R31.H1_H1 ;  /* 0x3000001fff1f7230 */ /* 0x000fc40000004100 */
[----:B------:R-:W-:Y:S01]  /*0ee0*/  FADD.FTZ R77, -R76, 1 ;  /* 0x3f8000004c4d7421 */ /* 0x000fe20000010100 */
[----:B------:R-:W-:Y:S01]  /*0ef0*/  LEA R84, R84, R61, 0x18 ;  /* 0x0000003d54547211 */ /* 0x000fe200078ec0ff */
[----:B------:R-:W-:Y:S01]  /*0f00*/  FFMA.FTZ R35, R4, R26, R11 ;  /* 0x0000001a04237223 */ /* 0x000fe2000001000b */
[----:B------:R-:W-:Y:S01]  /*0f10*/  FMUL.FTZ R86, R86, R79 ;  /* 0x0000004f56567220 */ /* 0x000fe20000410000 */
[----:B------:R-:W1:Y:S01]  /*0f20*/  MUFU.RCP R75, R78 ;  /* 0x0000004e004b7308 */ /* 0x000e620000001000 */
[----:B------:R-:W-:Y:S01]  /*0f30*/  FMUL.FTZ R93, R93, R82 ;  /* 0x000000525d5d7220 */ /* 0x000fe20000410000 */
[----:B------:R-:W-:Y:S01]  /*0f40*/  FFMA.FTZ R77, R34, R77, 1 ;  /* 0x3f800000224d7423 */ /* 0x000fe2000001004d */
[----:B------:R-:W-:Y:S01]  /*0f50*/  FADD.FTZ R82, -R60, R31 ;  /* 0x0000001f3c527221 */ /* 0x000fe20000010100 */
[----:B---3--:R-:W-:Y:S01]  /*0f60*/  FADD.FTZ R79, -R81, 1 ;  /* 0x3f800000514f7421 */ /* 0x008fe20000010100 */
[----:B------:R-:W-:Y:S02]  /*0f70*/  IMAD R84, R37, 0x28, R84 ;  /* 0x0000002825547824 */ /* 0x000fe400078e0254 */
[----:B------:R-:W-:Y:S01]  /*0f80*/  FADD.FTZ R31, -R33, 1 ;  /* 0x3f800000211f7421 */ /* 0x000fe20000010100 */
[----:B------:R-:W3:Y:S01]  /*0f90*/  MUFU.EX2 R29, R29 ;  /* 0x0000001d001d7308 */ /* 0x000ee20000000800 */
[----:B------:R-:W-:Y:S01]  /*0fa0*/  FMUL.FTZ R50, R35, -1.4426950216293334961 ;  /* 0xbfb8aa3b23327820 */ /* 0x000fe20000410000 */
[----:B------:R-:W-:Y:S01]  /*0fb0*/  FFMA.FTZ R37, R5, R28, R6 ;  /* 0x0000001c05257223 */ /* 0x000fe20000010006 */
[----:B------:R-:W-:-:S02]  /*0fc0*/  HADD2.F32 R88, -RZ, R32.H0_H0 ;  /* 0x20000020ff587230 */ /* 0x000fc40000004100 */
[----:B------:R-:W-:Y:S01]  /*0fd0*/  FMUL.FTZ R77, R76, R77 ;  /* 0x0000004d4c4d7220 */ /* 0x000fe20000410000 */
[----:B------:R-:W-:Y:S01]  /*0fe0*/  FMUL.FTZ R83, R80, R83 ;  /* 0x0000005350537220 */ /* 0x000fe20000410000 */
[----:B------:R-:W-:Y:S01]  /*0ff0*/  FFMA.FTZ R70, R70, R79, 1 ;  /* 0x3f80000046467423 */ /* 0x000fe2000001004f */
[----:B------:R-:W-:Y:S02]  /*1000*/  HADD2.F32 R76, -RZ, R38.H1_H1 ;  /* 0x30000026ff4c7230 */ /* 0x000fe40000004100 */
[----:B------:R-:W-:Y:S01]  /*1010*/  FFMA.FTZ R80, R36, R31, 1 ;  /* 0x3f80000024507423 */ /* 0x000fe2000001001f */
[--C-:B------:R-:W-:Y:S01]  /*1020*/  HADD2.F32 R79, -RZ, R40.reuse.H0_H0 ;  /* 0x20000028ff4f7230 */ /* 0x100fe20000004100 */
[----:B------:R-:W-:Y:S01]  /*1030*/  LEA R61, R51, R84, 0x3 ;  /* 0x00000054333d7211 */ /* 0x000fe200078e18ff */
[----:B------:R-:W-:Y:S01]  /*1040*/  FMUL.FTZ R51, R37, -1.4426950216293334961 ;  /* 0xbfb8aa3b25337820 */ /* 0x000fe20000410000 */
[----:B------:R-:W3:Y:S01]  /*1050*/  MUFU.EX2 R50, R50 ;  /* 0x0000003200327308 */ /* 0x000ee20000000800 */
[----:B------:R-:W-:Y:S01]  /*1060*/  FMUL.FTZ R88, R88, R83 ;  /* 0x0000005358587220 */ /* 0x000fe20000410000 */
[----:B------:R-:W-:Y:S01]  /*1070*/  FMUL.FTZ R83, R33, R80 ;  /* 0x0000005021537220 */ /* 0x000fe20000410000 */
[----:B------:R-:W-:Y:S01]  /*1080*/  FMUL.FTZ R85, R76, R77 ;  /* 0x0000004d4c557220 */ /* 0x000fe20000410000 */
[----:B------:R-:W-:Y:S01]  /*1090*/  FADD.FTZ R80, -R60, R79 ;  /* 0x0000004f3c507221 */ /* 0x000fe20000010100 */
[----:B------:R-:W-:-:S02]  /*10a0*/  HADD2.F32 R77, -RZ, R40.H1_H1 ;  /* 0x30000028ff4d7230 */ /* 0x000fc40000004100 */
[----:B0-----:R-:W-:Y:S01]  /*10b0*/  FADD.FTZ R79, R27, 1 ;  /* 0x3f8000001b4f7421 */ /* 0x001fe20000010000 */
[--C-:B------:R-:W-:Y:S01]  /*10c0*/  HADD2.F32 R23, -RZ, R30.reuse.H0_H0 ;  /* 0x2000001eff177230 */ /* 0x100fe20000004100 */
[----:B------:R-:W0:Y:S01]  /*10d0*/  MUFU.EX2 R51, R51 ;  /* 0x0000003300337308 */ /* 0x000e220000000800 */
[----:B-1----:R-:W-:Y:S01]  /*10e0*/  FADD.FTZ R78, -R75, 1 ;  /* 0x3f8000004b4e7421 */ /* 0x002fe20000010100 */
[C---:B------:R-:W-:Y:S01]  /*10f0*/  FADD.FTZ R40, -R60.reuse, R77 ;  /* 0x0000004d3c287221 */ /* 0x040fe20000010100 */
[----:B---3--:R-:W-:Y:S01]  /*1100*/  FADD.FTZ R77, R29, 1 ;  /* 0x3f8000001d4d7421 */ /* 0x008fe20000010000 */
[----:B------:R-:W-:Y:S01]  /*1110*/  FADD.FTZ R32, -R60, R23 ;  /* 0x000000173c207221 */ /* 0x000fe20000010100 */
[----:B------:R-:W-:Y:S02]  /*1120*/  HADD2.F32 R23, -RZ, R30.H1_H1 ;  /* 0x3000001eff177230 */ /* 0x000fe40000004100 */
[----:B------:R-:W-:Y:S01]  /*1130*/  FFMA.FTZ R78, R25, R78, 1 ;  /* 0x3f800000194e7423 */ /* 0x000fe2000001004e */
[----:B------:R-:W1:Y:S01]  /*1140*/  MUFU.RCP R79, R79 ;  /* 0x0000004f004f7308 */ /* 0x000e620000001000 */
[----:B------:R-:W-:Y:S01]  /*1150*/  FMUL.FTZ R36, R13, R82 ;  /* 0x000000520d247220 */ /* 0x000fe20000410000 */
[----:B------:R-:W-:-:S02]  /*1160*/  HADD2.F32 R87, -RZ, R38.H0_H0 ;  /* 0x20000026ff577230 */ /* 0x000fc40000004100 */
[----:B------:R-:W-:Y:S01]  /*1170*/  FMUL.FTZ R30, R13, R32 ;  /* 0x000000200d1e7220 */ /* 0x000fe20000410000 */
[----:B------:R-:W-:Y:S01]  /*1180*/  FMUL.FTZ R78, R75, R78 ;  /* 0x0000004e4b4e7220 */ /* 0x000fe20000410000 */
[----:B------:R-:W-:Y:S02]  /*1190*/  FADD.FTZ R32, -R60, R23 ;  /* 0x000000173c207221 */ /* 0x000fe40000010100 */
[----:B------:R-:W3:Y:S01]  /*11a0*/  MUFU.RCP R77, R77 ;  /* 0x0000004d004d7308 */ /* 0x000ee20000001000 */
[----:B------:R-:W-:Y:S01]  /*11b0*/  FFMA.FTZ R31, R5, R36, R6 ;  /* 0x00000024051f7223 */ /* 0x000fe20000010006 */
[----:B------:R-:W-:Y:S01]  /*11c0*/  FADD.FTZ R50, R50, 1 ;  /* 0x3f80000032327421 */ /* 0x000fe20000010000 */
[----:B------:R-:W-:Y:S01]  /*11d0*/  FMUL.FTZ R38, R13, R80 ;  /* 0x000000500d267220 */ /* 0x000fe20000410000 */
[----:B------:R-:W-:Y:S01]  /*11e0*/  FMUL.FTZ R87, R87, R78 ;  /* 0x0000004e57577220 */ /* 0x000fe20000410000 */
[----:B------:R-:W-:Y:S01]  /*11f0*/  FMUL.FTZ R32, R13, R32 ;  /* 0x000000200d207220 */ /* 0x000fe20000410000 */
[----:B------:R-:W-:-:S02]  /*1200*/  HADD2.F32 R78, -RZ, R39.H1_H1 ;  /* 0x30000027ff4e7230 */ /* 0x000fc40000004100 */
[----:B------:R-:W-:Y:S01]  /*1210*/  FMUL.FTZ R33, R31, -1.4426950216293334961 ;  /* 0xbfb8aa3b1f217820 */ /* 0x000fe20000410000 */
[----:B------:R-:W-:Y:S01]  /*1220*/  FMUL.FTZ R81, R81, R70 ;  /* 0x0000004651517220 */ /* 0x000fe20000410000 */
[----:B------:R-:W-:Y:S01]  /*1230*/  FFMA.FTZ R27, R0, R38, R7 ;  /* 0x00000026001b7223 */ /* 0x000fe20000010007 */
[----:B0-----:R-:W-:Y:S01]  /*1240*/  FADD.FTZ R90, R51, 1 ;  /* 0x3f800000335a7421 */ /* 0x001fe20000010000 */
[----:B------:R-:W0:Y:S01]  /*1250*/  MUFU.RCP R50, R50 ;  /* 0x0000003200327308 */ /* 0x000e220000001000 */
[----:B------:R-:W-:Y:S01]  /*1260*/  FFMA.FTZ R23, R2, R32, R9 ;  /* 0x0000002002177223 */ /* 0x000fe20000010009 */
[----:B------:R-:W-:Y:S02]  /*1270*/  HADD2.F32 R76, -RZ, R39.H0_H0 ;  /* 0x20000027ff4c7230 */ /* 0x000fe40000004100 */
[----:B------:R-:W-:Y:S01]  /*1280*/  FMUL.FTZ R81, R78, R81 ;  /* 0x000000514e517220 */ /* 0x000fe20000410000 */
[----:B-1----:R-:W-:Y:S01]  /*1290*/  FADD.FTZ R78, -R79, 1 ;  /* 0x3f8000004f4e7421 */ /* 0x002fe20000010100 */
[----:B------:R-:W-:-:S02]  /*12a0*/  FMUL.FTZ R34, R13, R74 ;  /* 0x0000004a0d227220 */ /* 0x000fc40000410000 */
[----:B------:R1:W-:Y:S01]  /*12b0*/  MUFU.EX2 R70, R33 ;  /* 0x0000002100467308 */ /* 0x0003e20000000800 */
[----:B------:R-:W-:Y:S01]  /*12c0*/  FMUL.FTZ R74, R23, -1.4426950216293334961 ;  /* 0xbfb8aa3b174a7820 */ /* 0x000fe20000410000 */
[----:B------:R-:W-:Y:S01]  /*12d0*/  FMUL.FTZ R83, R76, R83 ;  /* 0x000000534c537220 */ /* 0x000fe20000410000 */
[----:B------:R-:W-:Y:S01]  /*12e0*/  FFMA.FTZ R78, R43, R78, 1 ;  /* 0x3f8000002b4e7423 */ /* 0x000fe2000001004e */
[----:B-1----:R-:W-:-:S04]  /*12f0*/  FMUL.FTZ R33, R27, -1.4426950216293334961 ;  /* 0xbfb8aa3b1b217820 */ /* 0x002fc80000410000 */
[----:B------:R-:W1:Y:S01]  /*1300*/  MUFU.RCP R90, R90 ;  /* 0x0000005a005a7308 */ /* 0x000e620000001000 */
[----:B------:R-:W-:Y:S01]  /*1310*/  FFMA.FTZ R21, R0, R30, R7 ;  /* 0x0000001e00157223 */ /* 0x000fe20000010007 */
[----:B------:R-:W-:-:S06]  /*1320*/  FMUL.FTZ R79, R79, R78 ;  /* 0x0000004e4f4f7220 */ /* 0x000fcc0000410000 */
[----:B------:R3:W-:Y:S01]  /*1330*/  MUFU.EX2 R76, R33 ;  /* 0x00000021004c7308 */ /* 0x0007e20000000800 */
[----:B------:R-:W-:Y:S01]  /*1340*/  FMUL.FTZ R71, R21, -1.4426950216293334961 ;  /* 0xbfb8aa3b15477820 */ /* 0x000fe20000410000 */
[----:B------:R-:W-:Y:S01]  /*1350*/  FFMA.FTZ R25, R4, R34, R11 ;  /* 0x0000002204197223 */ /* 0x000fe2000001000b */
[----:B---3--:R-:W-:-:S05]  /*1360*/  FADD.FTZ R33, -R77, 1 ;  /* 0x3f8000004d217421 */ /* 0x008fca0000010100 */
[----:B------:R-:W3:Y:S01]  /*1370*/  MUFU.EX2 R74, R74 ;  /* 0x0000004a004a7308 */ /* 0x000ee20000000800 */
[----:B------:R-:W-:Y:S01]  /*1380*/  FFMA.FTZ R78, R42, R33, 1 ;  /* 0x3f8000002a4e7423 */ /* 0x000fe20000010021 */
[----:B------:R-:W-:Y:S01]  /*1390*/  FMUL.FTZ R82, R25, -1.4426950216293334961 ;  /* 0xbfb8aa3b19527820 */ /* 0x000fe20000410000 */
[----:B------:R-:W-:Y:S02]  /*13a0*/  HADD2.F32 R43, -RZ, R41.H0_H0 ;  /* 0x20000029ff2b7230 */ /* 0x000fe40000004100 */
[----:B------:R-:W-:Y:S01]  /*13b0*/  FMUL.FTZ R77, R77, R78 ;  /* 0x0000004e4d4d7220 */ /* 0x000fe20000410000 */
[----:B0-----:R-:W-:Y:S02]  /*13c0*/  FADD.FTZ R78, -R50, 1 ;  /* 0x3f800000324e7421 */ /* 0x001fe40000010100 */
[----:B------:R-:W0:Y:S01]  /*13d0*/  MUFU.EX2 R71, R71 ;  /* 0x0000004700477308 */ /* 0x000e220000000800 */
[----:B------:R-:W-:Y:S01]  /*13e0*/  FADD.FTZ R80, -R60, R43 ;  /* 0x0000002b3c507221 */ /* 0x000fe20000010100 */
[----:B------:R-:W-:Y:S01]  /*13f0*/  FFMA.FTZ R51, R35, R78, 1 ;  /* 0x3f80000023337423 */ /* 0x000fe2000001004e */
[----:B-1----:R-:W-:Y:S01]  /*1400*/  FADD.FTZ R78, -R90, 1 ;  /* 0x3f8000005a4e7421 */ /* 0x002fe20000010100 */
[----:B------:R-:W-:-:S04]  /*1410*/  FMUL.FTZ R40, R13, R40 ;  /* 0x000000280d287220 */ /* 0x000fc80000410000 */
[----:B------:R-:W1:Y:S01]  /*1420*/  MUFU.EX2 R75, R82 ;  /* 0x00000052004b7308 */ /* 0x000e620000000800 */
[----:B------:R-:W-:Y:S01]  /*1430*/  FFMA.FTZ R37, R37, R78, 1 ;  /* 0x3f80000025257423 */ /* 0x000fe2000001004e */
[----:B------:R-:W-:Y:S01]  /*1440*/  FMUL.FTZ R42, R13, R80 ;  /* 0x000000500d2a7220 */ /* 0x000fe20000410000 */
[----:B------:R-:W-:Y:S01]  /*1450*/  FADD.FTZ R70, R70, 1 ;  /* 0x3f80000046467421 */ /* 0x000fe20000010000 */
[----:B------:R-:W-:Y:S01]  /*1460*/  FFMA.FTZ R29, R2, R40, R9 ;  /* 0x00000028021d7223 */ /* 0x000fe20000010009 */
[----:B---3--:R-:W-:Y:S01]  /*1470*/  FADD.FTZ R80, R74, 1 ;  /* 0x3f8000004a507421 */ /* 0x008fe20000010000 */
[----:B------:R-:W-:Y:S01]  /*1480*/  FMUL.FTZ R90, R90, R37 ;  /* 0x000000255a5a7220 */ /* 0x000fe20000410000 */
[----:B------:R-:W-:Y:S02]  /*1490*/  HADD2.F32 R41, -RZ, R41.H1_H1 ;  /* 0x30000029ff297230 */ /* 0x000fe40000004100 */
[----:B------:R-:W-:Y:S01]  /*14a0*/  FMUL.FTZ R39, R29, -1.4426950216293334961 ;  /* 0xbfb8aa3b1d277820 */ /* 0x000fe20000410000 */
[----:B------:R-:W3:Y:S01]  /*14b0*/  MUFU.RCP R37, R80 ;  /* 0x0000005000257308 */ /* 0x000ee20000001000 */
[----:B------:R-:W-:-:S02]  /*14c0*/  HADD2.F32 R74, -RZ, R44.H0_H0 ;  /* 0x2000002cff4a7230 */ /* 0x000fc40000004100 */
[----:B------:R-:W-:Y:S01]  /*14d0*/  FFMA.FTZ R33, R4, R42, R11 ;  /* 0x0000002a04217223 */ /* 0x000fe2000001000b */
[----:B0-----:R-:W-:Y:S01]  /*14e0*/  FADD.FTZ R35, R71, 1 ;  /* 0x3f80000047237421 */ /* 0x001fe20000010000 */
[----:B------:R-:W-:-:S03]  /*14f0*/  FADD.FTZ R78, -R60, R41 ;  /* 0x000000293c4e7221 */ /* 0x000fc60000010100 */
[----:B------:R-:W0:Y:S01]  /*1500*/  MUFU.RCP R70, R70 ;  /* 0x0000004600467308 */ /* 0x000e220000001000 */
[----:B------:R-:W-:Y:S01]  /*1510*/  FMUL.FTZ R51, R50, R51 ;  /* 0x0000003332337220 */ /* 0x000fe20000410000 */
[----:B-1----:R-:W-:Y:S01]  /*1520*/  FADD.FTZ R71, R75, 1 ;  /* 0x3f8000004b477421 */ /* 0x002fe20000010000 */
[----:B------:R-:W-:Y:S01]  /*1530*/  FMUL.FTZ R79, R74, R79 ;  /* 0x0000004f4a4f7220 */ /* 0x000fe20000410000 */
[----:B------:R-:W-:Y:S01]  /*1540*/  FMUL.FTZ R43, R33, -1.4426950216293334961 ;  /* 0xbfb8aa3b212b7820 */ /* 0x000fe20000410000 */
[----:B------:R-:W-:-:S03]  /*1550*/  HADD2.F32 R74, -RZ, R44.H1_H1 ;  /* 0x3000002cff4a7230 */ /* 0x000fc60000004100 */
[----:B------:R-:W1:Y:S01]  /*1560*/  MUFU.EX2 R39, R39 ;  /* 0x0000002700277308 */ /* 0x000e620000000800 */
[----:B------:R-:W-:Y:S01]  /*1570*/  FMUL.FTZ R44, R13, R78 ;  /* 0x0000004e0d2c7220 */ /* 0x000fe20000410000 */
[----:B------:R-:W-:-:S06]  /*1580*/  HADD2.F32 R78, -RZ, R45.H0_H0 ;  /* 0x2000002dff4e7230 */ /* 0x000fcc0000004100 */
[----:B------:R4:W2:Y:S01]  /*1590*/  MUFU.RCP R50, R35 ;  /* 0x0000002300327308 */ /* 0x0008a20000001000 */
[----:B------:R-:W-:Y:S02]  /*15a0*/  HADD2.F32 R45, -RZ, R45.H1_H1 ;  /* 0x3000002dff2d7230 */ /* 0x000fe40000004100 */
[----:B------:R-:W-:Y:S01]  /*15b0*/  FMUL.FTZ R75, R78, R51 ;  /* 0x000000334e4b7220 */ /* 0x000fe20000410000 */
[----:B------:R-:W-:Y:S01]  /*15c0*/  FADD.FTZ R41, R76, 1 ;  /* 0x3f8000004c297421 */ /* 0x000fe20000010000 */
[----:B---3--:R-:W-:-:S03]  /*15d0*/  FADD.FTZ R76, -R37, 1 ;  /* 0x3f800000254c7421 */ /* 0x008fc60000010100 */
[----:B------:R-:W3:Y:S01]  /*15e0*/  MUFU.RCP R71, R71 ;  /* 0x0000004700477308 */ /* 0x000ee20000001000 */
[----:B----4-:R-:W-:Y:S01]  /*15f0*/  FFMA.FTZ R35, R5, R44, R6 ;  /* 0x0000002c05237223 */ /* 0x010fe20000010006 */
[----:B0-----:R-:W-:-:S03]  /*1600*/  FADD.FTZ R78, -R70, 1 ;  /* 0x3f800000464e7421 */ /* 0x001fc60000010100 */
[----:B------:R-:W-:-:S03]  /*1610*/  FMUL.FTZ R51, R35, -1.4426950216293334961 ;  /* 0xbfb8aa3b23337820 */ /* 0x000fc60000410000 */
[----:B------:R-:W0:Y:S01]  /*1620*/  MUFU.EX2 R43, R43 ;  /* 0x0000002b002b7308 */ /* 0x000e220000000800 */
[----:B------:R-:W-:Y:S01]  /*1630*/  FMUL.FTZ R90, R45, R90 ;  /* 0x0000005a2d5a7220 */ /* 0x000fe20000410000 */
[----:B------:R-:W-:Y:S01]  /*1640*/  FFMA.FTZ R76, R23, R76, 1 ;  /* 0x3f800000174c7423 */ /* 0x000fe2000001004c */
[----:B------:R-:W-:Y:S01]  /*1650*/  FFMA.FTZ R23, R31, R78, 1 ;  /* 0x3f8000001f177423 */ /* 0x000fe2000001004e */
[----:B-1----:R-:W-:Y:S01]  /*1660*/  FADD.FTZ R31, R39, 1 ;  /* 0x3f800000271f7421 */ /* 0x002fe20000010000 */
[----:B------:R-:W-:-:S03]  /*1670*/  FMUL.FTZ R77, R74, R77 ;  /* 0x0000004d4a4d7220 */ /* 0x000fc60000410000 */
[----:B------:R-:W1:Y:S01]  /*1680*/  MUFU.EX2 R45, R51 ;  /* 0x00000033002d7308 */ /* 0x000e620000000800 */
[----:B--2---:R-:W-:Y:S01]  /*1690*/  FADD.FTZ R74, -R50, 1 ;  /* 0x3f800000324a7421 */ /* 0x004fe20000010100 */
[----:B------:R-:W-:-:S06]  /*16a0*/  FMUL.FTZ R76, R37, R76 ;  /* 0x0000004c254c7220 */ /* 0x000fcc0000410000 */
[----:B------:R-:W2:Y:S01]  /*16b0*/  MUFU.RCP R41, R41 ;  /* 0x0000002900297308 */ /* 0x000ea20000001000 */
[----:B------:R-:W-:Y:S01]  /*16c0*/  FFMA.FTZ R21, R21, R74, 1 ;  /* 0x3f80000015157423 */ /* 0x000fe2000001004a */
[----:B---3--:R-:W-:Y:S01]  /*16d0*/  FADD.FTZ R74, -R71, 1 ;  /* 0x3f800000474a7421 */ /* 0x008fe20000010100 */
[----:B0-----:R-:W-:-:S05]  /*16e0*/  FADD.FTZ R37, R43, 1 ;  /* 0x3f8000002b257421 */ /* 0x001fca0000010000 */
[----:B------:R-:W0:Y:S01]  /*16f0*/  MUFU.RCP R31, R31 ;  /* 0x0000001f001f7308 */ /* 0x000e220000001000 */
[----:B------:R-:W-:Y:S01]  /*1700*/  FFMA.FTZ R74, R25, R74, 1 ;  /* 0x3f800000194a7423 */ /* 0x000fe2000001004a */
[----:B------:R-:W-:Y:S01]  /*1710*/  FMUL.FTZ R78, R70, R23 ;  /* 0x00000017464e7220 */ /* 0x000fe20000410000 */
[----:B------:R-:W-:Y:S02]  /*1720*/  HADD2.F32 R23, -RZ, R49.H0_H0 ;  /* 0x20000031ff177230 */ /* 0x000fe40000004100 */
[----:B-1----:R-:W-:Y:S01]  /*1730*/  FADD.FTZ R45, R45, 1 ;  /* 0x3f8000002d2d7421 */ /* 0x002fe20000010000 */
[----:B------:R-:W-:Y:S01]  /*1740*/  FMUL.FTZ R74, R71, R74 ;  /* 0x0000004a474a7220 */ /* 0x000fe20000410000 */
[----:B------:R-:W-:Y:S02]  /*1750*/  HADD2.F32 R39, -RZ, R46.H0_H0 ;  /* 0x2000002eff277230 */ /* 0x000fe40000004100 */
[----:B------:R-:W-:Y:S01]  /*1760*/  FMUL.FTZ R50, R50, R21 ;  /* 0x0000001532327220 */ /* 0x000fe20000410000 */
[----:B------:R-:W1:Y:S01]  /*1770*/  MUFU.RCP R37, R37 ;  /* 0x0000002500257308 */ /* 0x000e620000001000 */
[----:B------:R-:W-:-:S02]  /*1780*/  HADD2.F32 R91, -RZ, R48.H0_H0 ;  /* 0x20000030ff5b7230 */ /* 0x000fc40000004100 */
[----:B------:R-:W-:Y:S01]  /*1790*/  FMUL.FTZ R23, R23, R74 ;  /* 0x0000004a17177220 */ /* 0x000fe20000410000 */
[----:B------:R-:W-:Y:S02]  /*17a0*/  HADD2.F32 R43, -RZ, R46.H1_H1 ;  /* 0x3000002eff2b7230 */ /* 0x000fe40000004100 */
[----:B--2---:R-:W-:Y:S01]  /*17b0*/  FADD.FTZ R46, -R41, 1 ;  /* 0x3f800000292e7421 */ /* 0x004fe20000010100 */
[C---:B------:R-:W-:Y:S01]  /*17c0*/  FADD.FTZ R74, -R60.reuse, R39 ;  /* 0x000000273c4a7221 */ /* 0x040fe20000010100 */
[----:B------:R-:W-:Y:S02]  /*17d0*/  HADD2.F32 R25, -RZ, R48.H1_H1 ;  /* 0x30000030ff197230 */ /* 0x000fe40000004100 */
[----:B------:R-:W-:Y:S01]  /*17e0*/  FMUL.FTZ R91, R91, R50 ;  /* 0x000000325b5b7220 */ /* 0x000fe20000410000 */
[----:B------:R-:W2:Y:S01]  /*17f0*/  MUFU.RCP R45, R45 ;  /* 0x0000002d002d7308 */ /* 0x000ea20000001000 */
[----:B0-----:R-:W-:Y:S01]  /*1800*/  FADD.FTZ R48, -R31, 1 ;  /* 0x3f8000001f307421 */ /* 0x001fe20000010100 */
[----:B------:R-:W-:Y:S01]  /*1810*/  FFMA.FTZ R50, R27, R46, 1 ;  /* 0x3f8000001b327423 */ /* 0x000fe2000001002e */
[----:B------:R-:W-:Y:S01]  /*1820*/  FMUL.FTZ R46, R13, R74 ;  /* 0x0000004a0d2e7220 */ /* 0x000fe20000410000 */
[----:B------:R-:W3:Y:S01]  /*1830*/  LDG.E.64.CONSTANT R70, desc[UR14][R72.64+0x1e000] ;  /* 0x01e0000e48467981 */ /* 0x000ee2000c1e9b00 */
[----:B------:R-:W-:Y:S01]  /*1840*/  FFMA.FTZ R74, R29, R48, 1 ;  /* 0x3f8000001d4a7423 */ /* 0x000fe20000010030 */
[----:B------:R-:W-:Y:S01]  /*1850*/  FADD.FTZ R48, -R60, R43 ;  /* 0x0000002b3c307221 */ /* 0x000fe20000010100 */
[----:B------:R-:W-:Y:S01]  /*1860*/  FFMA.FTZ R29, R0, R46, R7 ;  /* 0x0000002e001d7223 */ /* 0x000fe20000010007 */
[----:B------:R-:W-:-:S02]  /*1870*/  HADD2.F32 R39, -RZ, R47.H0_H0 ;  /* 0x2000002fff277230 */ /* 0x000fc40000004100 */
[----:B------:R-:W-:Y:S01]  /*1880*/  FMUL.FTZ R25, R25, R76 ;  /* 0x0000004c19197220 */ /* 0x000fe20000410000 */
[----:B-1----:R-:W-:Y:S01]  /*1890*/  FADD.FTZ R76, -R37, 1 ;  /* 0x3f800000254c7421 */ /* 0x002fe20000010100 */
[----:B------:R-:W-:Y:S01]  /*18a0*/  FMUL.FTZ R43, R29, -1.4426950216293334961 ;  /* 0xbfb8aa3b1d2b7820 */ /* 0x000fe20000410000 */
[----:B------:R-:W-:Y:S01]  /*18b0*/  FMUL.FTZ R48, R13, R48 ;  /* 0x000000300d307220 */ /* 0x000fe20000410000 */
[----:B------:R-:W-:Y:S01]  /*18c0*/  FMUL.FTZ R51, R41, R50 ;  /* 0x0000003229337220 */ /* 0x000fe20000410000 */
[----:B------:R-:W-:Y:S01]  /*18d0*/  FADD.FTZ R50, -R60, R39 ;  /* 0x000000273c327221 */ /* 0x000fe20000010100 */
[----:B------:R-:W-:Y:S01]  /*18e0*/  FFMA.FTZ R76, R33, R76, 1 ;  /* 0x3f800000214c7423 */ /* 0x000fe2000001004c */
[----:B------:R-:W-:Y:S01]  /*18f0*/  HADD2.F32 R21, -RZ, R49.H1_H1 ;  /* 0x30000031ff157230 */ /* 0x000fe20000004100 */
[----:B------:R-:W0:Y:S01]  /*1900*/  MUFU.EX2 R33, R43 ;  /* 0x0000002b00217308 */ /* 0x000e220000000800 */
[----:B------:R-:W-:Y:S01]  /*1910*/  FFMA.FTZ R27, R2, R48, R9 ;  /* 0x00000030021b7223 */ /* 0x000fe20000010009 */
[----:B------:R-:W-:Y:S01]  /*1920*/  FMUL.FTZ R49, R31, R74 ;  /* 0x0000004a1f317220 */ /* 0x000fe20000410000 */
[----:B------:R-:W-:Y:S01]  /*1930*/  FMUL.FTZ R50, R13, R50 ;  /* 0x000000320d327220 */ /* 0x000fe20000410000 */
[----:B--2---:R-:W-:Y:S01]  /*1940*/  FADD.FTZ R74, -R45, 1 ;  /* 0x3f8000002d4a7421 */ /* 0x004fe20000010100 */
[----:B------:R-:W-:Y:S01]  /*1950*/  FMUL.FTZ R39, R27, -1.4426950216293334961 ;  /* 0xbfb8aa3b1b277820 */ /* 0x000fe20000410000 */
[----:B------:R-:W-:-:S02]  /*1960*/  HADD2.F32 R47, -RZ, R47.H1_H1 ;  /* 0x3000002fff2f7230 */ /* 0x000fc40000004100 */
[----:B------:R-:W-:Y:S01]  /*1970*/  FFMA.FTZ R31, R4, R50, R11 ;  /* 0x00000032041f7223 */ /* 0x000fe2000001000b */
[----:B------:R-:W-:Y:S01]  /*1980*/  FFMA.FTZ R74, R35, R74, 1 ;  /* 0x3f800000234a7423 */ /* 0x000fe2000001004a */
[----:B------:R-:W2:Y:S02]  /*1990*/  LDG.E.64.CONSTANT R72, desc[UR14][R72.64+0x23000] ;  /* 0x0230000e48487981 */ /* 0x000ea4000c1e9b00 */
[----:B------:R-:W-:Y:S01]  /*19a0*/  FMUL.FTZ R41, R31, -1.4426950216293334961 ;  /* 0xbfb8aa3b1f297820 */ /* 0x000fe20000410000 */
[----:B------:R-:W-:Y:S01]  /*19b0*/  FMUL.FTZ R45, R45, R74 ;  /* 0x0000004a2d2d7220 */ /* 0x000fe20000410000 */
[----:B------:R-:W1:Y:S01]  /*19c0*/  MUFU.EX2 R39, R39 ;  /* 0x0000002700277308 */ /* 0x000e620000000800 */
[----:B------:R-:W-:-:S04]  /*19d0*/  FADD.FTZ R74, -R60, R47 ;  /* 0x0000002f3c4a7221 */ /* 0x000fc80000010100 */
[----:B------:R-:W-:Y:S01]  /*19e0*/  FMUL.FTZ R74, R13, R74 ;  /* 0x0000004a0d4a7220 */ /* 0x000fe20000410000 */
[----:B0-----:R-:W-:Y:S02]  /*19f0*/  FADD.FTZ R35, R33, 1 ;  /* 0x3f80000021237421 */ /* 0x001fe40000010000 */
[----:B------:R-:W0:Y:S01]  /*1a00*/  MUFU.EX2 R41, R41 ;  /* 0x0000002900297308 */ /* 0x000e220000000800 */
[----:B------:R-:W-:Y:S01]  /*1a10*/  FMUL.FTZ R37, R37, R76 ;  /* 0x0000004c25257220 */ /* 0x000fe20000410000 */
[----:B------:R-:W-:Y:S01]  /*1a20*/  FFMA.FTZ R33, R5, R74, R6 ;  /* 0x0000004a05217223 */ /* 0x000fe20000010006 */
[--C-:B------:R-:W-:Y:S02]  /*1a30*/  HADD2.F32 R76, -RZ, R62.reuse.H0_H0 ;  /* 0x2000003eff4c7230 */ /* 0x100fe40000004100 */
[----:B------:R-:W-:Y:S02]  /*1a40*/  HADD2.F32 R62, -RZ, R62.H1_H1 ;  /* 0x3000003eff3e7230 */ /* 0x000fe40000004100 */
[----:B------:R-:W-:Y:S01]  /*1a50*/  FMUL.FTZ R43, R33, -1.4426950216293334961 ;  /* 0xbfb8aa3b212b7820 */ /* 0x000fe20000410000 */
[----:B------:R-:W4:Y:S02]  /*1a60*/  MUFU.RCP R35, R35 ;  /* 0x0000002300237308 */ /* 0x000f240000001000 */
[----:B------:R-:W-:Y:S01]  /*1a70*/  FMUL.FTZ R49, R62, R49 ;  /* 0x000000313e317220 */ /* 0x000fe20000410000 */
[----:B------:R-:W-:-:S02]  /*1a80*/  HADD2.F32 R62, -RZ, R63.H0_H0 ;  /* 0x2000003fff3e7230 */ /* 0x000fc40000004100 */
[----:B-1----:R-:W-:-:S03]  /*1a90*/  FADD.FTZ R39, R39, 1 ;  /* 0x3f80000027277421 */ /* 0x002fc60000010000 */
[----:B------:R-:W1:Y:S01]  /*1aa0*/  MUFU.EX2 R43, R43 ;  /* 0x0000002b002b7308 */ /* 0x000e620000000800 */
[----:B------:R-:W-:Y:S01]  /*1ab0*/  FMUL.FTZ R47, R62, R37 ;  /* 0x000000253e2f7220 */ /* 0x000fe20000410000 */
[----:B0-----:R-:W-:-:S06]  /*1ac0*/  FADD.FTZ R37, R41, 1 ;  /* 0x3f80000029257421 */ /* 0x001fcc0000010000 */
[----:B------:R-:W0:Y:S01]  /*1ad0*/  MUFU.RCP R39, R39 ;  /* 0x0000002700277308 */ /* 0x000e220000001000 */
[----:B----4-:R-:W-:Y:S01]  /*1ae0*/  FADD.FTZ R62, -R35, 1 ;  /* 0x3f800000233e7421 */ /* 0x010fe20000010100 */
[----:B------:R-:W-:-:S06]  /*1af0*/  FMUL.FTZ R51, R76, R51 ;  /* 0x000000334c337220 */ /* 0x000fcc0000410000 */
[----:B------:R-:W4:Y:S01]  /*1b00*/  MUFU.RCP R37, R37 ;  /* 0x0000002500257308 */ /* 0x000f220000001000 */
[----:B------:R-:W-:Y:S01]  /*1b10*/  FFMA.FTZ R76, R29, R62, 1 ;  /* 0x3f8000001d4c7423 */ /* 0x000fe2000001003e */
[----:B------:R-:W-:Y:S02]  /*1b20*/  HADD2.F32 R62, -RZ, R63.H1_H1 ;  /* 0x3000003fff3e7230 */ /* 0x000fe40000004100 */
[----:B-1----:R-:W-:Y:S01]  /*1b30*/  FADD.FTZ R29, R43, 1 ;  /* 0x3f8000002b1d7421 */ /* 0x002fe20000010000 */
[----:B------:R-:W-:Y:S02]  /*1b40*/  FMUL.FTZ R43, R35, R76 ;  /* 0x0000004c232b7220 */ /* 0x000fe40000410000 */
[----:B------:R-:W-:Y:S01]  /*1b50*/  FMUL.FTZ R45, R62, R45 ;  /* 0x0000002d3e2d7220 */ /* 0x000fe20000410000 */
[----:B------:R-:W-:Y:S02]  /*1b60*/  HADD2.F32 R35, -RZ, R64.H0_H0 ;  /* 0x20000040ff237230 */ /* 0x000fe40000004100 */
[----:B0-----:R-:W-:Y:S01]  /*1b70*/  FADD.FTZ R62, -R39, 1 ;  /* 0x3f800000273e7421 */ /* 0x001fe20000010100 */
[----:B------:R-:W0:Y:S03]  /*1b80*/  MUFU.RCP R29, R29 ;  /* 0x0000001d001d7308 */ /* 0x000e260000001000 */
[----:B------:R-:W-:Y:S01]  /*1b90*/  FFMA.FTZ R76, R27, R62, 1 ;  /* 0x3f8000001b4c7423 */ /* 0x000fe2000001003e */
[----:B------:R-:W-:Y:S01]  /*1ba0*/  FADD.FTZ R80, -R60, R35 ;  /* 0x000000233c507221 */ /* 0x000fe20000010100 */
[----:B----4-:R-:W-:Y:S01]  /*1bb0*/  FADD.FTZ R62, -R37, 1 ;  /* 0x3f800000253e7421 */ /* 0x010fe20000010100 */
[----:B------:R-:W-:-:S03]  /*1bc0*/  FMUL.FTZ R21, R21, R78 ;  /* 0x0000004e15157220 */ /* 0x000fc60000410000 */
[----:B------:R-:W-:Y:S01]  /*1bd0*/  FFMA.FTZ R78, R31, R62, 1 ;  /* 0x3f8000001f4e7423 */ /* 0x000fe2000001003e */
[----:B------:R-:W-:Y:S01]  /*1be0*/  FMUL.FTZ R62, R13, R80 ;  /* 0x000000500d3e7220 */ /* 0x000fe20000410000 */
[----:B------:R-:W-:-:S03]  /*1bf0*/  FMUL.FTZ R41, R39, R76 ;  /* 0x0000004c27297220 */ /* 0x000fc60000410000 */
[----:B------:R-:W-:Y:S01]  /*1c00*/  FFMA.FTZ R27, R0, R62, R7 ;  /* 0x0000003e001b7223 */ /* 0x000fe20000010007 */
[----:B0-----:R-:W-:-:S03]  /*1c10*/  FADD.FTZ R76, -R29, 1 ;  /* 0x3f8000001d4c7421 */ /* 0x001fc60000010100 */
[----:B------:R-:W-:Y:S01]  /*1c20*/  FMUL.FTZ R31, R27, -1.4426950216293334961 ;  /* 0xbfb8aa3b1b1f7820 */ /* 0x000fe20000410000 */
[----:B------:R-:W-:Y:S01]  /*1c30*/  FFMA.FTZ R76, R33, R76, 1 ;  /* 0x3f800000214c7423 */ /* 0x000fe2000001004c */
[----:B------:R-:W-:Y:S02]  /*1c40*/  HADD2.F32 R35, -RZ, R64.H1_H1 ;  /* 0x30000040ff237230 */ /* 0x000fe40000004100 */
[----:B------:R-:W-:Y:S02]  /*1c50*/  FMUL.FTZ R39, R37, R78 ;  /* 0x0000004e25277220 */ /* 0x000fe40000410000 */
[----:B------:R-:W0:Y:S01]  /*1c60*/  MUFU.EX2 R31, R31 ;  /* 0x0000001f001f7308 */ /* 0x000e220000000800 */
[----:B------:R-:W-:Y:S01]  /*1c70*/  FMUL.FTZ R37, R29, R76 ;  /* 0x0000004c1d257220 */ /* 0x000fe20000410000 */
[--C-:B-----5:R-:W-:Y:S02]  /*1c80*/  HADD2.F32 R76, -RZ, R66.reuse.H0_H0 ;  /* 0x20000042ff4c7230 */ /* 0x120fe40000004100 */
[----:B------:R-:W-:Y:S01]  /*1c90*/  FADD.FTZ R64, -R60, R35 ;  /* 0x000000233c407221 */ /* 0x000fe20000010100 */
[----:B------:R-:W-:-:S02]  /*1ca0*/  HADD2.F32 R66, -RZ, R66.H1_H1 ;  /* 0x30000042ff427230 */ /* 0x000fc40000004100 */
[----:B------:R-:W-:-:S03]  /*1cb0*/  HADD2.F32 R35, -RZ, R65.H0_H0 ;  /* 0x20000041ff237230 */ /* 0x000fc60000004100 */
[----:B------:R-:W-:Y:S02]  /*1cc0*/  FMUL.FTZ R41, R66, R41 ;  /* 0x0000002942297220 */ /* 0x000fe40000410000 */
[----:B------:R-:W-:-:S04]  /*1cd0*/  FADD.FTZ R66, -R60, R35 ;  /* 0x000000233c427221 */ /* 0x000fc80000010100 */
[----:B------:R-:W-:Y:S01]  /*1ce0*/  FMUL.FTZ R66, R13, R66 ;  /* 0x000000420d427220 */ /* 0x000fe20000410000 */
[----:B0-----:R-:W-:-:S03]  /*1cf0*/  FADD.FTZ R35, R31, 1 ;  /* 0x3f8000001f237421 */ /* 0x001fc60000010000 */
[----:B------:R-:W-:-:S04]  /*1d00*/  FFMA.FTZ R31, R4, R66, R11 ;  /* 0x00000042041f7223 */ /* 0x000fc8000001000b */
[----:B------:R-:W-:Y:S01]  /*1d10*/  FMUL.FTZ R63, R31, -1.4426950216293334961 ;  /* 0xbfb8aa3b1f3f7820 */ /* 0x000fe20000410000 */
[----:B------:R-:W-:-:S05]  /*1d20*/  FMUL.FTZ R64, R13, R64 ;  /* 0x000000400d407220 */ /* 0x000fca0000410000 */
[----:B------:R-:W0:Y:S01]  /*1d30*/  MUFU.EX2 R63, R63 ;  /* 0x0000003f003f7308 */ /* 0x000e220000000800 */
[----:B------:R-:W-:Y:S01]  /*1d40*/  FFMA.FTZ R29, R2, R64, R9 ;  /* 0x00000040021d7223 */ /* 0x000fe20000010009 */
[----:B------:R-:W-:Y:S01]  /*1d50*/  FMUL.FTZ R43, R76, R43 ;  /* 0x0000002b4c2b7220 */ /* 0x000fe20000410000 */
[----:B------:R-:W-:Y:S02]  /*1d60*/  HADD2.F32 R76, -RZ, R67.H0_H0 ;  /* 0x20000043ff4c7230 */ /* 0x000fe40000004100 */
[----:B------:R-:W-:Y:S01]  /*1d70*/  FMUL.FTZ R33, R29, -1.4426950216293334961 ;  /* 0xbfb8aa3b1d217820 */ /* 0x000fe20000410000 */
[----:B------:R-:W-:Y:S02]  /*1d80*/  HADD2.F32 R65, -RZ, R65.H1_H1 ;  /* 0x30000041ff417230 */ /* 0x000fe40000004100 */
[----:B------:R-:W1:Y:S01]  /*1d90*/  MUFU.RCP R35, R35 ;  /* 0x0000002300237308 */ /* 0x000e620000001000 */
[----:B------:R-:W-:Y:S02]  /*1da0*/  FMUL.FTZ R39, R76, R39 ;  /* 0x000000274c277220 */ /* 0x000fe40000410000 */
[----:B------:R-:W-:-:S05]  /*1db0*/  FADD.FTZ R76, -R60, R65 ;  /* 0x000000413c4c7221 */ /* 0x000fca0000010100 */
[----:B------:R-:W4:Y:S01]  /*1dc0*/  MUFU.EX2 R33, R33 ;  /* 0x0000002100217308 */ /* 0x000f220000000800 */
[----:B0-----:R-:W-:-:S07]  /*1dd0*/  FADD.FTZ R65, R63, 1 ;  /* 0x3f8000003f417421 */ /* 0x001fce0000010000 */
[----:B------:R-:W0:Y:S01]  /*1de0*/  MUFU.RCP R65, R65 ;  /* 0x0000004100417308 */ /* 0x000e220000001000 */
[----:B-1----:R-:W-:Y:S01]  /*1df0*/  FADD.FTZ R78, -R35, 1 ;  /* 0x3f800000234e7421 */ /* 0x002fe20000010100 */
[----:B------:R-:W-:-:S03]  /*1e00*/  FMUL.FTZ R76, R13, R76 ;  /* 0x0000004c0d4c7220 */ /* 0x000fc60000410000 */
[----:B------:R-:W-:Y:S01]  /*1e10*/  FFMA.FTZ R78, R27, R78, 1 ;  /* 0x3f8000001b4e7423 */ /* 0x000fe2000001004e */
[----:B------:R-:W-:Y:S01]  /*1e20*/  FFMA.FTZ R27, R5, R76, R6 ;  /* 0x0000004c051b7223 */ /* 0x000fe20000010006 */
[----:B----4-:R-:W-:-:S03]  /*1e30*/  FADD.FTZ R33, R33, 1 ;  /* 0x3f80000021217421 */ /* 0x010fc60000010000 */
[----:B------:R-:W-:-:S03]  /*1e40*/  FMUL.FTZ R63, R27, -1.4426950216293334961 ;  /* 0xbfb8aa3b1b3f7820 */ /* 0x000fc60000410000 */
[----:B------:R-:W1:Y:S01]  /*1e50*/  MUFU.RCP R33, R33 ;  /* 0x0000002100217308 */ /* 0x000e620000001000 */
[----:B0-----:R-:W-:-:S04]  /*1e60*/  FADD.FTZ R84, -R65, 1 ;  /* 0x3f80000041547421 */ /* 0x001fc80000010100 */
[----:B------:R-:W-:-:S03]  /*1e70*/  FFMA.FTZ R84, R31, R84, 1 ;  /* 0x3f8000001f547423 */ /* 0x000fc60000010054 */
[----:B------:R-:W0:Y:S01]  /*1e80*/  MUFU.EX2 R63, R63 ;  /* 0x0000003f003f7308 */ /* 0x000e220000000800 */
[----:B------:R-:W-:Y:S01]  /*1e90*/  FMUL.FTZ R31, R65, R84 ;  /* 0x00000054411f7220 */ /* 0x000fe20000410000 */
[----:B------:R-:W-:Y:S02]  /*1ea0*/  HADD2.F32 R65, -RZ, R68.H0_H0 ;  /* 0x20000044ff417230 */ /* 0x000fe40000004100 */
[----:B------:R-:W-:-:S03]  /*1eb0*/  FMUL.FTZ R35, R35, R78 ;  /* 0x0000004e23237220 */ /* 0x000fc60000410000 */
[----:B------:R-:W-:Y:S01]  /*1ec0*/  FADD.FTZ R78, -R60, R65 ;  /* 0x000000413c4e7221 */ /* 0x000fe20000010100 */
[----:B-1----:R-:W-:-:S03]  /*1ed0*/  FADD.FTZ R80, -R33, 1 ;  /* 0x3f80000021507421 */ /* 0x002fc60000010100 */
[----:B------:R-:W-:Y:S01]  /*1ee0*/  FMUL.FTZ R78, R13, R78 ;  /* 0x0000004e0d4e7220 */ /* 0x000fe20000410000 */
[----:B------:R-:W-:Y:S01]  /*1ef0*/  FFMA.FTZ R80, R29, R80, 1 ;  /* 0x3f8000001d507423 */ /* 0x000fe20000010050 */
[----:B------:R-:W-:Y:S02]  /*1f00*/  HADD2.F32 R82, -RZ, R67.H1_H1 ;  /* 0x30000043ff527230 */ /* 0x000fe40000004100 */
[----:B------:R-:W-:Y:S01]  /*1f10*/  FFMA.FTZ R67, R0, R78, R7 ;  /* 0x0000004e00437223 */ /* 0x000fe20000010007 */
[----:B0-----:R-:W-:Y:S01]  /*1f20*/  FADD.FTZ R29, R63, 1 ;  /* 0x3f8000003f1d7421 */ /* 0x001fe20000010000 */
[----:B------:R-:W-:Y:S02]  /*1f30*/  HADD2.F32 R63, -RZ, R68.H1_H1 ;  /* 0x30000044ff3f7230 */ /* 0x000fe40000004100 */
[----:B------:R-:W-:Y:S01]  /*1f40*/  FMUL.FTZ R33, R33, R80 ;  /* 0x0000005021217220 */ /* 0x000fe20000410000 */
[----:B------:R-:W-:Y:S02]  /*1f50*/  FMUL.FTZ R65, R67, -1.4426950216293334961 ;  /* 0xbfb8aa3b43417820 */ /* 0x000fe40000410000 */
[----:B------:R-:W-:Y:S01]  /*1f60*/  FADD.FTZ R80, -R60, R63 ;  /* 0x0000003f3c507221 */ /* 0x000fe20000010100 */
[----:B------:R-:W0:Y:S03]  /*1f70*/  MUFU.RCP R29, R29 ;  /* 0x0000001d001d7308 */ /* 0x000e260000001000 */
[----:B------:R-:W-:-:S05]  /*1f80*/  FMUL.FTZ R80, R13, R80 ;  /* 0x000000500d507220 */ /* 0x000fca0000410000 */
[----:B------:R-:W1:Y:S01]  /*1f90*/  MUFU.EX2 R65, R65 ;  /* 0x0000004100417308 */ /* 0x000e620000000800 */
[----:B------:R-:W-:Y:S01]  /*1fa0*/  FFMA.FTZ R63, R2, R80, R9 ;  /* 0x00000050023f7223 */ /* 0x000fe20000010009 */
[----:B------:R-:W-:-:S03]  /*1fb0*/  FMUL.FTZ R37, R82, R37 ;  /* 0x0000002552257220 */ /* 0x000fc60000410000 */
[----:B------:R-:W-:-:S06]  /*1fc0*/  FMUL.FTZ R82, R63, -1.4426950216293334961 ;  /* 0xbfb8aa3b3f527820 */ /* 0x000fcc0000410000 */
[----:B------:R-:W4:Y:S01]  /*1fd0*/  MUFU.EX2 R82, R82 ;  /* 0x0000005200527308 */ /* 0x000f220000000800 */
[----:B0-----:R-:W-:Y:S01]  /*1fe0*/  FADD.FTZ R68, -R29, 1 ;  /* 0x3f8000001d447421 */ /* 0x001fe20000010100 */
[----:B-1----:R-:W-:-:S03]  /*1ff0*/  FADD.FTZ R84, R65, 1 ;  /* 0x3f80000041547421 */ /* 0x002fc60000010000 */
[----:B------:R-:W-:-:S03]  /*2000*/  FFMA.FTZ R68, R27, R68, 1 ;  /* 0x3f8000001b447423 */ /* 0x000fc60000010044 */
[----:B------:R-:W0:Y:S01]  /*2010*/  MUFU.RCP R27, R84 ;  /* 0x00000054001b7308 */ /* 0x000e220000001000 */
[----:B----4-:R-:W-:Y:S01]  /*2020*/  FADD.FTZ R89, R82, 1 ;  /* 0x3f80000052597421 */ /* 0x010fe20000010000 */
[----:B------:R-:W-:-:S06]  /*2030*/  FMUL.FTZ R29, R29, R68 ;  /* 0x000000441d1d7220 */ /* 0x000fcc0000410000 */
[----:B------:R-:W1:Y:S01]  /*2040*/  MUFU.RCP R65, R89 ;  /* 0x0000005900417308 */ /* 0x000e620000001000 */
[----:B0-----:R-:W-:-:S04]  /*2050*/  FADD.FTZ R68, -R27, 1 ;  /* 0x3f8000001b447421 */ /* 0x001fc80000010100 */
[----:B------:R-:W-:Y:S01]  /*2060*/  FFMA.FTZ R68, R67, R68, 1 ;  /* 0x3f80000043447423 */ /* 0x000fe20000010044 */
[--C-:B------:R-:W-:Y:S02]  /*2070*/  HADD2.F32 R67, -RZ, R69.reuse.H0_H0 ;  /* 0x20000045ff437230 */ /* 0x100fe40000004100 */
[----:B------:R-:W-:-:S03]  /*2080*/  HADD2.F32 R69, -RZ, R69.H1_H1 ;  /* 0x30000045ff457230 */ /* 0x000fc60000004100 */
[C---:B------:R-:W-:Y:S02]  /*2090*/  FADD.FTZ R67, -R60.reuse, R67 ;  /* 0x000000433c437221 */ /* 0x040fe40000010100 */
[----:B------:R-:W-:Y:S01]  /*20a0*/  FADD.FTZ R82, -R60, R69 ;  /* 0x000000453c527221 */ /* 0x000fe20000010100 */
[----:B-1----:R-:W-:Y:S01]  /*20b0*/  FADD.FTZ R60, -R65, 1 ;  /* 0x3f800000413c7421 */ /* 0x002fe20000010100 */
[----:B------:R-:W-:Y:S01]  /*20c0*/  FMUL.FTZ R84, R13, R67 ;  /* 0x000000430d547220 */ /* 0x000fe20000410000 */
[----:B------:R-:W-:Y:S02]  /*20d0*/  FMUL.FTZ R27, R27, R68 ;  /* 0x000000441b1b7220 */ /* 0x000fe40000410000 */
[----:B------:R-:W-:Y:S01]  /*20e0*/  FFMA.FTZ R68, R63, R60, 1 ;  /* 0x3f8000003f447423 */ /* 0x000fe2000001003c */
[----:B------:R-:W-:-:S04]  /*20f0*/  FFMA.FTZ R60, R4, R84, R11 ;  /* 0x00000054043c7223 */ /* 0x000fc8000001000b */
[----:B------:R-:W-:-:S06]  /*2100*/  FMUL.FTZ R63, R60, -1.4426950216293334961 ;  /* 0xbfb8aa3b3c3f7820 */ /* 0x000fcc0000410000 */
[----:B------:R-:W0:Y:S02]  /*2110*/  MUFU.EX2 R63, R63 ;  /* 0x0000003f003f7308 */ /* 0x000e240000000800 */
[----:B0-----:R-:W-:-:S06]  /*2120*/  FADD.FTZ R67, R63, 1 ;  /* 0x3f8000003f437421 */ /* 0x001fcc0000010000 */
        /* <DEDUP_REMOVED lines=9> */
[----:B---3--:R-:W-:-:S05]  /*21c0*/  HADD2.F32 R68, -RZ, R70.H0_H0 ;  /* 0x20000046ff447230 */ /* 0x008fca0000004100 */
[----:B------:R-:W-:Y:S01]  /*21d0*/  FMUL.FTZ R35, R68, R35 ;  /* 0x0000002344237220 */ /* 0x000fe20000410000 */
[----:B0-----:R-:W-:-:S06]  /*21e0*/  FADD.FTZ R63, R65, 1 ;  /* 0x3f800000413f7421 */ /* 0x001fcc0000010000 */
[----:B------:R-:W0:Y:S01]  /*21f0*/  MUFU.RCP R63, R63 ;  /* 0x0000003f003f7308 */ /* 0x000e220000001000 */
[----:B------:R-:W-:-:S05]  /*2200*/  HADD2.F32 R68, -RZ, R71.H0_H0 ;  /* 0x20000047ff447230 */ /* 0x000fca0000004100 */
[----:B------:R-:W-:Y:S01]  /*2210*/  FMUL.FTZ R31, R68, R31 ;  /* 0x0000001f441f7220 */ /* 0x000fe20000410000 */
[----:B------:R-:W-:-:S05]  /*2220*/  HADD2.F32 R68, -RZ, R71.H1_H1 ;  /* 0x30000047ff447230 */ /* 0x000fca0000004100 */
[----:B------:R-:W-:Y:S01]  /*2230*/  FMUL.FTZ R29, R68, R29 ;  /* 0x0000001d441d7220 */ /* 0x000fe20000410000 */
[----:B--2---:R-:W-:Y:S02]  /*2240*/  HADD2.F32 R68, -RZ, R72.H0_H0 ;  /* 0x20000048ff447230 */ /* 0x004fe40000004100 */
[----:B0-----:R-:W-:-:S03]  /*2250*/  FADD.FTZ R67, -R63, 1 ;  /* 0x3f8000003f437421 */ /* 0x001fc60000010100 */
[----:B------:R-:W-:Y:S01]  /*2260*/  FMUL.FTZ R27, R68, R27 ;  /* 0x0000001b441b7220 */ /* 0x000fe20000410000 */
[----:B------:R-:W-:Y:S01]  /*2270*/  FFMA.FTZ R60, R60, R67, 1 ;  /* 0x3f8000003c3c7423 */ /* 0x000fe20000010043 */
[----:B------:R-:W-:Y:S02]  /*2280*/  HADD2.F32 R68, -RZ, R73.H0_H0 ;  /* 0x20000049ff447230 */ /* 0x000fe40000004100 */
[----:B------:R-:W-:Y:S01]  /*2290*/  FFMA.FTZ R67, R3, R88, R58 ;  /* 0x0000005803437223 */ /* 0x000fe2000001003a */
[----:B------:R-:W-:Y:S01]  /*22a0*/  FADD.FTZ R65, R88, R59 ;  /* 0x0000003b58417221 */ /* 0x000fe20000010000 */
[----:B------:R-:W-:Y:S01]  /*22b0*/  FMUL.FTZ R60, R63, R60 ;  /* 0x0000003c3f3c7220 */ /* 0x000fe20000410000 */
[----:B------:R-:W-:Y:S02]  /*22c0*/  HADD2.F32 R72, -RZ, R72.H1_H1 ;  /* 0x30000048ff487230 */ /* 0x000fe40000004100 */
[----:B------:R-:W-:Y:S01]  /*22d0*/  FFMA.FTZ R63, R15, R86, R56 ;  /* 0x000000560f3f7223 */ /* 0x000fe20000010038 */
[----:B------:R-:W-:Y:S01]  /*22e0*/  FADD.FTZ R58, R86, R57 ;  /* 0x00000039563a7221 */ /* 0x000fe20000010000 */
[----:B------:R-:W-:Y:S01]  /*22f0*/  FFMA.FTZ R59, R17, R93, R54 ;  /* 0x0000005d113b7223 */ /* 0x000fe20000010036 */
[----:B------:R-:W-:Y:S01]  /*2300*/  FFMA.FTZ R57, R19, R92, R52 ;  /* 0x0000005c13397223 */ /* 0x000fe20000010034 */
[----:B------:R-:W-:Y:S01]  /*2310*/  FADD.FTZ R52, R92, R53 ;  /* 0x000000355c347221 */ /* 0x000fe20000010000 */
[----:B------:R-:W-:Y:S01]  /*2320*/  FMUL.FTZ R89, R68, R89 ;  /* 0x0000005944597220 */ /* 0x000fe20000410000 */
[----:B------:R-:W-:Y:S01]  /*2330*/  FADD.FTZ R56, R65, R87 ;  /* 0x0000005741387221 */ /* 0x000fe20000010000 */
[----:B------:R-:W-:Y:S01]  /*2340*/  FADD.FTZ R68, R93, R55 ;  /* 0x000000375d447221 */ /* 0x000fe20000010000 */
[----:B------:R-:W-:Y:S01]  /*2350*/  FMUL.FTZ R88, R0, R88 ;  /* 0x0000005800587220 */ /* 0x000fe20000410000 */
        /* <DEDUP_REMOVED lines=8> */
[----:B------:R-:W-:Y:S01]  /*23e0*/  FFMA.FTZ R57, R24, R77, R63 ;  /* 0x0000004d18397223 */ /* 0x000fe2000001003f */
[----:B------:R-:W-:Y:S01]  /*23f0*/  FFMA.FTZ R56, R3, R88, RZ ;  /* 0x0000005803387223 */ /* 0x000fe200000100ff */
[----:B------:R-:W-:Y:S01]  /*2400*/  FADD.FTZ R63, RZ, R88 ;  /* 0x00000058ff3f7221 */ /* 0x000fe20000010000 */
[----:B------:R-:W-:-:S02]  /*2410*/  HADD2.F32 R70, -RZ, R70.H1_H1 ;  /* 0x30000046ff467230 */ /* 0x000fc40000004100 */
[----:B------:R-:W-:Y:S01]  /*2420*/  FADD.FTZ R54, R58, R85 ;  /* 0x000000553a367221 */ /* 0x000fe20000010000 */
[----:B------:R-:W-:Y:S01]  /*2430*/  FFMA.FTZ R58, R15, R86, R56 ;  /* 0x000000560f3a7223 */ /* 0x000fe20000010038 */
[----:B------:R-:W-:Y:S01]  /*2440*/  FADD.FTZ R63, R63, R86 ;  /* 0x000000563f3f7221 */ /* 0x000fe20000010000 */
[----:B------:R-:W-:Y:S02]  /*2450*/  HADD2.F32 R73, -RZ, R73.H1_H1 ;  /* 0x30000049ff497230 */ /* 0x000fe40000004100 */
[----:B------:R-:W-:Y:S01]  /*2460*/  FMUL.FTZ R33, R70, R33 ;  /* 0x0000002146217220 */ /* 0x000fe20000410000 */
[----:B------:R-:W-:Y:S01]  /*2470*/  FMUL.FTZ R70, R5, R92 ;  /* 0x0000005c05467220 */ /* 0x000fe20000410000 */
[----:B------:R-:W-:Y:S01]  /*2480*/  FFMA.FTZ R58, R17, R72, R58 ;  /* 0x00000048113a7223 */ /* 0x000fe2000001003a */
[----:B------:R-:W-:Y:S01]  /*2490*/  FADD.FTZ R63, R63, R72 ;  /* 0x000000483f3f7221 */ /* 0x000fe20000010000 */
[----:B------:R-:W-:Y:S01]  /*24a0*/  FMUL.FTZ R60, R73, R60 ;  /* 0x0000003c493c7220 */ /* 0x000fe20000410000 */
[-C--:B------:R-:W-:Y:S01]  /*24b0*/  FFMA.FTZ R53, R14, R87.reuse, R67 ;  /* 0x000000570e357223 */ /* 0x080fe20000010043 */
[----:B------:R-:W-:Y:S01]  /*24c0*/  FADD.FTZ R56, R59, R90 ;  /* 0x0000005a3b387221 */ /* 0x000fe20000010000 */
[----:B------:R-:W-:Y:S01]  /*24d0*/  FMUL.FTZ R87, R0, R87 ;  /* 0x0000005700577220 */ /* 0x000fe20000410000 */
[-C--:B------:R-:W-:Y:S01]  /*24e0*/  FFMA.FTZ R93, R28, R90.reuse, R93 ;  /* 0x0000005a1c5d7223 */ /* 0x080fe2000001005d */
[----:B------:R-:W-:Y:S01]  /*24f0*/  FMUL.FTZ R73, R5, R90 ;  /* 0x0000005a05497220 */ /* 0x000fe20000410000 */
[----:B------:R-:W-:Y:S01]  /*2500*/  FFMA.FTZ R59, R19, R70, R58 ;  /* 0x00000046133b7223 */ /* 0x000fe2000001003a */
[----:B------:R-:W-:Y:S01]  /*2510*/  FADD.FTZ R90, R63, R70 ;  /* 0x000000463f5a7221 */ /* 0x000fe20000010000 */
[----:B------:R-:W-:-:S02]  /*2520*/  FMUL.FTZ R85, R2, R85 ;  /* 0x0000005502557220 */ /* 0x000fc40000410000 */
[----:B------:R-:W-:Y:S01]  /*2530*/  FFMA.FTZ R59, R14, R87, R59 ;  /* 0x000000570e3b7223 */ /* 0x000fe2000001003b */
[----:B------:R-:W-:Y:S01]  /*2540*/  FADD.FTZ R90, R90, R87 ;  /* 0x000000575a5a7221 */ /* 0x000fe20000010000 */
[----:B------:R-:W-:Y:S01]  /*2550*/  FADD.FTZ R68, R68, R83 ;  /* 0x0000005344447221 */ /* 0x000fe20000010000 */
[----:B------:R-:W-:Y:S01]  /*2560*/  FMUL.FTZ R83, R4, R83 ;  /* 0x0000005304537220 */ /* 0x000fe20000410000 */
[----:B------:R-:W-:Y:S01]  /*2570*/  FFMA.FTZ R59, R16, R85, R59 ;  /* 0x00000055103b7223 */ /* 0x000fe2000001003b */
[----:B------:R-:W-:Y:S01]  /*2580*/  FADD.FTZ R90, R90, R85 ;  /* 0x000000555a5a7221 */ /* 0x000fe20000010000 */
[----:B------:R-:W-:Y:S02]  /*2590*/  FMUL.FTZ R81, R5, R81 ;  /* 0x0000005105517220 */ /* 0x000fe40000410000 */
[----:B------:R-:W-:Y:S01]  /*25a0*/  FFMA.FTZ R59, R18, R83, R59 ;  /* 0x00000053123b7223 */ /* 0x000fe2000001003b */
[----:B------:R-:W-:Y:S01]  /*25b0*/  FADD.FTZ R90, R90, R83 ;  /* 0x000000535a5a7221 */ /* 0x000fe20000010000 */
[-C--:B------:R-:W-:Y:S01]  /*25c0*/  FFMA.FTZ R53, R22, R79.reuse, R53 ;  /* 0x0000004f16357223 */ /* 0x080fe20000010035 */
[----:B------:R-:W-:Y:S01]  /*25d0*/  FMUL.FTZ R79, R0, R79 ;  /* 0x0000004f004f7220 */ /* 0x000fe20000410000 */
[----:B------:R-:W-:Y:S01]  /*25e0*/  FFMA.FTZ R59, R20, R81, R59 ;  /* 0x00000051143b7223 */ /* 0x000fe2000001003b */
[----:B------:R-:W-:Y:S01]  /*25f0*/  FADD.FTZ R90, R90, R81 ;  /* 0x000000515a5a7221 */ /* 0x000fe20000010000 */
        /* <DEDUP_REMOVED lines=20> */
[----:B------:R-:W-:Y:S01]  /*2740*/  FFMA.FTZ R53, R30, R91, R53 ;  /* 0x0000005b1e357223 */ /* 0x000fe20000010035 */
[----:B------:R-:W-:Y:S01]  /*2750*/  FADD.FTZ R52, R52, R91 ;  /* 0x0000005b34347221 */ /* 0x000fe20000010000 */
[C---:B------:R-:W-:Y:S01]  /*2760*/  FMUL.FTZ R63, R5.reuse, R21 ;  /* 0x00000015053f7220 */ /* 0x040fe20000410000 */
[----:B------:R-:W-:Y:S01]  /*2770*/  FFMA.FTZ R59, R34, R65, R59 ;  /* 0x00000041223b7223 */ /* 0x000fe2000001003b */
[----:B------:R-:W-:Y:S01]  /*2780*/  FADD.FTZ R90, R90, R65 ;  /* 0x000000415a5a7221 */ /* 0x000fe20000010000 */
[----:B------:R-:W-:Y:S01]  /*2790*/  FFMA.FTZ R93, R36, R21, R93 ;  /* 0x00000015245d7223 */ /* 0x000fe2000001005d */
[----:B------:R-:W-:Y:S01]  /*27a0*/  FADD.FTZ R56, R56, R21 ;  /* 0x0000001538387221 */ /* 0x000fe20000010000 */
[----:B------:R-:W-:Y:S01]  /*27b0*/  FFMA.FTZ R57, R32, R25, R57 ;  /* 0x0000001920397223 */ /* 0x000fe20000010039 */
[----:B------:R-:W-:Y:S01]  /*27c0*/  FADD.FTZ R54, R54, R25 ;  /* 0x0000001936367221 */ /* 0x000fe20000010000 */
[-C--:B------:R-:W-:Y:S01]  /*27d0*/  FFMA.FTZ R21, R38, R51.reuse, R53 ;  /* 0x0000003326157223 */ /* 0x080fe20000010035 */
[----:B------:R-:W-:Y:S01]  /*27e0*/  FADD.FTZ R52, R52, R51 ;  /* 0x0000003334347221 */ /* 0x000fe20000010000 */
[----:B------:R-:W-:Y:S01]  /*27f0*/  FMUL.FTZ R51, R0, R51 ;  /* 0x0000003300337220 */ /* 0x000fe20000410000 */
        /* <DEDUP_REMOVED lines=16> */
[C---:B------:R-:W-:Y:S01]  /*2900*/  FMUL.FTZ R45, R5.reuse, R45 ;  /* 0x0000002d052d7220 */ /* 0x040fe20000410000 */
        /* <DEDUP_REMOVED lines=43> */
[----:B------:R-:W-:Y:S01]  /*2bc0*/  FADD.FTZ R59, R52, R27 ;  /* 0x0000001b343b7221 */ /* 0x000fe20000010000 */
        /* <DEDUP_REMOVED lines=11> */
[----:B------:R-:W-:-:S04]  /*2c80*/  FMUL.FTZ R21, R5, R60 ;  /* 0x0000003c05157220 */ /* 0x000fc80000410000 */
        /* <DEDUP_REMOVED lines=65> */
.L_x_1319:
        /* <DEDUP_REMOVED lines=296> */
.L_x_1321:
[----:B------:R-:W-:Y:S05]  /*4320*/  BSYNC.RECONVERGENT B0 ;  /* 0x0000000000007941 */ /* 0x000fea0003800200 */
.L_x_1320:
        /* <DEDUP_REMOVED lines=21> */
.L_x_1323:
[----:B------:R-:W-:Y:S05]  /*4480*/  BSYNC.RECONVERGENT B0 ;  /* 0x0000000000007941 */ /* 0x000fea0003800200 */
.L_x_1322:
        /* <DEDUP_REMOVED lines=22> */
.L_x_1326:
[----:B0-----:R-:W2:Y:S04]  /*45f0*/  LD.E.STRONG.GPU R69, desc[UR14][R60.64+0x80] ;  /* 0x0000800e3c457980 */ /* 0x001ea8000c10f900 */
[----:B--2---:R-:W-:Y:S01]  /*4600*/  CCTL.IVALL ;  /* 0x00000000ff00798f */ /* 0x004fe20002000000 */
[----:B------:R-:W-:Y:S05]  /*4610*/  YIELD ;  /* 0x0000000000007946 */ /* 0x000fea0003800000 */
[----:B-----5:R-:W-:-:S04]  /*4620*/  LOP3.LUT R69, R69, R68, RZ, 0x3c, !PT ;  /* 0x0000004445457212 */ /* 0x020fc800078e3cff */
[----:B------:R-:W-:-:S13]  /*4630*/  ISETP.GT.AND P0, PT, R69, -0x1, PT ;  /* 0xffffffff4500780c */ /* 0x000fda0003f04270 */
[----:B------:R-:W-:Y:S05]  /*4640*/  @P0 BRA `(.L_x_1326) ;  /* 0xfffffffc00e80947 */ /* 0x000fea000383ffff */
.L_x_1325:
[----:B------:R-:W-:Y:S05]  /*4650*/  WARPSYNC.ALL ;  /* 0x0000000000007948 */ /* 0x000fea0003800000 */
[----:B------:R-:W-:Y:S06]  /*4660*/  BAR.SYNC.DEFER_BLOCKING 0x0 ;  /* 0x0000000000007b1d */ /* 0x000fec0000010000 */
[----:B------:R-:W-:Y:S05]  /*4670*/  BRA `(.L_x_1327) ;  /* 0x0000000000547947 */ /* 0x000fea0003800000 */
.L_x_1324:
        /* <DEDUP_REMOVED lines=13> */
.L_x_1329:
[----:B------:R-:W2:Y:S04]  /*4750*/  LD.E.STRONG.GPU R68, desc[UR14][R60.64] ;  /* 0x0000000e3c447980 */ /* 0x000ea8000c10f900 */
[----:B--2---:R-:W-:Y:S01]  /*4760*/  CCTL.IVALL ;  /* 0x00000000ff00798f */ /* 0x004fe20002000000 */
[----:B------:R-:W-:Y:S05]  /*4770*/  YIELD ;  /* 0x0000000000007946 */ /* 0x000fea0003800000 */
[----:B-----5:R-:W-:-:S04]  /*4780*/  LOP3.LUT R68, R68, R69, RZ, 0x3c, !PT ;  /* 0x0000004544447212 */ /* 0x020fc800078e3cff */
[----:B------:R-:W-:-:S13]  /*4790*/  ISETP.GT.AND P0, PT, R68, -0x1, PT ;  /* 0xffffffff4400780c */ /* 0x000fda0003f04270 */
[----:B------:R-:W-:Y:S05]  /*47a0*/  @P0 BRA `(.L_x_1329) ;  /* 0xfffffffc00e80947 */ /* 0x000fea000383ffff */
.L_x_1328:
[----:B------:R-:W-:Y:S05]  /*47b0*/  WARPSYNC.ALL ;  /* 0x0000000000007948 */ /* 0x000fea0003800000 */
[----:B------:R-:W-:Y:S06]  /*47c0*/  BAR.SYNC.DEFER_BLOCKING 0x0 ;  /* 0x0000000000007b1d */ /* 0x000fec0000010000 */
.L_x_1327:
        /* <DEDUP_REMOVED lines=84> */
[----:B------:R-:W-:Y:S01]  /*4d10*/  F2FP.F16.F32.PACK_AB R38, R3, R38 ;  /* 0x000000260326723e */ /* 0x000fe200000000ff */
[-C--:B------:R-:W-:Y:S01]  /*4d20*/  FFMA.FTZ R72, R17, -R69.reuse, R72 ;  /* 0x8000004511487223 */ /* 0x080fe20000010048 */
[----:B------:R-:W-:Y:S01]  /*4d30*/  FMUL.FTZ R3, R13, R16 ;  /* 0x000000100d037220 */ /* 0x000fe20000410000 */
[-C--:B------:R-:W-:Y:S01]  /*4d40*/  FFMA.FTZ R70, R19, -R69.reuse, R70 ;  /* 0x8000004513467223 */ /* 0x080fe20000010046 */
        /* <DEDUP_REMOVED lines=74> */
[----:B------:R0:W-:Y:S01]  /*51f0*/  STG.E.64 desc[UR14][R22.64+0x23000], R12 ;  /* 0x0230000c16007986 */ /* 0x0001e2000c101b0e */
[----:B------:R-:W-:Y:S05]  /*5200*/  BRA.U !UP0, `(.L_x_1330) ;  /* 0xffffffb108a07547 */ /* 0x000fea000b83ffff */
.L_x_1318:
        /* <DEDUP_REMOVED lines=56> */
.L_x_1342:
        /* <DEDUP_REMOVED lines=28> */
.L_x_1335:
        /* <DEDUP_REMOVED lines=33> */
.L_x_1334:
[----:B------:R-:W-:Y:S05]  /*5960*/  BSYNC.RECONVERGENT B1 ;  /* 0x0000000000017941 */ /* 0x000fea0003800200 */
.L_x_1333:
        /* <DEDUP_REMOVED lines=25> */
.L_x_1337:
[----:B------:R-:W-:Y:S05]  /*5b00*/  BSYNC.RECONVERGENT B1 ;  /* 0x0000000000017941 */ /* 0x000fea0003800200 */
.L_x_1336:
        /* <DEDUP_REMOVED lines=26> */
.L_x_1332:
[----:B------:R-:W-:Y:S05]  /*5cb0*/  BSYNC.RECONVERGENT B0 ;  /* 0x0000000000007941 */ /* 0x000fea0003800200 */
.L_x_1331:
[----:B------:R0:W-:Y:S01]  /*5cc0*/  STS [R9], R27 ;  /* 0x0000001b09007388 */ /* 0x0001e20000000800 */
[----:B------:R-:W1:Y:S01]  /*5cd0*/  LDC.64 R6, c[0x0][0x388] ;  /* 0x0000e200ff067b82 */ /* 0x000e620000000a00 */
[----:B------:R-:W-:Y:S02]  /*5ce0*/  ISETP.GT.U32.AND P1, PT, R42, 0x9, PT ;  /* 0x000000092a00780c */ /* 0x000fe40003f24070 */
[----:B------:R0:W-:Y:S01]  /*5cf0*/  STS [R9+0x500], R24 ;  /* 0x0005001809007388 */ /* 0x0001e20000000800 */
[----:B------:R-:W-:-:S04]  /*5d00*/  MOV R28, R8 ;  /* 0x00000008001c7202 */ /* 0x000fc80000000f00 */
[----:B------:R-:W2:Y:S08]  /*5d10*/  LDC.64 R18, c[0x0][0x390] ;  /* 0x0000e400ff127b82 */ /* 0x000eb00000000a00 */
[----:B0-----:R-:W-:Y:S06]  /*5d20*/  BAR.SYNC.DEFER_BLOCKING 0x0 ;  /* 0x0000000000007b1d */ /* 0x001fec0000010000 */
.L_x_1341:
        /* <DEDUP_REMOVED lines=32> */
.L_x_1352:
        /* <DEDUP_REMOVED lines=10> */
.L_x_1340:
[----:B------:R-:W-:Y:S05]  /*5fd0*/  BSYNC.RECONVERGENT B0 ;  /* 0x0000000000007941 */ /* 0x000fea0003800200 */
.L_x_1339:
        /* <DEDUP_REMOVED lines=9> */
.L_x_1338:
        /* <DEDUP_REMOVED lines=8> */
.L_x_1344:
[----:B------:R-:W-:Y:S05]  /*60f0*/  BSYNC B0 ;  /* 0x0000000000007941 */ /* 0x000fea0003800000 */
.L_x_1343:
        /* <DEDUP_REMOVED lines=8> */
.L_x_1345:
[----:B------:R-:W-:Y:S01]  /*6180*/  FADD.FTZ R22, R22, R17 ;  /* 0x0000001116167221 */ /* 0x000fe20000010000 */
[----:B------:R-:W-:-:S04]  /*6190*/  HFMA2 R31, -RZ, RZ, 0, 2.384185791015625e-07 ;  /* 0x00000004ff1f7431 */ /* 0x000fc800000001ff */
[----:B------:R-:W-:Y:S02]  /*61a0*/  MOV R32, R22 ;  /* 0x0000001600207202 */ /* 0x000fe40000000f00 */
[----:B------:R-:W-:-:S07]  /*61b0*/  MOV R21, R29 ;  /* 0x0000001d00157202 */ /* 0x000fce0000000f00 */
[----:B------:R-:W-:Y:S05]  /*61c0*/  WARPSYNC.COLLECTIVE R27, `(.L_x_1346) ;  /* 0x000000001b087348 */ /* 0x000fea0003c00000 */
[----:B------:R0:W1:Y:S02]  /*61d0*/  SHFL.BFLY P3, R29, R32, R31, R34 ;  /* 0x0c00001f201d7389 */ /* 0x0000640000060022 */
[----:B01----:R-:W-:Y:S05]  /*61e0*/  ENDCOLLECTIVE ;  /* 0x000000000000791b */ /* 0x003fea0003800000 */
.L_x_1346:
[----:B------:R-:W-:-:S05]  /*61f0*/  FADD.FTZ R21, R21, R20 ;  /* 0x0000001415157221 */ /* 0x000fca0000010000 */
[----:B------:R-:W-:Y:S02]  /*6200*/  MOV R32, R21 ;  /* 0x0000001500207202 */ /* 0x000fe40000000f00 */
[----:B------:R-:W-:-:S07]  /*6210*/  MOV R23, R29 ;  /* 0x0000001d00177202 */ /* 0x000fce0000000f00 */
[----:B------:R-:W-:Y:S05]  /*6220*/  WARPSYNC.COLLECTIVE R27, `(.L_x_1347) ;  /* 0x000000001b087348 */ /* 0x000fea0003c00000 */
[----:B------:R0:W1:Y:S02]  /*6230*/  SHFL.BFLY P3, R29, R32, R31, R34 ;  /* 0x0c00001f201d7389 */ /* 0x0000640000060022 */
[----:B01----:R-:W-:Y:S05]  /*6240*/  ENDCOLLECTIVE ;  /* 0x000000000000791b */ /* 0x003fea0003800000 */
.L_x_1347:
[----:B------:R-:W-:Y:S01]  /*6250*/  FADD.FTZ R23, R22, R23 ;  /* 0x0000001716177221 */ /* 0x000fe20000010000 */
[----:B------:R-:W-:-:S04]  /*6260*/  HFMA2 R31, -RZ, RZ, 0, 1.1920928955078125e-07 ;  /* 0x00000002ff1f7431 */ /* 0x000fc800000001ff */
[----:B------:R-:W-:Y:S02]  /*6270*/  MOV R32, R23 ;  /* 0x0000001700207202 */ /* 0x000fe40000000f00 */
[----:B------:R-:W-:-:S07]  /*6280*/  MOV R24, R29 ;  /* 0x0000001d00187202 */ /* 0x000fce0000000f00 */
[----:B------:R-:W-:Y:S05]  /*6290*/  WARPSYNC.COLLECTIVE R27, `(.L_x_1348) ;  /* 0x000000001b087348 */ /* 0x000fea0003c00000 */
[----:B------:R0:W1:Y:S02]  /*62a0*/  SHFL.BFLY P3, R29, R32, R31, R34 ;  /* 0x0c00001f201d7389 */ /* 0x0000640000060022 */
[----:B01----:R-:W-:Y:S05]  /*62b0*/  ENDCOLLECTIVE ;  /* 0x000000000000791b */ /* 0x003fea0003800000 */
.L_x_1348:
[----:B------:R-:W-:-:S05]  /*62c0*/  FADD.FTZ R24, R21, R24 ;  /* 0x0000001815187221 */ /* 0x000fca0000010000 */
[----:B------:R-:W-:Y:S02]  /*62d0*/  MOV R32, R24 ;  /* 0x0000001800207202 */ /* 0x000fe40000000f00 */
[----:B------:R-:W-:-:S07]  /*62e0*/  MOV R30, R29 ;  /* 0x0000001d001e7202 */ /* 0x000fce0000000f00 */
[----:B------:R-:W-:Y:S05]  /*62f0*/  WARPSYNC.COLLECTIVE R27, `(.L_x_1349) ;  /* 0x000000001b087348 */ /* 0x000fea0003c00000 */
[----:B------:R0:W1:Y:S02]  /*6300*/  SHFL.BFLY P3, R29, R32, R31, R34 ;  /* 0x0c00001f201d7389 */ /* 0x0000640000060022 */
[----:B01----:R-:W-:Y:S05]  /*6310*/  ENDCOLLECTIVE ;  /* 0x000000000000791b */ /* 0x003fea0003800000 */
.L_x_1349:
[----:B------:R-:W-:Y:S01]  /*6320*/  FADD.FTZ R30, R23, R30 ;  /* 0x0000001e171e7221 */ /* 0x000fe20000010000 */
[----:B------:R-:W-:-:S04]  /*6330*/  HFMA2 R31, -RZ, RZ, 0, 5.9604644775390625e-08 ;  /* 0x00000001ff1f7431 */ /* 0x000fc800000001ff */
[----:B------:R-:W-:Y:S02]  /*6340*/  MOV R32, R30 ;  /* 0x0000001e00207202 */ /* 0x000fe40000000f00 */
[----:B------:R-:W-:-:S07]  /*6350*/  MOV R17, R29 ;  /* 0x0000001d00117202 */ /* 0x000fce0000000f00 */
[----:B------:R-:W-:Y:S05]  /*6360*/  WARPSYNC.COLLECTIVE R27, `(.L_x_1350) ;  /* 0x000000001b087348 */ /* 0x000fea0003c00000 */
[----:B------:R0:W1:Y:S02]  /*6370*/  SHFL.BFLY P3, R29, R32, R31, R34 ;  /* 0x0c00001f201d7389 */ /* 0x0000640000060022 */
[----:B01----:R-:W-:Y:S05]  /*6380*/  ENDCOLLECTIVE ;  /* 0x000000000000791b */ /* 0x003fea0003800000 */
.L_x_1350:
[----:B------:R-:W-:-:S05]  /*6390*/  FADD.FTZ R17, R24, R17 ;  /* 0x0000001118117221 */ /* 0x000fca0000010000 */
[----:B------:R-:W-:Y:S02]  /*63a0*/  MOV R32, R17 ;  /* 0x0000001100207202 */ /* 0x000fe40000000f00 */
[----:B------:R-:W-:-:S07]  /*63b0*/  MOV R25, R29 ;  /* 0x0000001d00197202 */ /* 0x000fce0000000f00 */
[----:B------:R-:W-:Y:S05]  /*63c0*/  WARPSYNC.COLLECTIVE R27, `(.L_x_1351) ;  /* 0x000000001b087348 */ /* 0x000fea0003c00000 */
[----:B------:R0:W1:Y:S02]  /*63d0*/  SHFL.BFLY P3, R29, R32, R31, R34 ;  /* 0x0c00001f201d7389 */ /* 0x0000640000060022 */
[----:B01----:R-:W-:Y:S05]  /*63e0*/  ENDCOLLECTIVE ;  /* 0x000000000000791b */ /* 0x003fea0003800000 */
.L_x_1351:
[----:B------:R-:W-:Y:S01]  /*63f0*/  FADD.FTZ R25, R30, R25 ;  /* 0x000000191e197221 */ /* 0x000fe20000010000 */
[----:B------:R-:W-:Y:S01]  /*6400*/  MOV R20, R29 ;  /* 0x0000001d00147202 */ /* 0x000fe20000000f00 */
[----:B------:R-:W-:Y:S06]  /*6410*/  BRA `(.L_x_1352) ;  /* 0xfffffff800c47947 */ /* 0x000fec000383ffff */
.L_x_1353:
        /* <DEDUP_REMOVED lines=14> */
.L_x_1689:


//--------------------- .text._ZN13group_norm_v218gn_bwd_cuda_kernelI6__halfLi320ELi3ELi16ELi160ELi256ELb1ELb1ELi32ELi320ELi320ELi4ELb1ELi40ELb0ELb0ELNS_15WgradSyncMethodE3ENS_16CompileConditionILi1000EEEEEvPT_S6_S6_PKS5_S8_S8_S8_PKfflPfPj --------------------------
	.section	.text._ZN13group_norm_v218gn_bwd_cuda_kernelI6__halfLi320ELi3ELi16ELi160ELi256ELb1ELb1ELi32ELi320ELi320ELi4ELb1ELi40ELb0ELb0ELNS_15WgradSyncMethodE3ENS_16CompileConditionILi1000EEEEEvPT_S6_S6_PKS5_S8_S8_S8_PKfflPfPj,"ax",@progbits
	.align	128
        .global         _ZN13group_norm_v218gn_bwd_cuda_kernelI6__halfLi320ELi3ELi16ELi160ELi256ELb1ELb1ELi32ELi320ELi320ELi4ELb1ELi40ELb0ELb0ELNS_15WgradSyncMethodE3ENS_16CompileConditionILi1000EEEEEvPT_S6_S6_PKS5_S8_S8_S8_PKfflPfPj
        .type           _ZN13group_norm_v218gn_bwd_cuda_kernelI6__halfLi320ELi3ELi16ELi160ELi256ELb1ELb1ELi32ELi320ELi320ELi4ELb1ELi40ELb0ELb0ELNS_15WgradSyncMethodE3ENS_16CompileConditionILi1000EEEEEvPT_S6_S6_PKS5_S8_S8_S8_PKfflPfPj,@function
        .size           _ZN13group_norm_v218gn_bwd_cuda_kernelI6__halfLi320ELi3ELi16ELi160ELi256ELb1ELb1ELi32ELi320ELi320ELi4ELb1ELi40ELb0ELb0ELNS_15WgradSyncMethodE3ENS_16CompileConditionILi1000EEEEEvPT_S6_S6_PKS5_S8_S8_S8_PKfflPfPj,(.L_x_1690 - _ZN13group_norm_v218gn_bwd_cuda_kernelI6__halfLi320ELi3ELi16ELi160ELi256ELb1ELb1ELi32ELi320ELi320ELi4ELb1ELi40ELb0ELb0ELNS_15WgradSyncMethodE3ENS_16CompileConditionILi1000EEEEEvPT_S6_S6_PKS5_S8_S8_S8_PKfflPfPj)
        .other          _ZN13group_norm_v218gn_bwd_cuda_kernelI6__halfLi320ELi3ELi16ELi160ELi256ELb1ELb1ELi32ELi320ELi320ELi4ELb1ELi40ELb0ELb0ELNS_15WgradSyncMethodE3ENS_16CompileConditionILi1000EEEEEvPT_S6_S6_PKS5_S8_S8_S8_PKfflPfPj,@"STO_CUDA_ENTRY STV_DEFAULT"
_ZN13group_norm_v218gn_bwd_cuda_kernelI6__halfLi320ELi3ELi16ELi160ELi256ELb1ELb1ELi32ELi320ELi320ELi4ELb1ELi40ELb0ELb0ELNS_15WgradSyncMethodE3ENS_16CompileConditionILi1000EEEEEvPT_S6_S6_PKS5_S8_S8_S8_PKfflPfPj:
.text._ZN13group_norm_v218gn_bwd_cuda_kernelI6__halfLi320ELi3ELi16ELi160ELi256ELb1ELb1ELi32ELi320ELi320ELi4ELb1ELi40ELb0ELb0ELNS_15WgradSyncMethodE3ENS_16CompileConditionILi1000EEEEEvPT_S6_S6_PKS5_S8_S8_S8_PKfflPfPj:
        /* <DEDUP_REMOVED lines=30> */
.L_x_1356:
[----:B0-----:R-:W2:Y:S04]  /*01e0*/  LD.E.STRONG.GPU R5, desc[UR14][R2.64+0xa0] ;  /* 0x0000a00e02057980 */ /* 0x001ea8000c10f900 */
[----:B--2---:R-:W-:Y:S01]  /*01f0*/  CCTL.IVALL ;  /* 0x00000000ff00798f */ /* 0x004fe20002000000 */
[----:B------:R-:W-:Y:S05]  /*0200*/  YIELD ;  /* 0x0000000000007946 */ /* 0x000fea0003800000 */
[----:B-----5:R-:W-:-:S04]  /*0210*/  LOP3.LUT R5, R5, R0, RZ, 0x3c, !PT ;  /* 0x0000000005057212 */ /* 0x020fc800078e3cff */
[----:B------:R-:W-:-:S13]  /*0220*/  ISETP.GT.AND P0, PT, R5, -0x1, PT ;  /* 0xffffffff0500780c */ /* 0x000fda0003f04270 */
[----:B------:R-:W-:Y:S05]  /*0230*/  @P0 BRA `(.L_x_1356) ;  /* 0xfffffffc00e80947 */ /* 0x000fea000383ffff */
.L_x_1355:
[----:B------:R-:W-:Y:S05]  /*0240*/  WARPSYNC.ALL ;  /* 0x0000000000007948 */ /* 0x000fea0003800000 */
[----:B------:R-:W-:Y:S06]  /*0250*/  BAR.SYNC.DEFER_BLOCKING 0x0 ;  /* 0x0000000000007b1d */ /* 0x000fec0000010000 */
[----:B------:R-:W-:Y:S05]  /*0260*/  BRA `(.L_x_1357) ;  /* 0x0000005800a87947 */ /* 0x000fea0003800000 */
.L_x_1354:
        /* <DEDUP_REMOVED lines=21> */
[----:B------:R0:W-:Y:S02]  /*03c0*/  STL [R1+0x54], RZ ;  /* 0x000054ff01007387 */ /* 0x0001e40000100800 */
[----:B------:R-:W-:-:S02]  /*03d0*/  IMAD R9, R9, 0xccd, RZ ;  /* 0x00000ccd09097824 */ /* 0x000fc400078e02ff */
[----:B------:R0:W-:Y:S03]  /*03e0*/  STL [R1+0x4c], RZ ;  /* 0x00004cff01007387 */ /* 0x0001e60000100800 */
[----:B------:R-:W-:Y:S01]  /*03f0*/  SHF.R.U32.HI R9, RZ, 0x13, R9 ;  /* 0x00000013ff097819 */ /* 0x000fe20000011609 */
[----:B------:R0:W-:Y:S04]  /*0400*/  STL [R1+0x44], RZ ;  /* 0x000044ff01007387 */ /* 0x0001e80000100800 */
[----:B------:R0:W-:Y:S04]  /*0410*/  STL [R1+0x34], RZ ;  /* 0x000034ff01007387 */ /* 0x0001e80000100800 */
[----:B------:R0:W-:Y:S04]  /*0420*/  STL [R1+0x50], RZ ;  /* 0x000050ff01007387 */ /* 0x0001e80000100800 */
[----:B------:R0:W-:Y:S04]  /*0430*/  STL [R1+0x48], RZ ;  /* 0x000048ff01007387 */ /* 0x0001e80000100800 */
[----:B------:R0:W-:Y:S04]  /*0440*/  STL [R1+0x40], RZ ;  /* 0x000040ff01007387 */ /* 0x0001e80000100800 */
[----:B------:R0:W-:Y:S04]  /*0450*/  STL [R1+0x30], RZ ;  /* 0x000030ff01007387 */ /* 0x0001e80000100800 */
[----:B------:R0:W-:Y:S01]  /*0460*/  STL [R1+0xa4], R9 ;  /* 0x0000a40901007387 */ /* 0x0001e20000100800 */
[----:B--2---:R-:W-:-:S02]  /*0470*/  HADD2.F32 R0, -RZ, R10.H0_H0 ;  /* 0x2000000aff007230 */ /* 0x004fc40000004100 */
[----:B------:R-:W-:Y:S02]  /*0480*/  HADD2.F32 R2, -RZ, R10.H1_H1 ;  /* 0x3000000aff027230 */ /* 0x000fe40000004100 */
[--C-:B------:R-:W-:Y:S02]  /*0490*/  HADD2.F32 R3, -RZ, R11.reuse.H0_H0 ;  /* 0x2000000bff037230 */ /* 0x100fe40000004100 */
[----:B------:R-:W-:Y:S02]  /*04a0*/  HADD2.F32 R4, -RZ, R11.H1_H1 ;  /* 0x3000000bff047230 */ /* 0x000fe40000004100 */
[--C-:B---3--:R-:W-:Y:S02]  /*04b0*/  HADD2.F32 R5, -RZ, R12.reuse.H0_H0 ;  /* 0x2000000cff057230 */ /* 0x108fe40000004100 */
[----:B------:R-:W-:Y:S02]  /*04c0*/  HADD2.F32 R6, -RZ, R12.H1_H1 ;  /* 0x3000000cff067230 */ /* 0x000fe40000004100 */
[----:B------:R-:W-:-:S02]  /*04d0*/  HADD2.F32 R7, -RZ, R13.H0_H0 ;  /* 0x2000000dff077230 */ /* 0x000fc40000004100 */
[----:B0-----:R-:W-:-:S07]  /*04e0*/  HADD2.F32 R8, -RZ, R13.H1_H1 ;  /* 0x3000000dff087230 */ /* 0x001fce0000004100 */
.L_x_1369:
[----:B-1----:R-:W2:Y:S01]  /*04f0*/  LDL R14, [R1+0xa4] ;  /* 0x0000a400010e7983 */ /* 0x002ea20000100800 */
[----:B------:R-:W0:Y:S01]  /*0500*/  S2UR UR8, SR_CTAID.Y ;  /* 0x00000000000879c3 */ /* 0x000e220000002600 */
[----:B------:R-:W-:Y:S01]  /*0510*/  USHF.R.U64 UR13, UR10, 0x3, UR5 ;  /* 0x000000030a0d7899 */ /* 0x000fe20008001205 */
[----:B------:R-:W1:Y:S01]  /*0520*/  S2R R29, SR_TID.X ;  /* 0x00000000001d7919 */ /* 0x000e620000002100 */
[----:B------:R-:W-:Y:S01]  /*0530*/  USHF.R.U32.HI UR6, URZ, 0x3, UR5 ;  /* 0x00000003ff067899 */ /* 0x000fe20008011605 */
[----:B------:R-:W3:Y:S03]  /*0540*/  LDCU.64 UR16, c[0x0][0x3b8] ;  /* 0x00007700ff1077ac */ /* 0x000ee60008000a00 */
[----:B------:R-:W-:Y:S01]  /*0550*/  MOV R15, UR13 ;  /* 0x0000000d000f7c02 */ /* 0x000fe20008000f00 */
[----:B------:R-:W4:Y:S01]  /*0560*/  S2UR UR18, SR_CTAID.X ;  /* 0x00000000001279c3 */ /* 0x000f220000002500 */
[----:B------:R-:W-:-:S02]  /*0570*/  USHF.L.U32 UR9, UR13, 0x5, URZ ;  /* 0x000000050d097899 */ /* 0x000fc400080006ff */
[----:B------:R-:W-:Y:S02]  /*0580*/  USHF.L.U64.HI UR12, UR13, 0x5, UR6 ;  /* 0x000000050d0c7899 */ /* 0x000fe40008010206 */
[----:B------:R-:W-:-:S04]  /*0590*/  UIMAD UR6, UR6, 0xa0000, URZ ;  /* 0x000a0000060678a4 */ /* 0x000fc8000f8e02ff */
[----:B------:R-:W-:-:S05]  /*05a0*/  MOV R11, UR12 ;  /* 0x0000000c000b7c02 */ /* 0x000fca0008000f00 */
[----:B------:R-:W3:Y:S01]  /*05b0*/  LDCU.64 UR12, c[0x0][0x3a0] ;  /* 0x00007400ff0c77ac */ /* 0x000ee20008000a00 */
[----:B0-----:R-:W-:Y:S02]  /*05c0*/  ULOP3.LUT UR11, UR8, 0x7, URZ, 0xc0, !UPT ;  /* 0x00000007080b7892 */ /* 0x001fe4000f8ec0ff */
[----:B----4-:R-:W-:-:S04]  /*05d0*/  USHF.L.U32 UR7, UR18, 0x5, URZ ;  /* 0x0000000512077899 */ /* 0x010fc800080006ff */
[----:B------:R-:W-:Y:S02]  /*05e0*/  MOV R12, UR11 ;  /* 0x0000000b000c7c02 */ /* 0x000fe40008000f00 */
[----:B-1----:R-:W-:Y:S02]  /*05f0*/  LOP3.LUT R9, R29, 0xffff, RZ, 0xc0, !PT ;  /* 0x0000ffff1d097812 */ /* 0x002fe400078ec0ff */
[----:B------:R-:W-:-:S03]  /*0600*/  MOV R13, UR7 ;  /* 0x00000007000d7c02 */ /* 0x000fc60008000f00 */
        /* <DEDUP_REMOVED lines=14> */
[----:B------:R-:W-:-:S04]  /*06f0*/  IMAD.WIDE.U32 R12, R15, 0xa0000, R12 ;  /* 0x000a00000f0c7825 */ /* 0x000fc800078e000c */
[----:B--2---:R-:W-:-:S03]  /*0700*/  IMAD.WIDE.U32 R10, R14, 0x2, R10 ;  /* 0x000000020e0a7825 */ /* 0x004fc600078e000a */
[----:B---3--:R-:W-:-:S04]  /*0710*/  LEA R18, P0, R10, UR16, 0x2 ;  /* 0x000000100a127c11 */ /* 0x008fc8000f8010ff */
[----:B------:R-:W-:Y:S01]  /*0720*/  LEA.HI.X R19, R10, UR17, R11, 0x2, P0 ;  /* 0x000000110a137c11 */ /* 0x000fe200080f140b */
[----:B------:R-:W0:Y:S01]  /*0730*/  S2R R61, SR_CgaCtaId ;  /* 0x00000000003d7919 */ /* 0x000e220000008800 */
[----:B------:R-:W-:Y:S01]  /*0740*/  IADD3 R9, P0, PT, R9, R12, RZ ;  /* 0x0000000c09097210 */ /* 0x000fe20007f1e0ff */
[----:B------:R-:W1:Y:S03]  /*0750*/  LDCU.64 UR16, c[0x0][0x3c8] ;  /* 0x00007900ff1077ac */ /* 0x000e660008000a00 */
[----:B------:R-:W-:Y:S01]  /*0760*/  IADD3.X R12, PT, PT, R13, UR6, RZ, P0, !PT ;  /* 0x000000060d0c7c10 */ /* 0x000fe200087fe4ff */
[----:B------:R-:W2:Y:S01]  /*0770*/  LDG.E.64.CONSTANT R18, desc[UR14][R18.64] ;  /* 0x0000000e12127981 */ /* 0x000ea2000c1e9b00 */
[C---:B------:R-:W-:Y:S01]  /*0780*/  SHF.L.U32 R22, R9.reuse, 0x1, RZ ;  /* 0x0000000109167819 */ /* 0x040fe200000006ff */
[----:B------:R-:W3:Y:S01]  /*0790*/  LDCU.64 UR6, c[0x0][0x398] ;  /* 0x00007300ff0677ac */ /* 0x000ee20008000a00 */
[----:B------:R-:W-:-:S02]  /*07a0*/  SHF.L.U64.HI R14, R9, 0x1, R12 ;  /* 0x00000001090e7819 */ /* 0x000fc4000001020c */
[----:B------:R-:W-:-:S04]  /*07b0*/  IADD3 R16, P0, PT, R22, UR12, RZ ;  /* 0x0000000c16107c10 */ /* 0x000fc8000ff1e0ff */
[----:B------:R-:W-:-:S05]  /*07c0*/  IADD3.X R17, PT, PT, R14, UR13, RZ, P0, !PT ;  /* 0x0000000d0e117c10 */ /* 0x000fca00087fe4ff */
[----:B------:R-:W4:Y:S04]  /*07d0*/  LDG.E.64.CONSTANT R12, desc[UR14][R16.64] ;  /* 0x0000000e100c7981 */ /* 0x000f28000c1e9b00 */
[----:B------:R-:W4:Y:S04]  /*07e0*/  LDG.E.64.CONSTANT R24, desc[UR14][R16.64+0x5000] ;  /* 0x0050000e10187981 */ /* 0x000f28000c1e9b00 */
[----:B------:R-:W4:Y:S04]  /*07f0*/  LDG.E.64.CONSTANT R38, desc[UR14][R16.64+0x14000] ;  /* 0x0140000e10267981 */ /* 0x000f28000c1e9b00 */
[----:B------:R-:W4:Y:S04]  /*0800*/  LDG.E.64.CONSTANT R10, desc[UR14][R16.64+0xa000] ;  /* 0x00a0000e100a7981 */ /* 0x000f28000c1e9b00 */
[----:B------:R-:W4:Y:S01]  /*0810*/  LDG.E.64.CONSTANT R20, desc[UR14][R16.64+0xf000] ;  /* 0x00f0000e10147981 */ /* 0x000f22000c1e9b00 */
[----:B---3--:R-:W-:Y:S01]  /*0820*/  IADD3 R26, P0, PT, R22, UR6, RZ ;  /* 0x00000006161a7c10 */ /* 0x008fe2000ff1e0ff */
[----:B------:R-:W2:Y:S02]  /*0830*/  LDCU UR6, c[0x0][0x3c0] ;  /* 0x00007800ff0677ac */ /* 0x000ea40008000800 */
[----:B------:R3:W-:Y:S01]  /*0840*/  STL [R1+0x98], R22 ;  /* 0x0000981601007387 */ /* 0x0007e20000100800 */
[----:B------:R-:W-:-:S03]  /*0850*/  IADD3.X R27, PT, PT, R14, UR7, RZ, P0, !PT ;  /* 0x000000070e1b7c10 */ /* 0x000fc600087fe4ff */
[----:B------:R1:W-:Y:S01]  /*0860*/  STL [R1+0x9c], R14 ;  /* 0x00009c0e01007387 */ /* 0x0003e20000100800 */
[----:B------:R-:W-:-:S03]  /*0870*/  LOP3.LUT R29, R29, 0xffff, RZ, 0xc0, !PT ;  /* 0x0000ffff1d1d7812 */ /* 0x000fc600078ec0ff */
[----:B------:R-:W4:Y:S04]  /*0880*/  LDG.E.64.CONSTANT R40, desc[UR14][R26.64+0x5000] ;  /* 0x0050000e1a287981 */ /* 0x000f28000c1e9b00 */
[----:B---3--:R-:W3:Y:S04]  /*0890*/  LDG.E.64.CONSTANT R22, desc[UR14][R26.64] ;  /* 0x0000000e1a167981 */ /* 0x008ee8000c1e9b00 */
[----:B------:R-:W3:Y:S04]  /*08a0*/  LDG.E.64.CONSTANT R32, desc[UR14][R26.64+0xa000] ;  /* 0x00a0000e1a207981 */ /* 0x000ee8000c1e9b00 */
[----:B------:R-:W3:Y:S04]  /*08b0*/  LDG.E.64.CONSTANT R34, desc[UR14][R16.64+0x19000] ;  /* 0x0190000e10227981 */ /* 0x000ee8000c1e9b00 */
[----:B------:R-:W3:Y:S01]  /*08c0*/  LDG.E.64.CONSTANT R36, desc[UR14][R26.64+0xf000] ;  /* 0x00f0000e1a247981 */ /* 0x000ee2000c1e9b00 */
[----:B--2---:R-:W-:-:S06]  /*08d0*/  FADD.FTZ R9, R19, UR6 ;  /* 0x0000000613097e21 */ /* 0x004fcc0008010000 */
[----:B------:R-:W2:Y:S01]  /*08e0*/  MUFU.RSQ R9, R9 ;  /* 0x0000000900097308 */ /* 0x000ea20000001400 */
[----:B----4-:R-:W-:-:S05]  /*08f0*/  HADD2.F32 R15, -RZ, R12.H0_H0 ;  /* 0x2000000cff0f7230 */ /* 0x010fca0000004100 */
[----:B-1----:R-:W-:Y:S01]  /*0900*/  FADD.FTZ R14, -R18, R15 ;  /* 0x0000000f120e7221 */ /* 0x002fe20000010100 */
[----:B------:R-:W-:-:S05]  /*0910*/  HADD2.F32 R15, -RZ, R12.H1_H1 ;  /* 0x3000000cff0f7230 */ /* 0x000fca0000004100 */
[C---:B------:R-:W-:Y:S01]  /*0920*/  FADD.FTZ R12, -R18.reuse, R15 ;  /* 0x0000000f120c7221 */ /* 0x040fe20000010100 */
[--C-:B------:R-:W-:Y:S02]  /*0930*/  HADD2.F32 R15, -RZ, R13.reuse.H0_H0 ;  /* 0x2000000dff0f7230 */ /* 0x100fe40000004100 */
[----:B--2---:R-:W-:Y:S01]  /*0940*/  FMUL.FTZ R30, R9, R14 ;  /* 0x0000000e091e7220 */ /* 0x004fe20000410000 */
[----:B------:R-:W-:Y:S02]  /*0950*/  HADD2.F32 R13, -RZ, R13.H1_H1 ;  /* 0x3000000dff0d7230 */ /* 0x000fe40000004100 */
[----:B------:R-:W-:-:S04]  /*0960*/  FADD.FTZ R14, -R18, R15 ;  /* 0x0000000f120e7221 */ /* 0x000fc80000010100 */
[C---:B------:R-:W-:Y:S01]  /*0970*/  FMUL.FTZ R15, R9.reuse, R14 ;  /* 0x0000000e090f7220 */ /* 0x040fe20000410000 */
[----:B------:R-:W-:Y:S01]  /*0980*/  FADD.FTZ R14, -R18, R13 ;  /* 0x0000000d120e7221 */ /* 0x000fe20000010100 */
[--C-:B------:R-:W-:Y:S01]  /*0990*/  HADD2.F32 R13, -RZ, R24.reuse.H0_H0 ;  /* 0x20000018ff0d7230 */ /* 0x100fe20000004100 */
[----:B------:R-:W-:Y:S01]  /*09a0*/  STL [R1+0xfc], R39 ;  /* 0x0000fc2701007387 */ /* 0x000fe20000100800 */
[C---:B------:R-:W-:Y:S01]  /*09b0*/  FMUL.FTZ R19, R9.reuse, R12 ;  /* 0x0000000c09137220 */ /* 0x040fe20000410000 */
[----:B-----5:R-:W-:Y:S02]  /*09c0*/  FFMA.FTZ R55, R0, R30, R5 ;  /* 0x0000001e00377223 */ /* 0x020fe40000010005 */
[----:B------:R1:W-:Y:S01]  /*09d0*/  STL [R1+0x3c], R30 ;  /* 0x00003c1e01007387 */ /* 0x0003e20000100800 */
[----:B------:R-:W-:Y:S01]  /*09e0*/  FFMA.FTZ R57, R2, R19, R6 ;  /* 0x0000001302397223 */ /* 0x000fe20000010006 */
[----:B------:R-:W-:Y:S02]  /*09f0*/  FMUL.FTZ R14, R9, R14 ;  /* 0x0000000e090e7220 */ /* 0x000fe40000410000 */
[----:B------:R2:W-:Y:S01]  /*0a00*/  STL [R1+0x7c], R19 ;  /* 0x00007c1301007387 */ /* 0x0005e20000100800 */
[----:B-1----:R-:W-:Y:S01]  /*0a10*/  FADD.FTZ R30, -R18, R13 ;  /* 0x0000000d121e7221 */ /* 0x002fe20000010100 */
[----:B------:R-:W-:-:S03]  /*0a20*/  HADD2.F32 R13, -RZ, R24.H1_H1 ;  /* 0x30000018ff0d7230 */ /* 0x000fc60000004100 */
[----:B--2---:R-:W-:Y:S01]  /*0a30*/  FMUL.FTZ R19, R9, R30 ;  /* 0x0000001e09137220 */ /* 0x004fe20000410000 */
[----:B------:R-:W-:Y:S01]  /*0a40*/  STL [R1+0x74], R15 ;  /* 0x0000740f01007387 */ /* 0x000fe20000100800 */
[----:B------:R-:W-:Y:S02]  /*0a50*/  FADD.FTZ R24, -R18, R13 ;  /* 0x0000000d12187221 */ /* 0x000fe40000010100 */
[----:B------:R-:W-:Y:S01]  /*0a60*/  FFMA.FTZ R13, R0, R19, R5 ;  /* 0x00000013000d7223 */ /* 0x000fe20000010005 */
[----:B------:R-:W-:Y:S01]  /*0a70*/  STL [R1+0x88], R14 ;  /* 0x0000880e01007387 */ /* 0x000fe20000100800 */
[----:B------:R-:W-:-:S03]  /*0a80*/  HADD2.F32 R30, -RZ, R25.H1_H1 ;  /* 0x30000019ff1e7230 */ /* 0x000fc60000004100 */
[----:B------:R1:W-:Y:S01]  /*0a90*/  STL [R1+0x84], R19 ;  /* 0x0000841301007387 */ /* 0x0003e20000100800 */
[----:B------:R-:W-:Y:S01]  /*0aa0*/  FMUL.FTZ R12, R55, -1.4426950216293334961 ;  /* 0xbfb8aa3b370c7820 */ /* 0x000fe20000410000 */
[C---:B------:R-:W-:Y:S01]  /*0ab0*/  FADD.FTZ R30, -R18.reuse, R30 ;  /* 0x0000001e121e7221 */ /* 0x040fe20000010100 */
[----:B-1----:R-:W-:Y:S02]  /*0ac0*/  HADD2.F32 R19, -RZ, R25.H0_H0 ;  /* 0x20000019ff137230 */ /* 0x002fe40000004100 */
[C---:B------:R-:W-:Y:S01]  /*0ad0*/  FMUL.FTZ R24, R9.reuse, R24 ;  /* 0x0000001809187220 */ /* 0x040fe20000410000 */
[----:B------:R-:W-:Y:S02]  /*0ae0*/  HADD2.F32 R25, -RZ, R10.H0_H0 ;  /* 0x2000000aff197230 */ /* 0x000fe40000004100 */
[----:B------:R-:W-:Y:S01]  /*0af0*/  FADD.FTZ R19, -R18, R19 ;  /* 0x0000001312137221 */ /* 0x000fe20000010100 */
[----:B------:R-:W1:Y:S01]  /*0b00*/  MUFU.EX2 R12, R12 ;  /* 0x0000000c000c7308 */ /* 0x000e620000000800 */
[----:B------:R-:W-:-:S02]  /*0b10*/  FMUL.FTZ R31, R9, R30 ;  /* 0x0000001e091f7220 */ /* 0x000fc40000410000 */
[----:B------:R-:W-:Y:S01]  /*0b20*/  FMUL.FTZ R19, R9, R19 ;  /* 0x0000001309137220 */ /* 0x000fe20000410000 */
[----:B------:R-:W-:Y:S01]  /*0b30*/  FFMA.FTZ R49, R3, R15, R7 ;  /* 0x0000000f03317223 */ /* 0x000fe20000010007 */
[----:B------:R-:W-:Y:S02]  /*0b40*/  HADD2.F32 R30, -RZ, R10.H1_H1 ;  /* 0x3000000aff1e7230 */ /* 0x000fe40000004100 */
[----:B------:R-:W-:Y:S01]  /*0b50*/  FMUL.FTZ R50, R57, -1.4426950216293334961 ;  /* 0xbfb8aa3b39327820 */ /* 0x000fe20000410000 */
[----:B------:R-:W-:Y:S01]  /*0b60*/  FADD.FTZ R10, -R18, R25 ;  /* 0x00000019120a7221 */ /* 0x000fe20000010100 */
[----:B------:R-:W-:Y:S01]  /*0b70*/  STL [R1+0x94], R24 ;  /* 0x0000941801007387 */ /* 0x000fe20000100800 */
[----:B------:R-:W-:Y:S01]  /*0b80*/  FMUL.FTZ R47, R49, -1.4426950216293334961 ;  /* 0xbfb8aa3b312f7820 */ /* 0x000fe20000410000 */
[----:B------:R-:W-:Y:S02]  /*0b90*/  FFMA.FTZ R25, R4, R31, R8 ;  /* 0x0000001f04197223 */ /* 0x000fe40000010008 */
[----:B------:R-:W-:Y:S01]  /*0ba0*/  STL [R1+0x90], R19 ;  /* 0x0000901301007387 */ /* 0x000fe20000100800 */
[----:B------:R-:W2:Y:S03]  /*0bb0*/  MUFU.EX2 R50, R50 ;  /* 0x0000003200327308 */ /* 0x000ea60000000800 */
[----:B------:R4:W-:Y:S01]  /*0bc0*/  STL [R1+0x8c], R31 ;  /* 0x00008c1f01007387 */ /* 0x0009e20000100800 */
[----:B------:R-:W-:-:S04]  /*0bd0*/  FADD.FTZ R30, -R18, R30 ;  /* 0x0000001e121e7221 */ /* 0x000fc80000010100 */
[----:B------:R-:W0:Y:S01]  /*0be0*/  MUFU.EX2 R47, R47 ;  /* 0x0000002f002f7308 */ /* 0x000e220000000800 */
[C---:B----4-:R-:W-:Y:S01]  /*0bf0*/  FMUL.FTZ R31, R9.reuse, R10 ;  /* 0x0000000a091f7220 */ /* 0x050fe20000410000 */
[--C-:B------:R-:W-:Y:S02]  /*0c00*/  HADD2.F32 R10, -RZ, R11.reuse.H0_H0 ;  /* 0x2000000bff0a7230 */ /* 0x100fe40000004100 */
[----:B------:R-:W-:Y:S01]  /*0c10*/  FFMA.FTZ R48, R4, R14, R8 ;  /* 0x0000000e04307223 */ /* 0x000fe20000010008 */
[----:B------:R-:W-:Y:S01]  /*0c20*/  FMUL.FTZ R39, R9, R30 ;  /* 0x0000001e09277220 */ /* 0x000fe20000410000 */
[----:B-1----:R-:W-:Y:S01]  /*0c30*/  FADD.FTZ R12, R12, 1 ;  /* 0x3f8000000c0c7421 */ /* 0x002fe20000010000 */
[----:B------:R-:W-:Y:S01]  /*0c40*/  STL [R1+0x80], R31 ;  /* 0x0000801f01007387 */ /* 0x000fe20000100800 */
[----:B------:R-:W-:Y:S01]  /*0c50*/  FADD.FTZ R10, -R18, R10 ;  /* 0x0000000a120a7221 */ /* 0x000fe20000010100 */
[----:B------:R-:W-:Y:S01]  /*0c60*/  FMUL.FTZ R58, R48, -1.4426950216293334961 ;  /* 0xbfb8aa3b303a7820 */ /* 0x000fe20000410000 */
[----:B--2---:R-:W-:Y:S01]  /*0c70*/  FADD.FTZ R50, R50, 1 ;  /* 0x3f80000032327421 */ /* 0x004fe20000010000 */
[----:B------:R-:W-:-:S02]  /*0c80*/  HADD2.F32 R11, -RZ, R11.H1_H1 ;  /* 0x3000000bff0b7230 */ /* 0x000fc40000004100 */
[----:B------:R-:W-:Y:S01]  /*0c90*/  FMUL.FTZ R10, R9, R10 ;  /* 0x0000000a090a7220 */ /* 0x000fe20000410000 */
[----:B------:R-:W-:Y:S01]  /*0ca0*/  STL [R1+0x78], R39 ;  /* 0x0000782701007387 */ /* 0x000fe20000100800 */
[----:B------:R-:W1:Y:S02]  /*0cb0*/  MUFU.RCP R12, R12 ;  /* 0x0000000c000c7308 */ /* 0x000e640000001000 */
[----:B------:R-:W-:Y:S01]  /*0cc0*/  FFMA.FTZ R43, R3, R10, R7 ;  /* 0x0000000a032b7223 */ /* 0x000fe20000010007 */
[----:B------:R2:W-:Y:S01]  /*0cd0*/  STL [R1+0x70], R10 ;  /* 0x0000700a01007387 */ /* 0x0005e20000100800 */
[----:B0-----:R-:W-:-:S03]  /*0ce0*/  FADD.FTZ R56, R47, 1 ;  /* 0x3f8000002f387421 */ /* 0x001fc60000010000 */
[----:B------:R-:W4:Y:S01]  /*0cf0*/  LDG.E.64.CONSTANT R14, desc[UR14][R16.64+0x1e000] ;  /* 0x01e0000e100e7981 */ /* 0x000f22000c1e9b00 */
[----:B------:R-:W0:Y:S01]  /*0d00*/  MUFU.EX2 R58, R58 ;  /* 0x0000003a003a7308 */ /* 0x000e220000000800 */
[----:B--2---:R-:W-:-:S04]  /*0d10*/  MOV R10, 0x400 ;  /* 0x00000400000a7802 */ /* 0x004fc80000000f00 */
[----:B------:R-:W-:-:S03]  /*0d20*/  IADD3 R10, PT, PT, R10, 0x2800, RZ ;  /* 0x000028000a0a7810 */ /* 0x000fc60007ffe0ff */
[----:B------:R-:W2:Y:S01]  /*0d30*/  MUFU.RCP R54, R50 ;  /* 0x0000003200367308 */ /* 0x000ea20000001000 */
[----:B------:R-:W-:Y:S01]  /*0d40*/  FADD.FTZ R11, -R18, R11 ;  /* 0x0000000b120b7221 */ /* 0x000fe20000010100 */
[----:B------:R-:W-:Y:S01]  /*0d50*/  FFMA.FTZ R42, R2, R39, R6 ;  /* 0x00000027022a7223 */ /* 0x000fe20000010006 */
[----:B------:R-:W-:Y:S01]  /*0d60*/  LEA R10, R61, R10, 0x18 ;  /* 0x0000000a3d0a7211 */ /* 0x000fe200078ec0ff */
[----:B------:R-:W-:-:S04]  /*0d70*/  FFMA.FTZ R45, R0, R31, R5 ;  /* 0x0000001f002d7223 */ /* 0x000fc80000010005 */
[----:B------:R-:W3:Y:S01]  /*0d80*/  MUFU.RCP R56, R56 ;  /* 0x0000003800387308 */ /* 0x000ee20000001000 */
[----:B------:R-:W-:Y:S02]  /*0d90*/  IMAD R29, R29, 0x28, R10 ;  /* 0x000000281d1d7824 */ /* 0x000fe400078e020a */
[----:B------:R-:W-:Y:S01]  /*0da0*/  FMUL.FTZ R39, R9, R11 ;  /* 0x0000000b09277220 */ /* 0x000fe20000410000 */
[--C-:B------:R-:W-:Y:S02]  /*0db0*/  HADD2.F32 R10, -RZ, R20.reuse.H0_H0 ;  /* 0x20000014ff0a7230 */ /* 0x100fe40000004100 */
[----:B-1----:R-:W-:Y:S01]  /*0dc0*/  FADD.FTZ R11, -R12, 1 ;  /* 0x3f8000000c0b7421 */ /* 0x002fe20000010100 */
[----:B0-----:R-:W-:Y:S01]  /*0dd0*/  FADD.FTZ R58, R58, 1 ;  /* 0x3f8000003a3a7421 */ /* 0x001fe20000010000 */
[----:B------:R-:W-:Y:S01]  /*0de0*/  HADD2.F32 R20, -RZ, R20.H1_H1 ;  /* 0x30000014ff147230 */ /* 0x000fe20000004100 */
[----:B------:R-:W4:Y:S01]  /*0df0*/  LDG.E.64.CONSTANT R30, desc[UR14][R26.64+0x14000] ;  /* 0x0140000e1a1e7981 */ /* 0x000f22000c1e9b00 */
[----:B------:R-:W-:Y:S01]  /*0e00*/  FADD.FTZ R10, -R18, R10 ;  /* 0x0000000a120a7221 */ /* 0x000fe20000010100 */
[----:B------:R-:W-:Y:S01]  /*0e10*/  LEA R28, R28, R29, 0x3 ;  /* 0x0000001d1c1c7211 */ /* 0x000fe200078e18ff */
[----:B------:R-:W-:Y:S01]  /*0e20*/  FFMA.FTZ R55, R55, R11, 1 ;  /* 0x3f80000037377423 */ /* 0x000fe2000001000b */
[----:B------:R0:W-:Y:S01]  /*0e30*/  STL [R1+0x6c], R39 ;  /* 0x00006c2701007387 */ /* 0x0001e20000100800 */
[----:B------:R-:W-:Y:S01]  /*0e40*/  FFMA.FTZ R47, R4, R39, R8 ;  /* 0x00000027042f7223 */ /* 0x000fe20000010008 */
[----:B------:R-:W-:Y:S01]  /*0e50*/  FMUL.FTZ R11, R9, R10 ;  /* 0x0000000a090b7220 */ /* 0x000fe20000410000 */
[----:B--2---:R-:W-:Y:S01]  /*0e60*/  FADD.FTZ R61, -R54, 1 ;  /* 0x3f800000363d7421 */ /* 0x004fe20000010100 */
[----:B------:R-:W-:Y:S01]  /*0e70*/  FADD.FTZ R20, -R18, R20 ;  /* 0x0000001412147221 */ /* 0x000fe20000010100 */
[----:B------:R-:W1:Y:S01]  /*0e80*/  MUFU.RCP R58, R58 ;  /* 0x0000003a003a7308 */ /* 0x000e620000001000 */
[----:B------:R2:W-:Y:S01]  /*0e90*/  STL [R1+0xa0], R28 ;  /* 0x0000a01c01007387 */ /* 0x0005e20000100800 */
[----:B0-----:R-:W-:-:S03]  /*0ea0*/  HADD2.F32 R39, -RZ, R21.H0_H0 ;  /* 0x20000015ff277230 */ /* 0x001fc60000004100 */
[----:B------:R3:W-:Y:S01]  /*0eb0*/  STL [R1+0x68], R11 ;  /* 0x0000680b01007387 */ /* 0x0007e20000100800 */
[----:B------:R-:W-:Y:S01]  /*0ec0*/  FFMA.FTZ R10, R0, R11, R5 ;  /* 0x0000000b000a7223 */ /* 0x000fe20000010005 */
[----:B------:R-:W-:Y:S01]  /*0ed0*/  FFMA.FTZ R57, R57, R61, 1 ;  /* 0x3f80000039397423 */ /* 0x000fe2000001003d */
[----:B------:R-:W-:Y:S01]  /*0ee0*/  HADD2.F32 R21, -RZ, R21.H1_H1 ;  /* 0x30000015ff157230 */ /* 0x000fe20000004100 */
[----:B------:R-:W-:Y:S01]  /*0ef0*/  MOV R61, R39 ;  /* 0x00000027003d7202 */ /* 0x000fe20000000f00 */
[----:B------:R-:W-:Y:S01]  /*0f00*/  FMUL.FTZ R39, R9, R20 ;  /* 0x0000001409277220 */ /* 0x000fe20000410000 */
[----:B--2---:R-:W2:Y:S01]  /*0f10*/  LDG.E.64.CONSTANT R28, desc[UR14][R26.64+0x19000] ;  /* 0x0190000e1a1c7981 */ /* 0x004ea2000c1e9b00 */
[----:B---3--:R-:W-:Y:S02]  /*0f20*/  FADD.FTZ R11, -R56, 1 ;  /* 0x3f800000380b7421 */ /* 0x008fe40000010100 */
[----:B------:R-:W-:Y:S01]  /*0f30*/  FADD.FTZ R61, -R18, R61 ;  /* 0x0000003d123d7221 */ /* 0x000fe20000010100 */
[----:B------:R-:W-:Y:S01]  /*0f40*/  FMUL.FTZ R20, R12, R55 ;  /* 0x000000370c147220 */ /* 0x000fe20000410000 */
[----:B------:R-:W-:Y:S01]  /*0f50*/  FMUL.FTZ R53, R13, -1.4426950216293334961 ;  /* 0xbfb8aa3b0d357820 */ /* 0x000fe20000410000 */
[----:B------:R-:W-:Y:S01]  /*0f60*/  FFMA.FTZ R49, R49, R11, 1 ;  /* 0x3f80000031317423 */ /* 0x000fe2000001000b */
[----:B------:R-:W-:Y:S01]  /*0f70*/  FFMA.FTZ R11, R2, R39, R6 ;  /* 0x00000027020b7223 */ /* 0x000fe20000010006 */
[----:B------:R-:W-:Y:S01]  /*0f80*/  MOV R12, R21 ;  /* 0x00000015000c7202 */ /* 0x000fe20000000f00 */
[----:B------:R0:W-:Y:S01]  /*0f90*/  STL [R1+0x64], R39 ;  /* 0x0000642701007387 */ /* 0x0001e20000100800 */
[----:B------:R-:W-:Y:S01]  /*0fa0*/  FMUL.FTZ R21, R54, R57 ;  /* 0x0000003936157220 */ /* 0x000fe20000410000 */
[----:B------:R-:W-:-:S02]  /*0fb0*/  FMUL.FTZ R55, R11, -1.4426950216293334961 ;  /* 0xbfb8aa3b0b377820 */ /* 0x000fc40000410000 */
[----:B------:R-:W-:Y:S01]  /*0fc0*/  FADD.FTZ R57, -R18, R12 ;  /* 0x0000000c12397221 */ /* 0x000fe20000010100 */
[----:B------:R-:W-:Y:S01]  /*0fd0*/  FMUL.FTZ R56, R56, R49 ;  /* 0x0000003138387220 */ /* 0x000fe20000410000 */
[----:B------:R3:W-:Y:S01]  /*0fe0*/  MUFU.EX2 R54, R55 ;  /* 0x0000003700367308 */ /* 0x0007e20000000800 */
[----:B------:R-:W-:Y:S01]  /*0ff0*/  FFMA.FTZ R24, R2, R24, R6 ;  /* 0x0000001802187223 */ /* 0x000fe20000010006 */
[--C-:B------:R-:W-:Y:S01]  /*1000*/  FFMA.FTZ R19, R3, R19, R7.reuse ;  /* 0x0000001303137223 */ /* 0x100fe20000010007 */
[----:B------:R-:W-:Y:S01]  /*1010*/  FMUL.FTZ R46, R25, -1.4426950216293334961 ;  /* 0xbfb8aa3b192e7820 */ /* 0x000fe20000410000 */
[----:B0-----:R-:W-:Y:S01]  /*1020*/  FMUL.FTZ R39, R9, R61 ;  /* 0x0000003d09277220 */ /* 0x001fe20000410000 */
[----:B-1----:R-:W-:Y:S01]  /*1030*/  FADD.FTZ R49, -R58, 1 ;  /* 0x3f8000003a317421 */ /* 0x002fe20000010100 */
[----:B------:R-:W-:Y:S01]  /*1040*/  FMUL.FTZ R44, R43, -1.4426950216293334961 ;  /* 0xbfb8aa3b2b2c7820 */ /* 0x000fe20000410000 */
[----:B------:R-:W2:Y:S01]  /*1050*/  LDG.E.64.CONSTANT R16, desc[UR14][R16.64+0x23000] ;  /* 0x0230000e10107981 */ /* 0x000ea2000c1e9b00 */
[----:B------:R-:W-:Y:S01]  /*1060*/  FFMA.FTZ R12, R3, R39, R7 ;  /* 0x00000027030c7223 */ /* 0x000fe20000010007 */
[----:B---3--:R-:W-:-:S02]  /*1070*/  HADD2.F32 R55, -RZ, R38.H0_H0 ;  /* 0x20000026ff377230 */ /* 0x008fc40000004100 */
[----:B------:R0:W-:Y:S01]  /*1080*/  STL [R1+0x60], R39 ;  /* 0x0000602701007387 */ /* 0x0001e20000100800 */
[----:B------:R-:W-:Y:S02]  /*1090*/  FFMA.FTZ R49, R48, R49, 1 ;  /* 0x3f80000030317423 */ /* 0x000fe40000010031 */
[----:B------:R-:W-:Y:S01]  /*10a0*/  FADD.FTZ R55, -R18, R55 ;  /* 0x0000003712377221 */ /* 0x000fe20000010100 */
[----:B0-----:R-:W-:Y:S01]  /*10b0*/  FMUL.FTZ R39, R9, R57 ;  /* 0x0000003909277220 */ /* 0x001fe20000410000 */
[----:B------:R-:W-:-:S03]  /*10c0*/  FMUL.FTZ R58, R58, R49 ;  /* 0x000000313a3a7220 */ /* 0x000fc60000410000 */
[----:B------:R-:W-:Y:S01]  /*10d0*/  FFMA.FTZ R48, R4, R39, R8 ;  /* 0x0000002704307223 */ /* 0x000fe20000010008 */
[----:B------:R0:W-:Y:S03]  /*10e0*/  STL [R1+0x5c], R39 ;  /* 0x00005c2701007387 */ /* 0x0001e60000100800 */
[----:B------:R-:W-:Y:S01]  /*10f0*/  FMUL.FTZ R49, R48, -1.4426950216293334961 ;  /* 0xbfb8aa3b30317820 */ /* 0x000fe20000410000 */
[----:B0-----:R-:W-:-:S03]  /*1100*/  FMUL.FTZ R39, R9, R55 ;  /* 0x0000003709277220 */ /* 0x001fc60000410000 */
[----:B------:R0:W-:Y:S02]  /*1110*/  MUFU.EX2 R55, R49 ;  /* 0x0000003100377308 */ /* 0x0001e40000000800 */
[----:B------:R1:W-:Y:S01]  /*1120*/  STL [R1+0x58], R39 ;  /* 0x0000582701007387 */ /* 0x0003e20000100800 */
[----:B0-----:R-:W-:Y:S01]  /*1130*/  FFMA.FTZ R49, R0, R39, R5 ;  /* 0x0000002700317223 */ /* 0x001fe20000010005 */
[----:B-1----:R-:W-:-:S05]  /*1140*/  HADD2.F32 R39, -RZ, R22.H0_H0 ;  /* 0x20000016ff277230 */ /* 0x002fca0000004100 */
[----:B------:R-:W-:Y:S02]  /*1150*/  FMUL.FTZ R20, R39, R20 ;  /* 0x0000001427147220 */ /* 0x000fe40000410000 */
[----:B------:R-:W3:Y:S01]  /*1160*/  LDL.LU R39, [R1+0xfc] ;  /* 0x0000fc0001277983 */ /* 0x000ee20000300800 */
[----:B------:R-:W0:Y:S01]  /*1170*/  MUFU.EX2 R53, R53 ;  /* 0x0000003500357308 */ /* 0x000e220000000800 */
[----:B------:R-:W-:Y:S01]  /*1180*/  FMUL.FTZ R51, R24, -1.4426950216293334961 ;  /* 0xbfb8aa3b18337820 */ /* 0x000fe20000410000 */
[----:B------:R-:W-:-:S06]  /*1190*/  FMUL.FTZ R52, R19, -1.4426950216293334961 ;  /* 0xbfb8aa3b13347820 */ /* 0x000fcc0000410000 */
[----:B------:R-:W1:Y:S08]  /*11a0*/  MUFU.EX2 R51, R51 ;  /* 0x0000003300337308 */ /* 0x000e700000000800 */
[----:B------:R-:W1:Y:S01]  /*11b0*/  MUFU.EX2 R52, R52 ;  /* 0x0000003400347308 */ /* 0x000e620000000800 */
[----:B0-----:R-:W-:Y:S01]  /*11c0*/  FADD.FTZ R53, R53, 1 ;  /* 0x3f80000035357421 */ /* 0x001fe20000010000 */
[----:B------:R-:W-:-:S06]  /*11d0*/  FMUL.FTZ R60, R45, -1.4426950216293334961 ;  /* 0xbfb8aa3b2d3c7820 */ /* 0x000fcc0000410000 */
[----:B------:R-:W0:Y:S01]  /*11e0*/  MUFU.EX2 R46, R46 ;  /* 0x0000002e002e7308 */ /* 0x000e220000000800 */
[----:B-1----:R-:W-:Y:S01]  /*11f0*/  FADD.FTZ R51, R51, 1 ;  /* 0x3f80000033337421 */ /* 0x002fe20000010000 */
[----:B------:R-:W-:-:S06]  /*1200*/  HADD2.F32 R22, -RZ, R22.H1_H1 ;  /* 0x30000016ff167230 */ /* 0x000fcc0000004100 */
[----:B------:R-:W-:Y:S01]  /*1210*/  MUFU.RCP R53, R53 ;  /* 0x0000003500357308 */ /* 0x000fe20000001000 */
[----:B------:R-:W-:Y:S01]  /*1220*/  FMUL.FTZ R21, R22, R21 ;  /* 0x0000001516157220 */ /* 0x000fe20000410000 */
[----:B------:R-:W-:Y:S01]  /*1230*/  FADD.FTZ R52, R52, 1 ;  /* 0x3f80000034347421 */ /* 0x000fe20000010000 */
[----:B------:R-:W-:-:S05]  /*1240*/  HADD2.F32 R22, -RZ, R23.H0_H0 ;  /* 0x20000017ff167230 */ /* 0x000fca0000004100 */
[----:B------:R-:W1:Y:S01]  /*1250*/  MUFU.EX2 R60, R60 ;  /* 0x0000003c003c7308 */ /* 0x000e620000000800 */
[----:B0-----:R-:W-:-:S07]  /*1260*/  FADD.FTZ R46, R46, 1 ;  /* 0x3f8000002e2e7421 */ /* 0x001fce0000010000 */
[----:B------:R-:W0:Y:S01]  /*1270*/  MUFU.RCP R51, R51 ;  /* 0x0000003300337308 */ /* 0x000e220000001000 */
[----:B------:R-:W-:Y:S01]  /*1280*/  FMUL.FTZ R22, R22, R56 ;  /* 0x0000003816167220 */ /* 0x000fe20000410000 */
[----:B------:R-:W-:Y:S01]  /*1290*/  FMUL.FTZ R59, R42, -1.4426950216293334961 ;  /* 0xbfb8aa3b2a3b7820 */ /* 0x000fe20000410000 */
[----:B------:R-:W-:Y:S01]  /*12a0*/  FMUL.FTZ R50, R47, -1.4426950216293334961 ;  /* 0xbfb8aa3b2f327820 */ /* 0x000fe20000410000 */
[----:B------:R-:W-:-:S04]  /*12b0*/  HADD2.F32 R38, -RZ, R38.H1_H1 ;  /* 0x30000026ff267230 */ /* 0x000fc80000004100 */
[----:B------:R-:W0:Y:S01]  /*12c0*/  MUFU.RCP R52, R52 ;  /* 0x0000003400347308 */ /* 0x000e220000001000 */
[----:B------:R-:W-:-:S07]  /*12d0*/  HADD2.F32 R23, -RZ, R23.H1_H1 ;  /* 0x30000017ff177230 */ /* 0x000fce0000004100 */
[----:B------:R0:W-:Y:S01]  /*12e0*/  MUFU.RCP R56, R46 ;  /* 0x0000002e00387308 */ /* 0x0001e20000001000 */
[----:B-1----:R-:W-:Y:S01]  /*12f0*/  FADD.FTZ R60, R60, 1 ;  /* 0x3f8000003c3c7421 */ /* 0x002fe20000010000 */
[----:B------:R-:W-:Y:S01]  /*1300*/  FADD.FTZ R38, -R18, R38 ;  /* 0x0000002612267221 */ /* 0x000fe20000010100 */
[----:B0-----:R-:W-:-:S05]  /*1310*/  FADD.FTZ R46, -R53, 1 ;  /* 0x3f800000352e7421 */ /* 0x001fca0000010100 */
[----:B------:R-:W0:Y:S01]  /*1320*/  MUFU.EX2 R44, R44 ;  /* 0x0000002c002c7308 */ /* 0x000e220000000800 */
[----:B------:R-:W-:Y:S01]  /*1330*/  FFMA.FTZ R46, R13, R46, 1 ;  /* 0x3f8000000d2e7423 */ /* 0x000fe2000001002e */
[----:B------:R-:W-:Y:S01]  /*1340*/  FADD.FTZ R13, -R51, 1 ;  /* 0x3f800000330d7421 */ /* 0x000fe20000010100 */
[----:B------:R-:W-:-:S05]  /*1350*/  FMUL.FTZ R23, R23, R58 ;  /* 0x0000003a17177220 */ /* 0x000fca0000410000 */
[----:B------:R-:W1:Y:S01]  /*1360*/  MUFU.EX2 R59, R59 ;  /* 0x0000003b003b7308 */ /* 0x000e620000000800 */
[----:B------:R-:W-:Y:S01]  /*1370*/  FMUL.FTZ R58, R53, R46 ;  /* 0x0000002e353a7220 */ /* 0x000fe20000410000 */
[----:B------:R-:W-:-:S06]  /*1380*/  FFMA.FTZ R13, R24, R13, 1 ;  /* 0x3f800000180d7423 */ /* 0x000fcc000001000d */
[----:B------:R-:W1:Y:S01]  /*1390*/  MUFU.EX2 R50, R50 ;  /* 0x0000003200327308 */ /* 0x000e620000000800 */
[----:B------:R-:W-:Y:S01]  /*13a0*/  FADD.FTZ R53, -R52, 1 ;  /* 0x3f80000034357421 */ /* 0x000fe20000010100 */
[----:B------:R-:W-:-:S06]  /*13b0*/  FMUL.FTZ R51, R51, R13 ;  /* 0x0000000d33337220 */ /* 0x000fcc0000410000 */
[----:B------:R0:W1:Y:S01]  /*13c0*/  MUFU.RCP R46, R60 ;  /* 0x0000003c002e7308 */ /* 0x0000620000001000 */
[----:B------:R-:W-:Y:S01]  /*13d0*/  FFMA.FTZ R19, R19, R53, 1 ;  /* 0x3f80000013137423 */ /* 0x000fe20000010035 */
[----:B0-----:R-:W-:-:S04]  /*13e0*/  FMUL.FTZ R60, R9, R38 ;  /* 0x00000026093c7220 */ /* 0x001fc80000410000 */
[----:B------:R-:W-:Y:S01]  /*13f0*/  FFMA.FTZ R13, R2, R60, R6 ;  /* 0x0000003c020d7223 */ /* 0x000fe20000010006 */
[----:B------:R0:W-:Y:S01]  /*1400*/  STL [R1+0x38], R60 ;  /* 0x0000383c01007387 */ /* 0x0001e20000100800 */
[----:B------:R-:W-:Y:S01]  /*1410*/  FADD.FTZ R53, R44, 1 ;  /* 0x3f8000002c357421 */ /* 0x000fe20000010000 */
[----:B-1----:R-:W-:Y:S01]  /*1420*/  FADD.FTZ R59, R59, 1 ;  /* 0x3f8000003b3b7421 */ /* 0x002fe20000010000 */
[----:B------:R-:W-:Y:S01]  /*1430*/  FADD.FTZ R50, R50, 1 ;  /* 0x3f80000032327421 */ /* 0x000fe20000010000 */
[----:B0-----:R-:W-:Y:S01]  /*1440*/  FMUL.FTZ R60, R10, -1.4426950216293334961 ;  /* 0xbfb8aa3b0a3c7820 */ /* 0x001fe20000410000 */
[----:B------:R-:W-:Y:S01]  /*1450*/  FADD.FTZ R44, -R56, 1 ;  /* 0x3f800000382c7421 */ /* 0x000fe20000010100 */
[----:B------:R-:W-:Y:S08]  /*1460*/  MUFU.RCP R24, R59 ;  /* 0x0000003b00187308 */ /* 0x000ff00000001000 */
[----:B------:R-:W0:Y:S01]  /*1470*/  MUFU.EX2 R60, R60 ;  /* 0x0000003c003c7308 */ /* 0x000e220000000800 */
[----:B------:R-:W-:Y:S01]  /*1480*/  FFMA.FTZ R25, R25, R44, 1 ;  /* 0x3f80000019197423 */ /* 0x000fe2000001002c */
[----:B------:R-:W-:-:S06]  /*1490*/  FMUL.FTZ R57, R12, -1.4426950216293334961 ;  /* 0xbfb8aa3b0c397820 */ /* 0x000fcc0000410000 */
[----:B------:R-:W1:Y:S01]  /*14a0*/  MUFU.RCP R53, R53 ;  /* 0x0000003500357308 */ /* 0x000e620000001000 */
[--C-:B------:R-:W-:Y:S02]  /*14b0*/  HADD2.F32 R38, -RZ, R40.reuse.H0_H0 ;  /* 0x20000028ff267230 */ /* 0x100fe40000004100 */
[----:B------:R-:W-:Y:S01]  /*14c0*/  FMUL.FTZ R25, R56, R25 ;  /* 0x0000001938197220 */ /* 0x000fe20000410000 */
[----:B------:R-:W-:-:S04]  /*14d0*/  HADD2.F32 R40, -RZ, R40.H1_H1 ;  /* 0x30000028ff287230 */ /* 0x000fc80000004100 */
[----:B------:R-:W1:Y:S01]  /*14e0*/  MUFU.RCP R50, R50 ;  /* 0x0000003200327308 */ /* 0x000e620000001000 */
[--C-:B------:R-:W-:Y:S02]  /*14f0*/  HADD2.F32 R56, -RZ, R41.reuse.H0_H0 ;  /* 0x20000029ff387230 */ /* 0x100fe40000004100 */
[----:B------:R-:W-:Y:S01]  /*1500*/  FMUL.FTZ R52, R52, R19 ;  /* 0x0000001334347220 */ /* 0x000fe20000410000 */
[----:B------:R-:W-:Y:S02]  /*1510*/  HADD2.F32 R44, -RZ, R41.H1_H1 ;  /* 0x30000029ff2c7230 */ /* 0x000fe40000004100 */
[----:B------:R-:W-:Y:S01]  /*1520*/  FMUL.FTZ R40, R40, R51 ;  /* 0x0000003328287220 */ /* 0x000fe20000410000 */
[----:B------:R-:W-:Y:S01]  /*1530*/  FADD.FTZ R51, -R46, 1 ;  /* 0x3f8000002e337421 */ /* 0x000fe20000010100 */
[----:B------:R-:W-:Y:S01]  /*1540*/  FMUL.FTZ R41, R56, R52 ;  /* 0x0000003438297220 */ /* 0x000fe20000410000 */
[----:B------:R-:W1:Y:S01]  /*1550*/  MUFU.EX2 R57, R57 ;  /* 0x0000003900397308 */ /* 0x000e620000000800 */
[----:B0-----:R-:W-:Y:S01]  /*1560*/  FADD.FTZ R52, R60, 1 ;  /* 0x3f8000003c347421 */ /* 0x001fe20000010000 */
[----:B------:R-:W-:Y:S01]  /*1570*/  FMUL.FTZ R44, R44, R25 ;  /* 0x000000192c2c7220 */ /* 0x000fe20000410000 */
[----:B------:R-:W-:Y:S01]  /*1580*/  FFMA.FTZ R51, R45, R51, 1 ;  /* 0x3f8000002d337423 */ /* 0x000fe20000010033 */
[----:B------:R-:W-:Y:S01]  /*1590*/  FADD.FTZ R56, -R24, 1 ;  /* 0x3f80000018387421 */ /* 0x000fe20000010100 */
[----:B-1----:R-:W-:-:S03]  /*15a0*/  FADD.FTZ R25, -R53, 1 ;  /* 0x3f80000035197421 */ /* 0x002fc60000010100 */
[----:B------:R0:W1:Y:S01]  /*15b0*/  MUFU.RCP R45, R52 ;  /* 0x00000034002d7308 */ /* 0x0000620000001000 */
[----:B------:R-:W-:Y:S01]  /*15c0*/  FFMA.FTZ R42, R42, R56, 1 ;  /* 0x3f8000002a2a7423 */ /* 0x000fe20000010038 */
[----:B------:R-:W-:Y:S01]  /*15d0*/  FFMA.FTZ R25, R43, R25, 1 ;  /* 0x3f8000002b197423 */ /* 0x000fe20000010019 */
[----:B------:R-:W-:Y:S01]  /*15e0*/  FADD.FTZ R56, R54, 1 ;  /* 0x3f80000036387421 */ /* 0x000fe20000010000 */
[----:B------:R-:W-:Y:S01]  /*15f0*/  FMUL.FTZ R43, R46, R51 ;  /* 0x000000332e2b7220 */ /* 0x000fe20000410000 */
[----:B0-----:R-:W-:Y:S01]  /*1600*/  FADD.FTZ R52, -R50, 1 ;  /* 0x3f80000032347421 */ /* 0x001fe20000010100 */
[----:B------:R-:W-:-:S03]  /*1610*/  FMUL.FTZ R61, R49, -1.4426950216293334961 ;  /* 0xbfb8aa3b313d7820 */ /* 0x000fc60000410000 */
[----:B------:R-:W-:Y:S01]  /*1620*/  FFMA.FTZ R54, R47, R52, 1 ;  /* 0x3f8000002f367423 */ /* 0x000fe20000010034 */
[----:B------:R0:W1:Y:S01]  /*1630*/  MUFU.RCP R46, R56 ;  /* 0x00000038002e7308 */ /* 0x0000620000001000 */
[--C-:B------:R-:W-:Y:S02]  /*1640*/  HADD2.F32 R47, -RZ, R32.reuse.H0_H0 ;  /* 0x20000020ff2f7230 */ /* 0x100fe40000004100 */
[----:B------:R-:W-:Y:S01]  /*1650*/  FADD.FTZ R57, R57, 1 ;  /* 0x3f80000039397421 */ /* 0x000fe20000010000 */
[----:B------:R-:W-:Y:S01]  /*1660*/  FMUL.FTZ R54, R50, R54 ;  /* 0x0000003632367220 */ /* 0x000fe20000410000 */
[----:B------:R-:W-:Y:S01]  /*1670*/  FMUL.FTZ R19, R13, -1.4426950216293334961 ;  /* 0xbfb8aa3b0d137820 */ /* 0x000fe20000410000 */
[----:B------:R-:W-:Y:S01]  /*1680*/  FMUL.FTZ R38, R38, R58 ;  /* 0x0000003a26267220 */ /* 0x000fe20000410000 */
[----:B------:R-:W-:Y:S01]  /*1690*/  FADD.FTZ R50, R55, 1 ;  /* 0x3f80000037327421 */ /* 0x000fe20000010000 */
[----:B------:R-:W-:Y:S01]  /*16a0*/  MUFU.EX2 R61, R61 ;  /* 0x0000003d003d7308 */ /* 0x000fe20000000800 */
[----:B------:R-:W-:-:S02]  /*16b0*/  HADD2.F32 R32, -RZ, R32.H1_H1 ;  /* 0x30000020ff207230 */ /* 0x000fc40000004100 */
[----:B------:R-:W-:Y:S01]  /*16c0*/  FMUL.FTZ R42, R24, R42 ;  /* 0x0000002a182a7220 */ /* 0x000fe20000410000 */
[----:B------:R-:W-:Y:S02]  /*16d0*/  HADD2.F32 R55, -RZ, R33.H1_H1 ;  /* 0x30000021ff377230 */ /* 0x000fe40000004100 */
[----:B------:R-:W-:Y:S02]  /*16e0*/  FMUL.FTZ R53, R53, R25 ;  /* 0x0000001935357220 */ /* 0x000fe40000410000 */
[----:B------:R-:W-:Y:S01]  /*16f0*/  MUFU.EX2 R19, R19 ;  /* 0x0000001300137308 */ /* 0x000fe20000000800 */
[----:B------:R-:W-:Y:S01]  /*1700*/  FMUL.FTZ R32, R32, R42 ;  /* 0x0000002a20207220 */ /* 0x000fe20000410000 */
[----:B------:R-:W-:Y:S01]  /*1710*/  FMUL.FTZ R42, R55, R54 ;  /* 0x00000036372a7220 */ /* 0x000fe20000410000 */
[----:B------:R-:W-:Y:S01]  /*1720*/  HADD2.F32 R54, -RZ, R34.H0_H0 ;  /* 0x20000022ff367230 */ /* 0x000fe20000004100 */
[----:B------:R-:W2:Y:S04]  /*1730*/  LDG.E.64.CONSTANT R24, desc[UR14][R26.64+0x1e000] ;  /* 0x01e0000e1a187981 */ /* 0x000ea8000c1e9b00 */
[----:B------:R-:W-:Y:S01]  /*1740*/  MUFU.RCP R50, R50 ;  /* 0x0000003200327308 */ /* 0x000fe20000001000 */
[----:B------:R-:W-:Y:S01]  /*1750*/  FADD.FTZ R54, -R18, R54 ;  /* 0x0000003612367221 */ /* 0x000fe20000010100 */
[----:B------:R-:W2:Y:S01]  /*1760*/  LDG.E.64.CONSTANT R26, desc[UR14][R26.64+0x23000] ;  /* 0x0230000e1a1a7981 */ /* 0x000ea2000c1e9b00 */
[----:B---3--:R-:W-:-:S02]  /*1770*/  HADD2.F32 R51, -RZ, R39.H0_H0 ;  /* 0x20000027ff337230 */ /* 0x008fc40000004100 */
[----:B------:R-:W-:-:S03]  /*1780*/  HADD2.F32 R52, -RZ, R39.H1_H1 ;  /* 0x30000027ff347230 */ /* 0x000fc60000004100 */
[C---:B0-----:R-:W-:Y:S02]  /*1790*/  FADD.FTZ R56, -R18.reuse, R51 ;  /* 0x0000003312387221 */ /* 0x041fe40000010100 */
[----:B------:R-:W-:Y:S01]  /*17a0*/  FADD.FTZ R52, -R18, R52 ;  /* 0x0000003412347221 */ /* 0x000fe20000010100 */
[----:B------:R0:W3:Y:S01]  /*17b0*/  MUFU.RCP R51, R57 ;  /* 0x0000003900337308 */ /* 0x0000e20000001000 */
[----:B------:R-:W-:Y:S01]  /*17c0*/  FMUL.FTZ R58, R9, R56 ;  /* 0x00000038093a7220 */ /* 0x000fe20000410000 */
[----:B------:R-:W-:Y:S01]  /*17d0*/  FMUL.FTZ R39, R47, R43 ;  /* 0x0000002b2f277220 */ /* 0x000fe20000410000 */
[----:B------:R-:W-:-:S03]  /*17e0*/  FMUL.FTZ R47, R9, R52 ;  /* 0x00000034092f7220 */ /* 0x000fc60000410000 */
[----:B------:R-:W-:Y:S01]  /*17f0*/  STL [R1+0x2c], R58 ;  /* 0x00002c3a01007387 */ /* 0x000fe20000100800 */
[----:B0-----:R-:W-:-:S03]  /*1800*/  HADD2.F32 R57, -RZ, R33.H0_H0 ;  /* 0x20000021ff397230 */ /* 0x001fc60000004100 */
[----:B------:R0:W-:Y:S01]  /*1810*/  STL [R1+0x28], R47 ;  /* 0x0000282f01007387 */ /* 0x0001e20000100800 */
[----:B------:R-:W-:Y:S01]  /*1820*/  FFMA.FTZ R43, R3, R58, R7 ;  /* 0x0000003a032b7223 */ /* 0x000fe20000010007 */
[----:B-1----:R-:W-:Y:S01]  /*1830*/  FADD.FTZ R56, -R45, 1 ;  /* 0x3f8000002d387421 */ /* 0x002fe20000010100 */
[----:B------:R-:W-:Y:S02]  /*1840*/  FMUL.FTZ R33, R57, R53 ;  /* 0x0000003539217220 */ /* 0x000fe40000410000 */
[----:B------:R-:W-:Y:S01]  /*1850*/  FMUL.FTZ R52, R43, -1.4426950216293334961 ;  /* 0xbfb8aa3b2b347820 */ /* 0x000fe20000410000 */
[----:B0-----:R-:W-:Y:S01]  /*1860*/  FFMA.FTZ R47, R4, R47, R8 ;  /* 0x0000002f042f7223 */ /* 0x001fe20000010008 */
[----:B------:R-:W-:-:S03]  /*1870*/  FADD.FTZ R57, -R46, 1 ;  /* 0x3f8000002e397421 */ /* 0x000fc60000010100 */
[----:B------:R-:W-:Y:S01]  /*1880*/  FMUL.FTZ R53, R47, -1.4426950216293334961 ;  /* 0xbfb8aa3b2f357820 */ /* 0x000fe20000410000 */
[----:B------:R-:W-:Y:S01]  /*1890*/  FFMA.FTZ R56, R10, R56, 1 ;  /* 0x3f8000000a387423 */ /* 0x000fe20000010038 */
[----:B---3--:R-:W-:Y:S02]  /*18a0*/  FADD.FTZ R55, -R51, 1 ;  /* 0x3f80000033377421 */ /* 0x008fe40000010100 */
[----:B------:R0:W-:Y:S01]  /*18b0*/  MUFU.EX2 R10, R53 ;  /* 0x00000035000a7308 */ /* 0x0001e20000000800 */
[----:B------:R-:W-:Y:S01]  /*18c0*/  FMUL.FTZ R58, R9, R54 ;  /* 0x00000036093a7220 */ /* 0x000fe20000410000 */
[----:B------:R-:W-:Y:S01]  /*18d0*/  FFMA.FTZ R55, R12, R55, 1 ;  /* 0x3f8000000c377423 */ /* 0x000fe20000010037 */
[----:B------:R-:W-:Y:S01]  /*18e0*/  FADD.FTZ R12, R19, 1 ;  /* 0x3f800000130c7421 */ /* 0x000fe20000010000 */
[----:B0-----:R-:W-:Y:S01]  /*18f0*/  FFMA.FTZ R53, R11, R57, 1 ;  /* 0x3f8000000b357423 */ /* 0x001fe20000010039 */
[----:B------:R-:W-:-:S03]  /*1900*/  FADD.FTZ R11, R61, 1 ;  /* 0x3f8000003d0b7421 */ /* 0x000fc60000010000 */
[----:B------:R-:W0:Y:S01]  /*1910*/  MUFU.EX2 R52, R52 ;  /* 0x0000003400347308 */ /* 0x000e220000000800 */
[----:B------:R-:W-:Y:S01]  /*1920*/  FADD.FTZ R57, -R50, 1 ;  /* 0x3f80000032397421 */ /* 0x000fe20000010100 */
[----:B------:R-:W-:-:S03]  /*1930*/  FFMA.FTZ R19, R0, R58, R5 ;  /* 0x0000003a00137223 */ /* 0x000fc60000010005 */
[----:B------:R-:W-:-:S03]  /*1940*/  FFMA.FTZ R57, R48, R57, 1 ;  /* 0x3f80000030397423 */ /* 0x000fc60000010039 */
[----:B------:R-:W1:Y:S01]  /*1950*/  MUFU.RCP R11, R11 ;  /* 0x0000000b000b7308 */ /* 0x000e620000001000 */
[----:B------:R-:W-:Y:S01]  /*1960*/  FMUL.FTZ R48, R19, -1.4426950216293334961 ;  /* 0xbfb8aa3b13307820 */ /* 0x000fe20000410000 */
[----:B------:R-:W-:Y:S01]  /*1970*/  FMUL.FTZ R56, R45, R56 ;  /* 0x000000382d387220 */ /* 0x000fe20000410000 */
[----:B------:R-:W-:Y:S01]  /*1980*/  FMUL.FTZ R57, R50, R57 ;  /* 0x0000003932397220 */ /* 0x000fe20000410000 */
[----:B------:R-:W-:Y:S01]  /*1990*/  FMUL.FTZ R45, R46, R53 ;  /* 0x000000352e2d7220 */ /* 0x000fe20000410000 */
[----:B------:R-:W-:-:S03]  /*19a0*/  FMUL.FTZ R46, R51, R55 ;  /* 0x00000037332e7220 */ /* 0x000fc60000410000 */
[----:B------:R3:W-:Y:S01]  /*19b0*/  MUFU.EX2 R50, R48 ;  /* 0x0000003000327308 */ /* 0x0007e20000000800 */
[--C-:B------:R-:W-:Y:S02]  /*19c0*/  HADD2.F32 R51, -RZ, R36.reuse.H0_H0 ;  /* 0x20000024ff337230 */ /* 0x100fe40000004100 */
[----:B0-----:R-:W-:Y:S01]  /*19d0*/  FADD.FTZ R52, R52, 1 ;  /* 0x3f80000034347421 */ /* 0x001fe20000010000 */
[----:B------:R-:W-:-:S04]  /*19e0*/  HADD2.F32 R53, -RZ, R36.H1_H1 ;  /* 0x30000024ff357230 */ /* 0x000fc80000004100 */
[----:B------:R0:W4:Y:S01]  /*19f0*/  MUFU.RCP R55, R12 ;  /* 0x0000000c00377308 */ /* 0x0001220000001000 */
[----:B---3--:R-:W-:Y:S02]  /*1a00*/  HADD2.F32 R48, -RZ, R34.H1_H1 ;  /* 0x30000022ff307230 */ /* 0x008fe40000004100 */
[--C-:B------:R-:W-:Y:S02]  /*1a10*/  HADD2.F32 R34, -RZ, R37.reuse.H1_H1 ;  /* 0x30000025ff227230 */ /* 0x100fe40000004100 */
[----:B------:R-:W-:Y:S01]  /*1a20*/  FMUL.FTZ R36, R51, R56 ;  /* 0x0000003833247220 */ /* 0x000fe20000410000 */
[----:B0-----:R-:W-:Y:S02]  /*1a30*/  HADD2.F32 R12, -RZ, R37.H0_H0 ;  /* 0x20000025ff0c7230 */ /* 0x001fe40000004100 */
[----:B------:R-:W-:Y:S01]  /*1a40*/  FADD.FTZ R37, -R18, R48 ;  /* 0x0000003012257221 */ /* 0x000fe20000010100 */
[----:B------:R0:W3:Y:S01]  /*1a50*/  MUFU.RCP R54, R52 ;  /* 0x0000003400367308 */ /* 0x0000e20000001000 */
[----:B------:R4:W-:Y:S01]  /*1a60*/  STL [R1+0xf8], R42 ;  /* 0x0000f82a01007387 */ /* 0x0009e20000100800 */
[----:B-1----:R-:W-:Y:S01]  /*1a70*/  FADD.FTZ R51, -R11, 1 ;  /* 0x3f8000000b337421 */ /* 0x002fe20000010100 */
[----:B------:R-:W-:Y:S01]  /*1a80*/  FMUL.FTZ R46, R12, R46 ;  /* 0x0000002e0c2e7220 */ /* 0x000fe20000410000 */
[----:B------:R-:W-:-:S02]  /*1a90*/  HADD2.F32 R12, -RZ, R35.H0_H0 ;  /* 0x20000023ff0c7230 */ /* 0x000fc40000004100 */
[----:B0-----:R-:W-:Y:S01]  /*1aa0*/  FADD.FTZ R52, R10, 1 ;  /* 0x3f8000000a347421 */ /* 0x001fe20000010000 */
[----:B----4-:R-:W-:Y:S01]  /*1ab0*/  FMUL.FTZ R42, R9, R37 ;  /* 0x00000025092a7220 */ /* 0x010fe20000410000 */
[----:B------:R-:W-:Y:S01]  /*1ac0*/  FFMA.FTZ R51, R49, R51, 1 ;  /* 0x3f80000031337423 */ /* 0x000fe20000010033 */
[----:B------:R-:W-:Y:S02]  /*1ad0*/  FADD.FTZ R10, -R18, R12 ;  /* 0x0000000c120a7221 */ /* 0x000fe40000010100 */
[----:B------:R-:W-:Y:S01]  /*1ae0*/  FFMA.FTZ R49, R2, R42, R6 ;  /* 0x0000002a02317223 */ /* 0x000fe20000010006 */
[----:B------:R-:W0:Y:S01]  /*1af0*/  MUFU.RCP R52, R52 ;  /* 0x0000003400347308 */ /* 0x000e220000001000 */
[----:B------:R-:W-:Y:S02]  /*1b00*/  HADD2.F32 R35, -RZ, R35.H1_H1 ;  /* 0x30000023ff237230 */ /* 0x000fe40000004100 */
[----:B------:R-:W-:Y:S01]  /*1b10*/  FMUL.FTZ R45, R53, R45 ;  /* 0x0000002d352d7220 */ /* 0x000fe20000410000 */
[----:B------:R-:W-:Y:S01]  /*1b20*/  FMUL.FTZ R10, R9, R10 ;  /* 0x0000000a090a7220 */ /* 0x000fe20000410000 */
[----:B------:R-:W-:Y:S01]  /*1b30*/  FMUL.FTZ R53, R49, -1.4426950216293334961 ;  /* 0xbfb8aa3b31357820 */ /* 0x000fe20000410000 */
[----:B------:R-:W-:Y:S01]  /*1b40*/  FADD.FTZ R12, -R55, 1 ;  /* 0x3f800000370c7421 */ /* 0x000fe20000010100 */
[----:B------:R-:W-:Y:S01]  /*1b50*/  FMUL.FTZ R51, R11, R51 ;  /* 0x000000330b337220 */ /* 0x000fe20000410000 */
[----:B------:R-:W-:Y:S01]  /*1b60*/  FADD.FTZ R11, -R18, R35 ;  /* 0x00000023120b7221 */ /* 0x000fe20000010100 */
[----:B------:R-:W-:Y:S01]  /*1b70*/  FFMA.FTZ R48, R3, R10, R7 ;  /* 0x0000000a03307223 */ /* 0x000fe20000010007 */
[----:B------:R-:W-:Y:S01]  /*1b80*/  FFMA.FTZ R13, R13, R12, 1 ;  /* 0x3f8000000d0d7423 */ /* 0x000fe2000001000c */
[----:B------:R-:W1:Y:S01]  /*1b90*/  MUFU.EX2 R53, R53 ;  /* 0x0000003500357308 */ /* 0x000e620000000800 */
[----:B------:R-:W-:-:S02]  /*1ba0*/  HADD2.F32 R12, -RZ, R14.H0_H0 ;  /* 0x2000000eff0c7230 */ /* 0x000fc40000004100 */
[----:B------:R-:W-:Y:S01]  /*1bb0*/  FMUL.FTZ R11, R9, R11 ;  /* 0x0000000b090b7220 */ /* 0x000fe20000410000 */
[----:B------:R-:W-:Y:S01]  /*1bc0*/  FMUL.FTZ R56, R48, -1.4426950216293334961 ;  /* 0xbfb8aa3b30387820 */ /* 0x000fe20000410000 */
[----:B---3--:R-:W-:Y:S01]  /*1bd0*/  FADD.FTZ R35, -R54, 1 ;  /* 0x3f80000036237421 */ /* 0x008fe20000010100 */
[----:B------:R-:W-:Y:S01]  /*1be0*/  FADD.FTZ R50, R50, 1 ;  /* 0x3f80000032327421 */ /* 0x000fe20000010000 */
[----:B------:R-:W-:Y:S01]  /*1bf0*/  FFMA.FTZ R37, R4, R11, R8 ;  /* 0x0000000b04257223 */ /* 0x000fe20000010008 */
[----:B------:R-:W-:Y:S01]  /*1c00*/  FADD.FTZ R12, -R18, R12 ;  /* 0x0000000c120c7221 */ /* 0x000fe20000010100 */
[----:B------:R-:W-:Y:S01]  /*1c10*/  FFMA.FTZ R43, R43, R35, 1 ;  /* 0x3f8000002b2b7423 */ /* 0x000fe20000010023 */
[----:B------:R-:W-:Y:S01]  /*1c20*/  FMUL.FTZ R55, R55, R13 ;  /* 0x0000000d37377220 */ /* 0x000fe20000410000 */
[----:B------:R-:W3:Y:S01]  /*1c30*/  MUFU.EX2 R56, R56 ;  /* 0x0000003800387308 */ /* 0x000ee20000000800 */
[----:B0-----:R-:W-:Y:S01]  /*1c40*/  FADD.FTZ R35, -R52, 1 ;  /* 0x3f80000034237421 */ /* 0x001fe20000010100 */
[----:B------:R-:W-:Y:S01]  /*1c50*/  FMUL.FTZ R13, R37, -1.4426950216293334961 ;  /* 0xbfb8aa3b250d7820 */ /* 0x000fe20000410000 */
[----:B------:R-:W-:Y:S01]  /*1c60*/  FMUL.FTZ R12, R9, R12 ;  /* 0x0000000c090c7220 */ /* 0x000fe20000410000 */
[----:B------:R-:W-:Y:S01]  /*1c70*/  FMUL.FTZ R54, R54, R43 ;  /* 0x0000002b36367220 */ /* 0x000fe20000410000 */
[----:B------:R-:W-:-:S03]  /*1c80*/  FFMA.FTZ R43, R47, R35, 1 ;  /* 0x3f8000002f2b7423 */ /* 0x000fc60000010023 */
[----:B------:R-:W0:Y:S01]  /*1c90*/  MUFU.RCP R50, R50 ;  /* 0x0000003200327308 */ /* 0x000e220000001000 */
[----:B------:R-:W-:Y:S01]  /*1ca0*/  FFMA.FTZ R35, R0, R12, R5 ;  /* 0x0000000c00237223 */ /* 0x000fe20000010005 */
[----:B------:R4:W-:Y:S01]  /*1cb0*/  STL [R1+0x24], R58 ;  /* 0x0000243a01007387 */ /* 0x0009e20000100800 */
[----:B-1----:R-:W-:-:S05]  /*1cc0*/  FADD.FTZ R53, R53, 1 ;  /* 0x3f80000035357421 */ /* 0x002fca0000010000 */
[----:B------:R1:W0:Y:S01]  /*1cd0*/  MUFU.EX2 R47, R13 ;  /* 0x0000000d002f7308 */ /* 0x0002220000000800 */
[----:B----4-:R-:W-:Y:S02]  /*1ce0*/  HADD2.F32 R58, -RZ, R30.H0_H0 ;  /* 0x2000001eff3a7230 */ /* 0x010fe40000004100 */
[----:B-1----:R-:W-:Y:S02]  /*1cf0*/  HADD2.F32 R13, -RZ, R14.H1_H1 ;  /* 0x3000000eff0d7230 */ /* 0x002fe40000004100 */
[----:B------:R-:W-:Y:S01]  /*1d00*/  FMUL.FTZ R14, R35, -1.4426950216293334961 ;  /* 0xbfb8aa3b230e7820 */ /* 0x000fe20000410000 */
[----:B------:R-:W-:Y:S02]  /*1d10*/  FMUL.FTZ R51, R58, R51 ;  /* 0x000000333a337220 */ /* 0x000fe40000410000 */
[----:B------:R1:W-:Y:S01]  /*1d20*/  MUFU.RCP R58, R53 ;  /* 0x00000035003a7308 */ /* 0x0003e20000001000 */
[----:B------:R-:W-:Y:S01]  /*1d30*/  FADD.FTZ R13, -R18, R13 ;  /* 0x0000000d120d7221 */ /* 0x000fe20000010100 */
[----:B------:R-:W-:-:S03]  /*1d40*/  FMUL.FTZ R52, R52, R43 ;  /* 0x0000002b34347220 */ /* 0x000fc60000410000 */
[----:B------:R-:W-:-:S03]  /*1d50*/  FMUL.FTZ R13, R9, R13 ;  /* 0x0000000d090d7220 */ /* 0x000fc60000410000 */
[----:B------:R-:W4:Y:S01]  /*1d60*/  MUFU.EX2 R14, R14 ;  /* 0x0000000e000e7308 */ /* 0x000f220000000800 */
[----:B-1----:R-:W-:Y:S02]  /*1d70*/  HADD2.F32 R53, -RZ, R30.H1_H1 ;  /* 0x3000001eff357230 */ /* 0x002fe40000004100 */
[----:B---3--:R-:W-:Y:S01]  /*1d80*/  FADD.FTZ R30, R56, 1 ;  /* 0x3f800000381e7421 */ /* 0x008fe20000010000 */
[----:B------:R-:W-:Y:S02]  /*1d90*/  FFMA.FTZ R43, R2, R13, R6 ;  /* 0x0000000d022b7223 */ /* 0x000fe40000010006 */
[----:B------:R-:W-:Y:S01]  /*1da0*/  FMUL.FTZ R53, R53, R55 ;  /* 0x0000003735357220 */ /* 0x000fe20000410000 */
[----:B0-----:R-:W-:Y:S01]  /*1db0*/  FADD.FTZ R55, -R50, 1 ;  /* 0x3f80000032377421 */ /* 0x001fe20000010100 */
[----:B------:R-:W-:Y:S01]  /*1dc0*/  FADD.FTZ R56, R47, 1 ;  /* 0x3f8000002f387421 */ /* 0x000fe20000010000 */
[----:B------:R-:W0:Y:S01]  /*1dd0*/  MUFU.RCP R30, R30 ;  /* 0x0000001e001e7308 */ /* 0x000e220000001000 */
[----:B------:R-:W-:Y:S01]  /*1de0*/  FMUL.FTZ R34, R34, R57 ;  /* 0x0000003922227220 */ /* 0x000fe20000410000 */
[----:B------:R-:W-:Y:S01]  /*1df0*/  FFMA.FTZ R19, R19, R55, 1 ;  /* 0x3f80000013137423 */ /* 0x000fe20000010037 */
[----:B------:R-:W-:Y:S01]  /*1e00*/  FMUL.FTZ R57, R43, -1.4426950216293334961 ;  /* 0xbfb8aa3b2b397820 */ /* 0x000fe20000410000 */
[----:B------:R-:W-:-:S02]  /*1e10*/  HADD2.F32 R47, -RZ, R31.H0_H0 ;  /* 0x2000001fff2f7230 */ /* 0x000fc40000004100 */
[----:B------:R-:W-:Y:S02]  /*1e20*/  HADD2.F32 R55, -RZ, R31.H1_H1 ;  /* 0x3000001fff377230 */ /* 0x000fe40000004100 */
[----:B------:R-:W1:Y:S01]  /*1e30*/  MUFU.RCP R31, R56 ;  /* 0x00000038001f7308 */ /* 0x000e620000001000 */
[----:B------:R-:W-:Y:S01]  /*1e40*/  FMUL.FTZ R54, R47, R54 ;  /* 0x000000362f367220 */ /* 0x000fe20000410000 */
[----:B------:R-:W-:Y:S02]  /*1e50*/  HADD2.F32 R47, -RZ, R15.H0_H0 ;  /* 0x2000000fff2f7230 */ /* 0x000fe40000004100 */
[----:B----4-:R-:W-:Y:S01]  /*1e60*/  FADD.FTZ R14, R14, 1 ;  /* 0x3f8000000e0e7421 */ /* 0x010fe20000010000 */
[----:B------:R-:W-:-:S03]  /*1e70*/  FMUL.FTZ R50, R50, R19 ;  /* 0x0000001332327220 */ /* 0x000fc60000410000 */
[----:B------:R-:W3:Y:S01]  /*1e80*/  MUFU.EX2 R57, R57 ;  /* 0x0000003900397308 */ /* 0x000ee20000000800 */
[----:B------:R-:W-:Y:S01]  /*1e90*/  FMUL.FTZ R52, R55, R52 ;  /* 0x0000003437347220 */ /* 0x000fe20000410000 */
[----:B0-----:R-:W-:-:S06]  /*1ea0*/  FADD.FTZ R55, -R30, 1 ;  /* 0x3f8000001e377421 */ /* 0x001fcc0000010100 */
[----:B------:R0:W4:Y:S01]  /*1eb0*/  MUFU.RCP R19, R14 ;  /* 0x0000000e00137308 */ /* 0x0001220000001000 */
[----:B------:R-:W-:Y:S01]  /*1ec0*/  FFMA.FTZ R48, R48, R55, 1 ;  /* 0x3f80000030307423 */ /* 0x000fe20000010037 */
[----:B0-----:R-:W-:Y:S01]  /*1ed0*/  FADD.FTZ R14, -R18, R47 ;  /* 0x0000002f120e7221 */ /* 0x001fe20000010100 */
[----:B-1----:R-:W-:-:S03]  /*1ee0*/  FADD.FTZ R47, -R31, 1 ;  /* 0x3f8000001f2f7421 */ /* 0x002fc60000010100 */
[----:B------:R-:W-:Y:S01]  /*1ef0*/  FMUL.FTZ R14, R9, R14 ;  /* 0x0000000e090e7220 */ /* 0x000fe20000410000 */
[----:B------:R-:W-:Y:S01]  /*1f00*/  STL [R1+0xec], R36 ;  /* 0x0000ec2401007387 */ /* 0x000fe20000100800 */
[----:B------:R-:W-:Y:S02]  /*1f10*/  FFMA.FTZ R37, R37, R47, 1 ;  /* 0x3f80000025257423 */ /* 0x000fe4000001002f */
[----:B------:R-:W-:Y:S01]  /*1f20*/  FFMA.FTZ R61, R3, R14, R7 ;  /* 0x0000000e033d7223 */ /* 0x000fe20000010007 */
[----:B------:R-:W-:Y:S01]  /*1f30*/  STL [R1+0xe0], R45 ;  /* 0x0000e02d01007387 */ /* 0x000fe20000100800 */
[----:B---3--:R-:W-:Y:S01]  /*1f40*/  FADD.FTZ R57, R57, 1 ;  /* 0x3f80000039397421 */ /* 0x008fe20000010000 */
[----:B------:R-:W-:Y:S02]  /*1f50*/  FMUL.FTZ R48, R30, R48 ;  /* 0x000000301e307220 */ /* 0x000fe40000410000 */
[----:B------:R0:W-:Y:S01]  /*1f60*/  STL [R1+0xd4], R46 ;  /* 0x0000d42e01007387 */ /* 0x0001e20000100800 */
[----:B------:R-:W-:-:S03]  /*1f70*/  FMUL.FTZ R30, R61, -1.4426950216293334961 ;  /* 0xbfb8aa3b3d1e7820 */ /* 0x000fc60000410000 */
[----:B------:R-:W-:Y:S01]  /*1f80*/  STL [R1+0xc8], R34 ;  /* 0x0000c82201007387 */ /* 0x000fe20000100800 */
[----:B------:R-:W-:Y:S01]  /*1f90*/  FADD.FTZ R56, -R58, 1 ;  /* 0x3f8000003a387421 */ /* 0x000fe20000010100 */
[----:B------:R-:W-:Y:S02]  /*1fa0*/  FMUL.FTZ R31, R31, R37 ;  /* 0x000000251f1f7220 */ /* 0x000fe40000410000 */
[----:B------:R1:W-:Y:S01]  /*1fb0*/  STL [R1+0x14], R42 ;  /* 0x0000142a01007387 */ /* 0x0003e20000100800 */
[----:B------:R-:W3:Y:S01]  /*1fc0*/  MUFU.RCP R47, R57 ;  /* 0x00000039002f7308 */ /* 0x000ee20000001000 */
[----:B--2---:R-:W-:Y:S02]  /*1fd0*/  HADD2.F32 R37, -RZ, R28.H0_H0 ;  /* 0x2000001cff257230 */ /* 0x004fe40000004100 */
[----:B0-----:R-:W2:Y:S01]  /*1fe0*/  LDL.LU R46, [R1+0x44] ;  /* 0x00004400012e7983 */ /* 0x001ea20000300800 */
[----:B------:R-:W-:-:S03]  /*1ff0*/  FFMA.FTZ R49, R49, R56, 1 ;  /* 0x3f80000031317423 */ /* 0x000fc60000010038 */
[----:B-1----:R-:W2:Y:S01]  /*2000*/  LDL.LU R42, [R1+0x30] ;  /* 0x00003000012a7983 */ /* 0x002ea20000300800 */
[----:B------:R-:W0:Y:S03]  /*2010*/  MUFU.EX2 R30, R30 ;  /* 0x0000001e001e7308 */ /* 0x000e260000000800 */
[----:B------:R-:W2:Y:S04]  /*2020*/  LDL.LU R36, [R1+0x34] ;  /* 0x0000340001247983 */ /* 0x000ea80000300800 */
[----:B------:R-:W2:Y:S04]  /*2030*/  LDL R45, [R1+0x88] ;  /* 0x00008800012d7983 */ /* 0x000ea80000100800 */
[----:B------:R-:W2:Y:S01]  /*2040*/  LDL R34, [R1+0x90] ;  /* 0x0000900001227983 */ /* 0x000ea20000100800 */
[----:B------:R-:W-:-:S03]  /*2050*/  FMUL.FTZ R37, R37, R50 ;  /* 0x0000003225257220 */ /* 0x000fc60000410000 */
[----:B------:R1:W-:Y:S01]  /*2060*/  STL [R1+0xb0], R10 ;  /* 0x0000b00a01007387 */ /* 0x0003e20000100800 */
[----:B------:R-:W-:Y:S02]  /*2070*/  HADD2.F32 R50, -RZ, R28.H1_H1 ;  /* 0x3000001cff327230 */ /* 0x000fe40000004100 */
[----:B------:R-:W-:Y:S01]  /*2080*/  FMUL.FTZ R49, R58, R49 ;  /* 0x000000313a317220 */ /* 0x000fe20000410000 */
[----:B-1----:R-:W2:Y:S04]  /*2090*/  LDL R10, [R1+0x3c] ;  /* 0x00003c00010a7983 */ /* 0x002ea80000100800 */
[----:B------:R1:W-:Y:S01]  /*20a0*/  STL [R1+0xb4], R11 ;  /* 0x0000b40b01007387 */ /* 0x0003e20000100800 */
[----:B------:R-:W-:Y:S01]  /*20b0*/  FMUL.FTZ R50, R50, R49 ;  /* 0x0000003132327220 */ /* 0x000fe20000410000 */
[----:B----4-:R-:W-:Y:S01]  /*20c0*/  FADD.FTZ R49, -R19, 1 ;  /* 0x3f80000013317421 */ /* 0x010fe20000010100 */
[----:B------:R-:W-:Y:S01]  /*20d0*/  HADD2.F32 R15, -RZ, R15.H1_H1 ;  /* 0x3000000fff0f7230 */ /* 0x000fe20000004100 */
[----:B-1----:R-:W4:Y:S04]  /*20e0*/  LDL.LU R11, [R1+0x40] ;  /* 0x00004000010b7983 */ /* 0x002f280000300800 */
[----:B------:R1:W-:Y:S01]  /*20f0*/  STL [R1+0xb8], R12 ;  /* 0x0000b80c01007387 */ /* 0x0003e20000100800 */
[----:B------:R-:W-:-:S02]  /*2100*/  HADD2.F32 R28, -RZ, R29.H0_H0 ;  /* 0x2000001dff1c7230 */ /* 0x000fc40000004100 */
[----:B------:R-:W-:Y:S01]  /*2110*/  HADD2.F32 R29, -RZ, R29.H1_H1 ;  /* 0x3000001dff1d7230 */ /* 0x000fe20000004100 */
[----:B-1----:R-:W4:Y:S04]  /*2120*/  LDL.LU R12, [R1+0x4c] ;  /* 0x00004c00010c7983 */ /* 0x002f280000300800 */
[----:B------:R1:W-:Y:S01]  /*2130*/  STL [R1+0xbc], R13 ;  /* 0x0000bc0d01007387 */ /* 0x0003e20000100800 */
[----:B------:R-:W-:Y:S01]  /*2140*/  FFMA.FTZ R49, R35, R49, 1 ;  /* 0x3f80000023317423 */ /* 0x000fe20000010031 */
[----:B---3--:R-:W-:Y:S02]  /*2150*/  FADD.FTZ R35, -R47, 1 ;  /* 0x3f8000002f237421 */ /* 0x008fe40000010100 */
[----:B-1----:R-:W3:Y:S04]  /*2160*/  LDL R13, [R1+0x80] ;  /* 0x00008000010d7983 */ /* 0x002ee80000100800 */
[----:B------:R1:W-:Y:S01]  /*2170*/  STL [R1+0xc0], R51 ;  /* 0x0000c03301007387 */ /* 0x0003e20000100800 */
[----:B------:R-:W-:Y:S01]  /*2180*/  FADD.FTZ R15, -R18, R15 ;  /* 0x0000000f120f7221 */ /* 0x000fe20000010100 */
[----:B------:R-:W-:-:S02]  /*2190*/  FMUL.FTZ R28, R28, R48 ;  /* 0x000000301c1c7220 */ /* 0x000fc40000410000 */
[----:B-1----:R-:W3:Y:S04]  /*21a0*/  LDL R51, [R1+0x8c] ;  /* 0x00008c0001337983 */ /* 0x002ee80000100800 */
[----:B------:R1:W-:Y:S01]  /*21b0*/  STL [R1+0xc4], R53 ;  /* 0x0000c43501007387 */ /* 0x0003e20000100800 */
[----:B------:R-:W-:Y:S01]  /*21c0*/  FMUL.FTZ R29, R29, R31 ;  /* 0x0000001f1d1d7220 */ /* 0x000fe20000410000 */
[----:B0-----:R-:W-:Y:S02]  /*21d0*/  FADD.FTZ R31, R30, 1 ;  /* 0x3f8000001e1f7421 */ /* 0x001fe40000010000 */
[----:B-1----:R-:W3:Y:S04]  /*21e0*/  LDL.LU R53, [R1+0x48] ;  /* 0x0000480001357983 */ /* 0x002ee80000300800 */
[----:B------:R0:W-:Y:S01]  /*21f0*/  STL [R1+0xcc], R54 ;  /* 0x0000cc3601007387 */ /* 0x0001e20000100800 */
[----:B------:R-:W-:Y:S01]  /*2200*/  FFMA.FTZ R43, R43, R35, 1 ;  /* 0x3f8000002b2b7423 */ /* 0x000fe20000010023 */
[----:B------:R-:W-:-:S02]  /*2210*/  FMUL.FTZ R15, R9, R15 ;  /* 0x0000000f090f7220 */ /* 0x000fc40000410000 */
[----:B0-----:R-:W3:Y:S04]  /*2220*/  LDL.LU R54, [R1+0x54] ;  /* 0x0000540001367983 */ /* 0x001ee80000300800 */
[----:B------:R0:W-:Y:S01]  /*2230*/  STL [R1+0xd0], R52 ;  /* 0x0000d03401007387 */ /* 0x0001e20000100800 */
[----:B------:R1:W1:Y:S03]  /*2240*/  MUFU.RCP R35, R31 ;  /* 0x0000001f00237308 */ /* 0x0002660000001000 */
[----:B0-----:R-:W3:Y:S04]  /*2250*/  LDL R52, [R1+0x94] ;  /* 0x0000940001347983 */ /* 0x001ee80000100800 */
[----:B------:R0:W-:Y:S01]  /*2260*/  STL [R1+0xac], R14 ;  /* 0x0000ac0e01007387 */ /* 0x0001e20000100800 */
[----:B-1----:R-:W-:Y:S01]  /*2270*/  FMUL.FTZ R31, R47, R43 ;  /* 0x0000002b2f1f7220 */ /* 0x002fe20000410000 */
[----:B------:R-:W-:-:S02]  /*2280*/  FFMA.FTZ R43, R4, R15, R8 ;  /* 0x0000000f042b7223 */ /* 0x000fc40000010008 */
[----:B0-----:R-:W3:Y:S04]  /*2290*/  LDL.LU R14, [R1+0x50] ;  /* 0x00005000010e7983 */ /* 0x001ee80000300800 */
[----:B------:R0:W-:Y:S04]  /*22a0*/  STL [R1+0xd8], R37 ;  /* 0x0000d82501007387 */ /* 0x0001e80000100800 */
[----:B0-----:R-:W3:Y:S04]  /*22b0*/  LDL R37, [R1+0x84] ;  /* 0x0000840001257983 */ /* 0x001ee80000100800 */
[----:B------:R-:W-:Y:S04]  /*22c0*/  STL [R1+0xdc], R50 ;  /* 0x0000dc3201007387 */ /* 0x000fe80000100800 */
[----:B------:R-:W-:Y:S04]  /*22d0*/  STL [R1+0xe4], R28 ;  /* 0x0000e41c01007387 */ /* 0x000fe80000100800 */
[----:B------:R0:W-:Y:S04]  /*22e0*/  STL [R1+0xe8], R29 ;  /* 0x0000e81d01007387 */ /* 0x0001e80000100800 */
[----:B0-----:R-:W3:Y:S04]  /*22f0*/  LDL R29, [R1+0x74] ;  /* 0x00007400011d7983 */ /* 0x001ee80000100800 */
[----:B------:R0:W-:Y:S04]  /*2300*/  STL [R1+0xf0], R15 ;  /* 0x0000f00f01007387 */ /* 0x0001e80000100800 */
[----:B0-----:R-:W3:Y:S01]  /*2310*/  LDL R15, [R1+0x7c] ;  /* 0x00007c00010f7983 */ /* 0x001ee20000100800 */
[----:B------:R-:W-:Y:S01]  /*2320*/  FMUL.FTZ R30, R19, R49 ;  /* 0x00000031131e7220 */ /* 0x000fe20000410000 */
[----:B------:R-:W-:-:S02]  /*2330*/  HADD2.F32 R19, -RZ, R16.H0_H0 ;  /* 0x20000010ff137230 */ /* 0x000fc40000004100 */
[----:B------:R-:W-:-:S03]  /*2340*/  HADD2.F32 R16, -RZ, R16.H1_H1 ;  /* 0x30000010ff107230 */ /* 0x000fc60000004100 */
[C---:B------:R-:W-:Y:S01]  /*2350*/  FADD.FTZ R47, -R18.reuse, R19 ;  /* 0x00000013122f7221 */ /* 0x040fe20000010100 */
[--C-:B------:R-:W-:Y:S02]  /*2360*/  HADD2.F32 R48, -RZ, R17.reuse.H0_H0 ;  /* 0x20000011ff307230 */ /* 0x100fe40000004100 */
[----:B------:R-:W-:Y:S01]  /*2370*/  FMUL.FTZ R60, R43, -1.4426950216293334961 ;  /* 0xbfb8aa3b2b3c7820 */ /* 0x000fe20000410000 */
[----:B------:R-:W-:Y:S02]  /*2380*/  HADD2.F32 R19, -RZ, R17.H1_H1 ;  /* 0x30000011ff137230 */ /* 0x000fe40000004100 */
[C---:B------:R-:W-:Y:S01]  /*2390*/  FADD.FTZ R17, -R18.reuse, R16 ;  /* 0x0000001012117221 */ /* 0x040fe20000010100 */
[C---:B------:R-:W-:Y:S01]  /*23a0*/  FMUL.FTZ R16, R9.reuse, R47 ;  /* 0x0000002f09107220 */ /* 0x040fe20000410000 */
[C---:B------:R-:W-:Y:S01]  /*23b0*/  FADD.FTZ R48, -R18.reuse, R48 ;  /* 0x0000003012307221 */ /* 0x040fe20000010100 */
[----:B------:R-:W-:Y:S02]  /*23c0*/  FADD.FTZ R19, -R18, R19 ;  /* 0x0000001312137221 */ /* 0x000fe40000010100 */
[----:B------:R-:W-:Y:S01]  /*23d0*/  FFMA.FTZ R59, R0, R16, R5 ;  /* 0x00000010003b7223 */ /* 0x000fe20000010005 */
[----:B------:R-:W0:Y:S01]  /*23e0*/  MUFU.EX2 R60, R60 ;  /* 0x0000003c003c7308 */ /* 0x000e220000000800 */
[----:B------:R-:W-:Y:S01]  /*23f0*/  FMUL.FTZ R17, R9, R17 ;  /* 0x0000001109117220 */ /* 0x000fe20000410000 */
[----:B------:R-:W-:Y:S01]  /*2400*/  FADD.FTZ R18, -R35, 1 ;  /* 0x3f80000023127421 */ /* 0x000fe20000010100 */
[----:B------:R-:W-:-:S02]  /*2410*/  FMUL.FTZ R47, R59, -1.4426950216293334961 ;  /* 0xbfb8aa3b3b2f7820 */ /* 0x000fc40000410000 */
        /* <DEDUP_REMOVED lines=9> */
[----:B------:R-:W1:Y:S01]  /*24b0*/  MUFU.EX2 R48, R48 ;  /* 0x0000003000307308 */ /* 0x000e620000000800 */
[----:B0-----:R-:W-:Y:S01]  /*24c0*/  FADD.FTZ R60, R60, 1 ;  /* 0x3f8000003c3c7421 */ /* 0x001fe20000010000 */
[----:B------:R-:W-:-:S06]  /*24d0*/  FMUL.FTZ R55, R56, -1.4426950216293334961 ;  /* 0xbfb8aa3b38377820 */ /* 0x000fcc0000410000 */
[----:B------:R-:W0:Y:S01]  /*24e0*/  MUFU.EX2 R49, R49 ;  /* 0x0000003100317308 */ /* 0x000e220000000800 */
[----:B-1----:R-:W-:-:S07]  /*24f0*/  FADD.FTZ R47, R47, 1 ;  /* 0x3f8000002f2f7421 */ /* 0x002fce0000010000 */
[----:B------:R-:W1:Y:S01]  /*2500*/  MUFU.RCP R60, R60 ;  /* 0x0000003c003c7308 */ /* 0x000e620000001000 */
[----:B------:R-:W-:-:S07]  /*2510*/  FADD.FTZ R48, R48, 1 ;  /* 0x3f80000030307421 */ /* 0x000fce0000010000 */
[----:B------:R-:W1:Y:S01]  /*2520*/  MUFU.EX2 R55, R55 ;  /* 0x0000003700377308 */ /* 0x000e620000000800 */
[----:B0-----:R-:W-:-:S07]  /*2530*/  FADD.FTZ R49, R49, 1 ;  /* 0x3f80000031317421 */ /* 0x001fce0000010000 */
[----:B------:R-:W0:Y:S01]  /*2540*/  MUFU.RCP R47, R47 ;  /* 0x0000002f002f7308 */ /* 0x000e220000001000 */
[----:B------:R-:W-:Y:S01]  /*2550*/  FMUL.FTZ R35, R35, R61 ;  /* 0x0000003d23237220 */ /* 0x000fe20000410000 */
[----:B-1----:R-:W-:-:S06]  /*2560*/  FADD.FTZ R61, -R60, 1 ;  /* 0x3f8000003c3d7421 */ /* 0x002fcc0000010100 */
[----:B------:R-:W1:Y:S01]  /*2570*/  MUFU.RCP R48, R48 ;  /* 0x0000003000307308 */ /* 0x000e620000001000 */
[----:B------:R-:W-:Y:S01]  /*2580*/  FADD.FTZ R55, R55, 1 ;  /* 0x3f80000037377421 */ /* 0x000fe20000010000 */
[----:B------:R-:W-:-:S06]  /*2590*/  FFMA.FTZ R43, R43, R61, 1 ;  /* 0x3f8000002b2b7423 */ /* 0x000fcc000001003d */
[----:B------:R-:W1:Y:S01]  /*25a0*/  MUFU.RCP R49, R49 ;  /* 0x0000003100317308 */ /* 0x000e620000001000 */
[----:B------:R-:W-:Y:S01]  /*25b0*/  FMUL.FTZ R43, R60, R43 ;  /* 0x0000002b3c2b7220 */ /* 0x000fe20000410000 */
[----:B0-----:R-:W-:-:S06]  /*25c0*/  FADD.FTZ R60, -R47, 1 ;  /* 0x3f8000002f3c7421 */ /* 0x001fcc0000010100 */
[----:B------:R-:W0:Y:S01]  /*25d0*/  MUFU.RCP R55, R55 ;  /* 0x0000003700377308 */ /* 0x000e220000001000 */
[----:B------:R-:W-:Y:S01]  /*25e0*/  FFMA.FTZ R59, R59, R60, 1 ;  /* 0x3f8000003b3b7423 */ /* 0x000fe2000001003c */
[----:B-1----:R-:W-:-:S04]  /*25f0*/  FADD.FTZ R60, -R48, 1 ;  /* 0x3f800000303c7421 */ /* 0x002fc80000010100 */
[----:B------:R-:W-:Y:S01]  /*2600*/  FFMA.FTZ R58, R58, R60, 1 ;  /* 0x3f8000003a3a7423 */ /* 0x000fe2000001003c */
[----:B------:R-:W-:-:S04]  /*2610*/  FADD.FTZ R60, -R49, 1 ;  /* 0x3f800000313c7421 */ /* 0x000fc80000010100 */
[----:B------:R-:W-:Y:S01]  /*2620*/  FFMA.FTZ R57, R57, R60, 1 ;  /* 0x3f80000039397423 */ /* 0x000fe2000001003c */
[----:B0-----:R-:W-:-:S04]  /*2630*/  FADD.FTZ R60, -R55, 1 ;  /* 0x3f800000373c7421 */ /* 0x001fc80000010100 */
[----:B------:R-:W-:-:S04]  /*2640*/  FFMA.FTZ R56, R56, R60, 1 ;  /* 0x3f80000038387423 */ /* 0x000fc8000001003c */
[----:B------:R-:W-:Y:S01]  /*2650*/  FMUL.FTZ R61, R55, R56 ;  /* 0x00000038373d7220 */ /* 0x000fe20000410000 */
[----:B------:R-:W-:-:S05]  /*2660*/  HADD2.F32 R55, -RZ, R24.H0_H0 ;  /* 0x20000018ff377230 */ /* 0x000fca0000004100 */
[----:B------:R-:W-:Y:S01]  /*2670*/  FMUL.FTZ R30, R55, R30 ;  /* 0x0000001e371e7220 */ /* 0x000fe20000410000 */
[----:B------:R-:W-:Y:S02]  /*2680*/  HADD2.F32 R55, -RZ, R24.H1_H1 ;  /* 0x30000018ff377230 */ /* 0x000fe40000004100 */
[--C-:B------:R-:W-:Y:S02]  /*2690*/  HADD2.F32 R24, -RZ, R25.reuse.H0_H0 ;  /* 0x20000019ff187230 */ /* 0x100fe40000004100 */
[----:B------:R-:W-:Y:S02]  /*26a0*/  HADD2.F32 R25, -RZ, R25.H1_H1 ;  /* 0x30000019ff197230 */ /* 0x000fe40000004100 */
[----:B------:R-:W-:-:S03]  /*26b0*/  FMUL.FTZ R48, R48, R58 ;  /* 0x0000003a30307220 */ /* 0x000fc60000410000 */
[----:B------:R-:W-:Y:S01]  /*26c0*/  FMUL.FTZ R43, R25, R43 ;  /* 0x0000002b192b7220 */ /* 0x000fe20000410000 */
[--C-:B------:R-:W-:Y:S02]  /*26d0*/  HADD2.F32 R25, -RZ, R26.reuse.H0_H0 ;  /* 0x2000001aff197230 */ /* 0x100fe40000004100 */
[----:B------:R-:W-:Y:S02]  /*26e0*/  HADD2.F32 R26, -RZ, R26.H1_H1 ;  /* 0x3000001aff1a7230 */ /* 0x000fe40000004100 */
[----:B--2---:R-:W-:Y:S01]  /*26f0*/  FFMA.FTZ R60, R45, R23, R42 ;  /* 0x000000172d3c7223 */ /* 0x004fe2000001002a */
[----:B------:R0:W-:Y:S01]  /*2700*/  STL [R1+0xf4], R16 ;  /* 0x0000f41001007387 */ /* 0x0001e20000100800 */
[----:B------:R-:W-:Y:S01]  /*2710*/  FMUL.FTZ R47, R47, R59 ;  /* 0x0000003b2f2f7220 */ /* 0x000fe20000410000 */
[----:B------:R-:W-:Y:S01]  /*2720*/  FMUL.FTZ R35, R24, R35 ;  /* 0x0000002318237220 */ /* 0x000fe20000410000 */
[----:B------:R-:W-:Y:S01]  /*2730*/  FMUL.FTZ R42, R0, R20 ;  /* 0x00000014002a7220 */ /* 0x000fe20000410000 */
[----:B------:R-:W-:-:S02]  /*2740*/  HADD2.F32 R24, -RZ, R27.H0_H0 ;  /* 0x2000001bff187230 */ /* 0x000fc40000004100 */
[----:B------:R-:W-:Y:S01]  /*2750*/  FMUL.FTZ R48, R26, R48 ;  /* 0x000000301a307220 */ /* 0x000fe20000410000 */
[----:B------:R-:W-:Y:S01]  /*2760*/  FADD.FTZ R59, R23, R36 ;  /* 0x00000024173b7221 */ /* 0x000fe20000010000 */
[----:B------:R-:W-:Y:S01]  /*2770*/  FMUL.FTZ R49, R49, R57 ;  /* 0x0000003931317220 */ /* 0x000fe20000410000 */
[----:B------:R-:W-:Y:S01]  /*2780*/  FMUL.FTZ R31, R55, R31 ;  /* 0x0000001f371f7220 */ /* 0x000fe20000410000 */
[----:B------:R-:W-:Y:S01]  /*2790*/  FMUL.FTZ R36, R3, R22 ;  /* 0x0000001603247220 */ /* 0x000fe20000410000 */
[----:B0-----:R-:W-:Y:S01]  /*27a0*/  FMUL.FTZ R16, R2, R21 ;  /* 0x0000001502107220 */ /* 0x001fe20000410000 */
[----:B------:R0:W-:Y:S01]  /*27b0*/  STL [R1+0xa8], R5 ;  /* 0x0000a80501007387 */ /* 0x0001e20000100800 */
[----:B------:R-:W-:Y:S01]  /*27c0*/  FMUL.FTZ R28, R4, R23 ;  /* 0x00000017041c7220 */ /* 0x000fe20000410000 */
[----:B------:R-:W-:Y:S01]  /*27d0*/  FMUL.FTZ R47, R25, R47 ;  /* 0x0000002f192f7220 */ /* 0x000fe20000410000 */
[----:B------:R-:W-:Y:S01]  /*27e0*/  FMUL.FTZ R50, R0, R38 ;  /* 0x0000002600327220 */ /* 0x000fe20000410000 */
[----:B------:R-:W-:Y:S01]  /*27f0*/  FADD.FTZ R25, R22, R46 ;  /* 0x0000002e16197221 */ /* 0x000fe20000010000 */
[----:B------:R-:W-:Y:S01]  /*2800*/  FMUL.FTZ R49, R24, R49 ;  /* 0x0000003118317220 */ /* 0x000fe20000410000 */
[----:B------:R-:W-:Y:S01]  /*2810*/  FMUL.FTZ R46, R2, R40 ;  /* 0x00000028022e7220 */ /* 0x000fe20000410000 */
[----:B0-----:R-:W2:Y:S01]  /*2820*/  LDL R5, [R1+0x78] ;  /* 0x0000780001057983 */ /* 0x001ea20000100800 */
[----:B----4-:R-:W-:-:S03]  /*2830*/  FADD.FTZ R56, R21, R12 ;  /* 0x0000000c15387221 */ /* 0x010fc60000010000 */
[----:B------:R-:W4:Y:S01]  /*2840*/  LDL R12, [R1+0x70] ;  /* 0x00007000010c7983 */ /* 0x000f220000100800 */
[----:B------:R-:W-:Y:S01]  /*2850*/  FMUL.FTZ R58, R0, R39 ;  /* 0x00000027003a7220 */ /* 0x000fe20000410000 */
[----:B---3--:R-:W-:Y:S01]  /*2860*/  FADD.FTZ R24, R20, R54 ;  /* 0x0000003614187221 */ /* 0x008fe20000010000 */
[----:B------:R-:W-:-:S03]  /*2870*/  FMUL.FTZ R54, R3, R41 ;  /* 0x0000002903367220 */ /* 0x000fc60000410000 */
[----:B------:R-:W-:-:S04]  /*2880*/  FADD.FTZ R24, R24, R38 ;  /* 0x0000002618187221 */ /* 0x000fc80000010000 */
[----:B------:R-:W-:Y:S01]  /*2890*/  FADD.FTZ R24, R24, R39 ;  /* 0x0000002718187221 */ /* 0x000fe20000010000 */
[----:B------:R-:W-:Y:S01]  /*28a0*/  FFMA.FTZ R26, R10, R20, R14 ;  /* 0x000000140a1a7223 */ /* 0x000fe2000001000e */
[----:B------:R-:W-:Y:S01]  /*28b0*/  FADD.FTZ R20, R25, R41 ;  /* 0x0000002919147221 */ /* 0x000fe20000010000 */
[----:B------:R-:W-:Y:S02]  /*28c0*/  HADD2.F32 R14, -RZ, R27.H1_H1 ;  /* 0x3000001bff0e7230 */ /* 0x000fe40000004100 */
[----:B------:R-:W-:Y:S01]  /*28d0*/  FADD.FTZ R27, RZ, R42 ;  /* 0x0000002aff1b7221 */ /* 0x000fe20000010000 */
[----:B------:R-:W-:-:S04]  /*28e0*/  FFMA.FTZ R26, R37, R38, R26 ;  /* 0x00000026251a7223 */ /* 0x000fc8000001001a */
[----:B------:R-:W-:Y:S01]  /*28f0*/  FFMA.FTZ R25, R13, R39, R26 ;  /* 0x000000270d197223 */ /* 0x000fe2000001001a */
[----:B------:R-:W-:Y:S01]  /*2900*/  FFMA.FTZ R26, R10, R42, RZ ;  /* 0x0000002a0a1a7223 */ /* 0x000fe200000100ff */
[----:B------:R-:W-:Y:S01]  /*2910*/  FADD.FTZ R27, R27, R16 ;  /* 0x000000101b1b7221 */ /* 0x000fe20000010000 */
[----:B------:R-:W-:Y:S02]  /*2920*/  FFMA.FTZ R55, R29, R22, R11 ;  /* 0x000000161d377223 */ /* 0x000fe4000001000b */
[----:B------:R-:W3:Y:S04]  /*2930*/  LDL R11, [R1+0x6c] ;  /* 0x00006c00010b7983 */ /* 0x000ee80000100800 */
[----:B------:R0:W-:Y:S01]  /*2940*/  STL [R1+0x4], R42 ;  /* 0x0000042a01007387 */ /* 0x0001e20000100800 */
[----:B------:R-:W-:-:S03]  /*2950*/  FADD.FTZ R22, R56, R40 ;  /* 0x0000002838167221 */ /* 0x000fc60000010000 */
[----:B------:R1:W-:Y:S01]  /*2960*/  STL [R1+0x20], R16 ;  /* 0x0000201001007387 */ /* 0x0003e20000100800 */
[----:B------:R-:W-:-:S03]  /*2970*/  FFMA.FTZ R57, R15, R21, R53 ;  /* 0x000000150f397223 */ /* 0x000fc60000010035 */
[----:B------:R1:W-:Y:S01]  /*2980*/  STL [R1+0x1c], R36 ;  /* 0x00001c2401007387 */ /* 0x0003e20000100800 */
[----:B------:R-:W-:Y:S01]  /*2990*/  FMUL.FTZ R53, R4, R44 ;  /* 0x0000002c04357220 */ /* 0x000fe20000410000 */
[----:B------:R-:W-:Y:S02]  /*29a0*/  FFMA.FTZ R23, R52, R40, R57 ;  /* 0x0000002834177223 */ /* 0x000fe40000010039 */
[----:B------:R1:W-:Y:S01]  /*29b0*/  STL [R1+0x18], R28 ;  /* 0x0000181c01007387 */ /* 0x0003e20000100800 */
[----:B------:R-:W-:-:S03]  /*29c0*/  FFMA.FTZ R21, R34, R41, R55 ;  /* 0x0000002922157223 */ /* 0x000fc60000010037 */
[----:B------:R1:W-:Y:S04]  /*29d0*/  STL [R1+0x10], R50 ;  /* 0x0000103201007387 */ /* 0x0003e80000100800 */
[----:B------:R-:W3:Y:S04]  /*29e0*/  LDL R40, [R1+0x64] ;  /* 0x0000640001287983 */ /* 0x000ee80000100800 */
[----:B------:R1:W-:Y:S01]  /*29f0*/  STL [R1+0xc], R46 ;  /* 0x00000c2e01007387 */ /* 0x0003e20000100800 */
[----:B------:R-:W-:-:S03]  /*2a00*/  FFMA.FTZ R26, R15, R16, R26 ;  /* 0x000000100f1a7223 */ /* 0x000fc6000001001a */
[----:B------:R-:W3:Y:S04]  /*2a10*/  LDL R41, [R1+0x68] ;  /* 0x0000680001297983 */ /* 0x000ee80000100800 */
[----:B------:R3:W-:Y:S04]  /*2a20*/  STL [R1+0x8], R54 ;  /* 0x0000083601007387 */ /* 0x0007e80000100800 */
[----:B------:R3:W-:Y:S04]  /*2a30*/  STL [R1], R53 ;  /* 0x0000003501007387 */ /* 0x0007e80000100800 */
[----:B0-----:R-:W3:Y:S01]  /*2a40*/  LDL.LU R42, [R1+0xf8] ;  /* 0x0000f800012a7983 */ /* 0x001ee20000300800 */
[----:B------:R-:W-:-:S03]  /*2a50*/  FADD.FTZ R27, R27, R36 ;  /* 0x000000241b1b7221 */ /* 0x000fc60000010000 */
[----:B------:R-:W3:Y:S01]  /*2a60*/  LDL R10, [R1+0x60] ;  /* 0x00006000010a7983 */ /* 0x000ee20000100800 */
[----:B------:R-:W-:-:S03]  /*2a70*/  FFMA.FTZ R26, R29, R36, R26 ;  /* 0x000000241d1a7223 */ /* 0x000fc6000001001a */
[----:B-1----:R-:W3:Y:S04]  /*2a80*/  LDL.LU R16, [R1+0xf4] ;  /* 0x0000f40001107983 */ /* 0x002ee80000300800 */
[----:B------:R-:W3:Y:S04]  /*2a90*/  LDL.LU R15, [R1+0xf0] ;  /* 0x0000f000010f7983 */ /* 0x000ee80000300800 */
[----:B------:R-:W3:Y:S04]  /*2aa0*/  LDL R39, [R1+0x5c] ;  /* 0x00005c0001277983 */ /* 0x000ee80000100800 */
[----:B------:R-:W3:Y:S01]  /*2ab0*/  LDL.LU R36, [R1+0xec] ;  /* 0x0000ec0001247983 */ /* 0x000ee20000300800 */
[----:B------:R-:W-:Y:S01]  /*2ac0*/  FADD.FTZ R27, R27, R28 ;  /* 0x0000001c1b1b7221 */ /* 0x000fe20000010000 */
[----:B------:R-:W-:-:S02]  /*2ad0*/  FFMA.FTZ R26, R45, R28, R26 ;  /* 0x0000001c2d1a7223 */ /* 0x000fc4000001001a */
[----:B------:R-:W3:Y:S01]  /*2ae0*/  LDL.LU R29, [R1+0xe8] ;  /* 0x0000e800011d7983 */ /* 0x000ee20000300800 */
[----:B------:R-:W-:Y:S01]  /*2af0*/  FADD.FTZ R27, R27, R50 ;  /* 0x000000321b1b7221 */ /* 0x000fe20000010000 */
[----:B------:R-:W-:Y:S02]  /*2b00*/  FFMA.FTZ R26, R37, R50, R26 ;  /* 0x00000032251a7223 */ /* 0x000fe4000001001a */
[----:B------:R-:W3:Y:S01]  /*2b10*/  LDL.LU R28, [R1+0xe4] ;  /* 0x0000e400011c7983 */ /* 0x000ee20000300800 */
[----:B------:R-:W-:Y:S01]  /*2b20*/  FADD.FTZ R27, R27, R46 ;  /* 0x0000002e1b1b7221 */ /* 0x000fe20000010000 */
[----:B------:R-:W-:Y:S02]  /*2b30*/  FFMA.FTZ R26, R52, R46, R26 ;  /* 0x0000002e341a7223 */ /* 0x000fe4000001001a */
[----:B------:R-:W3:Y:S01]  /*2b40*/  LDL.LU R45, [R1+0xe0] ;  /* 0x0000e000012d7983 */ /* 0x000ee20000300800 */
[----:B------:R-:W-:-:S03]  /*2b50*/  FFMA.FTZ R60, R51, R44, R60 ;  /* 0x0000002c333c7223 */ /* 0x000fc6000001003c */
[----:B------:R-:W3:Y:S01]  /*2b60*/  LDL R38, [R1+0x58] ;  /* 0x0000580001267983 */ /* 0x000ee20000100800 */
[----:B------:R-:W-:Y:S01]  /*2b70*/  FADD.FTZ R59, R59, R44 ;  /* 0x0000002c3b3b7221 */ /* 0x000fe20000010000 */
[----:B------:R-:W-:Y:S02]  /*2b80*/  FADD.FTZ R22, R22, R32 ;  /* 0x0000002016167221 */ /* 0x000fe40000010000 */
[----:B------:R-:W3:Y:S01]  /*2b90*/  LDL.LU R50, [R1+0xdc] ;  /* 0x0000dc0001327983 */ /* 0x000ee20000300800 */
[----:B------:R-:W-:Y:S01]  /*2ba0*/  FMUL.FTZ R57, R2, R32 ;  /* 0x0000002002397220 */ /* 0x000fe20000410000 */
[----:B------:R-:W-:Y:S01]  /*2bb0*/  FADD.FTZ R20, R20, R33 ;  /* 0x0000002114147221 */ /* 0x000fe20000010000 */
[----:B------:R-:W-:Y:S01]  /*2bc0*/  FMUL.FTZ R56, R3, R33 ;  /* 0x0000002103387220 */ /* 0x000fe20000410000 */
[----:B------:R-:W3:Y:S01]  /*2bd0*/  LDL.LU R37, [R1+0xd8] ;  /* 0x0000d80001257983 */ /* 0x000ee20000300800 */
[----:B------:R-:W-:Y:S01]  /*2be0*/  FADD.FTZ R27, R27, R54 ;  /* 0x000000361b1b7221 */ /* 0x000fe20000010000 */
[----:B------:R-:W-:-:S02]  /*2bf0*/  FFMA.FTZ R26, R34, R54, R26 ;  /* 0x00000036221a7223 */ /* 0x000fc4000001001a */
[----:B------:R-:W3:Y:S04]  /*2c00*/  LDL.LU R46, [R1+0xd4] ;  /* 0x0000d400012e7983 */ /* 0x000ee80000300800 */
[----:B------:R-:W3:Y:S01]  /*2c10*/  LDL.LU R52, [R1+0xd0] ;  /* 0x0000d00001347983 */ /* 0x000ee20000300800 */
[----:B--2---:R-:W-:Y:S01]  /*2c20*/  FFMA.FTZ R23, R5, R32, R23 ;  /* 0x0000002005177223 */ /* 0x004fe20000010017 */
[----:B----4-:R-:W-:Y:S01]  /*2c30*/  FFMA.FTZ R21, R12, R33, R21 ;  /* 0x000000210c157223 */ /* 0x010fe20000010015 */
[-C--:B---3--:R-:W-:Y:S01]  /*2c40*/  FFMA.FTZ R33, R41, R36.reuse, R25 ;  /* 0x0000002429217223 */ /* 0x088fe20000010019 */
[----:B------:R-:W-:Y:S01]  /*2c50*/  FADD.FTZ R32, R24, R36 ;  /* 0x0000002418207221 */ /* 0x000fe20000010000 */
[----:B------:R-:W-:Y:S02]  /*2c60*/  FMUL.FTZ R44, R0, R36 ;  /* 0x00000024002c7220 */ /* 0x000fe40000410000 */
[----:B------:R-:W2:Y:S04]  /*2c70*/  LDL R36, [R1+0x2c] ;  /* 0x00002c0001247983 */ /* 0x000ea80000100800 */
[----:B------:R-:W3:Y:S04]  /*2c80*/  LDL.LU R54, [R1+0xcc] ;  /* 0x0000cc0001367983 */ /* 0x000ee80000300800 */
[----:B------:R-:W4:Y:S01]  /*2c90*/  LDL.LU R34, [R1+0xc8] ;  /* 0x0000c80001227983 */ /* 0x000f220000300800 */
[----:B------:R-:W-:Y:S01]  /*2ca0*/  FADD.FTZ R27, R27, R53 ;  /* 0x000000351b1b7221 */ /* 0x000fe20000010000 */
[----:B------:R-:W-:-:S02]  /*2cb0*/  FFMA.FTZ R26, R51, R53, R26 ;  /* 0x00000035331a7223 */ /* 0x000fc4000001001a */
[----:B------:R-:W2:Y:S04]  /*2cc0*/  LDL.LU R53, [R1+0xc4] ;  /* 0x0000c40001357983 */ /* 0x000ea80000300800 */
[----:B------:R-:W3:Y:S01]  /*2cd0*/  LDL.LU R51, [R1+0xc0] ;  /* 0x0000c00001337983 */ /* 0x000ee20000300800 */
[-C--:B------:R-:W-:Y:S01]  /*2ce0*/  FFMA.FTZ R60, R11, R42.reuse, R60 ;  /* 0x0000002a0b3c7223 */ /* 0x080fe2000001003c */
[----:B------:R-:W-:Y:S01]  /*2cf0*/  FADD.FTZ R59, R59, R42 ;  /* 0x0000002a3b3b7221 */ /* 0x000fe20000010000 */
[----:B------:R-:W-:Y:S01]  /*2d00*/  FMUL.FTZ R55, R4, R42 ;  /* 0x0000002a04377220 */ /* 0x000fe20000410000 */
[----:B------:R-:W2:Y:S01]  /*2d10*/  LDL R24, [R1+0x28] ;  /* 0x0000280001187983 */ /* 0x000ea20000100800 */
[----:B------:R-:W-:-:S03]  /*2d20*/  FFMA.FTZ R26, R13, R58, R26 ;  /* 0x0000003a0d1a7223 */ /* 0x000fc6000001001a */
[----:B------:R-:W2:Y:S04]  /*2d30*/  LDL.LU R13, [R1+0xbc] ;  /* 0x0000bc00010d7983 */ /* 0x000ea80000300800 */
[----:B------:R-:W2:Y:S01]  /*2d40*/  LDL R25, [R1+0x24] ;  /* 0x0000240001197983 */ /* 0x000ea20000100800 */
[----:B------:R-:W-:-:S03]  /*2d50*/  FFMA.FTZ R26, R5, R57, R26 ;  /* 0x00000039051a7223 */ /* 0x000fc6000001001a */
[----:B------:R-:W2:Y:S01]  /*2d60*/  LDL R5, [R1+0x14] ;  /* 0x0000140001057983 */ /* 0x000ea20000100800 */
[----:B------:R-:W-:Y:S01]  /*2d70*/  FFMA.FTZ R26, R12, R56, R26 ;  /* 0x000000380c1a7223 */ /* 0x000fe2000001001a */
[-C--:B----4-:R-:W-:Y:S01]  /*2d80*/  FFMA.FTZ R60, R39, R34.reuse, R60 ;  /* 0x00000022273c7223 */ /* 0x090fe2000001003c */
[----:B------:R-:W-:Y:S01]  /*2d90*/  FADD.FTZ R59, R59, R34 ;  /* 0x000000223b3b7221 */ /* 0x000fe20000010000 */
[----:B------:R-:W-:Y:S02]  /*2da0*/  FMUL.FTZ R42, R4, R34 ;  /* 0x00000022042a7220 */ /* 0x000fe40000410000 */
[----:B------:R-:W4:Y:S01]  /*2db0*/  LDL R34, [R1+0x38] ;  /* 0x0000380001227983 */ /* 0x000f220000100800 */
[----:B------:R-:W-:Y:S01]  /*2dc0*/  FFMA.FTZ R26, R11, R55, R26 ;  /* 0x000000370b1a7223 */ /* 0x000fe2000001001a */
[-C--:B------:R-:W-:Y:S01]  /*2dd0*/  FFMA.FTZ R23, R40, R45.reuse, R23 ;  /* 0x0000002d28177223 */ /* 0x080fe20000010017 */
[----:B------:R-:W-:Y:S01]  /*2de0*/  FADD.FTZ R22, R22, R45 ;  /* 0x0000002d16167221 */ /* 0x000fe20000010000 */
[----:B------:R-:W-:Y:S01]  /*2df0*/  FMUL.FTZ R45, R2, R45 ;  /* 0x0000002d022d7220 */ /* 0x000fe20000410000 */
[----:B------:R-:W-:Y:S01]  /*2e00*/  FFMA.FTZ R26, R41, R44, R26 ;  /* 0x0000002c291a7223 */ /* 0x000fe2000001001a */
[-C--:B------:R-:W-:Y:S01]  /*2e10*/  FFMA.FTZ R21, R10, R46.reuse, R21 ;  /* 0x0000002e0a157223 */ /* 0x080fe20000010015 */
[----:B------:R-:W-:Y:S01]  /*2e20*/  FADD.FTZ R20, R20, R46 ;  /* 0x0000002e14147221 */ /* 0x000fe20000010000 */
[C---:B------:R-:W-:Y:S01]  /*2e30*/  FMUL.FTZ R46, R3.reuse, R46 ;  /* 0x0000002e032e7220 */ /* 0x040fe20000410000 */
[----:B------:R-:W-:Y:S01]  /*2e40*/  FFMA.FTZ R26, R40, R45, R26 ;  /* 0x0000002d281a7223 */ /* 0x000fe2000001001a */
[-C--:B---3--:R-:W-:Y:S01]  /*2e50*/  FFMA.FTZ R33, R38, R51.reuse, R33 ;  /* 0x0000003326217223 */ /* 0x088fe20000010021 */
[----:B------:R-:W-:Y:S01]  /*2e60*/  FADD.FTZ R32, R32, R51 ;  /* 0x0000003320207221 */ /* 0x000fe20000010000 */
[----:B------:R-:W3:Y:S01]  /*2e70*/  LDL.LU R12, [R1+0xb8] ;  /* 0x0000b800010c7983 */ /* 0x000ee20000300800 */
[----:B------:R-:W-:Y:S01]  /*2e80*/  FFMA.FTZ R26, R10, R46, R26 ;  /* 0x0000002e0a1a7223 */ /* 0x000fe2000001001a */
[----:B------:R-:W-:Y:S01]  /*2e90*/  FMUL.FTZ R51, R0, R51 ;  /* 0x0000003300337220 */ /* 0x000fe20000410000 */
[----:B--2---:R-:W-:Y:S01]  /*2ea0*/  FMUL.FTZ R41, R2, R53 ;  /* 0x0000003502297220 */ /* 0x004fe20000410000 */
[----:B------:R-:W-:Y:S01]  /*2eb0*/  FMUL.FTZ R40, R3, R54 ;  /* 0x0000003603287220 */ /* 0x000fe20000410000 */
[----:B------:R-:W-:Y:S01]  /*2ec0*/  FFMA.FTZ R26, R39, R42, R26 ;  /* 0x0000002a271a7223 */ /* 0x000fe2000001001a */
[----:B------:R-:W2:Y:S03]  /*2ed0*/  LDL.LU R11, [R1+0xb4] ;  /* 0x0000b400010b7983 */ /* 0x000ea60000300800 */
[----:B------:R-:W-:Y:S01]  /*2ee0*/  FFMA.FTZ R26, R38, R51, R26 ;  /* 0x00000033261a7223 */ /* 0x000fe2000001001a */
[----:B------:R-:W3:Y:S01]  /*2ef0*/  LDL.LU R10, [R1+0xb0] ;  /* 0x0000b000010a7983 */ /* 0x000ee20000300800 */
[----:B------:R-:W-:Y:S01]  /*2f00*/  FMUL.FTZ R39, R4, R52 ;  /* 0x0000003404277220 */ /* 0x000fe20000410000 */
[-C--:B------:R-:W-:Y:S01]  /*2f10*/  FMUL.FTZ R38, R0, R37.reuse ;  /* 0x0000002500267220 */ /* 0x080fe20000410000 */
[----:B------:R-:W-:Y:S01]  /*2f20*/  FFMA.FTZ R33, R25, R37, R33 ;  /* 0x0000002519217223 */ /* 0x000fe20000010021 */
[----:B------:R-:W-:Y:S01]  /*2f30*/  FADD.FTZ R32, R32, R37 ;  /* 0x0000002520207221 */ /* 0x000fe20000010000 */
[----:B------:R-:W-:Y:S01]  /*2f40*/  FMUL.FTZ R37, R2, R50 ;  /* 0x0000003202257220 */ /* 0x000fe20000410000 */
[----:B------:R-:W-:Y:S01]  /*2f50*/  FFMA.FTZ R60, R24, R52, R60 ;  /* 0x00000034183c7223 */ /* 0x000fe2000001003c */
[----:B------:R-:W-:Y:S01]  /*2f60*/  FADD.FTZ R59, R59, R52 ;  /* 0x000000343b3b7221 */ /* 0x000fe20000010000 */
[----:B------:R-:W-:Y:S01]  /*2f70*/  FMUL.FTZ R61, R14, R61 ;  /* 0x0000003d0e3d7220 */ /* 0x000fe20000410000 */
[----:B------:R-:W-:-:S04]  /*2f80*/  FADD.FTZ R27, R27, R58 ;  /* 0x0000003a1b1b7221 */ /* 0x000fc80000010000 */
[----:B------:R-:W-:-:S04]  /*2f90*/  FADD.FTZ R27, R27, R57 ;  /* 0x000000391b1b7221 */ /* 0x000fc80000010000 */
[----:B------:R-:W-:Y:S01]  /*2fa0*/  FADD.FTZ R27, R27, R56 ;  /* 0x000000381b1b7221 */ /* 0x000fe20000010000 */
[----:B----4-:R-:W-:-:S04]  /*2fb0*/  FFMA.FTZ R26, R34, R41, R26 ;  /* 0x00000029221a7223 */ /* 0x010fc8000001001a */
[----:B------:R-:W-:-:S04]  /*2fc0*/  FFMA.FTZ R26, R36, R40, R26 ;  /* 0x00000028241a7223 */ /* 0x000fc8000001001a */
[----:B------:R-:W-:Y:S01]  /*2fd0*/  FFMA.FTZ R26, R24, R39, R26 ;  /* 0x00000027181a7223 */ /* 0x000fe2000001001a */
[----:B------:R-:W-:-:S03]  /*2fe0*/  FFMA.FTZ R23, R34, R53, R23 ;  /* 0x0000003522177223 */ /* 0x000fc60000010017 */
[----:B------:R-:W-:Y:S01]  /*2ff0*/  FFMA.FTZ R26, R25, R38, R26 ;  /* 0x00000026191a7223 */ /* 0x000fe2000001001a */
[----:B------:R-:W-:-:S03]  /*3000*/  FFMA.FTZ R52, R5, R50, R23 ;  /* 0x0000003205347223 */ /* 0x000fc60000010017 */
[----:B------:R-:W-:Y:S02]  /*3010*/  FFMA.FTZ R26, R5, R37, R26 ;  /* 0x00000025051a7223 */ /* 0x000fe4000001001a */
[----:B------:R-:W4:Y:S04]  /*3020*/  LDL.LU R5, [R1+0xa0] ;  /* 0x0000a00001057983 */ /* 0x000f280000300800 */
[----:B------:R-:W4:Y:S01]  /*3030*/  LDL.LU R14, [R1+0xac] ;  /* 0x0000ac00010e7983 */ /* 0x000f220000300800 */
        /* <DEDUP_REMOVED lines=11> */
[----:B------:R-:W-:Y:S01]  /*30f0*/  FMUL.FTZ R36, R3, R28 ;  /* 0x0000001c03247220 */ /* 0x000fe20000410000 */
[----:B------:R-:W-:Y:S02]  /*3100*/  FADD.FTZ R22, R22, R53 ;  /* 0x0000003516167221 */ /* 0x000fe40000010000 */
[----:B------:R-:W-:Y:S01]  /*3110*/  FADD.FTZ R27, R27, R37 ;  /* 0x000000251b1b7221 */ /* 0x000fe20000010000 */
[----:B------:R-:W-:Y:S01]  /*3120*/  FADD.FTZ R20, R20, R54 ;  /* 0x0000003614147221 */ /* 0x000fe20000010000 */
[-C--:B------:R-:W-:Y:S01]  /*3130*/  FMUL.FTZ R34, R4, R29.reuse ;  /* 0x0000001d04227220 */ /* 0x080fe20000410000 */
[----:B---3--:R-:W-:Y:S01]  /*3140*/  FFMA.FTZ R26, R10, R36, R26 ;  /* 0x000000240a1a7223 */ /* 0x008fe2000001001a */
[----:B------:R-:W-:Y:S01]  /*3150*/  FADD.FTZ R27, R27, R36 ;  /* 0x000000241b1b7221 */ /* 0x000fe20000010000 */
[----:B------:R-:W-:Y:S01]  /*3160*/  FADD.FTZ R53, R22, R50 ;  /* 0x0000003216357221 */ /* 0x000fe20000010000 */
[----:B------:R-:W-:Y:S01]  /*3170*/  FADD.FTZ R50, R20, R28 ;  /* 0x0000001c14327221 */ /* 0x000fe20000010000 */
[----:B--2---:R-:W-:Y:S01]  /*3180*/  FFMA.FTZ R60, R11, R29, R60 ;  /* 0x0000001d0b3c7223 */ /* 0x004fe2000001003c */
        /* <DEDUP_REMOVED lines=28> */
[----:B------:R-:W-:Y:S01]  /*3350*/  FADD.FTZ R32, R32, R47 ;  /* 0x0000002f20207221 */ /* 0x000fe20000010000 */
[----:B------:R-:W-:Y:S01]  /*3360*/  FFMA.FTZ R60, R15, R43, R60 ;  /* 0x0000002b0f3c7223 */ /* 0x000fe2000001003c */
[----:B------:R-:W-:Y:S01]  /*3370*/  FADD.FTZ R59, R59, R43 ;  /* 0x0000002b3b3b7221 */ /* 0x000fe20000010000 */
[----:B------:R-:W-:-:S02]  /*3380*/  FFMA.FTZ R30, R17, R48, R52 ;  /* 0x00000030111e7223 */ /* 0x000fc40000010034 */
[----:B------:R-:W-:Y:S01]  /*3390*/  FFMA.FTZ R52, R19, R61, R60 ;  /* 0x0000003d13347223 */ /* 0x000fe2000001003c */
[----:B------:R-:W-:Y:S02]  /*33a0*/  UIADD3 UR10, UP0, UPT, UR10, 0x28, URZ ;  /* 0x000000280a0a7890 */ /* 0x000fe4000ff1e0ff */
[----:B------:R-:W-:Y:S02]  /*33b0*/  USHF.L.U32 UR13, UR16, 0x3, URZ ;  /* 0x00000003100d7899 */ /* 0x000fe400080006ff */
[----:B------:R-:W-:Y:S02]  /*33c0*/  UIADD3.X UR5, UPT, UPT, URZ, UR5, URZ, UP0, !UPT ;  /* 0x00000005ff057290 */ /* 0x000fe400087fe4ff */
[----:B------:R-:W-:Y:S02]  /*33d0*/  USHF.L.U64.HI UR12, UR16, 0x3, UR17 ;  /* 0x00000003100c7899 */ /* 0x000fe40008010211 */
[----:B------:R-:W-:-:S04]  /*33e0*/  UISETP.GE.U32.AND UP0, UPT, UR10, UR13, UPT ;  /* 0x0000000d0a00728c */ /* 0x000fc8000bf06070 */
[----:B------:R-:W-:Y:S01]  /*33f0*/  UISETP.GE.AND.EX UP0, UPT, UR5, UR12, UPT, UP0 ;  /* 0x0000000c0500728c */ /* 0x000fe2000bf06300 */
[----:B----4-:R-:W-:-:S04]  /*3400*/  FFMA.FTZ R29, R14, R22, R29 ;  /* 0x000000160e1d7223 */ /* 0x010fc8000001001d */
[----:B------:R-:W-:-:S04]  /*3410*/  FFMA.FTZ R29, R15, R23, R29 ;  /* 0x000000170f1d7223 */ /* 0x000fc8000001001d */
[----:B------:R-:W-:-:S04]  /*3420*/  FFMA.FTZ R29, R16, R24, R29 ;  /* 0x00000018101d7223 */ /* 0x000fc8000001001d */
[----:B------:R-:W-:-:S04]  /*3430*/  FFMA.FTZ R29, R17, R25, R29 ;  /* 0x00000019111d7223 */ /* 0x000fc8000001001d */
[----:B------:R-:W-:Y:S01]  /*3440*/  FFMA.FTZ R29, R18, R26, R29 ;  /* 0x0000001a121d7223 */ /* 0x000fe2000001001d */
[----:B------:R-:W-:-:S03]  /*3450*/  FFMA.FTZ R54, R14, R35, R54 ;  /* 0x000000230e367223 */ /* 0x000fc60000010036 */
[----:B------:R-:W-:-:S05]  /*3460*/  FFMA.FTZ R29, R19, R27, R29 ;  /* 0x0000001b131d7223 */ /* 0x000fca000001001d */
[----:B------:R0:W-:Y:S02]  /*3470*/  STS.64 [R5], R28 ;  /* 0x0000001c05007388 */ /* 0x0001e40000000a00 */
[----:B0-----:R-:W-:Y:S02]  /*3480*/  FADD.FTZ R28, R53, R48 ;  /* 0x00000030351c7221 */ /* 0x001fe40000010000 */
[----:B------:R0:W5:Y:S01]  /*3490*/  LDL.LU R5, [R1+0xa8] ;  /* 0x0000a80001057983 */ /* 0x0001620000300800 */
[----:B------:R-:W-:Y:S01]  /*34a0*/  FFMA.FTZ R29, R18, R49, R54 ;  /* 0x00000031121d7223 */ /* 0x000fe20000010036 */
[----:B------:R-:W-:Y:S01]  /*34b0*/  FADD.FTZ R49, R50, R49 ;  /* 0x0000003132317221 */ /* 0x000fe20000010000 */
[----:B------:R-:W-:Y:S01]  /*34c0*/  FADD.FTZ R53, R59, R61 ;  /* 0x0000003d3b357221 */ /* 0x000fe20000010000 */
        /* <DEDUP_REMOVED lines=9> */
[----:B------:R1:W-:Y:S01]  /*3560*/  STL.64 [R1+0xa8], R2 ;  /* 0x0000a80201007387 */ /* 0x0003e20000100a00 */
[----:B------:R-:W2:Y:S01]  /*3570*/  S2UR UR7, SR_CgaCtaId ;  /* 0x00000000000779c3 */ /* 0x000ea20000008800 */
[----:B------:R-:W-:Y:S01]  /*3580*/  UMOV UR6, 0x400 ;  /* 0x0000040000067882 */ /* 0x000fe20000000000 */
[----:B------:R-:W-:Y:S02]  /*3590*/  MOV R48, R29 ;  /* 0x0000001d00307202 */ /* 0x000fe40000000f00 */
[----:B------:R-:W-:Y:S02]  /*35a0*/  MOV R61, R28 ;  /* 0x0000001c003d7202 */ /* 0x000fe40000000f00 */
[----:B------:R-:W-:Y:S02]  /*35b0*/  MOV R60, R30 ;  /* 0x0000001e003c7202 */ /* 0x000fe40000000f00 */
[----:B-1----:R-:W-:Y:S02]  /*35c0*/  MOV R3, R32 ;  /* 0x0000002000037202 */ /* 0x002fe40000000f00 */
[----:B0-----:R-:W0:Y:S01]  /*35d0*/  S2R R32, SR_TID.X ;  /* 0x0000000000207919 */ /* 0x001e220000002100 */
        /* <DEDUP_REMOVED lines=47> */
.L_x_1358:
[----:B0-----:R-:W0:Y:S01]  /*38d0*/  S2R R49, SR_TID.X ;  /* 0x0000000000317919 */ /* 0x001e220000002100 */
[----:B------:R-:W-:Y:S01]  /*38e0*/  BSSY.RECONVERGENT B0, `(.L_x_1359) ;  /* 0x0000127000007945 */ /* 0x000fe20003800200 */
[----:B-1----:R-:W-:Y:S02]  /*38f0*/  CS2R R28, SRZ ;  /* 0x00000000001c7805 */ /* 0x002fe4000001ff00 */
[----:B0-----:R-:W-:-:S13]  /*3900*/  ISETP.GT.U32.AND P0, PT, R49, 0x7, PT ;  /* 0x000000073100780c */ /* 0x001fda0003f04070 */
        /* <DEDUP_REMOVED lines=292> */
.L_x_1360:
[----:B------:R-:W-:Y:S05]  /*4b50*/  BSYNC.RECONVERGENT B0 ;  /* 0x0000000000007941 */ /* 0x000fea0003800200 */
.L_x_1359:
        /* <DEDUP_REMOVED lines=21> */
.L_x_1362:
[----:B------:R-:W-:Y:S05]  /*4cb0*/  BSYNC.RECONVERGENT B0 ;  /* 0x0000000000007941 */ /* 0x000fea0003800200 */
.L_x_1361:
        /* <DEDUP_REMOVED lines=22> */
.L_x_1365:
[----:B------:R-:W2:Y:S04]  /*4e20*/  LD.E.STRONG.GPU R31, desc[UR14][R28.64+0xa0] ;  /* 0x0000a00e1c1f7980 */ /* 0x000ea8000c10f900 */
[----:B--2---:R-:W-:Y:S01]  /*4e30*/  CCTL.IVALL ;  /* 0x00000000ff00798f */ /* 0x004fe20002000000 */
[----:B------:R-:W-:Y:S05]  /*4e40*/  YIELD ;  /* 0x0000000000007946 */ /* 0x000fea0003800000 */
[----:B-----5:R-:W-:-:S04]  /*4e50*/  LOP3.LUT R31, R31, R30, RZ, 0x3c, !PT ;  /* 0x0000001e1f1f7212 */ /* 0x020fc800078e3cff */
[----:B------:R-:W-:-:S13]  /*4e60*/  ISETP.GT.AND P0, PT, R31, -0x1, PT ;  /* 0xffffffff1f00780c */ /* 0x000fda0003f04270 */
[----:B------:R-:W-:Y:S05]  /*4e70*/  @P0 BRA `(.L_x_1365) ;  /* 0xfffffffc00e80947 */ /* 0x000fea000383ffff */
.L_x_1364:
[----:B------:R-:W-:Y:S05]  /*4e80*/  WARPSYNC.ALL ;  /* 0x0000000000007948 */ /* 0x000fea0003800000 */
[----:B------:R-:W-:Y:S06]  /*4e90*/  BAR.SYNC.DEFER_BLOCKING 0x0 ;  /* 0x0000000000007b1d */ /* 0x000fec0000010000 */
[----:B------:R-:W-:Y:S05]  /*4ea0*/  BRA `(.L_x_1366) ;  /* 0x0000000000547947 */ /* 0x000fea0003800000 */
.L_x_1363:
        /* <DEDUP_REMOVED lines=13> */
.L_x_1368:
[----:B------:R-:W2:Y:S04]  /*4f80*/  LD.E.STRONG.GPU R31, desc[UR14][R28.64] ;  /* 0x0000000e1c1f7980 */ /* 0x000ea8000c10f900 */
[----:B--2---:R-:W-:Y:S01]  /*4f90*/  CCTL.IVALL ;  /* 0x00000000ff00798f */ /* 0x004fe20002000000 */
[----:B------:R-:W-:Y:S05]  /*4fa0*/  YIELD ;  /* 0x0000000000007946 */ /* 0x000fea0003800000 */
[----:B-----5:R-:W-:-:S04]  /*4fb0*/  LOP3.LUT R31, R31, R30, RZ, 0x3c, !PT ;  /* 0x0000001e1f1f7212 */ /* 0x020fc800078e3cff */
[----:B------:R-:W-:-:S13]  /*4fc0*/  ISETP.GT.AND P0, PT, R31, -0x1, PT ;  /* 0xffffffff1f00780c */ /* 0x000fda0003f04270 */
[----:B------:R-:W-:Y:S05]  /*4fd0*/  @P0 BRA `(.L_x_1368) ;  /* 0xfffffffc00e80947 */ /* 0x000fea000383ffff */
.L_x_1367:
[----:B------:R-:W-:Y:S05]  /*4fe0*/  WARPSYNC.ALL ;  /* 0x0000000000007948 */ /* 0x000fea0003800000 */
[----:B------:R-:W-:Y:S06]  /*4ff0*/  BAR.SYNC.DEFER_BLOCKING 0x0 ;  /* 0x0000000000007b1d */ /* 0x000fec0000010000 */
.L_x_1366:
[C---:B------:R-:W-:Y:S01]  /*5000*/  ISETP.GT.U32.AND P0, PT, R49.reuse, 0xf, PT ;  /* 0x0000000f3100780c */ /* 0x040fe20003f04070 */
[----:B------:R-:W2:Y:S01]  /*5010*/  LDL R54, [R1+0xa4] ;  /* 0x0000a40001367983 */ /* 0x000ea20000100800 */
[----:B0-----:R-:W-:Y:S01]  /*5020*/  MOV R29, UR4 ;  /* 0x00000004001d7c02 */ /* 0x001fe20008000f00 */
[----:B------:R-:W0:Y:S02]  /*5030*/  S2UR UR7, SR_CgaCtaId ;  /* 0x00000000000779c3 */ /* 0x000e240000008800 */
[----:B------:R-:W3:Y:S04]  /*5040*/  LDL.LU R53, [R1+0x4] ;  /* 0x0000040001357983 */ /* 0x000ee80000300800 */
[----:B------:R-:W4:Y:S04]  /*5050*/  LDL.LU R52, [R1+0x3c] ;  /* 0x00003c0001347983 */ /* 0x000f280000300800 */
[----:B------:R-:W1:Y:S01]  /*5060*/  @!P0 LDC R28, c[0x0][0x374] ;  /* 0x0000dd00ff1c8b82 */ /* 0x000e620000000800 */
[----:B------:R-:W4:Y:S04]  /*5070*/  LDL.LU R50, [R1+0x20] ;  /* 0x0000200001327983 */ /* 0x000f280000300800 */
[----:B------:R-:W4:Y:S03]  /*5080*/  LDL.LU R32, [R1+0x1c] ;  /* 0x00001c0001207983 */ /* 0x000f260000300800 */
[----:B------:R-:W0:Y:S01]  /*5090*/  @!P0 LDC.64 R30, c[0x0][0x3d0] ;  /* 0x0000f400ff1e8b82 */ /* 0x000e220000000a00 */
[----:B------:R-:W4:Y:S04]  /*50a0*/  LDL.LU R33, [R1+0x18] ;  /* 0x0000180001217983 */ /* 0x000f280000300800 */
[----:B------:R-:W4:Y:S04]  /*50b0*/  LDL.LU R35, [R1+0x10] ;  /* 0x0000100001237983 */ /* 0x000f280000300800 */
[----:B------:R-:W4:Y:S04]  /*50c0*/  LDL.LU R43, [R1+0xc] ;  /* 0x00000c00012b7983 */ /* 0x000f280000300800 */
[----:B------:R-:W4:Y:S01]  /*50d0*/  LDL.LU R47, [R1+0x8] ;  /* 0x00000800012f7983 */ /* 0x000f220000300800 */
[----:B-1----:R-:W-:Y:S01]  /*50e0*/  @!P0 IMAD R28, R28, R29, UR8 ;  /* 0x000000081c1c8e24 */ /* 0x002fe2000f8e021d */
[----:B------:R-:W-:-:S02]  /*50f0*/  @!P0 SHF.L.U32 R29, R49, 0x1, RZ ;  /* 0x00000001311d8819 */ /* 0x000fc400000006ff */
[----:B------:R-:W4:Y:S02]  /*5100*/  LDL.LU R48, [R1] ;  /* 0x0000000001307983 */ /* 0x000f240000300800 */
[----:B------:R-:W-:Y:S02]  /*5110*/  @!P0 LOP3.LUT R29, R29, 0x1e, RZ, 0xc0, !PT ;  /* 0x0000001e1d1d8812 */ /* 0x000fe400078ec0ff */
[----:B-----5:R1:W-:Y:S02]  /*5120*/  STL [R1+0xb8], R5 ;  /* 0x0000b80501007387 */ /* 0x0203e40000100800 */
[----:B------:R-:W-:Y:S02]  /*5130*/  @!P0 LEA R28, R28, R29, 0x5 ;  /* 0x0000001d1c1c8211 */ /* 0x000fe400078e28ff */
[----:B------:R1:W-:Y:S03]  /*5140*/  STL [R1+0xb4], R4 ;  /* 0x0000b40401007387 */ /* 0x0003e60000100800 */
[----:B0-----:R-:W-:Y:S01]  /*5150*/  @!P0 IMAD.WIDE.U32 R28, R28, 0x4, R30 ;  /* 0x000000041c1c8825 */ /* 0x001fe200078e001e */
[----:B------:R0:W-:Y:S03]  /*5160*/  STL [R1+0xb0], R3 ;  /* 0x0000b00301007387 */ /* 0x0001e60000100800 */
[----:B------:R-:W-:Y:S01]  /*5170*/  HFMA2 R30, -RZ, RZ, 0, 0 ;  /* 0x00000000ff1e7431 */ /* 0x000fe200000001ff */
[----:B------:R0:W-:Y:S04]  /*5180*/  STL [R1+0xac], R2 ;  /* 0x0000ac0201007387 */ /* 0x0001e80000100800 */
[----:B------:R-:W2:Y:S01]  /*5190*/  @!P0 LDG.E.64 R28, desc[UR14][R28.64] ;  /* 0x0000000e1c1c8981 */ /* 0x000ea2000c1e1b00 */
[----:B------:R-:W-:-:S03]  /*51a0*/  UMOV UR6, 0x400 ;  /* 0x0000040000067882 */ /* 0x000fc60000000000 */
[----:B------:R0:W-:Y:S01]  /*51b0*/  STL [R1+0xa8], R0 ;  /* 0x0000a80001007387 */ /* 0x0001e20000100800 */
[----:B------:R-:W-:-:S03]  /*51c0*/  UIADD3 UR6, UPT, UPT, UR6, 0x3480, URZ ;  /* 0x0000348006067890 */ /* 0x000fc6000fffe0ff */
[----:B-1----:R-:W4:Y:S04]  /*51d0*/  LDL.LU R5, [R1+0x7c] ;  /* 0x00007c0001057983 */ /* 0x002f280000300800 */
[----:B------:R-:W4:Y:S04]  /*51e0*/  LDL.LU R4, [R1+0x74] ;  /* 0x0000740001047983 */ /* 0x000f280000300800 */
[----:B0-----:R-:W4:Y:S04]  /*51f0*/  LDL.LU R3, [R1+0x88] ;  /* 0x0000880001037983 */ /* 0x001f280000300800 */
[----:B------:R-:W4:Y:S01]  /*5200*/  LDL.LU R2, [R1+0x84] ;  /* 0x0000840001027983 */ /* 0x000f220000300800 */
[----:B------:R-:W-:-:S03]  /*5210*/  ULEA UR6, UR7, UR6, 0x18 ;  /* 0x0000000607067291 */ /* 0x000fc6000f8ec0ff */
[----:B------:R-:W4:Y:S01]  /*5220*/  LDL.LU R0, [R1+0x94] ;  /* 0x0000940001007983 */ /* 0x000f220000300800 */
        /* <DEDUP_REMOVED lines=18> */
[----:B------:R0:W-:Y:S04]  /*5350*/  @!P0 STS.64 [R49+UR6], R28 ;  /* 0x0000001c31008988 */ /* 0x0001e80008000a06 */
[----:B0-----:R-:W2:Y:S01]  /*5360*/  LDL.LU R49, [R1+0x90] ;  /* 0x0000900001317983 */ /* 0x001ea20000300800 */
[----:B------:R-:W-:-:S04]  /*5370*/  USHF.L.U32 UR9, UR8, 0x1, URZ ;  /* 0x0000000108097899 */ /* 0x000fc800080006ff */
[----:B------:R-:W-:-:S06]  /*5380*/  ULOP3.LUT UR9, UR9, 0xe, URZ, 0xc0, !UPT ;  /* 0x0000000e09097892 */ /* 0x000fcc000f8ec0ff */
[----:B------:R-:W-:-:S04]  /*5390*/  IADD3 R28, PT, PT, R54, -UR9, RZ ;  /* 0x80000009361c7c10 */ /* 0x000fc8000fffe0ff */
[----:B------:R-:W-:Y:S01]  /*53a0*/  LEA R28, R28, UR6, 0x3 ;  /* 0x000000061c1c7c11 */ /* 0x000fe2000f8e18ff */
[----:B------:R-:W-:Y:S06]  /*53b0*/  BAR.SYNC.DEFER_BLOCKING 0x0 ;  /* 0x0000000000007b1d */ /* 0x000fec0000010000 */
[----:B------:R-:W0:Y:S01]  /*53c0*/  LDCU.64 UR6, c[0x0][0x380] ;  /* 0x00007000ff0677ac */ /* 0x000e220008000a00 */
[----:B------:R-:W3:Y:S02]  /*53d0*/  LDS.64 R28, [R28] ;  /* 0x000000001c1c7984 */ /* 0x000ee40000000a00 */
[--C-:B---3--:R-:W-:Y:S01]  /*53e0*/  FADD.FTZ R30, R53, -R28.reuse ;  /* 0x8000001c351e7221 */ /* 0x108fe20000010000 */
[--C-:B----4-:R-:W-:Y:S01]  /*53f0*/  FADD.FTZ R31, R50, -R28.reuse ;  /* 0x8000001c321f7221 */ /* 0x110fe20000010000 */
[--C-:B------:R-:W-:Y:S01]  /*5400*/  FADD.FTZ R32, R32, -R28.reuse ;  /* 0x8000001c20207221 */ /* 0x100fe20000010000 */
[----:B------:R-:W-:Y:S01]  /*5410*/  FADD.FTZ R33, R33, -R28 ;  /* 0x8000001c21217221 */ /* 0x000fe20000010000 */
[-C--:B------:R-:W-:Y:S01]  /*5420*/  FFMA.FTZ R30, R52, -R29.reuse, R30 ;  /* 0x8000001d341e7223 */ /* 0x080fe2000001001e */
[--C-:B------:R-:W-:Y:S01]  /*5430*/  FADD.FTZ R35, R35, -R28.reuse ;  /* 0x8000001c23237221 */ /* 0x100fe20000010000 */
[----:B------:R-:W-:Y:S01]  /*5440*/  FADD.FTZ R43, R43, -R28 ;  /* 0x8000001c2b2b7221 */ /* 0x000fe20000010000 */
[----:B------:R-:W3:Y:S01]  /*5450*/  LDL.LU R52, [R1+0x8c] ;  /* 0x00008c0001347983 */ /* 0x000ee20000300800 */
[-C--:B------:R-:W-:Y:S01]  /*5460*/  FFMA.FTZ R31, R5, -R29.reuse, R31 ;  /* 0x8000001d051f7223 */ /* 0x080fe2000001001f */
[-C--:B------:R-:W-:Y:S01]  /*5470*/  FFMA.FTZ R32, R4, -R29.reuse, R32 ;  /* 0x8000001d04207223 */ /* 0x080fe20000010020 */
[-C--:B------:R-:W-:Y:S01]  /*5480*/  FFMA.FTZ R33, R3, -R29.reuse, R33 ;  /* 0x8000001d03217223 */ /* 0x080fe20000010021 */
[----:B------:R-:W4:Y:S01]  /*5490*/  LDL.LU R5, [R1+0x80] ;  /* 0x0000800001057983 */ /* 0x000f220000300800 */
[-C--:B------:R-:W-:Y:S01]  /*54a0*/  FFMA.FTZ R35, R2, -R29.reuse, R35 ;  /* 0x8000001d02237223 */ /* 0x080fe20000010023 */
[----:B------:R-:W-:-:S02]  /*54b0*/  FFMA.FTZ R43, R0, -R29, R43 ;  /* 0x8000001d002b7223 */ /* 0x000fc4000001002b */
        /* <DEDUP_REMOVED lines=29> */
[----:B------:R-:W4:Y:S04]  /*5690*/  LDL.LU R0, [R1+0x68] ;  /* 0x0000680001007983 */ /* 0x000f280000300800 */
[----:B------:R-:W4:Y:S01]  /*56a0*/  LDL.LU R28, [R1+0x64] ;  /* 0x00006400011c7983 */ /* 0x000f220000300800 */
[----:B--2---:R-:W-:-:S03]  /*56b0*/  FFMA.FTZ R47, R49, -R29, R47 ;  /* 0x8000001d312f7223 */ /* 0x004fc6000001002f */
[----:B------:R-:W2:Y:S04]  /*56c0*/  LDL.LU R49, [R1+0x60] ;  /* 0x0000600001317983 */ /* 0x000ea80000300800 */
[----:B------:R-:W2:Y:S04]  /*56d0*/  LDL.LU R61, [R1+0x5c] ;  /* 0x00005c00013d7983 */ /* 0x000ea80000300800 */
[----:B------:R-:W2:Y:S04]  /*56e0*/  LDL.LU R50, [R1+0x58] ;  /* 0x0000580001327983 */ /* 0x000ea80000300800 */
[----:B------:R-:W2:Y:S04]  /*56f0*/  LDL.LU R60, [R1+0x38] ;  /* 0x00003800013c7983 */ /* 0x000ea80000300800 */
[----:B------:R-:W2:Y:S04]  /*5700*/  LDL.LU R59, [R1+0x2c] ;  /* 0x00002c00013b7983 */ /* 0x000ea80000300800 */
[----:B------:R-:W2:Y:S04]  /*5710*/  LDL.LU R54, [R1+0x28] ;  /* 0x0000280001367983 */ /* 0x000ea80000300800 */
        /* <DEDUP_REMOVED lines=14> */
[----:B------:R-:W0:Y:S01]  /*5800*/  LDL.LU R28, [R1+0x98] ;  /* 0x00009800011c7983 */ /* 0x000e220000300800 */
[----:B--2---:R-:W-:-:S03]  /*5810*/  FFMA.FTZ R51, R50, -R29, R51 ;  /* 0x8000001d32337223 */ /* 0x004fc60000010033 */
[----:B------:R-:W2:Y:S01]  /*5820*/  LDL.LU R50, [R1+0x9c] ;  /* 0x00009c0001327983 */ /* 0x000ea20000300800 */
        /* <DEDUP_REMOVED lines=49> */
[----:B------:R-:W-:Y:S02]  /*5b40*/  F2FP.F16.F32.PACK_AB R45, R42, R45 ;  /* 0x0000002d2a2d723e */ /* 0x000fe400000000ff */
[----:B------:R-:W-:Y:S01]  /*5b50*/  F2FP.F16.F32.PACK_AB R21, R23, R22 ;  /* 0x000000161715723e */ /* 0x000fe200000000ff */
[----:B------:R-:W4:Y:S01]  /*5b60*/  S2R R49, SR_TID.X ;  /* 0x0000000000317919 */ /* 0x000f220000002100 */
[----:B---3--:R-:W-:-:S04]  /*5b70*/  FFMA.FTZ R37, R52, -R29, R37 ;  /* 0x8000001d34257223 */ /* 0x008fc80000010025 */
[----:B------:R-:W-:-:S05]  /*5b80*/  FMUL.FTZ R37, R9, R37 ;  /* 0x0000002509257220 */ /* 0x000fca0000410000 */
[----:B------:R-:W-:Y:S02]  /*5b90*/  F2FP.F16.F32.PACK_AB R38, R37, R38 ;  /* 0x000000262526723e */ /* 0x000fe400000000ff */
[----:B0-----:R-:W-:Y:S01]  /*5ba0*/  IADD3 R10, P0, PT, R28, UR6, RZ ;  /* 0x000000061c0a7c10 */ /* 0x001fe2000ff1e0ff */
[----:B------:R-:W-:Y:S01]  /*5bb0*/  FFMA.FTZ R28, R17, -R29, R25 ;  /* 0x8000001d111c7223 */ /* 0x000fe20000010019 */
[C---:B------:R-:W-:Y:S01]  /*5bc0*/  FMUL.FTZ R17, R9.reuse, R56 ;  /* 0x0000003809117220 */ /* 0x040fe20000410000 */
[C---:B------:R-:W-:Y:S02]  /*5bd0*/  FMUL.FTZ R25, R9.reuse, R34 ;  /* 0x0000002209197220 */ /* 0x040fe40000410000 */
[C---:B------:R-:W-:Y:S02]  /*5be0*/  FMUL.FTZ R27, R9.reuse, R28 ;  /* 0x0000001c091b7220 */ /* 0x040fe40000410000 */
[----:B------:R-:W-:Y:S01]  /*5bf0*/  F2FP.F16.F32.PACK_AB R17, R30, R17 ;  /* 0x000000111e11723e */ /* 0x000fe200000000ff */
[C---:B------:R-:W-:Y:S01]  /*5c00*/  FMUL.FTZ R30, R9.reuse, R41 ;  /* 0x00000029091e7220 */ /* 0x040fe20000410000 */
[----:B------:R-:W-:Y:S01]  /*5c10*/  FMUL.FTZ R9, R9, R18 ;  /* 0x0000001209097220 */ /* 0x000fe20000410000 */
[----:B------:R-:W-:-:S02]  /*5c20*/  F2FP.F16.F32.PACK_AB R39, R25, R36 ;  /* 0x000000241927723e */ /* 0x000fc400000000ff */
[----:B------:R-:W-:Y:S02]  /*5c30*/  F2FP.F16.F32.PACK_AB R24, R27, R24 ;  /* 0x000000181b18723e */ /* 0x000fe400000000ff */
[----:B------:R-:W-:Y:S02]  /*5c40*/  F2FP.F16.F32.PACK_AB R30, R30, R51 ;  /* 0x000000331e1e723e */ /* 0x000fe400000000ff */
[----:B------:R-:W-:Y:S01]  /*5c50*/  F2FP.F16.F32.PACK_AB R25, R9, R26 ;  /* 0x0000001a0919723e */ /* 0x000fe200000000ff */
        /* <DEDUP_REMOVED lines=10> */
[----:B----4-:R-:W-:Y:S05]  /*5d00*/  BRA.U !UP0, `(.L_x_1369) ;  /* 0xffffffa508f87547 */ /* 0x010fea000b83ffff */
.L_x_1357:
        /* <DEDUP_REMOVED lines=9> */
[--C-:B-1----:R-:W-:Y:S01]  /*5da0*/  SHF.R.U32.HI R31, RZ, 0x5, R49.reuse ;  /* 0x00000005ff1f7819 */ /* 0x102fe20000011631 */
        /* <DEDUP_REMOVED lines=46> */
.L_x_1381:
        /* <DEDUP_REMOVED lines=26> */
.L_x_1374:
        /* <DEDUP_REMOVED lines=33> */
.L_x_1373:
[----:B------:R-:W-:Y:S05]  /*6440*/  BSYNC.RECONVERGENT B1 ;  /* 0x0000000000017941 */ /* 0x000fea0003800200 */
.L_x_1372:
        /* <DEDUP_REMOVED lines=25> */
.L_x_1376:
[----:B------:R-:W-:Y:S05]  /*65e0*/  BSYNC.RECONVERGENT B1 ;  /* 0x0000000000017941 */ /* 0x000fea0003800200 */
.L_x_1375:
        /* <DEDUP_REMOVED lines=28> */
.L_x_1371:
[----:B------:R-:W-:Y:S05]  /*67b0*/  BSYNC.RECONVERGENT B0 ;  /* 0x0000000000007941 */ /* 0x000fea0003800200 */
.L_x_1370:
[----:B------:R0:W-:Y:S01]  /*67c0*/  STS [R26], R35 ;  /* 0x000000231a007388 */ /* 0x0001e20000000800 */
[----:B------:R-:W1:Y:S01]  /*67d0*/  LDC.64 R6, c[0x0][0x388] ;  /* 0x0000e200ff067b82 */ /* 0x000e620000000a00 */
[----:B------:R-:W-:Y:S02]  /*67e0*/  ISETP.GT.U32.AND P1, PT, R40, 0x9, PT ;  /* 0x000000092800780c */ /* 0x000fe40003f24070 */
[----:B------:R0:W-:Y:S01]  /*67f0*/  STS [R26+0x500], R34 ;  /* 0x000500221a007388 */ /* 0x0001e20000000800 */
[----:B------:R-:W-:-:S04]  /*6800*/  MOV R8, R28 ;  /* 0x0000001c00087202 */ /* 0x000fc80000000f00 */
[----:B------:R-:W2:Y:S08]  /*6810*/  LDC.64 R4, c[0x0][0x390] ;  /* 0x0000e400ff047b82 */ /* 0x000eb00000000a00 */
[----:B0-----:R-:W-:Y:S06]  /*6820*/  BAR.SYNC.DEFER_BLOCKING 0x0 ;  /* 0x0000000000007b1d */ /* 0x001fec0000010000 */
.L_x_1380:
        /* <DEDUP_REMOVED lines=32> */
.L_x_1391:
        /* <DEDUP_REMOVED lines=10> */
.L_x_1379:
[----:B------:R-:W-:Y:S05]  /*6ad0*/  BSYNC.RECONVERGENT B0 ;  /* 0x0000000000007941 */ /* 0x000fea0003800200 */
.L_x_1378:
        /* <DEDUP_REMOVED lines=9> */
.L_x_1377:
        /* <DEDUP_REMOVED lines=8> */
.L_x_1383:
[----:B------:R-:W-:Y:S05]  /*6bf0*/  BSYNC B0 ;  /* 0x0000000000007941 */ /* 0x000fea0003800000 */
.L_x_1382:
        /* <DEDUP_REMOVED lines=8> */
.L_x_1384:
[----:B------:R-:W-:Y:S01]  /*6c80*/  FADD.FTZ R12, R12, R9 ;  /* 0x000000090c0c7221 */ /* 0x000fe20000010000 */
[----:B------:R-:W-:-:S04]  /*6c90*/  HFMA2 R19, -RZ, RZ, 0, 2.384185791015625e-07 ;  /* 0x00000004ff137431 */ /* 0x000fc800000001ff */
[----:B------:R-:W-:Y:S02]  /*6ca0*/  MOV R20, R12 ;  /* 0x0000000c00147202 */ /* 0x000fe40000000f00 */
[----:B------:R-:W-:-:S07]  /*6cb0*/  MOV R11, R18 ;  /* 0x00000012000b7202 */ /* 0x000fce0000000f00 */
[----:B------:R-:W-:Y:S05]  /*6cc0*/  WARPSYNC.COLLECTIVE R17, `(.L_x_1385) ;  /* 0x0000000011087348 */ /* 0x000fea0003c00000 */
[----:B------:R0:W1:Y:S02]  /*6cd0*/  SHFL.BFLY P3, R18, R20, R19, R22 ;  /* 0x0c00001314127389 */ /* 0x0000640000060016 */
[----:B01----:R-:W-:Y:S05]  /*6ce0*/  ENDCOLLECTIVE ;  /* 0x000000000000791b */ /* 0x003fea0003800000 */
.L_x_1385:
[----:B------:R-:W-:-:S05]  /*6cf0*/  FADD.FTZ R11, R11, R10 ;  /* 0x0000000a0b0b7221 */ /* 0x000fca0000010000 */
[----:B------:R-:W-:Y:S02]  /*6d00*/  MOV R20, R11 ;  /* 0x0000000b00147202 */ /* 0x000fe40000000f00 */
[----:B------:R-:W-:-:S07]  /*6d10*/  MOV R13, R18 ;  /* 0x00000012000d7202 */ /* 0x000fce0000000f00 */
[----:B------:R-:W-:Y:S05]  /*6d20*/  WARPSYNC.COLLECTIVE R17, `(.L_x_1386) ;  /* 0x0000000011087348 */ /* 0x000fea0003c00000 */
[----:B------:R0:W1:Y:S02]  /*6d30*/  SHFL.BFLY P3, R18, R20, R19, R22 ;  /* 0x0c00001314127389 */ /* 0x0000640000060016 */
[----:B01----:R-:W-:Y:S05]  /*6d40*/  ENDCOLLECTIVE ;  /* 0x000000000000791b */ /* 0x003fea0003800000 */
.L_x_1386:
[----:B------:R-:W-:Y:S01]  /*6d50*/  FADD.FTZ R13, R12, R13 ;  /* 0x0000000d0c0d7221 */ /* 0x000fe20000010000 */
[----:B------:R-:W-:-:S04]  /*6d60*/  HFMA2 R19, -RZ, RZ, 0, 1.1920928955078125e-07 ;  /* 0x00000002ff137431 */ /* 0x000fc800000001ff */
[----:B------:R-:W-:Y:S02]  /*6d70*/  MOV R20, R13 ;  /* 0x0000000d00147202 */ /* 0x000fe40000000f00 */
[----:B------:R-:W-:-:S07]  /*6d80*/  MOV R14, R18 ;  /* 0x00000012000e7202 */ /* 0x000fce0000000f00 */
[----:B------:R-:W-:Y:S05]  /*6d90*/  WARPSYNC.COLLECTIVE R17, `(.L_x_1387) ;  /* 0x0000000011087348 */ /* 0x000fea0003c00000 */
[----:B------:R0:W1:Y:S02]  /*6da0*/  SHFL.BFLY P3, R18, R20, R19, R22 ;  /* 0x0c00001314127389 */ /* 0x0000640000060016 */
[----:B01----:R-:W-:Y:S05]  /*6db0*/  ENDCOLLECTIVE ;  /* 0x000000000000791b */ /* 0x003fea0003800000 */
.L_x_1387:
[----:B------:R-:W-:-:S05]  /*6dc0*/  FADD.FTZ R14, R11, R14 ;  /* 0x0000000e0b0e7221 */ /* 0x000fca0000010000 */
[----:B------:R-:W-:Y:S02]  /*6dd0*/  MOV R20, R14 ;  /* 0x0000000e00147202 */ /* 0x000fe40000000f00 */
[----:B------:R-:W-:-:S07]  /*6de0*/  MOV R16, R18 ;  /* 0x0000001200107202 */ /* 0x000fce0000000f00 */
[----:B------:R-:W-:Y:S05]  /*6df0*/  WARPSYNC.COLLECTIVE R17, `(.L_x_1388) ;  /* 0x0000000011087348 */ /* 0x000fea0003c00000 */
[----:B------:R0:W1:Y:S02]  /*6e00*/  SHFL.BFLY P3, R18, R20, R19, R22 ;  /* 0x0c00001314127389 */ /* 0x0000640000060016 */
[----:B01----:R-:W-:Y:S05]  /*6e10*/  ENDCOLLECTIVE ;  /* 0x000000000000791b */ /* 0x003fea0003800000 */
.L_x_1388:
[----:B------:R-:W-:Y:S01]  /*6e20*/  FADD.FTZ R16, R13, R16 ;  /* 0x000000100d107221 */ /* 0x000fe20000010000 */
[----:B------:R-:W-:-:S04]  /*6e30*/  HFMA2 R19, -RZ, RZ, 0, 5.9604644775390625e-08 ;  /* 0x00000001ff137431 */ /* 0x000fc800000001ff */
[----:B------:R-:W-:Y:S02]  /*6e40*/  MOV R20, R16 ;  /* 0x0000001000147202 */ /* 0x000fe40000000f00 */
[----:B------:R-:W-:-:S07]  /*6e50*/  MOV R9, R18 ;  /* 0x0000001200097202 */ /* 0x000fce0000000f00 */
[----:B------:R-:W-:Y:S05]  /*6e60*/  WARPSYNC.COLLECTIVE R17, `(.L_x_1389) ;  /* 0x0000000011087348 */ /* 0x000fea0003c00000 */
[----:B------:R0:W1:Y:S02]  /*6e70*/  SHFL.BFLY P3, R18, R20, R19, R22 ;  /* 0x0c00001314127389 */ /* 0x0000640000060016 */
[----:B01----:R-:W-:Y:S05]  /*6e80*/  ENDCOLLECTIVE ;  /* 0x000000000000791b */ /* 0x003fea0003800000 */
.L_x_1389:
[----:B------:R-:W-:-:S05]  /*6e90*/  FADD.FTZ R9, R14, R9 ;  /* 0x000000090e097221 */ /* 0x000fca0000010000 */
[----:B------:R-:W-:Y:S02]  /*6ea0*/  MOV R20, R9 ;  /* 0x0000000900147202 */ /* 0x000fe40000000f00 */
[----:B------:R-:W-:-:S07]  /*6eb0*/  MOV R15, R18 ;  /* 0x00000012000f7202 */ /* 0x000fce0000000f00 */
[----:B------:R-:W-:Y:S05]  /*6ec0*/  WARPSYNC.COLLECTIVE R17, `(.L_x_1390) ;  /* 0x0000000011087348 */ /* 0x000fea0003c00000 */
[----:B------:R0:W1:Y:S02]  /*6ed0*/  SHFL.BFLY P3, R18, R20, R19, R22 ;  /* 0x0c00001314127389 */ /* 0x0000640000060016 */
[----:B01----:R-:W-:Y:S05]  /*6ee0*/  ENDCOLLECTIVE ;  /* 0x000000000000791b */ /* 0x003fea0003800000 */
.L_x_1390:
[----:B------:R-:W-:Y:S01]  /*6ef0*/  FADD.FTZ R15, R16, R15 ;  /* 0x0000000f100f7221 */ /* 0x000fe20000010000 */
[----:B------:R-:W-:Y:S01]  /*6f00*/  MOV R10, R18 ;  /* 0x00000012000a7202 */ /* 0x000fe20000000f00 */
[----:B------:R-:W-:Y:S06]  /*6f10*/  BRA `(.L_x_1391) ;  /* 0xfffffff800c47947 */ /* 0x000fec000383ffff */
.L_x_1392:
        /* <DEDUP_REMOVED lines=14> */
.L_x_1690:


//--------------------- .text._ZN13group_norm_v218gn_bwd_cuda_kernelI6__halfLi320ELi3ELi16ELi160ELi256ELb1ELb1ELi32ELi320ELi320ELi4ELb1ELi48ELb0ELb0ELNS_15WgradSyncMethodE3ENS_16CompileConditionILi1000EEEEEvPT_S6_S6_PKS5_S8_S8_S8_PKfflPfPj --------------------------
	.section	.text._ZN13group_norm_v218gn_bwd_cuda_kernelI6__halfLi320ELi3ELi16ELi160ELi256ELb1ELb1ELi32ELi320ELi320ELi4ELb1ELi48ELb0ELb0ELNS_15WgradSyncMethodE3ENS_16CompileConditionILi1000EEEEEvPT_S6_S6_PKS5_S8_S8_S8_PKfflPfPj,"ax",@progbits
	.align	128
        .global         _ZN13group_norm_v218gn_bwd_cuda_kernelI6__halfLi320ELi3ELi16ELi160ELi256ELb1ELb1ELi32ELi320ELi320ELi4ELb1ELi48ELb0ELb0ELNS_15WgradSyncMethodE3ENS_16CompileConditionILi1000EEEEEvPT_S6_S6_PKS5_S8_S8_S8_PKfflPfPj
        .type           _ZN13group_norm_v218gn_bwd_cuda_kernelI6__halfLi320ELi3ELi16ELi160ELi256ELb1ELb1ELi32ELi320ELi320ELi4ELb1ELi48ELb0ELb0ELNS_15WgradSyncMethodE3ENS_16CompileConditionILi1000EEEEEvPT_S6_S6_PKS5_S8_S8_S8_PKfflPfPj,@function
        .size           _ZN13group_norm_v218gn_bwd_cuda_kernelI6__halfLi320ELi3ELi16ELi160ELi256ELb1ELb1ELi32ELi320ELi320ELi4ELb1ELi48ELb0ELb0ELNS_15WgradSyncMethodE3ENS_16CompileConditionILi1000EEEEEvPT_S6_S6_PKS5_S8_S8_S8_PKfflPfPj,(.L_x_1691 - _ZN13group_norm_v218gn_bwd_cuda_kernelI6__halfLi320ELi3ELi16ELi160ELi256ELb1ELb1ELi32ELi320ELi320ELi4ELb1ELi48ELb0ELb0ELNS_15WgradSyncMethodE3ENS_16CompileConditionILi1000EEEEEvPT_S6_S6_PKS5_S8_S8_S8_PKfflPfPj)
        .other          _ZN13group_norm_v218gn_bwd_cuda_kernelI6__halfLi320ELi3ELi16ELi160ELi256ELb1ELb1ELi32ELi320ELi320ELi4ELb1ELi48ELb0ELb0ELNS_15WgradSyncMethodE3ENS_16CompileConditionILi1000EEEEEvPT_S6_S6_PKS5_S8_S8_S8_PKfflPfPj,@"STO_CUDA_ENTRY STV_DEFAULT"
_ZN13group_norm_v218gn_bwd_cuda_kernelI6__halfLi320ELi3ELi16ELi160ELi256ELb1ELb1ELi32ELi320ELi320ELi4ELb1ELi48ELb0ELb0ELNS_15WgradSyncMethodE3ENS_16CompileConditionILi1000EEEEEvPT_S6_S6_PKS5_S8_S8_S8_PKfflPfPj:
.text._ZN13group_norm_v218gn_bwd_cuda_kernelI6__halfLi320ELi3ELi16ELi160ELi256ELb1ELb1ELi32ELi320ELi320ELi4ELb1ELi48ELb0ELb0ELNS_15WgradSyncMethodE3ENS_16CompileConditionILi1000EEEEEvPT_S6_S6_PKS5_S8_S8_S8_PKfflPfPj:
        /* <DEDUP_REMOVED lines=30> */
.L_x_1395:
[----:B0-----:R-:W2:Y:S04]  /*01e0*/  LD.E.STRONG.GPU R5, desc[UR14][R2.64+0xc0] ;  /* 0x0000c00e02057980 */ /* 0x001ea8000c10f900 */
[----:B--2---:R-:W-:Y:S01]  /*01f0*/  CCTL.IVALL ;  /* 0x00000000ff00798f */ /* 0x004fe20002000000 */
[----:B------:R-:W-:Y:S05]  /*0200*/  YIELD ;  /* 0x0000000000007946 */ /* 0x000fea0003800000 */
[----:B-----5:R-:W-:-:S04]  /*0210*/  LOP3.LUT R5, R5, R0, RZ, 0x3c, !PT ;  /* 0x0000000005057212 */ /* 0x020fc800078e3cff */
[----:B------:R-:W-:-:S13]  /*0220*/  ISETP.GT.AND P0, PT, R5, -0x1, PT ;  /* 0xffffffff0500780c */ /* 0x000fda0003f04270 */
[----:B------:R-:W-:Y:S05]  /*0230*/  @P0 BRA `(.L_x_1395) ;  /* 0xfffffffc00e80947 */ /* 0x000fea000383ffff */
.L_x_1394:
[----:B------:R-:W-:Y:S05]  /*0240*/  WARPSYNC.ALL ;  /* 0x0000000000007948 */ /* 0x000fea0003800000 */
[----:B------:R-:W-:Y:S06]  /*0250*/  BAR.SYNC.DEFER_BLOCKING 0x0 ;  /* 0x0000000000007b1d */ /* 0x000fec0000010000 */
[----:B------:R-:W-:Y:S05]  /*0260*/  BRA `(.L_x_1396) ;  /* 0x0000005800a87947 */ /* 0x000fea0003800000 */
.L_x_1393:
        /* <DEDUP_REMOVED lines=40> */
.L_x_1408:
        /* <DEDUP_REMOVED lines=830> */
.L_x_1397:
        /* <DEDUP_REMOVED lines=296> */
.L_x_1399:
[----:B------:R-:W-:Y:S05]  /*4b50*/  BSYNC.RECONVERGENT B0 ;  /* 0x0000000000007941 */ /* 0x000fea0003800200 */
.L_x_1398:
        /* <DEDUP_REMOVED lines=21> */
.L_x_1401:
[----:B------:R-:W-:Y:S05]  /*4cb0*/  BSYNC.RECONVERGENT B0 ;  /* 0x0000000000007941 */ /* 0x000fea0003800200 */
.L_x_1400:
        /* <DEDUP_REMOVED lines=22> */
.L_x_1404:
[----:B------:R-:W2:Y:S04]  /*4e20*/  LD.E.STRONG.GPU R31, desc[UR14][R28.64+0xc0] ;  /* 0x0000c00e1c1f7980 */ /* 0x000ea8000c10f900 */
[----:B--2---:R-:W-:Y:S01]  /*4e30*/  CCTL.IVALL ;  /* 0x00000000ff00798f */ /* 0x004fe20002000000 */
[----:B------:R-:W-:Y:S05]  /*4e40*/  YIELD ;  /* 0x0000000000007946 */ /* 0x000fea0003800000 */
[----:B-----5:R-:W-:-:S04]  /*4e50*/  LOP3.LUT R31, R31, R30, RZ, 0x3c, !PT ;  /* 0x0000001e1f1f7212 */ /* 0x020fc800078e3cff */
[----:B------:R-:W-:-:S13]  /*4e60*/  ISETP.GT.AND P0, PT, R31, -0x1, PT ;  /* 0xffffffff1f00780c */ /* 0x000fda0003f04270 */
[----:B------:R-:W-:Y:S05]  /*4e70*/  @P0 BRA `(.L_x_1404) ;  /* 0xfffffffc00e80947 */ /* 0x000fea000383ffff */
.L_x_1403:
[----:B------:R-:W-:Y:S05]  /*4e80*/  WARPSYNC.ALL ;  /* 0x0000000000007948 */ /* 0x000fea0003800000 */
[----:B------:R-:W-:Y:S06]  /*4e90*/  BAR.SYNC.DEFER_BLOCKING 0x0 ;  /* 0x0000000000007b1d */ /* 0x000fec0000010000 */
[----:B------:R-:W-:Y:S05]  /*4ea0*/  BRA `(.L_x_1405) ;  /* 0x0000000000547947 */ /* 0x000fea0003800000 */
.L_x_1402:
        /* <DEDUP_REMOVED lines=13> */
.L_x_1407:
[----:B------:R-:W2:Y:S04]  /*4f80*/  LD.E.STRONG.GPU R31, desc[UR14][R28.64] ;  /* 0x0000000e1c1f7980 */ /* 0x000ea8000c10f900 */
[----:B--2---:R-:W-:Y:S01]  /*4f90*/  CCTL.IVALL ;  /* 0x00000000ff00798f */ /* 0x004fe20002000000 */
[----:B------:R-:W-:Y:S05]  /*4fa0*/  YIELD ;  /* 0x0000000000007946 */ /* 0x000fea0003800000 */
[----:B-----5:R-:W-:-:S04]  /*4fb0*/  LOP3.LUT R31, R31, R30, RZ, 0x3c, !PT ;  /* 0x0000001e1f1f7212 */ /* 0x020fc800078e3cff */
[----:B------:R-:W-:-:S13]  /*4fc0*/  ISETP.GT.AND P0, PT, R31, -0x1, PT ;  /* 0xffffffff1f00780c */ /* 0x000fda0003f04270 */
[----:B------:R-:W-:Y:S05]  /*4fd0*/  @P0 BRA `(.L_x_1407) ;  /* 0xfffffffc00e80947 */ /* 0x000fea000383ffff */
.L_x_1406:
[----:B------:R-:W-:Y:S05]  /*4fe0*/  WARPSYNC.ALL ;  /* 0x0000000000007948 */ /* 0x000fea0003800000 */
[----:B------:R-:W-:Y:S06]  /*4ff0*/  BAR.SYNC.DEFER_BLOCKING 0x0 ;  /* 0x0000000000007b1d */ /* 0x000fec0000010000 */
.L_x_1405:
        /* <DEDUP_REMOVED lines=209> */
.L_x_1396:
        /* <DEDUP_REMOVED lines=56> */
.L_x_1420:
        /* <DEDUP_REMOVED lines=26> */
.L_x_1413:
        /* <DEDUP_REMOVED lines=33> */
.L_x_1412:
[----:B------:R-:W-:Y:S05]  /*6440*/  BSYNC.RECONVERGENT B1 ;  /* 0x0000000000017941 */ /* 0x000fea0003800200 */
.L_x_1411:
        /* <DEDUP_REMOVED lines=25> */
.L_x_1415:
[----:B------:R-:W-:Y:S05]  /*65e0*/  BSYNC.RECONVERGENT B1 ;  /* 0x0000000000017941 */ /* 0x000fea0003800200 */
.L_x_1414:
        /* <DEDUP_REMOVED lines=28> */
.L_x_1410:
[----:B------:R-:W-:Y:S05]  /*67b0*/  BSYNC.RECONVERGENT B0 ;  /* 0x0000000000007941 */ /* 0x000fea0003800200 */
.L_x_1409:
[----:B------:R0:W-:Y:S01]  /*67c0*/  STS [R26], R35 ;  /* 0x000000231a007388 */ /* 0x0001e20000000800 */
[----:B------:R-:W1:Y:S01]  /*67d0*/  LDC.64 R6, c[0x0][0x388] ;  /* 0x0000e200ff067b82 */ /* 0x000e620000000a00 */
[----:B------:R-:W-:Y:S02]  /*67e0*/  ISETP.GT.U32.AND P1, PT, R40, 0x9, PT ;  /* 0x000000092800780c */ /* 0x000fe40003f24070 */
[----:B------:R0:W-:Y:S01]  /*67f0*/  STS [R26+0x500], R34 ;  /* 0x000500221a007388 */ /* 0x0001e20000000800 */
[----:B------:R-:W-:-:S04]  /*6800*/  MOV R8, R28 ;  /* 0x0000001c00087202 */ /* 0x000fc80000000f00 */
[----:B------:R-:W2:Y:S08]  /*6810*/  LDC.64 R4, c[0x0][0x390] ;  /* 0x0000e400ff047b82 */ /* 0x000eb00000000a00 */
[----:B0-----:R-:W-:Y:S06]  /*6820*/  BAR.SYNC.DEFER_BLOCKING 0x0 ;  /* 0x0000000000007b1d */ /* 0x001fec0000010000 */
.L_x_1419:
        /* <DEDUP_REMOVED lines=32> */
.L_x_1430:
        /* <DEDUP_REMOVED lines=10> */
.L_x_1418:
[----:B------:R-:W-:Y:S05]  /*6ad0*/  BSYNC.RECONVERGENT B0 ;  /* 0x0000000000007941 */ /* 0x000fea0003800200 */
.L_x_1417:
        /* <DEDUP_REMOVED lines=9> */
.L_x_1416:
        /* <DEDUP_REMOVED lines=8> */
.L_x_1422:
[----:B------:R-:W-:Y:S05]  /*6bf0*/  BSYNC B0 ;  /* 0x0000000000007941 */ /* 0x000fea0003800000 */
.L_x_1421:
        /* <DEDUP_REMOVED lines=8> */
.L_x_1423:
[----:B------:R-:W-:Y:S01]  /*6c80*/  FADD.FTZ R12, R12, R9 ;  /* 0x000000090c0c7221 */ /* 0x000fe20000010000 */
[----:B------:R-:W-:-:S04]  /*6c90*/  HFMA2 R19, -RZ, RZ, 0, 2.384185791015625e-07 ;  /* 0x00000004ff137431 */ /* 0x000fc800000001ff */
[----:B------:R-:W-:Y:S02]  /*6ca0*/  MOV R20, R12 ;  /* 0x0000000c00147202 */ /* 0x000fe40000000f00 */
[----:B------:R-:W-:-:S07]  /*6cb0*/  MOV R11, R18 ;  /* 0x00000012000b7202 */ /* 0x000fce0000000f00 */
[----:B------:R-:W-:Y:S05]  /*6cc0*/  WARPSYNC.COLLECTIVE R17, `(.L_x_1424) ;  /* 0x0000000011087348 */ /* 0x000fea0003c00000 */
[----:B------:R0:W1:Y:S02]  /*6cd0*/  SHFL.BFLY P3, R18, R20, R19, R22 ;  /* 0x0c00001314127389 */ /* 0x0000640000060016 */
[----:B01----:R-:W-:Y:S05]  /*6ce0*/  ENDCOLLECTIVE ;  /* 0x000000000000791b */ /* 0x003fea0003800000 */
.L_x_1424:
[----:B------:R-:W-:-:S05]  /*6cf0*/  FADD.FTZ R11, R11, R10 ;  /* 0x0000000a0b0b7221 */ /* 0x000fca0000010000 */
[----:B------:R-:W-:Y:S02]  /*6d00*/  MOV R20, R11 ;  /* 0x0000000b00147202 */ /* 0x000fe40000000f00 */
[----:B------:R-:W-:-:S07]  /*6d10*/  MOV R13, R18 ;  /* 0x00000012000d7202 */ /* 0x000fce0000000f00 */
[----:B------:R-:W-:Y:S05]  /*6d20*/  WARPSYNC.COLLECTIVE R17, `(.L_x_1425) ;  /* 0x0000000011087348 */ /* 0x000fea0003c00000 */
[----:B------:R0:W1:Y:S02]  /*6d30*/  SHFL.BFLY P3, R18, R20, R19, R22 ;  /* 0x0c00001314127389 */ /* 0x0000640000060016 */
[----:B01----:R-:W-:Y:S05]  /*6d40*/  ENDCOLLECTIVE ;  /* 0x000000000000791b */ /* 0x003fea0003800000 */
.L_x_1425:
[----:B------:R-:W-:Y:S01]  /*6d50*/  FADD.FTZ R13, R12, R13 ;  /* 0x0000000d0c0d7221 */ /* 0x000fe20000010000 */
[----:B------:R-:W-:-:S04]  /*6d60*/  HFMA2 R19, -RZ, RZ, 0, 1.1920928955078125e-07 ;  /* 0x00000002ff137431 */ /* 0x000fc800000001ff */
[----:B------:R-:W-:Y:S02]  /*6d70*/  MOV R20, R13 ;  /* 0x0000000d00147202 */ /* 0x000fe40000000f00 */
[----:B------:R-:W-:-:S07]  /*6d80*/  MOV R14, R18 ;  /* 0x00000012000e7202 */ /* 0x000fce0000000f00 */
[----:B------:R-:W-:Y:S05]  /*6d90*/  WARPSYNC.COLLECTIVE R17, `(.L_x_1426) ;  /* 0x0000000011087348 */ /* 0x000fea0003c00000 */
[----:B------:R0:W1:Y:S02]  /*6da0*/  SHFL.BFLY P3, R18, R20, R19, R22 ;  /* 0x0c00001314127389 */ /* 0x0000640000060016 */
[----:B01----:R-:W-:Y:S05]  /*6db0*/  ENDCOLLECTIVE ;  /* 0x000000000000791b */ /* 0x003fea0003800000 */
.L_x_1426:
[----:B------:R-:W-:-:S05]  /*6dc0*/  FADD.FTZ R14, R11, R14 ;  /* 0x0000000e0b0e7221 */ /* 0x000fca0000010000 */
[----:B------:R-:W-:Y:S02]  /*6dd0*/  MOV R20, R14 ;  /* 0x0000000e00147202 */ /* 0x000fe40000000f00 */
[----:B------:R-:W-:-:S07]  /*6de0*/  MOV R16, R18 ;  /* 0x0000001200107202 */ /* 0x000fce0000000f00 */
[----:B------:R-:W-:Y:S05]  /*6df0*/  WARPSYNC.COLLECTIVE R17, `(.L_x_1427) ;  /* 0x0000000011087348 */ /* 0x000fea0003c00000 */
[----:B------:R0:W1:Y:S02]  /*6e00*/  SHFL.BFLY P3, R18, R20, R19, R22 ;  /* 0x0c00001314127389 */ /* 0x0000640000060016 */
[----:B01----:R-:W-:Y:S05]  /*6e10*/  ENDCOLLECTIVE ;  /* 0x000000000000791b */ /* 0x003fea0003800000 */
.L_x_1427:
[----:B------:R-:W-:Y:S01]  /*6e20*/  FADD.FTZ R16, R13, R16 ;  /* 0x000000100d107221 */ /* 0x000fe20000010000 */
[----:B------:R-:W-:-:S04]  /*6e30*/  HFMA2 R19, -RZ, RZ, 0, 5.9604644775390625e-08 ;  /* 0x00000001ff137431 */ /* 0x000fc800000001ff */
[----:B------:R-:W-:Y:S02]  /*6e40*/  MOV R20, R16 ;  /* 0x0000001000147202 */ /* 0x000fe40000000f00 */
[----:B------:R-:W-:-:S07]  /*6e50*/  MOV R9, R18 ;  /* 0x0000001200097202 */ /* 0x000fce0000000f00 */
[----:B------:R-:W-:Y:S05]  /*6e60*/  WARPSYNC.COLLECTIVE R17, `(.L_x_1428) ;  /* 0x0000000011087348 */ /* 0x000fea0003c00000 */
[----:B------:R0:W1:Y:S02]  /*6e70*/  SHFL.BFLY P3, R18, R20, R19, R22 ;  /* 0x0c00001314127389 */ /* 0x0000640000060016 */
[----:B01----:R-:W-:Y:S05]  /*6e80*/  ENDCOLLECTIVE ;  /* 0x000000000000791b */ /* 0x003fea0003800000 */
.L_x_1428:
[----:B------:R-:W-:-:S05]  /*6e90*/  FADD.FTZ R9, R14, R9 ;  /* 0x000000090e097221 */ /* 0x000fca0000010000 */
[----:B------:R-:W-:Y:S02]  /*6ea0*/  MOV R20, R9 ;  /* 0x0000000900147202 */ /* 0x000fe40000000f00 */
[----:B------:R-:W-:-:S07]  /*6eb0*/  MOV R15, R18 ;  /* 0x00000012000f7202 */ /* 0x000fce0000000f00 */
[----:B------:R-:W-:Y:S05]  /*6ec0*/  WARPSYNC.COLLECTIVE R17, `(.L_x_1429) ;  /* 0x0000000011087348 */ /* 0x000fea0003c00000 */
[----:B------:R0:W1:Y:S02]  /*6ed0*/  SHFL.BFLY P3, R18, R20, R19, R22 ;  /* 0x0c00001314127389 */ /* 0x0000640000060016 */
[----:B01----:R-:W-:Y:S05]  /*6ee0*/  ENDCOLLECTIVE ;  /* 0x000000000000791b */ /* 0x003fea0003800000 */
.L_x_1429:
[----:B------:R-:W-:Y:S01]  /*6ef0*/  FADD.FTZ R15, R16, R15 ;  /* 0x0000000f100f7221 */ /* 0x000fe20000010000 */
[----:B------:R-:W-:Y:S01]  /*6f00*/  MOV R10, R18 ;  /* 0x00000012000a7202 */ /* 0x000fe20000000f00 */
[----:B------:R-:W-:Y:S06]  /*6f10*/  BRA `(.L_x_1430) ;  /* 0xfffffff800c47947 */ /* 0x000fec000383ffff */
.L_x_1431:
        /* <DEDUP_REMOVED lines=14> */
.L_x_1691:


//--------------------- .text._ZN13group_norm_v214gn_cuda_kernelI6__halfLi320ELi3ELi32ELi80ELi256ELb0ELi8ELi320ELi320ELi4ELb1ELi10ELb0ELb0ENS_16CompileConditionILi1000EEEEEvPT_PKS4_S7_S7_flPfS8_Pj --------------------------
	.section	.text._ZN13group_norm_v214gn_cuda_kernelI6__halfLi320ELi3ELi32ELi80ELi256ELb0ELi8ELi320ELi320ELi4ELb1ELi10ELb0ELb0ENS_16CompileConditionILi1000EEEEEvPT_PKS4_S7_S7_flPfS8_Pj,"ax",@progbits
	.align	128
        .global         _ZN13group_norm_v214gn_cuda_kernelI6__halfLi320ELi3ELi32ELi80ELi256ELb0ELi8ELi320ELi320ELi4ELb1ELi10ELb0ELb0ENS_16CompileConditionILi1000EEEEEvPT_PKS4_S7_S7_flPfS8_Pj
        .type           _ZN13group_norm_v214gn_cuda_kernelI6__halfLi320ELi3ELi32ELi80ELi256ELb0ELi8ELi320ELi320ELi4ELb1ELi10ELb0ELb0ENS_16CompileConditionILi1000EEEEEvPT_PKS4_S7_S7_flPfS8_Pj,@function
        .size           _ZN13group_norm_v214gn_cuda_kernelI6__halfLi320ELi3ELi32ELi80ELi256ELb0ELi8ELi320ELi320ELi4ELb1ELi10ELb0ELb0ENS_16CompileConditionILi1000EEEEEvPT_PKS4_S7_S7_flPfS8_Pj,(.L_x_1692 - _ZN13group_norm_v214gn_cuda_kernelI6__halfLi320ELi3ELi32ELi80ELi256ELb0ELi8ELi320ELi320ELi4ELb1ELi10ELb0ELb0ENS_16CompileConditionILi1000EEEEEvPT_PKS4_S7_S7_flPfS8_Pj)
        .other          _ZN13group_norm_v214gn_cuda_kernelI6__halfLi320ELi3ELi32ELi80ELi256ELb0ELi8ELi320ELi320ELi4ELb1ELi10ELb0ELb0ENS_16CompileConditionILi1000EEEEEvPT_PKS4_S7_S7_flPfS8_Pj,@"STO_CUDA_ENTRY STV_DEFAULT"
_ZN13group_norm_v214gn_cuda_kernelI6__halfLi320ELi3ELi32ELi80ELi256ELb0ELi8ELi320ELi320ELi4ELb1ELi10ELb0ELb0ENS_16CompileConditionILi1000EEEEEvPT_PKS4_S7_S7_flPfS8_Pj:
.text._ZN13group_norm_v214gn_cuda_kernelI6__halfLi320ELi3ELi32ELi80ELi256ELb0ELi8ELi320ELi320ELi4ELb1ELi10ELb0ELb0ENS_16CompileConditionILi1000EEEEEvPT_PKS4_S7_S7_flPfS8_Pj:
        /* <DEDUP_REMOVED lines=42> */
[----:B------:R-:W-:Y:S01]  /*02a0*/  LEA.HI R16, R4, R11, RZ, 0x1e ;  /* 0x0000000b04107211 */ /* 0x000fe200078ff0ff */
[----:B------:R-:W0:Y:S01]  /*02b0*/  LDC R6, c[0x0][0x374] ;  /* 0x0000dd00ff067b82 */ /* 0x000e220000000800 */
[----:B------:R-:W-:Y:S02]  /*02c0*/  LOP3.LUT R3, R3, 0xf8, RZ, 0xc0, !PT ;  /* 0x000000f803037812 */ /* 0x000fe400078ec0ff */
[----:B------:R-:W-:Y:S02]  /*02d0*/  MOV R8, RZ ;  /* 0x000000ff00087202 */ /* 0x000fe40000000f00 */
[----:B------:R-:W-:-:S02]  /*02e0*/  IADD3 R48, PT, PT, R46, R3, RZ ;  /* 0x000000032e307210 */ /* 0x000fc40007ffe0ff */
[----:B------:R-:W-:Y:S02]  /*02f0*/  SHF.L.U32 R3, R9, 0x1, RZ ;  /* 0x0000000109037819 */ /* 0x000fe400000006ff */
[----:B------:R-:W-:Y:S01]  /*0300*/  LEA R46, R46, R7, 0x3 ;  /* 0x000000072e2e7211 */ /* 0x000fe200078e18ff */
[----:B------:R-:W-:Y:S01]  /*0310*/  HFMA2 R7, -RZ, RZ, 0, 0 ;  /* 0x00000000ff077431 */ /* 0x000fe200000001ff */
[----:B------:R-:W-:Y:S02]  /*0320*/  LOP3.LUT R3, R3, 0x3e, RZ, 0xc0, !PT ;  /* 0x0000003e03037812 */ /* 0x000fe400078ec0ff */
[----:B------:R-:W-:Y:S02]  /*0330*/  MOV R9, UR6 ;  /* 0x0000000600097c02 */ /* 0x000fe40008000f00 */
[C---:B------:R-:W-:Y:S02]  /*0340*/  LEA R20, R4.reuse, R3, 0x4 ;  /* 0x0000000304147211 */ /* 0x040fe400078e20ff */
[----:B----4-:R-:W-:-:S07]  /*0350*/  LEA R11, R4, R11, 0x3 ;  /* 0x0000000b040b7211 */ /* 0x010fce00078e18ff */
.L_x_1440:
[C---:B------:R-:W-:Y:S01]  /*0360*/  LOP3.LUT R36, R9.reuse, 0x7, RZ, 0xc0, !PT ;  /* 0x0000000709247812 */ /* 0x040fe200078ec0ff */
        /* <DEDUP_REMOVED lines=11> */
[----:B------:R-:W-:Y:S02]  /*0420*/  IADD3.X R22, PT, PT, R15, R17, RZ, P1, !PT ;  /* 0x000000110f167210 */ /* 0x000fe40000ffe4ff */
[C---:B------:R-:W-:Y:S02]  /*0430*/  SHF.L.U32 R14, R3.reuse, 0x1, RZ ;  /* 0x00000001030e7819 */ /* 0x040fe400000006ff */
[----:B------:R-:W-:Y:S02]  /*0440*/  SHF.L.U64.HI R15, R3, 0x1, R22 ;  /* 0x00000001030f7819 */ /* 0x000fe40000010216 */
[----:B-1----:R-:W-:Y:S01]  /*0450*/  IADD3 R28, P1, PT, R14, UR4, RZ ;  /* 0x000000040e1c7c10 */ /* 0x002fe2000ff3e0ff */
[----:B------:R-:W1:Y:S03]  /*0460*/  LDC.64 R22, c[0x0][0x398] ;  /* 0x0000e600ff167b82 */ /* 0x000e660000000a00 */
[----:B------:R-:W-:-:S05]  /*0470*/  IADD3.X R29, PT, PT, R15, UR5, RZ, P1, !PT ;  /* 0x000000050f1d7c10 */ /* 0x000fca0008ffe4ff */
[----:B------:R-:W3:Y:S04]  /*0480*/  LDG.E.64.CONSTANT R26, desc[UR8][R28.64] ;  /* 0x000000081c1a7981 */ /* 0x000ee8000c1e9b00 */
[----:B------:R-:W4:Y:S01]  /*0490*/  LDG.E.64.CONSTANT R52, desc[UR8][R28.64+0x5000] ;  /* 0x005000081c347981 */ /* 0x000f22000c1e9b00 */
        /* <DEDUP_REMOVED lines=8> */
[----:B------:R-:W-:Y:S01]  /*0520*/  LOP3.LUT R55, R55, 0x1c, RZ, 0xc0, !PT ;  /* 0x0000001c37377812 */ /* 0x000fe200078ec0ff */
[--C-:B---3--:R-:W-:Y:S02]  /*0530*/  HADD2.F32 R3, -RZ, R26.reuse.H0_H0 ;  /* 0x2000001aff037230 */ /* 0x108fe40000004100 */
[----:B------:R-:W-:-:S03]  /*0540*/  HADD2.F32 R17, -RZ, R26.H1_H1 ;  /* 0x3000001aff117230 */ /* 0x000fc60000004100 */
[----:B------:R-:W-:Y:S01]  /*0550*/  FADD.FTZ R26, RZ, R3 ;  /* 0x00000003ff1a7221 */ /* 0x000fe20000010000 */
[----:B------:R-:W-:Y:S01]  /*0560*/  FFMA.FTZ R30, R3, R3, RZ ;  /* 0x00000003031e7223 */ /* 0x000fe200000100ff */
[--C-:B------:R-:W-:Y:S02]  /*0570*/  HADD2.F32 R19, -RZ, R27.reuse.H0_H0 ;  /* 0x2000001bff137230 */ /* 0x100fe40000004100 */
[----:B------:R-:W-:Y:S01]  /*0580*/  FADD.FTZ R26, R26, R17 ;  /* 0x000000111a1a7221 */ /* 0x000fe20000010000 */
[----:B------:R-:W-:Y:S01]  /*0590*/  FFMA.FTZ R30, R17, R17, R30 ;  /* 0x00000011111e7223 */ /* 0x000fe2000001001e */
[----:B------:R-:W-:Y:S02]  /*05a0*/  HADD2.F32 R21, -RZ, R27.H1_H1 ;  /* 0x3000001bff157230 */ /* 0x000fe40000004100 */
[----:B------:R-:W-:Y:S01]  /*05b0*/  FADD.FTZ R26, R26, R19 ;  /* 0x000000131a1a7221 */ /* 0x000fe20000010000 */
[----:B------:R-:W-:Y:S01]  /*05c0*/  FFMA.FTZ R30, R19, R19, R30 ;  /* 0x00000013131e7223 */ /* 0x000fe2000001001e */
[----:B----4-:R-:W-:-:S02]  /*05d0*/  HADD2.F32 R47, -RZ, R52.H0_H0 ;  /* 0x20000034ff2f7230 */ /* 0x010fc40000004100 */
[----:B------:R-:W-:Y:S01]  /*05e0*/  FADD.FTZ R26, R26, R21 ;  /* 0x000000151a1a7221 */ /* 0x000fe20000010000 */
[----:B------:R-:W-:Y:S01]  /*05f0*/  FFMA.FTZ R30, R21, R21, R30 ;  /* 0x00000015151e7223 */ /* 0x000fe2000001001e */
[----:B------:R-:W-:Y:S02]  /*0600*/  HADD2.F32 R49, -RZ, R52.H1_H1 ;  /* 0x30000034ff317230 */ /* 0x000fe40000004100 */
[----:B------:R-:W-:Y:S01]  /*0610*/  FADD.FTZ R26, R26, R47 ;  /* 0x0000002f1a1a7221 */ /* 0x000fe20000010000 */
[----:B------:R-:W-:Y:S01]  /*0620*/  FFMA.FTZ R30, R47, R47, R30 ;  /* 0x0000002f2f1e7223 */ /* 0x000fe2000001001e */
[--C-:B------:R-:W-:Y:S02]  /*0630*/  HADD2.F32 R51, -RZ, R53.reuse.H0_H0 ;  /* 0x20000035ff337230 */ /* 0x100fe40000004100 */
[----:B------:R-:W-:Y:S01]  /*0640*/  FADD.FTZ R26, R26, R49 ;  /* 0x000000311a1a7221 */ /* 0x000fe20000010000 */
[----:B------:R-:W-:Y:S01]  /*0650*/  FFMA.FTZ R30, R49, R49, R30 ;  /* 0x00000031311e7223 */ /* 0x000fe2000001001e */
[----:B------:R-:W-:-:S02]  /*0660*/  HADD2.F32 R53, -RZ, R53.H1_H1 ;  /* 0x30000035ff357230 */ /* 0x000fc40000004100 */
        /* <DEDUP_REMOVED lines=19> */
[C---:B------:R-:W-:Y:S02]  /*07a0*/  IADD3 R43, PT, PT, R36.reuse, 0x2c, RZ ;  /* 0x0000002c242b7810 */ /* 0x040fe40007ffe0ff */
[----:B------:R-:W-:Y:S02]  /*07b0*/  SHF.R.U32.HI R35, RZ, 0x2, R28 ;  /* 0x00000002ff237819 */ /* 0x000fe4000001161c */
[C---:B------:R-:W-:Y:S02]  /*07c0*/  IADD3 R54, PT, PT, R36.reuse, 0x34, RZ ;  /* 0x0000003424367810 */ /* 0x040fe40007ffe0ff */
[C---:B------:R-:W-:Y:S02]  /*07d0*/  IADD3 R61, PT, PT, R36.reuse, 0x40, RZ ;  /* 0x00000040243d7810 */ /* 0x040fe40007ffe0ff */
[----:B------:R-:W-:-:S02]  /*07e0*/  IADD3 R45, PT, PT, R36, 0x44, RZ ;  /* 0x00000044242d7810 */ /* 0x000fc40007ffe0ff */
[----:B--2---:R-:W-:Y:S02]  /*07f0*/  LEA R38, R29, R38, 0x18 ;  /* 0x000000261d267211 */ /* 0x004fe400078ec0ff */
        /* <DEDUP_REMOVED lines=10> */
[----:B------:R-:W-:Y:S01]  /*08a0*/  IMAD R33, R33, 0x28, R38 ;  /* 0x0000002821217824 */ /* 0x000fe200078e0226 */
[----:B------:R-:W-:-:S02]  /*08b0*/  IADD3 R31, PT, PT, R44, R31, RZ ;  /* 0x0000001f2c1f7210 */ /* 0x000fc40007ffe0ff */
[----:B------:R-:W1:Y:S01]  /*08c0*/  LDS.64 R26, [R27] ;  /* 0x000000001b1a7984 */ /* 0x000e620000000a00 */
[C---:B------:R-:W-:Y:S02]  /*08d0*/  IADD3 R35, PT, PT, R44.reuse, R35, RZ ;  /* 0x000000232c237210 */ /* 0x040fe40007ffe0ff */
[----:B------:R-:W-:Y:S01]  /*08e0*/  IADD3 R33, PT, PT, R44, R33, RZ ;  /* 0x000000212c217210 */ /* 0x000fe20007ffe0ff */
[----:B------:R-:W2:Y:S01]  /*08f0*/  LDS.64 R28, [R29] ;  /* 0x000000001d1c7984 */ /* 0x000ea20000000a00 */
[----:B------:R-:W-:Y:S02]  /*0900*/  SHF.R.U32.HI R43, RZ, 0x2, R43 ;  /* 0x00000002ff2b7819 */ /* 0x000fe4000001162b */
[----:B------:R-:W-:Y:S01]  /*0910*/  SHF.R.U32.HI R54, RZ, 0x2, R54 ;  /* 0x00000002ff367819 */ /* 0x000fe20000011636 */
[----:B------:R-:W3:Y:S01]  /*0920*/  LDS.64 R30, [R31] ;  /* 0x000000001f1e7984 */ /* 0x000ee20000000a00 */
[----:B------:R-:W-:Y:S01]  /*0930*/  SHF.R.U32.HI R61, RZ, 0x2, R61 ;  /* 0x00000002ff3d7819 */ /* 0x000fe2000001163d */
[--C-:B------:R-:W-:Y:S01]  /*0940*/  IMAD R43, R43, 0x28, R38.reuse ;  /* 0x000000282b2b7824 */ /* 0x100fe200078e0226 */
[----:B------:R-:W-:Y:S01]  /*0950*/  SHF.R.U32.HI R45, RZ, 0x2, R45 ;  /* 0x00000002ff2d7819 */ /* 0x000fe2000001162d */
[----:B------:R-:W4:Y:S01]  /*0960*/  LDS.64 R32, [R33] ;  /* 0x0000000021207984 */ /* 0x000f220000000a00 */
[----:B------:R-:W-:-:S02]  /*0970*/  IMAD R54, R54, 0x28, R38 ;  /* 0x0000002836367824 */ /* 0x000fc400078e0226 */
[C---:B------:R-:W-:Y:S01]  /*0980*/  IADD3 R43, PT, PT, R44.reuse, R43, RZ ;  /* 0x0000002b2c2b7210 */ /* 0x040fe20007ffe0ff */
[----:B------:R-:W0:Y:S01]  /*0990*/  LDS.64 R34, [R35] ;  /* 0x0000000023227984 */ /* 0x000e220000000a00 */
[--C-:B------:R-:W-:Y:S01]  /*09a0*/  IMAD R61, R61, 0x28, R38.reuse ;  /* 0x000000283d3d7824 */ /* 0x100fe200078e0226 */
[----:B------:R-:W-:Y:S01]  /*09b0*/  IADD3 R54, PT, PT, R44, R54, RZ ;  /* 0x000000362c367210 */ /* 0x000fe20007ffe0ff */
[----:B------:R-:W-:Y:S02]  /*09c0*/  IMAD R45, R45, 0x28, R38 ;  /* 0x000000282d2d7824 */ /* 0x000fe400078e0226 */
[----:B-1----:R-:W-:Y:S01]  /*09d0*/  FADD.FTZ R37, RZ, R26 ;  /* 0x0000001aff257221 */ /* 0x002fe20000010000 */
[----:B------:R-:W-:Y:S01]  /*09e0*/  FADD.FTZ R26, RZ, R27 ;  /* 0x0000001bff1a7221 */ /* 0x000fe20000010000 */
[----:B------:R-:W-:Y:S02]  /*09f0*/  IADD3 R27, PT, PT, R36, 0x14, RZ ;  /* 0x00000014241b7810 */ /* 0x000fe40007ffe0ff */
[----:B--2---:R-:W-:Y:S01]  /*0a00*/  FADD.FTZ R37, R37, R28 ;  /* 0x0000001c25257221 */ /* 0x004fe20000010000 */
[----:B------:R-:W-:Y:S01]  /*0a10*/  FADD.FTZ R26, R26, R29 ;  /* 0x0000001d1a1a7221 */ /* 0x000fe20000010000 */
[----:B------:R-:W-:-:S02]  /*0a20*/  SHF.R.U32.HI R27, RZ, 0x2, R27 ;  /* 0x00000002ff1b7819 */ /* 0x000fc4000001161b */
[----:B------:R-:W-:Y:S01]  /*0a30*/  IADD3 R28, PT, PT, R36, 0x18, RZ ;  /* 0x00000018241c7810 */ /* 0x000fe20007ffe0ff */
[----:B---3--:R-:W-:Y:S01]  /*0a40*/  FADD.FTZ R26, R26, R31 ;  /* 0x0000001f1a1a7221 */ /* 0x008fe20000010000 */
[----:B------:R-:W-:Y:S01]  /*0a50*/  FADD.FTZ R37, R37, R30 ;  /* 0x0000001e25257221 */ /* 0x000fe20000010000 */
[----:B------:R-:W-:Y:S01]  /*0a60*/  IMAD R27, R27, 0x28, R38 ;  /* 0x000000281b1b7824 */ /* 0x000fe200078e0226 */
[----:B------:R-:W-:Y:S01]  /*0a70*/  SHF.R.U32.HI R28, RZ, 0x2, R28 ;  /* 0x00000002ff1c7819 */ /* 0x000fe2000001161c */
[----:B----4-:R-:W-:Y:S01]  /*0a80*/  FADD.FTZ R26, R26, R33 ;  /* 0x000000211a1a7221 */ /* 0x010fe20000010000 */
[----:B------:R-:W-:Y:S01]  /*0a90*/  IADD3 R29, PT, PT, R36, 0x1c, RZ ;  /* 0x0000001c241d7810 */ /* 0x000fe20007ffe0ff */
[----:B------:R-:W-:Y:S01]  /*0aa0*/  FADD.FTZ R37, R37, R32 ;  /* 0x0000002025257221 */ /* 0x000fe20000010000 */
[----:B------:R-:W-:Y:S01]  /*0ab0*/  IADD3 R27, PT, PT, R44, R27, RZ ;  /* 0x0000001b2c1b7210 */ /* 0x000fe20007ffe0ff */
[----:B0-----:R-:W-:Y:S01]  /*0ac0*/  FADD.FTZ R60, R26, R35 ;  /* 0x000000231a3c7221 */ /* 0x001fe20000010000 */
[----:B------:R-:W-:Y:S01]  /*0ad0*/  IMAD R28, R28, 0x28, R38 ;  /* 0x000000281c1c7824 */ /* 0x000fe200078e0226 */
[----:B------:R-:W-:Y:S01]  /*0ae0*/  SHF.R.U32.HI R29, RZ, 0x2, R29 ;  /* 0x00000002ff1d7819 */ /* 0x000fe2000001161d */
[----:B------:R-:W-:Y:S01]  /*0af0*/  FADD.FTZ R39, R37, R34 ;  /* 0x0000002225277221 */ /* 0x000fe20000010000 */
[----:B------:R-:W-:Y:S01]  /*0b00*/  IADD3 R32, PT, PT, R36, 0x24, RZ ;  /* 0x0000002424207810 */ /* 0x000fe20007ffe0ff */
[----:B------:R-:W0:Y:S01]  /*0b10*/  LDS.64 R26, [R27] ;  /* 0x000000001b1a7984 */ /* 0x000e220000000a00 */
[----:B------:R-:W-:-:S02]  /*0b20*/  IADD3 R28, PT, PT, R44, R28, RZ ;  /* 0x0000001c2c1c7210 */ /* 0x000fc40007ffe0ff */
[C---:B------:R-:W-:Y:S02]  /*0b30*/  IADD3 R33, PT, PT, R36.reuse, 0x28, RZ ;  /* 0x0000002824217810 */ /* 0x040fe40007ffe0ff */
[C---:B------:R-:W-:Y:S02]  /*0b40*/  IADD3 R30, PT, PT, R36.reuse, 0x30, RZ ;  /* 0x00000030241e7810 */ /* 0x040fe40007ffe0ff */
[C---:B------:R-:W-:Y:S02]  /*0b50*/  IADD3 R34, PT, PT, R36.reuse, 0x38, RZ ;  /* 0x0000003824227810 */ /* 0x040fe40007ffe0ff */
[C---:B------:R-:W-:Y:S02]  /*0b60*/  IADD3 R37, PT, PT, R36.reuse, 0x3c, RZ ;  /* 0x0000003c24257810 */ /* 0x040fe40007ffe0ff */
[C---:B------:R-:W-:Y:S02]  /*0b70*/  IADD3 R31, PT, PT, R36.reuse, 0x48, RZ ;  /* 0x00000048241f7810 */ /* 0x040fe40007ffe0ff */
[----:B------:R-:W-:Y:S01]  /*0b80*/  IADD3 R35, PT, PT, R36, 0x4c, RZ ;  /* 0x0000004c24237810 */ /* 0x000fe20007ffe0ff */
[----:B------:R-:W-:Y:S01]  /*0b90*/  IMAD R36, R29, 0x28, R38 ;  /* 0x000000281d247824 */ /* 0x000fe200078e0226 */
[----:B------:R-:W-:Y:S01]  /*0ba0*/  SHF.R.U32.HI R32, RZ, 0x2, R32 ;  /* 0x00000002ff207819 */ /* 0x000fe20000011620 */
[----:B------:R-:W1:Y:S01]  /*0bb0*/  LDS.64 R28, [R28] ;  /* 0x000000001c1c7984 */ /* 0x000e620000000a00 */
[----:B------:R-:W-:-:S02]  /*0bc0*/  SHF.R.U32.HI R33, RZ, 0x2, R33 ;  /* 0x00000002ff217819 */ /* 0x000fc40000011621 */
        /* <DEDUP_REMOVED lines=13> */
[----:B------:R-:W-:-:S02]  /*0ca0*/  SHF.R.U32.HI R34, RZ, 0x2, R34 ;  /* 0x00000002ff227819 */ /* 0x000fc40000011622 */
[----:B------:R-:W-:Y:S01]  /*0cb0*/  IADD3 R30, PT, PT, R44, R30, RZ ;  /* 0x0000001e2c1e7210 */ /* 0x000fe20007ffe0ff */
[----:B------:R-:W4:Y:S01]  /*0cc0*/  LDS.64 R40, [R40] ;  /* 0x0000000028287984 */ /* 0x000f220000000a00 */
[--C-:B------:R-:W-:Y:S01]  /*0cd0*/  IMAD R31, R31, 0x28, R38.reuse ;  /* 0x000000281f1f7824 */ /* 0x100fe200078e0226 */
[----:B------:R-:W-:Y:S01]  /*0ce0*/  SHF.R.U32.HI R35, RZ, 0x2, R35 ;  /* 0x00000002ff237819 */ /* 0x000fe20000011623 */
[----:B------:R-:W-:Y:S01]  /*0cf0*/  IMAD R34, R34, 0x28, R38 ;  /* 0x0000002822227824 */ /* 0x000fe200078e0226 */
[C---:B------:R-:W-:Y:S01]  /*0d00*/  IADD3 R52, PT, PT, R44.reuse, R52, RZ ;  /* 0x000000342c347210 */ /* 0x040fe20007ffe0ff */
[----:B0-----:R-:W-:Y:S01]  /*0d10*/  FADD.FTZ R39, R39, R26 ;  /* 0x0000001a27277221 */ /* 0x001fe20000010000 */
[----:B------:R-:W-:Y:S01]  /*0d20*/  IADD3 R26, PT, PT, R44, R42, RZ ;  /* 0x0000002a2c1a7210 */ /* 0x000fe20007ffe0ff */
[----:B------:R-:W-:Y:S01]  /*0d30*/  FADD.FTZ R60, R60, R27 ;  /* 0x0000001b3c3c7221 */ /* 0x000fe20000010000 */
[C---:B------:R-:W-:Y:S01]  /*0d40*/  IADD3 R42, PT, PT, R44.reuse, R31, RZ ;  /* 0x0000001f2c2a7210 */ /* 0x040fe20007ffe0ff */
[----:B------:R-:W-:Y:S01]  /*0d50*/  IMAD R35, R35, 0x28, R38 ;  /* 0x0000002823237824 */ /* 0x000fe200078e0226 */
[----:B------:R-:W-:Y:S01]  /*0d60*/  LDS.64 R30, [R30] ;  /* 0x000000001e1e7984 */ /* 0x000fe20000000a00 */
[----:B------:R-:W-:-:S02]  /*0d70*/  IADD3 R34, PT, PT, R44, R34, RZ ;  /* 0x000000222c227210 */ /* 0x000fc40007ffe0ff */
[C---:B------:R-:W-:Y:S01]  /*0d80*/  IADD3 R38, PT, PT, R44.reuse, R61, RZ ;  /* 0x0000003d2c267210 */ /* 0x040fe20007ffe0ff */
[----:B------:R-:W0:Y:S01]  /*0d90*/  LDS.64 R26, [R26] ;  /* 0x000000001a1a7984 */ /* 0x000e220000000a00 */
[C---:B--2---:R-:W-:Y:S02]  /*0da0*/  IADD3 R50, PT, PT, R44.reuse, R45, RZ ;  /* 0x0000002d2c327210 */ /* 0x044fe40007ffe0ff */
[----:B------:R-:W-:Y:S02]  /*0db0*/  IADD3 R44, PT, PT, R44, R35, RZ ;  /* 0x000000232c2c7210 */ /* 0x000fe40007ffe0ff */
[----:B------:R-:W-:Y:S01]  /*0dc0*/  LDS.64 R34, [R34] ;  /* 0x0000000022227984 */ /* 0x000fe20000000a00 */
[----:B-1----:R-:W-:Y:S01]  /*0dd0*/  FADD.FTZ R39, R39, R28 ;  /* 0x0000001c27277221 */ /* 0x002fe20000010000 */
[----:B------:R-:W-:Y:S02]  /*0de0*/  FADD.FTZ R60, R60, R29 ;  /* 0x0000001d3c3c7221 */ /* 0x000fe40000010000 */
[----:B------:R-:W-:Y:S04]  /*0df0*/  LDS.64 R44, [R44] ;  /* 0x000000002c2c7984 */ /* 0x000fe80000000a00 */
[----:B------:R-:W1:Y:S01]  /*0e00*/  LDS.64 R28, [R43] ;  /* 0x000000002b1c7984 */ /* 0x000e620000000a00 */
[----:B---3--:R-:W-:Y:S01]  /*0e10*/  FADD.FTZ R39, R39, R32 ;  /* 0x0000002027277221 */ /* 0x008fe20000010000 */
[----:B------:R-:W-:-:S02]  /*0e20*/  FADD.FTZ R60, R60, R33 ;  /* 0x000000213c3c7221 */ /* 0x000fc40000010000 */
        /* <DEDUP_REMOVED lines=29> */
.L_x_1433:
[----:B------:R-:W-:Y:S05]  /*1000*/  BSYNC.RECONVERGENT B0 ;  /* 0x0000000000007941 */ /* 0x000fea0003800200 */
.L_x_1432:
        /* <DEDUP_REMOVED lines=24> */
.L_x_1435:
[----:B------:R-:W2:Y:S04]  /*1190*/  LD.E.STRONG.GPU R27, desc[UR8][R58.64] ;  /* 0x000000083a1b7980 */ /* 0x000ea8000c10f900 */
[----:B--2---:R-:W-:Y:S01]  /*11a0*/  CCTL.IVALL ;  /* 0x00000000ff00798f */ /* 0x004fe20002000000 */
[----:B------:R-:W-:Y:S05]  /*11b0*/  YIELD ;  /* 0x0000000000007946 */ /* 0x000fea0003800000 */
[----:B-----5:R-:W-:-:S04]  /*11c0*/  LOP3.LUT R27, R27, R26, RZ, 0x3c, !PT ;  /* 0x0000001a1b1b7212 */ /* 0x020fc800078e3cff */
[----:B------:R-:W-:-:S13]  /*11d0*/  ISETP.GT.AND P2, PT, R27, -0x1, PT ;  /* 0xffffffff1b00780c */ /* 0x000fda0003f44270 */
[----:B------:R-:W-:Y:S05]  /*11e0*/  @P2 BRA `(.L_x_1435) ;  /* 0xfffffffc00e82947 */ /* 0x000fea000383ffff */
.L_x_1434:
        /* <DEDUP_REMOVED lines=11> */
.L_x_1437:
[----:B------:R-:W-:Y:S05]  /*12a0*/  BSYNC.RECONVERGENT B0 ;  /* 0x0000000000007941 */ /* 0x000fea0003800200 */
.L_x_1436:
        /* <DEDUP_REMOVED lines=24> */
[----:B------:R-:W-:-:S05]  /*1430*/  @!P1 FFMA.FTZ R27, R28, 4.8828125727595761418e-05, -R27 ;  /* 0x384ccccd1c1b9823 */ /* 0x000fca000001081b */
        /* <DEDUP_REMOVED lines=15> */
.L_x_1439:
[----:B------:R-:W-:Y:S05]  /*1530*/  BSYNC.RECONVERGENT B0 ;  /* 0x0000000000007941 */ /* 0x000fea0003800200 */
.L_x_1438:
[----:B------:R-:W2:Y:S01]  /*1540*/  S2UR UR5, SR_CgaCtaId ;  /* 0x00000000000579c3 */ /* 0x000ea20000008800 */
[----:B------:R-:W-:Y:S01]  /*1550*/  UMOV UR4, 0x400 ;  /* 0x0000040000047882 */ /* 0x000fe20000000000 */
[----:B------:R-:W-:Y:S01]  /*1560*/  IMAD.HI.U32 R56, R56, -0x33333333, RZ ;  /* 0xcccccccd38387827 */ /* 0x000fe200078e00ff */
[----:B------:R-:W-:Y:S01]  /*1570*/  UIADD3 UR4, UPT, UPT, UR4, 0xc80, URZ ;  /* 0x00000c8004047890 */ /* 0x000fe2000fffe0ff */
[----:B------:R-:W-:-:S03]  /*1580*/  LOP3.LUT R7, R7, 0x1, RZ, 0x3c, !PT ;  /* 0x0000000107077812 */ /* 0x000fc600078e3cff */
[----:B------:R-:W-:Y:S01]  /*1590*/  LEA.HI R56, R56, -R55, RZ, 0x1a ;  /* 0x8000003738387211 */ /* 0x000fe200078fd0ff */
        /* <DEDUP_REMOVED lines=14> */
[----:B------:R-:W-:Y:S01]  /*1680*/  FADD.FTZ R40, R53, -R12 ;  /* 0x8000000c35287221 */ /* 0x000fe20000010000 */
[----:B-----5:R-:W-:-:S02]  /*1690*/  HADD2.F32 R3, -RZ, R24.H0_H0 ;  /* 0x20000018ff037230 */ /* 0x020fc40000004100 */
[--C-:B------:R-:W-:Y:S02]  /*16a0*/  HADD2.F32 R12, -RZ, R22.reuse.H0_H0 ;  /* 0x20000016ff0c7230 */ /* 0x100fe40000004100 */
[----:B------:R-:W-:Y:S02]  /*16b0*/  HADD2.F32 R22, -RZ, R22.H1_H1 ;  /* 0x30000016ff167230 */ /* 0x000fe40000004100 */
[--C-:B------:R-:W-:Y:S02]  /*16c0*/  HADD2.F32 R17, -RZ, R25.reuse.H0_H0 ;  /* 0x20000019ff117230 */ /* 0x100fe40000004100 */
[----:B------:R-:W-:Y:S01]  /*16d0*/  HADD2.F32 R25, -RZ, R25.H1_H1 ;  /* 0x30000019ff197230 */ /* 0x000fe20000004100 */
[----:B-1----:R-:W-:Y:S01]  /*16e0*/  IADD3 R14, P1, PT, R14, UR4, RZ ;  /* 0x000000040e0e7c10 */ /* 0x002fe2000ff3e0ff */
[C---:B0-----:R-:W-:Y:S01]  /*16f0*/  FMUL.FTZ R26, R13.reuse, R26 ;  /* 0x0000001a0d1a7220 */ /* 0x041fe20000410000 */
[C---:B------:R-:W-:Y:S01]  /*1700*/  FMUL.FTZ R34, R13.reuse, R34 ;  /* 0x000000220d227220 */ /* 0x040fe20000410000 */
[C---:B------:R-:W-:Y:S01]  /*1710*/  FMUL.FTZ R28, R13.reuse, R28 ;  /* 0x0000001c0d1c7220 */ /* 0x040fe20000410000 */
[----:B------:R-:W-:Y:S01]  /*1720*/  FMUL.FTZ R36, R13, R36 ;  /* 0x000000240d247220 */ /* 0x000fe20000410000 */
[--C-:B------:R-:W-:Y:S01]  /*1730*/  FFMA.FTZ R26, R26, R3, R12.reuse ;  /* 0x000000031a1a7223 */ /* 0x100fe2000001000c */
[----:B------:R-:W-:Y:S01]  /*1740*/  FFMA.FTZ R34, R3, R34, R12 ;  /* 0x0000002203227223 */ /* 0x000fe2000001000c */
[----:B------:R-:W-:-:S02]  /*1750*/  HADD2.F32 R3, -RZ, R24.H1_H1 ;  /* 0x30000018ff037230 */ /* 0x000fc40000004100 */
[C---:B------:R-:W-:Y:S01]  /*1760*/  FMUL.FTZ R32, R13.reuse, R32 ;  /* 0x000000200d207220 */ /* 0x040fe20000410000 */
[--C-:B------:R-:W-:Y:S02]  /*1770*/  HADD2.F32 R24, -RZ, R23.reuse.H1_H1 ;  /* 0x30000017ff187230 */ /* 0x100fe40000004100 */
[C---:B------:R-:W-:Y:S01]  /*1780*/  FMUL.FTZ R30, R13.reuse, R30 ;  /* 0x0000001e0d1e7220 */ /* 0x040fe20000410000 */
[----:B------:R-:W-:Y:S02]  /*1790*/  HADD2.F32 R12, -RZ, R23.H0_H0 ;  /* 0x20000017ff0c7230 */ /* 0x000fe40000004100 */
[C---:B------:R-:W-:Y:S01]  /*17a0*/  FMUL.FTZ R38, R13.reuse, R38 ;  /* 0x000000260d267220 */ /* 0x040fe20000410000 */
[----:B------:R-:W-:Y:S01]  /*17b0*/  FMUL.FTZ R40, R13, R40 ;  /* 0x000000280d287220 */ /* 0x000fe20000410000 */
[--C-:B------:R-:W-:Y:S01]  /*17c0*/  FFMA.FTZ R13, R28, R3, R22.reuse ;  /* 0x000000031c0d7223 */ /* 0x100fe20000010016 */
[----:B------:R-:W-:Y:S01]  /*17d0*/  FFMA.FTZ R19, R3, R36, R22 ;  /* 0x0000002403137223 */ /* 0x000fe20000010016 */
[----:B------:R-:W-:Y:S01]  /*17e0*/  FFMA.FTZ R3, R32, R25, R24 ;  /* 0x0000001920037223 */ /* 0x000fe20000010018 */
[--C-:B------:R-:W-:Y:S01]  /*17f0*/  FFMA.FTZ R30, R30, R17, R12.reuse ;  /* 0x000000111e1e7223 */ /* 0x100fe2000001000c */
[----:B------:R-:W-:Y:S01]  /*1800*/  FFMA.FTZ R38, R17, R38, R12 ;  /* 0x0000002611267223 */ /* 0x000fe2000001000c */
[----:B------:R-:W-:Y:S01]  /*1810*/  FFMA.FTZ R25, R25, R40, R24 ;  /* 0x0000002819197223 */ /* 0x000fe20000010018 */
[----:B------:R-:W-:-:S02]  /*1820*/  IADD3.X R15, PT, PT, R15, UR5, RZ, P1, !PT ;  /* 0x000000050f0f7c10 */ /* 0x000fc40008ffe4ff */
[----:B------:R-:W-:Y:S02]  /*1830*/  F2FP.F16.F32.PACK_AB R26, R13, R26 ;  /* 0x0000001a0d1a723e */ /* 0x000fe400000000ff */
[----:B------:R-:W-:Y:S02]  /*1840*/  F2FP.F16.F32.PACK_AB R27, R3, R30 ;  /* 0x0000001e031b723e */ /* 0x000fe400000000ff */
[----:B------:R-:W-:Y:S02]  /*1850*/  F2FP.F16.F32.PACK_AB R24, R19, R34 ;  /* 0x000000221318723e */ /* 0x000fe400000000ff */
[----:B------:R-:W-:Y:S01]  /*1860*/  F2FP.F16.F32.PACK_AB R25, R25, R38 ;  /* 0x000000261919723e */ /* 0x000fe200000000ff */
[----:B------:R1:W-:Y:S01]  /*1870*/  STG.E.64 desc[UR8][R14.64], R26 ;  /* 0x0000001a0e007986 */ /* 0x0003e2000c101b08 */
[----:B------:R-:W-:-:S03]  /*1880*/  ISETP.GE.U32.AND P1, PT, R9, R0, PT ;  /* 0x000000000900720c */ /* 0x000fc60003f26070 */
[----:B------:R1:W-:Y:S01]  /*1890*/  STG.E.64 desc[UR8][R14.64+0x5000], R24 ;  /* 0x005000180e007986 */ /* 0x0003e2000c101b08 */
[----:B------:R-:W-:-:S13]  /*18a0*/  ISETP.GE.AND.EX P1, PT, R8, R2, PT, P1 ;  /* 0x000000020800720c */ /* 0x000fda0003f26310 */
[----:B-1----:R-:W-:Y:S05]  /*18b0*/  @!P1 BRA `(.L_x_1440) ;  /* 0xffffffe800a89947 */ /* 0x002fea000383ffff */
[----:B------:R-:W-:Y:S05]  /*18c0*/  EXIT ;  /* 0x000000000000794d */ /* 0x000fea0003800000 */
.L_x_1441:
        /* <DEDUP_REMOVED lines=11> */
.L_x_1692:


//--------------------- .text._ZN13group_norm_v214gn_cuda_kernelI6__halfLi320ELi1ELi32ELi80ELi256ELb0ELi16ELi320ELi320ELi4ELb1ELi9ELb0ELb0ENS_16CompileConditionILi1000EEEEEvPT_PKS4_S7_S7_flPfS8_Pj --------------------------
	.section	.text._ZN13group_norm_v214gn_cuda_kernelI6__halfLi320ELi1ELi32ELi80ELi256ELb0ELi16ELi320ELi320ELi4ELb1ELi9ELb0ELb0ENS_16CompileConditionILi1000EEEEEvPT_PKS4_S7_S7_flPfS8_Pj,"ax",@progbits
	.align	128
        .global         _ZN13group_norm_v214gn_cuda_kernelI6__halfLi320ELi1ELi32ELi80ELi256ELb0ELi16ELi320ELi320ELi4ELb1ELi9ELb0ELb0ENS_16CompileConditionILi1000EEEEEvPT_PKS4_S7_S7_flPfS8_Pj
        .type           _ZN13group_norm_v214gn_cuda_kernelI6__halfLi320ELi1ELi32ELi80ELi256ELb0ELi16ELi320ELi320ELi4ELb1ELi9ELb0ELb0ENS_16CompileConditionILi1000EEEEEvPT_PKS4_S7_S7_flPfS8_Pj,@function
        .size           _ZN13group_norm_v214gn_cuda_kernelI6__halfLi320ELi1ELi32ELi80ELi256ELb0ELi16ELi320ELi320ELi4ELb1ELi9ELb0ELb0ENS_16CompileConditionILi1000EEEEEvPT_PKS4_S7_S7_flPfS8_Pj,(.L_x_1693 - _ZN13group_norm_v214gn_cuda_kernelI6__halfLi320ELi1ELi32ELi80ELi256ELb0ELi16ELi320ELi320ELi4ELb1ELi9ELb0ELb0ENS_16CompileConditionILi1000EEEEEvPT_PKS4_S7_S7_flPfS8_Pj)
        .other          _ZN13group_norm_v214gn_cuda_kernelI6__halfLi320ELi1ELi32ELi80ELi256ELb0ELi16ELi320ELi320ELi4ELb1ELi9ELb0ELb0ENS_16CompileConditionILi1000EEEEEvPT_PKS4_S7_S7_flPfS8_Pj,@"STO_CUDA_ENTRY STV_DEFAULT"
_ZN13group_norm_v214gn_cuda_kernelI6__halfLi320ELi1ELi32ELi80ELi256ELb0ELi16ELi320ELi320ELi4ELb1ELi9ELb0ELb0ENS_16CompileConditionILi1000EEEEEvPT_PKS4_S7_S7_flPfS8_Pj:
.text._ZN13group_norm_v214gn_cuda_kernelI6__halfLi320ELi1ELi32ELi80ELi256ELb0ELi16ELi320ELi320ELi4ELb1ELi9ELb0ELb0ENS_16CompileConditionILi1000EEEEEvPT_PKS4_S7_S7_flPfS8_Pj:
        /* <DEDUP_REMOVED lines=51> */
[----:B------:R-:W-:Y:S02]  /*0330*/  MOV R3, UR6 ;  /* 0x0000000600037c02 */ /* 0x000fe40008000f00 */
[----:B------:R-:W-:Y:S02]  /*0340*/  MOV R2, RZ ;  /* 0x000000ff00027202 */ /* 0x000fe40000000f00 */
[----:B------:R-:W-:-:S02]  /*0350*/  LEA R12, R7, R0, 0x3 ;  /* 0x00000000070c7211 */ /* 0x000fc400078e18ff */
[----:B----4-:R-:W-:-:S07]  /*0360*/  LEA R14, R7, R14, 0x3 ;  /* 0x0000000e070e7211 */ /* 0x010fce00078e18ff */
.L_x_1450:
        /* <DEDUP_REMOVED lines=29> */
[----:B------:R-:W-:Y:S01]  /*0540*/  LOP3.LUT R63, R63, 0x1c, RZ, 0xc0, !PT ;  /* 0x0000001c3f3f7812 */ /* 0x000fe200078ec0ff */
[--C-:B----4-:R-:W-:Y:S02]  /*0550*/  HADD2.F32 R0, -RZ, R20.reuse.H0_H0 ;  /* 0x20000014ff007230 */ /* 0x110fe40000004100 */
[----:B------:R-:W-:Y:S02]  /*0560*/  HADD2.F32 R19, -RZ, R20.H1_H1 ;  /* 0x30000014ff137230 */ /* 0x000fe40000004100 */
[--C-:B------:R-:W-:Y:S02]  /*0570*/  HADD2.F32 R20, -RZ, R21.reuse.H0_H0 ;  /* 0x20000015ff147230 */ /* 0x100fe40000004100 */
[----:B------:R-:W-:Y:S01]  /*0580*/  FADD.FTZ R26, RZ, R0 ;  /* 0x00000000ff1a7221 */ /* 0x000fe20000010000 */
[----:B------:R-:W-:Y:S01]  /*0590*/  FFMA.FTZ R32, R0, R0, RZ ;  /* 0x0000000000207223 */ /* 0x000fe200000100ff */
[----:B------:R-:W-:Y:S02]  /*05a0*/  HADD2.F32 R21, -RZ, R21.H1_H1 ;  /* 0x30000015ff157230 */ /* 0x000fe40000004100 */
[----:B-1----:R-:W-:Y:S01]  /*05b0*/  FADD.FTZ R23, R26, R19 ;  /* 0x000000131a177221 */ /* 0x002fe20000010000 */
[----:B------:R-:W-:Y:S01]  /*05c0*/  FFMA.FTZ R27, R19, R19, R32 ;  /* 0x00000013131b7223 */ /* 0x000fe20000010020 */
[----:B------:R-:W-:-:S02]  /*05d0*/  HADD2.F32 R22, -RZ, R24.H0_H0 ;  /* 0x20000018ff167230 */ /* 0x000fc40000004100 */
        /* <DEDUP_REMOVED lines=10> */
[----:B------:R-:W-:Y:S01]  /*0680*/  FFMA.FTZ R35, R23, R23, R32 ;  /* 0x0000001717237223 */ /* 0x000fe20000010020 */
[--C-:B------:R-:W-:Y:S02]  /*0690*/  HADD2.F32 R52, -RZ, R54.reuse.H0_H0 ;  /* 0x20000036ff347230 */ /* 0x100fe40000004100 */
[----:B------:R-:W-:Y:S01]  /*06a0*/  FADD.FTZ R26, R27, R24 ;  /* 0x000000181b1a7221 */ /* 0x000fe20000010000 */
[----:B------:R-:W-:Y:S01]  /*06b0*/  FFMA.FTZ R32, R24, R24, R35 ;  /* 0x0000001818207223 */ /* 0x000fe20000010023 */
[----:B------:R-:W-:Y:S02]  /*06c0*/  HADD2.F32 R53, -RZ, R54.H1_H1 ;  /* 0x30000036ff357230 */ /* 0x000fe40000004100 */
[----:B------:R-:W-:Y:S01]  /*06d0*/  FADD.FTZ R27, R26, R25 ;  /* 0x000000191a1b7221 */ /* 0x000fe20000010000 */
        /* <DEDUP_REMOVED lines=18> */
[----:B------:R-:W-:-:S03]  /*0800*/  FFMA.FTZ R35, R57, R57, R32 ;  /* 0x0000003939237223 */ /* 0x000fc60000010020 */
[----:B------:R-:W-:Y:S01]  /*0810*/  FADD.FTZ R26, R27, R58 ;  /* 0x0000003a1b1a7221 */ /* 0x000fe20000010000 */
[----:B------:R-:W-:Y:S01]  /*0820*/  FFMA.FTZ R32, R58, R58, R35 ;  /* 0x0000003a3a207223 */ /* 0x000fe20000010023 */
[----:B------:R-:W-:Y:S02]  /*0830*/  CS2R R34, SRZ ;  /* 0x0000000000227805 */ /* 0x000fe4000001ff00 */
[----:B------:R-:W-:Y:S01]  /*0840*/  FADD.FTZ R26, R26, R59 ;  /* 0x0000003b1a1a7221 */ /* 0x000fe20000010000 */
[----:B------:R-:W-:-:S05]  /*0850*/  FFMA.FTZ R27, R59, R59, R32 ;  /* 0x0000003b3b1b7223 */ /* 0x000fca0000010020 */
[----:B------:R1:W-:Y:S01]  /*0860*/  STS.64 [R61], R26 ;  /* 0x0000001a3d007388 */ /* 0x0003e20000000a00 */
[----:B------:R-:W-:Y:S06]  /*0870*/  BAR.SYNC.DEFER_BLOCKING 0x0 ;  /* 0x0000000000007b1d */ /* 0x000fec0000010000 */
[----:B------:R-:W-:Y:S05]  /*0880*/  @P1 BRA `(.L_x_1443) ;  /* 0x0000000800401947 */ /* 0x000fea0003800000 */
[----:B-1----:R-:W1:Y:S01]  /*0890*/  S2R R27, SR_CgaCtaId ;  /* 0x00000000001b7919 */ /* 0x002e620000008800 */
[----:B------:R-:W-:Y:S02]  /*08a0*/  LEA.HI R26, R7, R63, RZ, 0x1e ;  /* 0x0000003f071a7211 */ /* 0x000fe400078ff0ff */
[----:B------:R-:W-:-:S03]  /*08b0*/  MOV R74, 0x400 ;  /* 0x00000400004a7802 */ /* 0x000fc60000000f00 */
[----:B------:R-:W-:-:S05]  /*08c0*/  IMAD R26, R26, 0x50, -R33 ;  /* 0x000000501a1a7824 */ /* 0x000fca00078e0a21 */
        /* <DEDUP_REMOVED lines=11> */
[----:B-1----:R-:W-:-:S02]  /*0980*/  LEA R74, R27, R74, 0x18 ;  /* 0x0000004a1b4a7211 */ /* 0x002fc400078ec0ff */
[C---:B------:R-:W-:Y:S02]  /*0990*/  IADD3 R27, PT, PT, R26.reuse, 0x4, RZ ;  /* 0x000000041a1b7810 */ /* 0x040fe40007ffe0ff */
[C---:B------:R-:W-:Y:S01]  /*09a0*/  IADD3 R77, PT, PT, R26.reuse, 0x30, RZ ;  /* 0x000000301a4d7810 */ /* 0x040fe20007ffe0ff */
[----:B------:R-:W-:Y:S01]  /*09b0*/  IMAD R51, R51, 0x28, R74 ;  /* 0x0000002833337824 */ /* 0x000fe200078e024a */
[C---:B------:R-:W-:Y:S02]  /*09c0*/  IADD3 R75, PT, PT, R26.reuse, 0x34, RZ ;  /* 0x000000341a4b7810 */ /* 0x040fe40007ffe0ff */
[C---:B------:R-:W-:Y:S02]  /*09d0*/  IADD3 R71, PT, PT, R26.reuse, 0x38, RZ ;  /* 0x000000381a477810 */ /* 0x040fe40007ffe0ff */
[C---:B------:R-:W-:Y:S02]  /*09e0*/  IADD3 R70, PT, PT, R26.reuse, 0x3c, RZ ;  /* 0x0000003c1a467810 */ /* 0x040fe40007ffe0ff */
[----:B------:R-:W-:-:S02]  /*09f0*/  IADD3 R67, PT, PT, R26, 0x40, RZ ;  /* 0x000000401a437810 */ /* 0x000fc40007ffe0ff */
[C---:B------:R-:W-:Y:S02]  /*0a00*/  IADD3 R66, PT, PT, R26.reuse, 0x44, RZ ;  /* 0x000000441a427810 */ /* 0x040fe40007ffe0ff */
[C---:B------:R-:W-:Y:S02]  /*0a10*/  IADD3 R65, PT, PT, R26.reuse, 0x48, RZ ;  /* 0x000000481a417810 */ /* 0x040fe40007ffe0ff */
[----:B------:R-:W-:Y:S02]  /*0a20*/  IADD3 R64, PT, PT, R26, 0x4c, RZ ;  /* 0x0000004c1a407810 */ /* 0x000fe40007ffe0ff */
[----:B------:R-:W-:Y:S02]  /*0a30*/  SHF.R.U32.HI R26, RZ, 0x2, R27 ;  /* 0x00000002ff1a7819 */ /* 0x000fe4000001161b */
[----:B------:R-:W-:Y:S02]  /*0a40*/  SHF.R.U32.HI R47, RZ, 0x2, R47 ;  /* 0x00000002ff2f7819 */ /* 0x000fe4000001162f */
[----:B------:R-:W-:Y:S01]  /*0a50*/  LEA R46, R60, R51, 0x3 ;  /* 0x000000333c2e7211 */ /* 0x000fe200078e18ff */
[--C-:B------:R-:W-:Y:S01]  /*0a60*/  IMAD R26, R26, 0x28, R74.reuse ;  /* 0x000000281a1a7824 */ /* 0x100fe200078e024a */
[----:B------:R-:W-:Y:S01]  /*0a70*/  SHF.R.U32.HI R45, RZ, 0x2, R45 ;  /* 0x00000002ff2d7819 */ /* 0x000fe2000001162d */
[----:B------:R-:W-:Y:S01]  /*0a80*/  IMAD R51, R47, 0x28, R74 ;  /* 0x000000282f337824 */ /* 0x000fe200078e024a */
[----:B------:R-:W-:-:S02]  /*0a90*/  SHF.R.U32.HI R43, RZ, 0x2, R43 ;  /* 0x00000002ff2b7819 */ /* 0x000fc4000001162b */
[C---:B------:R-:W-:Y:S01]  /*0aa0*/  LEA R26, R60.reuse, R26, 0x3 ;  /* 0x0000001a3c1a7211 */ /* 0x040fe200078e18ff */
[----:B------:R-:W1:Y:S01]  /*0ab0*/  LDS.64 R46, [R46] ;  /* 0x000000002e2e7984 */ /* 0x000e620000000a00 */
[----:B------:R-:W-:Y:S01]  /*0ac0*/  SHF.R.U32.HI R27, RZ, 0x2, R32 ;  /* 0x00000002ff1b7819 */ /* 0x000fe20000011620 */
[--C-:B------:R-:W-:Y:S01]  /*0ad0*/  IMAD R32, R45, 0x28, R74.reuse ;  /* 0x000000282d207824 */ /* 0x100fe200078e024a */
[C---:B------:R-:W-:Y:S01]  /*0ae0*/  LEA R42, R60.reuse, R51, 0x3 ;  /* 0x000000333c2a7211 */ /* 0x040fe200078e18ff */
[----:B------:R2:W3:Y:S01]  /*0af0*/  LDS.64 R44, [R26] ;  /* 0x000000001a2c7984 */ /* 0x0004e20000000a00 */
[----:B------:R-:W-:Y:S01]  /*0b00*/  SHF.R.U32.HI R41, RZ, 0x2, R41 ;  /* 0x00000002ff297819 */ /* 0x000fe20000011629 */
[--C-:B------:R-:W-:Y:S01]  /*0b10*/  IMAD R51, R43, 0x28, R74.reuse ;  /* 0x000000282b337824 */ /* 0x100fe200078e024a */
[C---:B------:R-:W-:Y:S02]  /*0b20*/  LEA R32, R60.reuse, R32, 0x3 ;  /* 0x000000203c207211 */ /* 0x040fe400078e18ff */
[----:B------:R-:W-:Y:S01]  /*0b30*/  SHF.R.U32.HI R39, RZ, 0x2, R39 ;  /* 0x00000002ff277819 */ /* 0x000fe20000011627 */
[----:B------:R-:W4:Y:S01]  /*0b40*/  LDS.64 R42, [R42] ;  /* 0x000000002a2a7984 */ /* 0x000f220000000a00 */
[----:B------:R-:W-:Y:S01]  /*0b50*/  IMAD R34, R41, 0x28, R74 ;  /* 0x0000002829227824 */ /* 0x000fe200078e024a */
[----:B------:R-:W-:-:S02]  /*0b60*/  LEA R51, R60, R51, 0x3 ;  /* 0x000000333c337211 */ /* 0x000fc400078e18ff */
[----:B------:R0:W4:Y:S01]  /*0b70*/  LDS.64 R40, [R32] ;  /* 0x0000000020287984 */ /* 0x0001220000000a00 */
[--C-:B------:R-:W-:Y:S01]  /*0b80*/  IMAD R39, R39, 0x28, R74.reuse ;  /* 0x0000002827277824 */ /* 0x100fe200078e024a */
[C---:B--2---:R-:W-:Y:S01]  /*0b90*/  LEA R26, R60.reuse, R34, 0x3 ;  /* 0x000000223c1a7211 */ /* 0x044fe200078e18ff */
[--C-:B------:R-:W-:Y:S01]  /*0ba0*/  IMAD R34, R27, 0x28, R74.reuse ;  /* 0x000000281b227824 */ /* 0x100fe200078e024a */
[----:B------:R-:W-:Y:S01]  /*0bb0*/  SHF.R.U32.HI R37, RZ, 0x2, R37 ;  /* 0x00000002ff257819 */ /* 0x000fe20000011625 */
[----:B------:R-:W2:Y:S01]  /*0bc0*/  LDS.64 R50, [R51] ;  /* 0x0000000033327984 */ /* 0x000ea20000000a00 */
[C---:B------:R-:W-:Y:S02]  /*0bd0*/  LEA R39, R60.reuse, R39, 0x3 ;  /* 0x000000273c277211 */ /* 0x040fe400078e18ff */
[----:B------:R-:W-:Y:S01]  /*0be0*/  SHF.R.U32.HI R35, RZ, 0x2, R35 ;  /* 0x00000002ff237819 */ /* 0x000fe20000011623 */
[----:B------:R-:W2:Y:S01]  /*0bf0*/  LDS.64 R26, [R26] ;  /* 0x000000001a1a7984 */ /* 0x000ea20000000a00 */
[----:B------:R-:W-:Y:S01]  /*0c00*/  IMAD R37, R37, 0x28, R74 ;  /* 0x0000002825257824 */ /* 0x000fe200078e024a */
[----:B------:R-:W-:-:S02]  /*0c10*/  LEA R36, R60, R34, 0x3 ;  /* 0x000000223c247211 */ /* 0x000fc400078e18ff */
[----:B------:R-:W2:Y:S01]  /*0c20*/  LDS.64 R38, [R39] ;  /* 0x0000000027267984 */ /* 0x000ea20000000a00 */
[--C-:B------:R-:W-:Y:S01]  /*0c30*/  IMAD R35, R35, 0x28, R74.reuse ;  /* 0x0000002823237824 */ /* 0x100fe200078e024a */
[C---:B------:R-:W-:Y:S02]  /*0c40*/  LEA R34, R60.reuse, R37, 0x3 ;  /* 0x000000253c227211 */ /* 0x040fe400078e18ff */
[----:B------:R-:W-:Y:S01]  /*0c50*/  SHF.R.U32.HI R33, RZ, 0x2, R33 ;  /* 0x00000002ff217819 */ /* 0x000fe20000011621 */
[----:B------:R-:W2:Y:S01]  /*0c60*/  LDS.64 R36, [R36] ;  /* 0x0000000024247984 */ /* 0x000ea20000000a00 */
[----:B0-----:R-:W-:Y:S02]  /*0c70*/  LEA R32, R60, R35, 0x3 ;  /* 0x000000233c207211 */ /* 0x001fe400078e18ff */
[----:B------:R-:W-:Y:S01]  /*0c80*/  SHF.R.U32.HI R49, RZ, 0x2, R49 ;  /* 0x00000002ff317819 */ /* 0x000fe20000011631 */
[----:B------:R-:W-:Y:S01]  /*0c90*/  IMAD R33, R33, 0x28, R74 ;  /* 0x0000002821217824 */ /* 0x000fe200078e024a */
[----:B------:R-:W0:Y:S01]  /*0ca0*/  LDS.64 R34, [R34] ;  /* 0x0000000022227984 */ /* 0x000e220000000a00 */
[----:B------:R-:W-:-:S02]  /*0cb0*/  SHF.R.U32.HI R77, RZ, 0x2, R77 ;  /* 0x00000002ff4d7819 */ /* 0x000fc4000001164d */
[----:B------:R-:W-:Y:S01]  /*0cc0*/  SHF.R.U32.HI R75, RZ, 0x2, R75 ;  /* 0x00000002ff4b7819 */ /* 0x000fe2000001164b */
[----:B------:R-:W-:Y:S01]  /*0cd0*/  IMAD R49, R49, 0x28, R74 ;  /* 0x0000002831317824 */ /* 0x000fe200078e024a */
[----:B------:R-:W-:Y:S01]  /*0ce0*/  SHF.R.U32.HI R71, RZ, 0x2, R71 ;  /* 0x00000002ff477819 */ /* 0x000fe20000011647 */
[----:B-1----:R-:W-:Y:S01]  /*0cf0*/  FADD.FTZ R46, RZ, R46 ;  /* 0x0000002eff2e7221 */ /* 0x002fe20000010000 */
        /* <DEDUP_REMOVED lines=13> */
[--C-:B------:R-:W-:Y:S01]  /*0dd0*/  IMAD R65, R65, 0x28, R74.reuse ;  /* 0x0000002841417824 */ /* 0x100fe200078e024a */
[----:B------:R-:W-:Y:S01]  /*0de0*/  LEA R76, R60, R49, 0x3 ;  /* 0x000000313c4c7211 */ /* 0x000fe200078e18ff */
[----:B------:R-:W-:Y:S01]  /*0df0*/  IMAD R64, R64, 0x28, R74 ;  /* 0x0000002840407824 */ /* 0x000fe200078e024a */
[----:B------:R-:W1:Y:S01]  /*0e00*/  LDS.64 R48, [R48] ;  /* 0x0000000030307984 */ /* 0x000e620000000a00 */
        /* <DEDUP_REMOVED lines=56> */
.L_x_1443:
[----:B------:R-:W-:Y:S05]  /*1190*/  BSYNC.RECONVERGENT B0 ;  /* 0x0000000000007941 */ /* 0x000fea0003800200 */
.L_x_1442:
        /* <DEDUP_REMOVED lines=10> */
[----:B------:R-:W0:Y:S01]  /*1240*/  SHFL.BFLY PT, R27, R36, 0x1, 0x1f ;  /* 0x0c201f00241b7f89 */ /* 0x000e2200000e0000 */
[----:B------:R-:W-:-:S03]  /*1250*/  CS2R R34, SRZ ;  /* 0x0000000000227805 */ /* 0x000fc6000001ff00 */
[----:B------:R-:W1:Y:S01]  /*1260*/  SHFL.BFLY PT, R38, R37, 0x1, 0x1f ;  /* 0x0c201f0025267f89 */ /* 0x000e6200000e0000 */
        /* <DEDUP_REMOVED lines=10> */
.L_x_1445:
[----:B------:R-:W2:Y:S04]  /*1310*/  LD.E.STRONG.GPU R27, desc[UR8][R72.64] ;  /* 0x00000008481b7980 */ /* 0x000ea8000c10f900 */
[----:B--2---:R-:W-:Y:S01]  /*1320*/  CCTL.IVALL ;  /* 0x00000000ff00798f */ /* 0x004fe20002000000 */
[----:B------:R-:W-:Y:S05]  /*1330*/  YIELD ;  /* 0x0000000000007946 */ /* 0x000fea0003800000 */
[----:B-----5:R-:W-:-:S04]  /*1340*/  LOP3.LUT R27, R27, R26, RZ, 0x3c, !PT ;  /* 0x0000001a1b1b7212 */ /* 0x020fc800078e3cff */
[----:B------:R-:W-:-:S13]  /*1350*/  ISETP.GT.AND P2, PT, R27, -0x1, PT ;  /* 0xffffffff1b00780c */ /* 0x000fda0003f44270 */
[----:B------:R-:W-:Y:S05]  /*1360*/  @P2 BRA `(.L_x_1445) ;  /* 0xfffffffc00e82947 */ /* 0x000fea000383ffff */
.L_x_1444:
        /* <DEDUP_REMOVED lines=11> */
.L_x_1447:
[----:B------:R-:W-:Y:S05]  /*1420*/  BSYNC.RECONVERGENT B0 ;  /* 0x0000000000007941 */ /* 0x000fea0003800200 */
.L_x_1446:
        /* <DEDUP_REMOVED lines=36> */
.L_x_1449:
[----:B------:R-:W-:Y:S05]  /*1670*/  BSYNC.RECONVERGENT B0 ;  /* 0x0000000000007941 */ /* 0x000fea0003800200 */
.L_x_1448:
[----:B------:R-:W2:Y:S01]  /*1680*/  S2UR UR5, SR_CgaCtaId ;  /* 0x00000000000579c3 */ /* 0x000ea20000008800 */
[----:B------:R-:W-:Y:S01]  /*1690*/  UMOV UR4, 0x400 ;  /* 0x0000040000047882 */ /* 0x000fe20000000000 */
[----:B------:R-:W-:Y:S01]  /*16a0*/  IMAD.HI.U32 R68, R68, -0x33333333, RZ ;  /* 0xcccccccd44447827 */ /* 0x000fe200078e00ff */
[----:B------:R-:W-:Y:S01]  /*16b0*/  UIADD3 UR4, UPT, UPT, UR4, 0xc80, URZ ;  /* 0x00000c8004047890 */ /* 0x000fe2000fffe0ff */
[----:B------:R-:W-:Y:S02]  /*16c0*/  LOP3.LUT R4, R4, 0x1, RZ, 0x3c, !PT ;  /* 0x0000000104047812 */ /* 0x000fe400078e3cff */
[----:B-----5:R-:W-:Y:S01]  /*16d0*/  HADD2.F32 R15, -RZ, R28.H0_H0 ;  /* 0x2000001cff0f7230 */ /* 0x020fe20000004100 */
[----:B------:R-:W-:Y:S01]  /*16e0*/  LEA.HI R68, R68, -R63, RZ, 0x1a ;  /* 0x8000003f44447211 */ /* 0x000fe200078fd0ff */
[--C-:B------:R-:W-:Y:S02]  /*16f0*/  HADD2.F32 R16, -RZ, R30.reuse.H0_H0 ;  /* 0x2000001eff107230 */ /* 0x100fe40000004100 */
[----:B------:R-:W-:Y:S01]  /*1700*/  HADD2.F32 R30, -RZ, R30.H1_H1 ;  /* 0x3000001eff1e7230 */ /* 0x000fe20000004100 */
        /* <DEDUP_REMOVED lines=23> */
[----:B------:R-:W-:-:S02]  /*1880*/  HADD2.F32 R19, -RZ, R28.H1_H1 ;  /* 0x3000001cff137230 */ /* 0x000fc40000004100 */
[C---:B-1----:R-:W-:Y:S01]  /*1890*/  FMUL.FTZ R0, R27.reuse, R0 ;  /* 0x000000001b007220 */ /* 0x042fe20000410000 */
[C---:B------:R-:W-:Y:S01]  /*18a0*/  FMUL.FTZ R22, R27.reuse, R22 ;  /* 0x000000161b167220 */ /* 0x040fe20000410000 */
[C---:B------:R-:W-:Y:S01]  /*18b0*/  FMUL.FTZ R21, R27.reuse, R52 ;  /* 0x000000341b157220 */ /* 0x040fe20000410000 */
[----:B------:R-:W-:Y:S01]  /*18c0*/  FMUL.FTZ R39, R27, R56 ;  /* 0x000000381b277220 */ /* 0x000fe20000410000 */
[--C-:B------:R-:W-:Y:S01]  /*18d0*/  FFMA.FTZ R0, R0, R15, R16.reuse ;  /* 0x0000000f00007223 */ /* 0x100fe20000010010 */
[C-C-:B------:R-:W-:Y:S01]  /*18e0*/  FFMA.FTZ R23, R15.reuse, R22, R16.reuse ;  /* 0x000000160f177223 */ /* 0x140fe20000010010 */
[C-C-:B------:R-:W-:Y:S01]  /*18f0*/  FFMA.FTZ R25, R15.reuse, R21, R16.reuse ;  /* 0x000000150f197223 */ /* 0x140fe20000010010 */
[----:B------:R-:W-:Y:S01]  /*1900*/  FFMA.FTZ R39, R15, R39, R16 ;  /* 0x000000270f277223 */ /* 0x000fe20000010010 */
[C---:B------:R-:W-:Y:S01]  /*1910*/  FMUL.FTZ R32, R27.reuse, R32 ;  /* 0x000000201b207220 */ /* 0x040fe20000410000 */
[C---:B------:R-:W-:Y:S01]  /*1920*/  FMUL.FTZ R36, R27.reuse, R36 ;  /* 0x000000241b247220 */ /* 0x040fe20000410000 */
[----:B------:R-:W-:Y:S01]  /*1930*/  FMUL.FTZ R33, R27, R40 ;  /* 0x000000281b217220 */ /* 0x000fe20000410000 */
[----:B------:R-:W-:-:S02]  /*1940*/  HADD2.F32 R21, -RZ, R29.H0_H0 ;  /* 0x2000001dff157230 */ /* 0x000fc40000004100 */
[C---:B------:R-:W-:Y:S01]  /*1950*/  FMUL.FTZ R20, R27.reuse, R20 ;  /* 0x000000141b147220 */ /* 0x040fe20000410000 */
[----:B------:R-:W-:Y:S02]  /*1960*/  HADD2.F32 R16, -RZ, R31.H0_H0 ;  /* 0x2000001fff107230 */ /* 0x000fe40000004100 */
[C---:B------:R-:W-:Y:S01]  /*1970*/  FMUL.FTZ R24, R27.reuse, R24 ;  /* 0x000000181b187220 */ /* 0x040fe20000410000 */
[C---:B------:R-:W-:Y:S01]  /*1980*/  FMUL.FTZ R35, R27.reuse, R54 ;  /* 0x000000361b237220 */ /* 0x040fe20000410000 */
[C---:B------:R-:W-:Y:S01]  /*1990*/  FMUL.FTZ R41, R27.reuse, R44 ;  /* 0x0000002c1b297220 */ /* 0x040fe20000410000 */
[C---:B------:R-:W-:Y:S01]  /*19a0*/  FMUL.FTZ R43, R27.reuse, R58 ;  /* 0x0000003a1b2b7220 */ /* 0x040fe20000410000 */
[----:B------:R-:W-:Y:S02]  /*19b0*/  HADD2.F32 R29, -RZ, R29.H1_H1 ;  /* 0x3000001dff1d7230 */ /* 0x000fe40000004100 */
[----:B------:R-:W-:Y:S01]  /*19c0*/  FMUL.FTZ R34, R27, R34 ;  /* 0x000000221b227220 */ /* 0x000fe20000410000 */
[----:B------:R-:W-:-:S02]  /*19d0*/  HADD2.F32 R22, -RZ, R31.H1_H1 ;  /* 0x3000001fff167230 */ /* 0x000fc40000004100 */
        /* <DEDUP_REMOVED lines=8> */
[C-C-:B------:R-:W-:Y:S01]  /*1a60*/  FFMA.FTZ R24, R21.reuse, R24, R16.reuse ;  /* 0x0000001815187223 */ /* 0x140fe20000010010 */
[C-C-:B------:R-:W-:Y:S01]  /*1a70*/  FFMA.FTZ R35, R21.reuse, R35, R16.reuse ;  /* 0x0000002315237223 */ /* 0x140fe20000010010 */
[----:B------:R-:W-:Y:S01]  /*1a80*/  FFMA.FTZ R43, R21, R43, R16 ;  /* 0x0000002b152b7223 */ /* 0x000fe20000010010 */
[--C-:B------:R-:W-:Y:S01]  /*1a90*/  FFMA.FTZ R19, R34, R29, R22.reuse ;  /* 0x0000001d22137223 */ /* 0x100fe20000010016 */
[C-C-:B------:R-:W-:Y:S01]  /*1aa0*/  FFMA.FTZ R21, R29.reuse, R38, R22.reuse ;  /* 0x000000261d157223 */ /* 0x140fe20000010016 */
[--C-:B------:R-:W-:Y:S01]  /*1ab0*/  FFMA.FTZ R28, R29, R37, R22.reuse ;  /* 0x000000251d1c7223 */ /* 0x100fe20000010016 */
[----:B0-----:R-:W-:Y:S01]  /*1ac0*/  IADD3 R16, P1, PT, R17, UR4, RZ ;  /* 0x0000000411107c10 */ /* 0x001fe2000ff3e0ff */
[----:B------:R-:W-:Y:S01]  /*1ad0*/  FFMA.FTZ R22, R29, R27, R22 ;  /* 0x0000001b1d167223 */ /* 0x000fe20000010016 */
[----:B------:R-:W-:-:S02]  /*1ae0*/  F2FP.F16.F32.PACK_AB R19, R19, R20 ;  /* 0x000000141313723e */ /* 0x000fc400000000ff */
[----:B------:R-:W-:Y:S02]  /*1af0*/  IADD3.X R17, PT, PT, R18, UR5, RZ, P1, !PT ;  /* 0x0000000512117c10 */ /* 0x000fe40008ffe4ff */
        /* <DEDUP_REMOVED lines=10> */
[----:B------:R-:W-:-:S03]  /*1ba0*/  ISETP.GE.U32.AND P1, PT, R3, R9, PT ;  /* 0x000000090300720c */ /* 0x000fc60003f26070 */
[----:B------:R1:W-:Y:S01]  /*1bb0*/  STG.E.64 desc[UR8][R16.64+0xf000], R30 ;  /* 0x00f0001e10007986 */ /* 0x0003e2000c101b08 */
[----:B------:R-:W-:-:S13]  /*1bc0*/  ISETP.GE.AND.EX P1, PT, R2, R8, PT, P1 ;  /* 0x000000080200720c */ /* 0x000fda0003f26310 */
[----:B-1----:R-:W-:Y:S05]  /*1bd0*/  @!P1 BRA `(.L_x_1450) ;  /* 0xffffffe400e49947 */ /* 0x002fea000383ffff */
[----:B------:R-:W-:Y:S05]  /*1be0*/  EXIT ;  /* 0x000000000000794d */ /* 0x000fea0003800000 */
.L_x_1451:
        /* <DEDUP_REMOVED lines=9> */
.L_x_1693:


//--------------------- .text._ZN13group_norm_v214gn_cuda_kernelI6__halfLi320ELi3ELi32ELi80ELi256ELb0ELi16ELi320ELi320ELi4ELb1ELi21ELb0ELb0ENS_16CompileConditionILi1000EEEEEvPT_PKS4_S7_S7_flPfS8_Pj --------------------------
	.section	.text._ZN13group_norm_v214gn_cuda_kernelI6__halfLi320ELi3ELi32ELi80ELi256ELb0ELi16ELi320ELi320ELi4ELb1ELi21ELb0ELb0ENS_16CompileConditionILi1000EEEEEvPT_PKS4_S7_S7_flPfS8_Pj,"ax",@progbits
	.align	128
        .global         _ZN13group_norm_v214gn_cuda_kernelI6__halfLi320ELi3ELi32ELi80ELi256ELb0ELi16ELi320ELi320ELi4ELb1ELi21ELb0ELb0ENS_16CompileConditionILi1000EEEEEvPT_PKS4_S7_S7_flPfS8_Pj
        .type           _ZN13group_norm_v214gn_cuda_kernelI6__halfLi320ELi3ELi32ELi80ELi256ELb0ELi16ELi320ELi320ELi4ELb1ELi21ELb0ELb0ENS_16CompileConditionILi1000EEEEEvPT_PKS4_S7_S7_flPfS8_Pj,@function
        .size           _ZN13group_norm_v214gn_cuda_kernelI6__halfLi320ELi3ELi32ELi80ELi256ELb0ELi16ELi320ELi320ELi4ELb1ELi21ELb0ELb0ENS_16CompileConditionILi1000EEEEEvPT_PKS4_S7_S7_flPfS8_Pj,(.L_x_1694 - _ZN13group_norm_v214gn_cuda_kernelI6__halfLi320ELi3ELi32ELi80ELi256ELb0ELi16ELi320ELi320ELi4ELb1ELi21ELb0ELb0ENS_16CompileConditionILi1000EEEEEvPT_PKS4_S7_S7_flPfS8_Pj)
        .other          _ZN13group_norm_v214gn_cuda_kernelI6__halfLi320ELi3ELi32ELi80ELi256ELb0ELi16ELi320ELi320ELi4ELb1ELi21ELb0ELb0ENS_16CompileConditionILi1000EEEEEvPT_PKS4_S7_S7_flPfS8_Pj,@"STO_CUDA_ENTRY STV_DEFAULT"
_ZN13group_norm_v214gn_cuda_kernelI6__halfLi320ELi3ELi32ELi80ELi256ELb0ELi16ELi320ELi320ELi4ELb1ELi21ELb0ELb0ENS_16CompileConditionILi1000EEEEEvPT_PKS4_S7_S7_flPfS8_Pj:
.text._ZN13group_norm_v214gn_cuda_kernelI6__halfLi320ELi3ELi32ELi80ELi256ELb0ELi16ELi320ELi320ELi4ELb1ELi21ELb0ELb0ENS_16CompileConditionILi1000EEEEEvPT_PKS4_S7_S7_flPfS8_Pj:
        /* <DEDUP_REMOVED lines=46> */
[----:B------:R-:W-:Y:S02]  /*02e0*/  MOV R8, RZ ;  /* 0x000000ff00087202 */ /* 0x000fe40000000f00 */
[----:B----4-:R-:W-:-:S07]  /*02f0*/  LEA R48, R4, R9, 0x3 ;  /* 0x0000000904307211 */ /* 0x010fce00078e18ff */
.L_x_1458:
        /* <DEDUP_REMOVED lines=24> */
[----:B------:R-:W-:Y:S01]  /*0480*/  LOP3.LUT R53, R53, 0x1c, RZ, 0xc0, !PT ;  /* 0x0000001c35357812 */ /* 0x000fe200078ec0ff */
[--C-:B--2---:R-:W-:Y:S02]  /*0490*/  HADD2.F32 R0, -RZ, R12.reuse.H0_H0 ;  /* 0x2000000cff007230 */ /* 0x104fe40000004100 */
[----:B------:R-:W-:Y:S02]  /*04a0*/  HADD2.F32 R11, -RZ, R12.H1_H1 ;  /* 0x3000000cff0b7230 */ /* 0x000fe40000004100 */
[--C-:B------:R-:W-:Y:S02]  /*04b0*/  HADD2.F32 R12, -RZ, R13.reuse.H0_H0 ;  /* 0x2000000dff0c7230 */ /* 0x100fe40000004100 */
[----:B------:R-:W-:Y:S01]  /*04c0*/  FADD.FTZ R18, RZ, R0 ;  /* 0x00000000ff127221 */ /* 0x000fe20000010000 */
[----:B------:R-:W-:Y:S01]  /*04d0*/  FFMA.FTZ R22, R0, R0, RZ ;  /* 0x0000000000167223 */ /* 0x000fe200000100ff */
[----:B------:R-:W-:-:S02]  /*04e0*/  HADD2.F32 R13, -RZ, R13.H1_H1 ;  /* 0x3000000dff0d7230 */ /* 0x000fc40000004100 */
[----:B------:R-:W-:Y:S01]  /*04f0*/  FADD.FTZ R19, R18, R11 ;  /* 0x0000000b12137221 */ /* 0x000fe20000010000 */
[----:B------:R-:W-:Y:S01]  /*0500*/  FFMA.FTZ R23, R11, R11, R22 ;  /* 0x0000000b0b177223 */ /* 0x000fe20000010016 */
[--C-:B---3--:R-:W-:Y:S02]  /*0510*/  HADD2.F32 R14, -RZ, R16.reuse.H0_H0 ;  /* 0x20000010ff0e7230 */ /* 0x108fe40000004100 */
        /* <DEDUP_REMOVED lines=11> */
[--C-:B----4-:R-:W-:Y:S02]  /*05d0*/  HADD2.F32 R18, -RZ, R20.reuse.H0_H0 ;  /* 0x20000014ff127230 */ /* 0x110fe40000004100 */
        /* <DEDUP_REMOVED lines=11> */
[----:B-----5:R-:W-:-:S02]  /*0690*/  HADD2.F32 R42, -RZ, R44.H0_H0 ;  /* 0x2000002cff2a7230 */ /* 0x020fc40000004100 */
        /* <DEDUP_REMOVED lines=53> */
[----:B------:R-:W-:Y:S02]  /*09f0*/  IADD3 R33, PT, PT, R40, R33, RZ ;  /* 0x0000002128217210 */ /* 0x000fe40007ffe0ff */
[C---:B------:R-:W-:Y:S01]  /*0a00*/  IADD3 R37, PT, PT, R34.reuse, 0x40, RZ ;  /* 0x0000004022257810 */ /* 0x040fe20007ffe0ff */
[----:B------:R-:W3:Y:S01]  /*0a10*/  LDS.64 R26, [R27] ;  /* 0x000000001b1a7984 */ /* 0x000ee20000000a00 */
[----:B------:R-:W-:Y:S02]  /*0a20*/  IADD3 R59, PT, PT, R34, 0x44, RZ ;  /* 0x00000044223b7810 */ /* 0x000fe40007ffe0ff */
[----:B------:R-:W-:Y:S01]  /*0a30*/  SHF.R.U32.HI R39, RZ, 0x2, R39 ;  /* 0x00000002ff277819 */ /* 0x000fe20000011627 */
[----:B------:R-:W4:Y:S01]  /*0a40*/  LDS.64 R28, [R29] ;  /* 0x000000001d1c7984 */ /* 0x000f220000000a00 */
[----:B------:R-:W-:-:S02]  /*0a50*/  SHF.R.U32.HI R41, RZ, 0x2, R41 ;  /* 0x00000002ff297819 */ /* 0x000fc40000011629 */
[----:B------:R-:W-:Y:S01]  /*0a60*/  SHF.R.U32.HI R60, RZ, 0x2, R60 ;  /* 0x00000002ff3c7819 */ /* 0x000fe2000001163c */
[----:B------:R-:W5:Y:S01]  /*0a70*/  LDS.64 R30, [R31] ;  /* 0x000000001f1e7984 */ /* 0x000f620000000a00 */
[--C-:B------:R-:W-:Y:S01]  /*0a80*/  IMAD R39, R39, 0x28, R36.reuse ;  /* 0x0000002827277824 */ /* 0x100fe200078e0224 */
[----:B------:R-:W-:Y:S01]  /*0a90*/  SHF.R.U32.HI R61, RZ, 0x2, R61 ;  /* 0x00000002ff3d7819 */ /* 0x000fe2000001163d */
[--C-:B------:R-:W-:Y:S01]  /*0aa0*/  IMAD R41, R41, 0x28, R36.reuse ;  /* 0x0000002829297824 */ /* 0x100fe200078e0224 */
[----:B------:R-:W0:Y:S01]  /*0ab0*/  LDS.64 R32, [R33] ;  /* 0x0000000021207984 */ /* 0x000e220000000a00 */
[----:B------:R-:W-:Y:S01]  /*0ac0*/  SHF.R.U32.HI R37, RZ, 0x2, R37 ;  /* 0x00000002ff257819 */ /* 0x000fe20000011625 */
[--C-:B------:R-:W-:Y:S01]  /*0ad0*/  IMAD R60, R60, 0x28, R36.reuse ;  /* 0x000000283c3c7824 */ /* 0x100fe200078e0224 */
        /* <DEDUP_REMOVED lines=52> */
[C---:B------:R-:W-:Y:S02]  /*0e20*/  IADD3 R38, PT, PT, R40.reuse, R29, RZ ;  /* 0x0000001d28267210 */ /* 0x040fe40007ffe0ff */
[C---:B------:R-:W-:Y:S01]  /*0e30*/  IADD3 R28, PT, PT, R40.reuse, R28, RZ ;  /* 0x0000001c281c7210 */ /* 0x040fe20007ffe0ff */
[----:B------:R-:W-:Y:S01]  /*0e40*/  IMAD R33, R33, 0x28, R36 ;  /* 0x0000002821217824 */ /* 0x000fe200078e0224 */
[C---:B------:R-:W-:Y:S02]  /*0e50*/  IADD3 R32, PT, PT, R40.reuse, R61, RZ ;  /* 0x0000003d28207210 */ /* 0x040fe40007ffe0ff */
[C---:B------:R-:W-:Y:S02]  /*0e60*/  IADD3 R36, PT, PT, R40.reuse, R59, RZ ;  /* 0x0000003b28247210 */ /* 0x040fe40007ffe0ff */
[----:B------:R-:W-:Y:S01]  /*0e70*/  IADD3 R40, PT, PT, R40, R33, RZ ;  /* 0x0000002128287210 */ /* 0x000fe20007ffe0ff */
[----:B0-----:R-:W-:Y:S01]  /*0e80*/  FADD.FTZ R25, R25, R22 ;  /* 0x0000001619197221 */ /* 0x001fe20000010000 */
[----:B------:R-:W-:-:S02]  /*0e90*/  FADD.FTZ R58, R58, R23 ;  /* 0x000000173a3a7221 */ /* 0x000fc40000010000 */
        /* <DEDUP_REMOVED lines=36> */
.L_x_1453:
[----:B------:R-:W-:Y:S05]  /*10e0*/  BSYNC.RECONVERGENT B0 ;  /* 0x0000000000007941 */ /* 0x000fea0003800200 */
.L_x_1452:
        /* <DEDUP_REMOVED lines=28> */
.L_x_1455:
[----:B------:R-:W2:Y:S04]  /*12b0*/  LD.E.STRONG.GPU R23, desc[UR8][R54.64] ;  /* 0x0000000836177980 */ /* 0x000ea8000c10f900 */
[----:B--2---:R-:W-:Y:S01]  /*12c0*/  CCTL.IVALL ;  /* 0x00000000ff00798f */ /* 0x004fe20002000000 */
[----:B------:R-:W-:Y:S05]  /*12d0*/  YIELD ;  /* 0x0000000000007946 */ /* 0x000fea0003800000 */
[----:B-----5:R-:W-:-:S04]  /*12e0*/  LOP3.LUT R23, R23, R22, RZ, 0x3c, !PT ;  /* 0x0000001617177212 */ /* 0x020fc800078e3cff */
[----:B------:R-:W-:-:S13]  /*12f0*/  ISETP.GT.AND P2, PT, R23, -0x1, PT ;  /* 0xffffffff1700780c */ /* 0x000fda0003f44270 */
[----:B------:R-:W-:Y:S05]  /*1300*/  @P2 BRA `(.L_x_1455) ;  /* 0xfffffffc00e82947 */ /* 0x000fea000383ffff */
.L_x_1454:
[----:B------:R-:W-:Y:S05]  /*1310*/  WARPSYNC.ALL ;  /* 0x0000000000007948 */ /* 0x000fea0003800000 */
[----:B------:R-:W-:Y:S08]  /*1320*/  BAR.SYNC.DEFER_BLOCKING 0x0 ;  /* 0x0000000000007b1d */ /* 0x000ff00000010000 */
[----:B0-----:R-:W0:Y:S01]  /*1330*/  LDC.64 R22, c[0x0][0x390] ;  /* 0x0000e400ff167b82 */ /* 0x001e220000000a00 */
[----:B------:R1:W2:Y:S01]  /*1340*/  @!P1 LDG.E.64 R26, desc[UR8][R24.64] ;  /* 0x00000008181a9981 */ /* 0x0002a2000c1e1b00 */
[----:B0-----:R-:W-:-:S06]  /*1350*/  IMAD.WIDE.U32 R22, R56, 0x2, R22 ;  /* 0x0000000238167825 */ /* 0x001fcc00078e0016 */
[----:B-1----:R-:W0:Y:S01]  /*1360*/  LDC.64 R24, c[0x0][0x398] ;  /* 0x0000e600ff187b82 */ /* 0x002e220000000a00 */
[----:B------:R-:W5:Y:S01]  /*1370*/  LDG.E.64.CONSTANT R22, desc[UR8][R22.64] ;  /* 0x0000000816167981 */ /* 0x000f62000c1e9b00 */
[----:B0-----:R-:W-:-:S06]  /*1380*/  IMAD.WIDE.U32 R24, R56, 0x2, R24 ;  /* 0x0000000238187825 */ /* 0x001fcc00078e0018 */
[----:B------:R-:W5:Y:S01]  /*1390*/  LDG.E.64.CONSTANT R24, desc[UR8][R24.64] ;  /* 0x0000000818187981 */ /* 0x000f62000c1e9b00 */
        /* <DEDUP_REMOVED lines=25> */
[----:B------:R-:W-:Y:S02]  /*1530*/  @!P1 IADD3 R28, PT, PT, R27, 0xc80, RZ ;  /* 0x00000c801b1c9810 */ /* 0x000fe40007ffe0ff */
[----:B------:R-:W-:Y:S02]  /*1540*/  @!P1 FMUL.FTZ R27, R26, R26 ;  /* 0x0000001a1a1b9220 */ /* 0x000fe40000410000 */
[----:B-1----:R-:W-:Y:S02]  /*1550*/  @!P1 LEA R29, R29, R28, 0x18 ;  /* 0x0000001c1d1d9211 */ /* 0x002fe400078ec0ff */
[----:B------:R-:W-:Y:S02]  /*1560*/  @!P1 FFMA.FTZ R27, R30, 4.8828125727595761418e-05, -R27 ;  /* 0x384ccccd1e1b9823 */ /* 0x000fe4000001081b */
[----:B------:R-:W-:-:S03]  /*1570*/  @!P1 LEA.HI R29, R4, R29, RZ, 0x1f ;  /* 0x0000001d041d9211 */ /* 0x000fc600078ff8ff */
[----:B------:R-:W-:-:S05]  /*1580*/  @!P1 FMNMX.FTZ R27, RZ, R27, !PT ;  /* 0x0000001bff1b9209 */ /* 0x000fca0007810000 */
[----:B------:R0:W-:Y:S01]  /*1590*/  @!P1 STS.64 [R29], R26 ;  /* 0x0000001a1d009388 */ /* 0x0001e20000000a00 */
[----:B------:R-:W-:Y:S01]  /*15a0*/  BAR.SYNC.DEFER_BLOCKING 0x0 ;  /* 0x0000000000007b1d */ /* 0x000fe20000010000 */
[----:B------:R-:W-:-:S04]  /*15b0*/  IADD3 R7, P1, PT, R7, 0x15, RZ ;  /* 0x0000001507077810 */ /* 0x000fc80007f3e0ff */
[----:B------:R-:W-:Y:S01]  /*15c0*/  IADD3.X R8, PT, PT, RZ, R8, RZ, P1, !PT ;  /* 0x00000008ff087210 */ /* 0x000fe20000ffe4ff */
[----:B------:R-:W-:Y:S08]  /*15d0*/  @P0 BRA `(.L_x_1457) ;  /* 0x0000000000380947 */ /* 0x000ff00003800000 */
[----:B------:R-:W1:Y:S01]  /*15e0*/  S2UR UR5, SR_CgaCtaId ;  /* 0x00000000000579c3 */ /* 0x000e620000008800 */
[----:B------:R-:W-:Y:S01]  /*15f0*/  UMOV UR4, 0x400 ;  /* 0x0000040000047882 */ /* 0x000fe20000000000 */
[----:B------:R-:W-:Y:S01]  /*1600*/  IADD3 R28, PT, PT, R53, R4, RZ ;  /* 0x00000004351c7210 */ /* 0x000fe20007ffe0ff */
[----:B------:R-:W-:-:S03]  /*1610*/  UIADD3 UR4, UPT, UPT, UR4, 0xc80, URZ ;  /* 0x00000c8004047890 */ /* 0x000fc6000fffe0ff */
[----:B0-----:R-:W-:-:S04]  /*1620*/  SHF.L.U32 R29, R28, 0x1, RZ ;  /* 0x000000011c1d7819 */ /* 0x001fc800000006ff */
[----:B------:R-:W-:-:S04]  /*1630*/  LEA R29, P1, R52, R29, 0x6 ;  /* 0x0000001d341d7211 */ /* 0x000fc800078230ff */
[----:B------:R-:W-:Y:S01]  /*1640*/  LEA.HI.X R52, R52, RZ, R51, 0x6, P1 ;  /* 0x000000ff34347211 */ /* 0x000fe200008f3433 */
[----:B-1----:R-:W-:-:S06]  /*1650*/  ULEA UR4, UR5, UR4, 0x18 ;  /* 0x0000000405047291 */ /* 0x002fcc000f8ec0ff */
[----:B------:R-:W-:-:S05]  /*1660*/  LEA R26, R4, UR4, 0x3 ;  /* 0x00000004041a7c11 */ /* 0x000fca000f8e18ff */
[----:B------:R-:W0:Y:S01]  /*1670*/  LDCU.64 UR4, c[0x0][0x3b0] ;  /* 0x00007600ff0477ac */ /* 0x000e220008000a00 */
[----:B------:R-:W1:Y:S01]  /*1680*/  LDS.64 R26, [R26] ;  /* 0x000000001a1a7984 */ /* 0x000e620000000a00 */
[----:B0-----:R-:W-:-:S04]  /*1690*/  LEA R28, P1, R29, UR4, 0x2 ;  /* 0x000000041d1c7c11 */ /* 0x001fc8000f8210ff */
[----:B------:R-:W-:-:S05]  /*16a0*/  LEA.HI.X R29, R29, UR5, R52, 0x2, P1 ;  /* 0x000000051d1d7c11 */ /* 0x000fca00088f1434 */
[----:B-1----:R1:W-:Y:S04]  /*16b0*/  STG.E.64 desc[UR8][R28.64], R26 ;  /* 0x0000001a1c007986 */ /* 0x0023e8000c101b08 */
.L_x_1457:
[----:B------:R-:W-:Y:S05]  /*16c0*/  BSYNC.RECONVERGENT B0 ;  /* 0x0000000000007941 */ /* 0x000fea0003800200 */
.L_x_1456:
[----:B------:R-:W2:Y:S01]  /*16d0*/  S2UR UR5, SR_CgaCtaId ;  /* 0x00000000000579c3 */ /* 0x000ea20000008800 */
[----:B------:R-:W-:Y:S01]  /*16e0*/  UMOV UR4, 0x400 ;  /* 0x0000040000047882 */ /* 0x000fe20000000000 */
[----:B------:R-:W-:Y:S01]  /*16f0*/  IMAD.HI.U32 R56, R56, -0x33333333, RZ ;  /* 0xcccccccd38387827 */ /* 0x000fe200078e00ff */
[----:B------:R-:W-:Y:S01]  /*1700*/  UIADD3 UR4, UPT, UPT, UR4, 0xc80, URZ ;  /* 0x00000c8004047890 */ /* 0x000fe2000fffe0ff */
[----:B------:R-:W-:-:S03]  /*1710*/  LOP3.LUT R46, R46, 0x1, RZ, 0x3c, !PT ;  /* 0x000000012e2e7812 */ /* 0x000fc600078e3cff */
[----:B------:R-:W-:Y:S01]  /*1720*/  LEA.HI R56, R56, -R53, RZ, 0x1a ;  /* 0x8000003538387211 */ /* 0x000fe200078fd0ff */
[----:B--2---:R-:W-:-:S06]  /*1730*/  ULEA UR4, UR5, UR4, 0x18 ;  /* 0x0000000405047291 */ /* 0x004fcc000f8ec0ff */
[----:B01----:R-:W-:-:S05]  /*1740*/  LEA R26, R56, UR4, 0x3 ;  /* 0x00000004381a7c11 */ /* 0x003fca000f8e18ff */
        /* <DEDUP_REMOVED lines=20> */
[----:B------:R-:W-:Y:S01]  /*1890*/  FADD.FTZ R45, R45, -R26 ;  /* 0x8000001a2d2d7221 */ /* 0x000fe20000010000 */
[----:B-----5:R-:W-:-:S02]  /*18a0*/  HADD2.F32 R16, -RZ, R22.H0_H0 ;  /* 0x20000016ff107230 */ /* 0x020fc40000004100 */
[----:B------:R-:W-:Y:S02]  /*18b0*/  HADD2.F32 R17, -RZ, R24.H0_H0 ;  /* 0x20000018ff117230 */ /* 0x000fe40000004100 */
[C---:B--2---:R-:W-:Y:S01]  /*18c0*/  FMUL.FTZ R29, R0.reuse, R29 ;  /* 0x0000001d001d7220 */ /* 0x044fe20000410000 */
        /* <DEDUP_REMOVED lines=21> */
[----:B------:R-:W-:-:S02]  /*1a20*/  HADD2.F32 R0, -RZ, R23.H0_H0 ;  /* 0x20000017ff007230 */ /* 0x000fc40000004100 */
[C-C-:B------:R-:W-:Y:S01]  /*1a30*/  FFMA.FTZ R22, R19.reuse, R20, R24.reuse ;  /* 0x0000001413167223 */ /* 0x140fe20000010018 */
[----:B------:R-:W-:Y:S02]  /*1a40*/  HADD2.F32 R17, -RZ, R25.H0_H0 ;  /* 0x20000019ff117230 */ /* 0x000fe40000004100 */
[--C-:B------:R-:W-:Y:S01]  /*1a50*/  FFMA.FTZ R18, R18, R19, R24.reuse ;  /* 0x0000001312127223 */ /* 0x100fe20000010018 */
[----:B------:R-:W-:Y:S02]  /*1a60*/  HADD2.F32 R20, -RZ, R23.H1_H1 ;  /* 0x30000017ff147230 */ /* 0x000fe40000004100 */
[--C-:B------:R-:W-:Y:S01]  /*1a70*/  FFMA.FTZ R21, R19, R21, R24.reuse ;  /* 0x0000001513157223 */ /* 0x100fe20000010018 */
[----:B------:R-:W-:Y:S02]  /*1a80*/  HADD2.F32 R25, -RZ, R25.H1_H1 ;  /* 0x30000019ff197230 */ /* 0x000fe40000004100 */
[--C-:B------:R-:W-:Y:S01]  /*1a90*/  FFMA.FTZ R16, R12, R0, R17.reuse ;  /* 0x000000000c107223 */ /* 0x100fe20000010011 */
[C-C-:B------:R-:W-:Y:S01]  /*1aa0*/  FFMA.FTZ R15, R0.reuse, R15, R17.reuse ;  /* 0x0000000f000f7223 */ /* 0x140fe20000010011 */
[C-C-:B------:R-:W-:Y:S01]  /*1ab0*/  FFMA.FTZ R28, R0.reuse, R28, R17.reuse ;  /* 0x0000001c001c7223 */ /* 0x140fe20000010011 */
[----:B------:R-:W-:Y:S01]  /*1ac0*/  FFMA.FTZ R32, R0, R32, R17 ;  /* 0x0000002000207223 */ /* 0x000fe20000010011 */
[----:B0-----:R-:W-:Y:S01]  /*1ad0*/  IADD3 R12, P1, PT, R9, UR4, RZ ;  /* 0x00000004090c7c10 */ /* 0x001fe2000ff3e0ff */
[--C-:B------:R-:W-:Y:S01]  /*1ae0*/  FFMA.FTZ R11, R11, R20, R25.reuse ;  /* 0x000000140b0b7223 */ /* 0x100fe20000010019 */
[C-C-:B------:R-:W-:Y:S01]  /*1af0*/  FFMA.FTZ R0, R20.reuse, R13, R25.reuse ;  /* 0x0000000d14007223 */ /* 0x140fe20000010019 */
[C-C-:B------:R-:W-:Y:S01]  /*1b00*/  FFMA.FTZ R9, R20.reuse, R14, R25.reuse ;  /* 0x0000000e14097223 */ /* 0x140fe20000010019 */
        /* <DEDUP_REMOVED lines=19> */
.L_x_1459:
        /* <DEDUP_REMOVED lines=12> */
.L_x_1694:


//--------------------- .text._ZN13group_norm_v214gn_cuda_kernelI6__halfLi320ELi1ELi32ELi80ELi256ELb0ELi32ELi320ELi320ELi4ELb1ELi18ELb0ELb0ENS_16CompileConditionILi1000EEEEEvPT_PKS4_S7_S7_flPfS8_Pj --------------------------
	.section	.text._ZN13group_norm_v214gn_cuda_kernelI6__halfLi320ELi1ELi32ELi80ELi256ELb0ELi32ELi320ELi320ELi4ELb1ELi18ELb0ELb0ENS_16CompileConditionILi1000EEEEEvPT_PKS4_S7_S7_flPfS8_Pj,"ax",@progbits
	.align	128
        .global         _ZN13group_norm_v214gn_cuda_kernelI6__halfLi320ELi1ELi32ELi80ELi256ELb0ELi32ELi320ELi320ELi4ELb1ELi18ELb0ELb0ENS_16CompileConditionILi1000EEEEEvPT_PKS4_S7_S7_flPfS8_Pj
        .type           _ZN13group_norm_v214gn_cuda_kernelI6__halfLi320ELi1ELi32ELi80ELi256ELb0ELi32ELi320ELi320ELi4ELb1ELi18ELb0ELb0ENS_16CompileConditionILi1000EEEEEvPT_PKS4_S7_S7_flPfS8_Pj,@function
        .size           _ZN13group_norm_v214gn_cuda_kernelI6__halfLi320ELi1ELi32ELi80ELi256ELb0ELi32ELi320ELi320ELi4ELb1ELi18ELb0ELb0ENS_16CompileConditionILi1000EEEEEvPT_PKS4_S7_S7_flPfS8_Pj,(.L_x_1695 - _ZN13group_norm_v214gn_cuda_kernelI6__halfLi320ELi1ELi32ELi80ELi256ELb0ELi32ELi320ELi320ELi4ELb1ELi18ELb0ELb0ENS_16CompileConditionILi1000EEEEEvPT_PKS4_S7_S7_flPfS8_Pj)
        .other          _ZN13group_norm_v214gn_cuda_kernelI6__halfLi320ELi1ELi32ELi80ELi256ELb0ELi32ELi320ELi320ELi4ELb1ELi18ELb0ELb0ENS_16CompileConditionILi1000EEEEEvPT_PKS4_S7_S7_flPfS8_Pj,@"STO_CUDA_ENTRY STV_DEFAULT"
_ZN13group_norm_v214gn_cuda_kernelI6__halfLi320ELi1ELi32ELi80ELi256ELb0ELi32ELi320ELi320ELi4ELb1ELi18ELb0ELb0ENS_16CompileConditionILi1000EEEEEvPT_PKS4_S7_S7_flPfS8_Pj:
.text._ZN13group_norm_v214gn_cuda_kernelI6__halfLi320ELi1ELi32ELi80ELi256ELb0ELi32ELi320ELi320ELi4ELb1ELi18ELb0ELb0ENS_16CompileConditionILi1000EEEEEvPT_PKS4_S7_S7_flPfS8_Pj:
        /* <DEDUP_REMOVED lines=56> */
.L_x_1468:
        /* <DEDUP_REMOVED lines=36> */
[--C-:B-1----:R-:W-:Y:S02]  /*05c0*/  HADD2.F32 R22, -RZ, R33.reuse.H0_H0 ;  /* 0x20000021ff167230 */ /* 0x102fe40000004100 */
[----:B------:R-:W-:Y:S01]  /*05d0*/  FADD.FTZ R24, RZ, R0 ;  /* 0x00000000ff187221 */ /* 0x000fe20000010000 */
[----:B------:R-:W-:Y:S01]  /*05e0*/  FFMA.FTZ R28, R0, R0, RZ ;  /* 0x00000000001c7223 */ /* 0x000fe200000100ff */
        /* <DEDUP_REMOVED lines=84> */
[----:B------:R-:W-:Y:S01]  /*0b30*/  HADD2.F32 R77, -RZ, R43.H1_H1 ;  /* 0x3000002bff4d7230 */ /* 0x000fe20000004100 */
[----:B------:R-:W-:Y:S01]  /*0b40*/  CS2R R42, SRZ ;  /* 0x00000000002a7805 */ /* 0x000fe2000001ff00 */
        /* <DEDUP_REMOVED lines=153> */
.L_x_1461:
[----:B------:R-:W-:Y:S05]  /*14e0*/  BSYNC.RECONVERGENT B0 ;  /* 0x0000000000007941 */ /* 0x000fea0003800200 */
.L_x_1460:
        /* <DEDUP_REMOVED lines=23> */
.L_x_1463:
[----:B------:R-:W2:Y:S04]  /*1660*/  LD.E.STRONG.GPU R35, desc[UR10][R82.64] ;  /* 0x0000000a52237980 */ /* 0x000ea8000c10f900 */
[----:B--2---:R-:W-:Y:S01]  /*1670*/  CCTL.IVALL ;  /* 0x00000000ff00798f */ /* 0x004fe20002000000 */
[----:B------:R-:W-:Y:S05]  /*1680*/  YIELD ;  /* 0x0000000000007946 */ /* 0x000fea0003800000 */
[----:B-----5:R-:W-:-:S04]  /*1690*/  LOP3.LUT R35, R35, R34, RZ, 0x3c, !PT ;  /* 0x0000002223237212 */ /* 0x020fc800078e3cff */
[----:B------:R-:W-:-:S13]  /*16a0*/  ISETP.GT.AND P2, PT, R35, -0x1, PT ;  /* 0xffffffff2300780c */ /* 0x000fda0003f44270 */
[----:B------:R-:W-:Y:S05]  /*16b0*/  @P2 BRA `(.L_x_1463) ;  /* 0xfffffffc00e82947 */ /* 0x000fea000383ffff */
.L_x_1462:
        /* <DEDUP_REMOVED lines=11> */
.L_x_1465:
[----:B------:R-:W-:Y:S05]  /*1770*/  BSYNC.RECONVERGENT B0 ;  /* 0x0000000000007941 */ /* 0x000fea0003800200 */
.L_x_1464:
        /* <DEDUP_REMOVED lines=32> */
.L_x_1467:
[----:B------:R-:W-:Y:S05]  /*1980*/  BSYNC.RECONVERGENT B0 ;  /* 0x0000000000007941 */ /* 0x000fea0003800200 */
.L_x_1466:
[----:B------:R-:W2:Y:S01]  /*1990*/  S2UR UR6, SR_CgaCtaId ;  /* 0x00000000000679c3 */ /* 0x000ea20000008800 */
[----:B------:R-:W-:Y:S01]  /*19a0*/  UMOV UR5, 0x400 ;  /* 0x0000040000057882 */ /* 0x000fe20000000000 */
[----:B------:R-:W-:Y:S01]  /*19b0*/  IMAD.HI.U32 R87, R86, -0x33333333, RZ ;  /* 0xcccccccd56577827 */ /* 0x000fe200078e00ff */
[----:B------:R-:W-:Y:S01]  /*19c0*/  UIADD3 UR5, UPT, UPT, UR5, 0xc80, URZ ;  /* 0x00000c8005057890 */ /* 0x000fe2000fffe0ff */
[----:B------:R-:W-:Y:S02]  /*19d0*/  LOP3.LUT R9, R9, 0x1, RZ, 0x3c, !PT ;  /* 0x0000000109097812 */ /* 0x000fe400078e3cff */
[----:B-----5:R-:W-:Y:S01]  /*19e0*/  HADD2.F32 R46, -RZ, R39.H0_H0 ;  /* 0x20000027ff2e7230 */ /* 0x020fe20000004100 */
[----:B------:R-:W-:Y:S01]  /*19f0*/  LEA.HI R87, R87, -R78, RZ, 0x1a ;  /* 0x8000004e57577211 */ /* 0x000fe200078fd0ff */
[----:B--2---:R-:W-:Y:S01]  /*1a00*/  ULEA UR5, UR6, UR5, 0x18 ;  /* 0x0000000506057291 */ /* 0x004fe2000f8ec0ff */
[----:B------:R-:W2:Y:S05]  /*1a10*/  LDCU.64 UR6, c[0x0][0x380] ;  /* 0x00007000ff0677ac */ /* 0x000eaa0008000a00 */
        /* <DEDUP_REMOVED lines=37> */
[----:B------:R-:W-:-:S02]  /*1c70*/  HADD2.F32 R33, -RZ, R36.H0_H0 ;  /* 0x20000024ff217230 */ /* 0x000fc40000004100 */
[C---:B0-----:R-:W-:Y:S01]  /*1c80*/  FMUL.FTZ R31, R18.reuse, R21 ;  /* 0x00000015121f7220 */ /* 0x041fe20000410000 */
[----:B------:R-:W-:Y:S02]  /*1c90*/  HADD2.F32 R32, -RZ, R38.H0_H0 ;  /* 0x20000026ff207230 */ /* 0x000fe40000004100 */
        /* <DEDUP_REMOVED lines=31> */
[----:B------:R-:W-:-:S02]  /*1e90*/  HADD2.F32 R18, -RZ, R36.H1_H1 ;  /* 0x30000024ff127230 */ /* 0x000fc40000004100 */
[--C-:B------:R-:W-:Y:S01]  /*1ea0*/  FFMA.FTZ R44, R41, R33, R32.reuse ;  /* 0x00000021292c7223 */ /* 0x100fe20000010020 */
[----:B------:R-:W-:Y:S02]  /*1eb0*/  HADD2.F32 R45, -RZ, R38.H1_H1 ;  /* 0x30000026ff2d7230 */ /* 0x000fe40000004100 */
[C-C-:B------:R-:W-:Y:S01]  /*1ec0*/  FFMA.FTZ R47, R33.reuse, R43, R32.reuse ;  /* 0x0000002b212f7223 */ /* 0x140fe20000010020 */
[C-C-:B------:R-:W-:Y:S01]  /*1ed0*/  FFMA.FTZ R49, R33.reuse, R49, R32.reuse ;  /* 0x0000003121317223 */ /* 0x140fe20000010020 */
[C-C-:B------:R-:W-:Y:S01]  /*1ee0*/  FFMA.FTZ R36, R33.reuse, R55, R32.reuse ;  /* 0x0000003721247223 */ /* 0x140fe20000010020 */
[C-C-:B------:R-:W-:Y:S01]  /*1ef0*/  FFMA.FTZ R38, R33.reuse, R79, R32.reuse ;  /* 0x0000004f21267223 */ /* 0x140fe20000010020 */
[C-C-:B------:R-:W-:Y:S01]  /*1f00*/  FFMA.FTZ R41, R33.reuse, R85, R32.reuse ;  /* 0x0000005521297223 */ /* 0x140fe20000010020 */
[C-C-:B------:R-:W-:Y:S01]  /*1f10*/  FFMA.FTZ R43, R33.reuse, R69, R32.reuse ;  /* 0x00000045212b7223 */ /* 0x140fe20000010020 */
[----:B------:R-:W-:Y:S01]  /*1f20*/  FFMA.FTZ R32, R33, R73, R32 ;  /* 0x0000004921207223 */ /* 0x000fe20000010020 */
[----:B------:R-:W-:-:S02]  /*1f30*/  HADD2.F32 R33, -RZ, R37.H0_H0 ;  /* 0x20000025ff217230 */ /* 0x000fc40000004100 */
[C-C-:B------:R-:W-:Y:S01]  /*1f40*/  FFMA.FTZ R50, R18.reuse, R42, R45.reuse ;  /* 0x0000002a12327223 */ /* 0x140fe2000001002d */
[----:B------:R-:W-:Y:S02]  /*1f50*/  HADD2.F32 R37, -RZ, R37.H1_H1 ;  /* 0x30000025ff257230 */ /* 0x000fe40000004100 */
[C-C-:B------:R-:W-:Y:S01]  /*1f60*/  FFMA.FTZ R48, R18.reuse, R35, R45.reuse ;  /* 0x0000002312307223 */ /* 0x140fe2000001002d */
[----:B------:R-:W-:Y:S02]  /*1f70*/  HADD2.F32 R42, -RZ, R39.H1_H1 ;  /* 0x30000027ff2a7230 */ /* 0x000fe40000004100 */
[----:B------:R-:W-:Y:S01]  /*1f80*/  FFMA.FTZ R35, R33, R25, R46 ;  /* 0x0000001921237223 */ /* 0x000fe2000001002e */
[--C-:B------:R-:W-:Y:S01]  /*1f90*/  FFMA.FTZ R31, R31, R18, R45.reuse ;  /* 0x000000121f1f7223 */ /* 0x100fe2000001002d */
[C-C-:B------:R-:W-:Y:S01]  /*1fa0*/  FFMA.FTZ R51, R18.reuse, R52, R45.reuse ;  /* 0x0000003412337223 */ /* 0x140fe2000001002d */
[--C-:B------:R-:W-:Y:S01]  /*1fb0*/  FFMA.FTZ R53, R18, R54, R45.reuse ;  /* 0x0000003612357223 */ /* 0x100fe2000001002d */
[--C-:B------:R-:W-:Y:S01]  /*1fc0*/  FFMA.FTZ R25, R0, R37, R42.reuse ;  /* 0x0000002500197223 */ /* 0x100fe2000001002a */
[----:B------:R-:W-:Y:S01]  /*1fd0*/  FFMA.FTZ R0, R37, R21, R42 ;  /* 0x0000001525007223 */ /* 0x000fe2000001002a */
[C-C-:B------:R-:W-:Y:S01]  /*1fe0*/  FFMA.FTZ R56, R18.reuse, R56, R45.reuse ;  /* 0x0000003812387223 */ /* 0x140fe2000001002d */
[C-C-:B------:R-:W-:Y:S01]  /*1ff0*/  FFMA.FTZ R58, R18.reuse, R58, R45.reuse ;  /* 0x0000003a123a7223 */ /* 0x140fe2000001002d */
[----:B------:R-:W-:Y:S01]  /*2000*/  FFMA.FTZ R55, R18, R76, R45 ;  /* 0x0000004c12377223 */ /* 0x000fe2000001002d */
[----:B------:R-:W-:Y:S01]  /*2010*/  FFMA.FTZ R45, R33, R34, R46 ;  /* 0x00000022212d7223 */ /* 0x000fe2000001002e */
[C-C-:B------:R-:W-:Y:S01]  /*2020*/  FFMA.FTZ R34, R37.reuse, R23, R42.reuse ;  /* 0x0000001725227223 */ /* 0x140fe2000001002a */
[----:B------:R-:W-:Y:S01]  /*2030*/  F2FP.F16.F32.PACK_AB R23, R0, R35 ;  /* 0x000000230017723e */ /* 0x000fe200000000ff */
[----:B------:R-:W-:Y:S01]  /*2040*/  FFMA.FTZ R0, R37, R17, R42 ;  /* 0x0000001125007223 */ /* 0x000fe2000001002a */
[----:B--2---:R-:W-:Y:S01]  /*2050*/  IADD3 R18, P1, PT, R19, UR6, RZ ;  /* 0x0000000613127c10 */ /* 0x004fe2000ff3e0ff */
[--C-:B------:R-:W-:Y:S01]  /*2060*/  FFMA.FTZ R22, R22, R33, R46.reuse ;  /* 0x0000002116167223 */ /* 0x100fe2000001002e */
[----:B------:R-:W-:Y:S01]  /*2070*/  FFMA.FTZ R39, R33, R30, R46 ;  /* 0x0000001e21277223 */ /* 0x000fe2000001002e */
[----:B------:R-:W-:Y:S01]  /*2080*/  FFMA.FTZ R17, R37, R26, R42 ;  /* 0x0000001a25117223 */ /* 0x000fe2000001002a */
[C-C-:B------:R-:W-:Y:S01]  /*2090*/  FFMA.FTZ R29, R33.reuse, R29, R46.reuse ;  /* 0x0000001d211d7223 */ /* 0x140fe2000001002e */
[C-C-:B------:R-:W-:Y:S01]  /*20a0*/  FFMA.FTZ R40, R33.reuse, R40, R46.reuse ;  /* 0x0000002821287223 */ /* 0x140fe2000001002e */
[C-C-:B------:R-:W-:Y:S01]  /*20b0*/  FFMA.FTZ R71, R33.reuse, R71, R46.reuse ;  /* 0x0000004721477223 */ /* 0x140fe2000001002e */
[----:B------:R-:W-:Y:S01]  /*20c0*/  FFMA.FTZ R75, R33, R75, R46 ;  /* 0x0000004b214b7223 */ /* 0x000fe2000001002e */
[C-C-:B------:R-:W-:Y:S01]  /*20d0*/  FFMA.FTZ R24, R37.reuse, R24, R42.reuse ;  /* 0x0000001825187223 */ /* 0x140fe2000001002a */
[C-C-:B------:R-:W-:Y:S01]  /*20e0*/  FFMA.FTZ R26, R37.reuse, R27, R42.reuse ;  /* 0x0000001b251a7223 */ /* 0x140fe2000001002a */
        /* <DEDUP_REMOVED lines=23> */
[----:B------:R-:W-:Y:S01]  /*2260*/  ISETP.GE.U32.AND P1, PT, R10, R2, PT ;  /* 0x000000020a00720c */ /* 0x000fe20003f26070 */
[----:B------:R1:W-:Y:S03]  /*2270*/  STG.E.64 desc[UR10][R18.64+0x1e000], R58 ;  /* 0x01e0003a12007986 */ /* 0x0003e6000c101b0a */
[----:B------:R-:W-:Y:S01]  /*2280*/  ISETP.GE.AND.EX P1, PT, R11, R3, PT, P1 ;  /* 0x000000030b00720c */ /* 0x000fe20003f26310 */
[----:B------:R1:W-:-:S12]  /*2290*/  STG.E.64 desc[UR10][R18.64+0x23000], R32 ;  /* 0x0230002012007986 */ /* 0x0003d8000c101b0a */
[----:B------:R-:W-:Y:S05]  /*22a0*/  @!P1 BRA `(.L_x_1468) ;  /* 0xffffffe000349947 */ /* 0x000fea000383ffff */
[----:B------:R-:W-:Y:S05]  /*22b0*/  EXIT ;  /* 0x000000000000794d */ /* 0x000fea0003800000 */
.L_x_1469:
        /* <DEDUP_REMOVED lines=12> */
.L_x_1695:


//--------------------- .text._ZN13group_norm_v214gn_cuda_kernelI6__halfLi320ELi3ELi32ELi80ELi256ELb0ELi32ELi320ELi320ELi4ELb1ELi43ELb0ELb0ENS_16CompileConditionILi1000EEEEEvPT_PKS4_S7_S7_flPfS8_Pj --------------------------
	.section	.text._ZN13group_norm_v214gn_cuda_kernelI6__halfLi320ELi3ELi32ELi80ELi256ELb0ELi32ELi320ELi320ELi4ELb1ELi43ELb0ELb0ENS_16CompileConditionILi1000EEEEEvPT_PKS4_S7_S7_flPfS8_Pj,"ax",@progbits
	.align	128
        .global         _ZN13group_norm_v214gn_cuda_kernelI6__halfLi320ELi3ELi32ELi80ELi256ELb0ELi32ELi320ELi320ELi4ELb1ELi43ELb0ELb0ENS_16CompileConditionILi1000EEEEEvPT_PKS4_S7_S7_flPfS8_Pj
        .type           _ZN13group_norm_v214gn_cuda_kernelI6__halfLi320ELi3ELi32ELi80ELi256ELb0ELi32ELi320ELi320ELi4ELb1ELi43ELb0ELb0ENS_16CompileConditionILi1000EEEEEvPT_PKS4_S7_S7_flPfS8_Pj,@function
        .size           _ZN13group_norm_v214gn_cuda_kernelI6__halfLi320ELi3ELi32ELi80ELi256ELb0ELi32ELi320ELi320ELi4ELb1ELi43ELb0ELb0ENS_16CompileConditionILi1000EEEEEvPT_PKS4_S7_S7_flPfS8_Pj,(.L_x_1696 - _ZN13group_norm_v214gn_cuda_kernelI6__halfLi320ELi3ELi32ELi80ELi256ELb0ELi32ELi320ELi320ELi4ELb1ELi43ELb0ELb0ENS_16CompileConditionILi1000EEEEEvPT_PKS4_S7_S7_flPfS8_Pj)
        .other          _ZN13group_norm_v214gn_cuda_kernelI6__halfLi320ELi3ELi32ELi80ELi256ELb0ELi32ELi320ELi320ELi4ELb1ELi43ELb0ELb0ENS_16CompileConditionILi1000EEEEEvPT_PKS4_S7_S7_flPfS8_Pj,@"STO_CUDA_ENTRY STV_DEFAULT"
_ZN13group_norm_v214gn_cuda_kernelI6__halfLi320ELi3ELi32ELi80ELi256ELb0ELi32ELi320ELi320ELi4ELb1ELi43ELb0ELb0ENS_16CompileConditionILi1000EEEEEvPT_PKS4_S7_S7_flPfS8_Pj:
.text._ZN13group_norm_v214gn_cuda_kernelI6__halfLi320ELi3ELi32ELi80ELi256ELb0ELi32ELi320ELi320ELi4ELb1ELi43ELb0ELb0ENS_16CompileConditionILi1000EEEEEvPT_PKS4_S7_S7_flPfS8_Pj:
        /* <DEDUP_REMOVED lines=39> */
.L_x_1480:
        /* <DEDUP_REMOVED lines=39> */
[--C-:B---3--:R-:W-:Y:S02]  /*04e0*/  HADD2.F32 R0, -RZ, R14.reuse.H0_H0 ;  /* 0x2000000eff007230 */ /* 0x108fe40000004100 */
[----:B------:R-:W-:Y:S02]  /*04f0*/  HADD2.F32 R12, -RZ, R14.H1_H1 ;  /* 0x3000000eff0c7230 */ /* 0x000fe40000004100 */
[--C-:B------:R-:W-:Y:S02]  /*0500*/  HADD2.F32 R13, -RZ, R15.reuse.H0_H0 ;  /* 0x2000000fff0d7230 */ /* 0x100fe40000004100 */
[----:B------:R-:W-:Y:S01]  /*0510*/  FADD.FTZ R21, RZ, R0 ;  /* 0x00000000ff157221 */ /* 0x000fe20000010000 */
[----:B------:R-:W-:Y:S01]  /*0520*/  FFMA.FTZ R39, R0, R0, RZ ;  /* 0x0000000000277223 */ /* 0x000fe200000100ff */
[----:B------:R-:W-:-:S02]  /*0530*/  HADD2.F32 R14, -RZ, R15.H1_H1 ;  /* 0x3000000fff0e7230 */ /* 0x000fc40000004100 */
[----:B-1----:R-:W-:Y:S01]  /*0540*/  FADD.FTZ R16, R21, R12 ;  /* 0x0000000c15107221 */ /* 0x002fe20000010000 */
[----:B------:R-:W-:Y:S01]  /*0550*/  FFMA.FTZ R20, R12, R12, R39 ;  /* 0x0000000c0c147223 */ /* 0x000fe20000010027 */
[--C-:B----4-:R-:W-:Y:S02]  /*0560*/  HADD2.F32 R15, -RZ, R18.reuse.H0_H0 ;  /* 0x20000012ff0f7230 */ /* 0x110fe40000004100 */
        /* <DEDUP_REMOVED lines=26> */
[----:B------:R-:W-:Y:S02]  /*0710*/  HADD2.F32 R44, -RZ, R32.H0_H0 ;  /* 0x20000020ff2c7230 */ /* 0x000fe40000004100 */
        /* <DEDUP_REMOVED lines=48> */
[----:B------:R-:W-:Y:S02]  /*0a20*/  HFMA2 R36, -RZ, RZ, 0, 0 ;  /* 0x00000000ff247431 */ /* 0x000fe400000001ff */
        /* <DEDUP_REMOVED lines=8> */
[----:B------:R-:W-:Y:S02]  /*0ab0*/  MOV R30, RZ ;  /* 0x000000ff001e7202 */ /* 0x000fe40000000f00 */
        /* <DEDUP_REMOVED lines=14> */
[----:B------:R-:W-:-:S04]  /*0ba0*/  IADD3 R28, PT, PT, R57, 0x4, RZ ;  /* 0x00000004391c7810 */ /* 0x000fc80007ffe0ff */
[----:B------:R-:W-:Y:S02]  /*0bb0*/  SHF.R.U32.HI R31, RZ, 0x2, R28 ;  /* 0x00000002ff1f7819 */ /* 0x000fe4000001161c */
[----:B0-----:R-:W-:Y:S02]  /*0bc0*/  LEA R36, R29, R36, 0x18 ;  /* 0x000000241d247211 */ /* 0x001fe400078ec0ff */
[----:B------:R-:W-:-:S03]  /*0bd0*/  SHF.R.U32.HI R29, RZ, 0x2, R57 ;  /* 0x00000002ff1d7819 */ /* 0x000fc60000011639 */
[--C-:B------:R-:W-:Y:S02]  /*0be0*/  IMAD R30, R31, 0x28, R36.reuse ;  /* 0x000000281f1e7824 */ /* 0x100fe400078e0224 */
[----:B------:R-:W-:-:S03]  /*0bf0*/  IMAD R28, R29, 0x28, R36 ;  /* 0x000000281d1c7824 */ /* 0x000fc600078e0224 */
[----:B------:R-:W-:Y:S02]  /*0c00*/  IADD3 R34, PT, PT, R37, R30, RZ ;  /* 0x0000001e25227210 */ /* 0x000fe40007ffe0ff */
[----:B------:R-:W-:Y:S02]  /*0c10*/  IADD3 R32, PT, PT, R28, R37, RZ ;  /* 0x000000251c207210 */ /* 0x000fe40007ffe0ff */
[C---:B------:R-:W-:Y:S02]  /*0c20*/  IADD3 R28, PT, PT, R57.reuse, 0x8, RZ ;  /* 0x00000008391c7810 */ /* 0x040fe40007ffe0ff */
[----:B------:R-:W-:Y:S01]  /*0c30*/  LDS.64 R34, [R34] ;  /* 0x0000000022227984 */ /* 0x000fe20000000a00 */
[----:B------:R-:W-:Y:S02]  /*0c40*/  IADD3 R30, PT, PT, R57, 0xc, RZ ;  /* 0x0000000c391e7810 */ /* 0x000fe40007ffe0ff */
[----:B------:R-:W-:Y:S01]  /*0c50*/  SHF.R.U32.HI R29, RZ, 0x2, R28 ;  /* 0x00000002ff1d7819 */ /* 0x000fe2000001161c */
[----:B------:R-:W0:Y:S01]  /*0c60*/  LDS.64 R32, [R32] ;  /* 0x0000000020207984 */ /* 0x000e220000000a00 */
[----:B------:R-:W-:-:S03]  /*0c70*/  SHF.R.U32.HI R31, RZ, 0x2, R30 ;  /* 0x00000002ff1f7819 */ /* 0x000fc6000001161e */
[--C-:B------:R-:W-:Y:S02]  /*0c80*/  IMAD R28, R29, 0x28, R36.reuse ;  /* 0x000000281d1c7824 */ /* 0x100fe400078e0224 */
[----:B------:R-:W-:-:S03]  /*0c90*/  IMAD R30, R31, 0x28, R36 ;  /* 0x000000281f1e7824 */ /* 0x000fc600078e0224 */
[C---:B------:R-:W-:Y:S02]  /*0ca0*/  IADD3 R28, PT, PT, R37.reuse, R28, RZ ;  /* 0x0000001c251c7210 */ /* 0x040fe40007ffe0ff */
[----:B------:R-:W-:-:S04]  /*0cb0*/  IADD3 R30, PT, PT, R37, R30, RZ ;  /* 0x0000001e251e7210 */ /* 0x000fc80007ffe0ff */
[----:B------:R-:W1:Y:S04]  /*0cc0*/  LDS.64 R28, [R28] ;  /* 0x000000001c1c7984 */ /* 0x000e680000000a00 */
[----:B------:R-:W2:Y:S01]  /*0cd0*/  LDS.64 R30, [R30] ;  /* 0x000000001e1e7984 */ /* 0x000ea20000000a00 */
[----:B0-----:R-:W-:Y:S01]  /*0ce0*/  FADD.FTZ R61, RZ, R32 ;  /* 0x00000020ff3d7221 */ /* 0x001fe20000010000 */
[----:B------:R-:W-:-:S03]  /*0cf0*/  IADD3 R32, PT, PT, R57, 0x10, RZ ;  /* 0x0000001039207810 */ /* 0x000fc60007ffe0ff */
[----:B------:R-:W-:Y:S01]  /*0d00*/  FADD.FTZ R61, R61, R34 ;  /* 0x000000223d3d7221 */ /* 0x000fe20000010000 */
[----:B------:R-:W-:Y:S01]  /*0d10*/  SHF.R.U32.HI R32, RZ, 0x2, R32 ;  /* 0x00000002ff207819 */ /* 0x000fe20000011620 */
[----:B------:R-:W-:-:S04]  /*0d20*/  FADD.FTZ R34, RZ, R33 ;  /* 0x00000021ff227221 */ /* 0x000fc80000010000 */
[----:B------:R-:W-:Y:S02]  /*0d30*/  IMAD R32, R32, 0x28, R36 ;  /* 0x0000002820207824 */ /* 0x000fe400078e0224 */
[----:B------:R-:W-:Y:S01]  /*0d40*/  FADD.FTZ R34, R34, R35 ;  /* 0x0000002322227221 */ /* 0x000fe20000010000 */
[----:B-1----:R-:W-:Y:S02]  /*0d50*/  FADD.FTZ R61, R61, R28 ;  /* 0x0000001c3d3d7221 */ /* 0x002fe40000010000 */
[----:B------:R-:W-:Y:S01]  /*0d60*/  IADD3 R32, PT, PT, R37, R32, RZ ;  /* 0x0000002025207210 */ /* 0x000fe20007ffe0ff */
[----:B------:R-:W-:Y:S01]  /*0d70*/  FADD.FTZ R34, R34, R29 ;  /* 0x0000001d22227221 */ /* 0x000fe20000010000 */
[----:B------:R-:W-:Y:S01]  /*0d80*/  IADD3 R28, PT, PT, R57, 0x14, RZ ;  /* 0x00000014391c7810 */ /* 0x000fe20007ffe0ff */
[----:B--2---:R-:W-:Y:S01]  /*0d90*/  FADD.FTZ R61, R61, R30 ;  /* 0x0000001e3d3d7221 */ /* 0x004fe20000010000 */
[----:B------:R-:W-:Y:S01]  /*0da0*/  IADD3 R30, PT, PT, R57, 0x18, RZ ;  /* 0x00000018391e7810 */ /* 0x000fe20007ffe0ff */
[----:B------:R-:W-:Y:S01]  /*0db0*/  FADD.FTZ R34, R34, R31 ;  /* 0x0000001f22227221 */ /* 0x000fe20000010000 */
[----:B------:R-:W-:Y:S01]  /*0dc0*/  SHF.R.U32.HI R35, RZ, 0x2, R28 ;  /* 0x00000002ff237819 */ /* 0x000fe2000001161c */
[----:B------:R-:W0:Y:S04]  /*0dd0*/  LDS.64 R32, [R32] ;  /* 0x0000000020207984 */ /* 0x000e280000000a00 */
[----:B------:R-:W-:Y:S01]  /*0de0*/  IMAD R28, R35, 0x28, R36 ;  /* 0x00000028231c7824 */ /* 0x000fe200078e0224 */
[----:B------:R-:W-:-:S04]  /*0df0*/  SHF.R.U32.HI R35, RZ, 0x2, R30 ;  /* 0x00000002ff237819 */ /* 0x000fc8000001161e */
[----:B------:R-:W-:Y:S01]  /*0e00*/  IADD3 R28, PT, PT, R37, R28, RZ ;  /* 0x0000001c251c7210 */ /* 0x000fe20007ffe0ff */
[----:B------:R-:W-:-:S05]  /*0e10*/  IMAD R30, R35, 0x28, R36 ;  /* 0x00000028231e7824 */ /* 0x000fca00078e0224 */
[----:B------:R-:W1:Y:S01]  /*0e20*/  LDS.64 R28, [R28] ;  /* 0x000000001c1c7984 */ /* 0x000e620000000a00 */
[----:B------:R-:W-:-:S06]  /*0e30*/  IADD3 R30, PT, PT, R37, R30, RZ ;  /* 0x0000001e251e7210 */ /* 0x000fcc0007ffe0ff */
[----:B------:R-:W2:Y:S01]  /*0e40*/  LDS.64 R30, [R30] ;  /* 0x000000001e1e7984 */ /* 0x000ea20000000a00 */
[----:B0-----:R-:W-:Y:S01]  /*0e50*/  FADD.FTZ R61, R61, R32 ;  /* 0x000000203d3d7221 */ /* 0x001fe20000010000 */
[----:B------:R-:W-:Y:S01]  /*0e60*/  IADD3 R32, PT, PT, R57, 0x1c, RZ ;  /* 0x0000001c39207810 */ /* 0x000fe20007ffe0ff */
[----:B------:R-:W-:-:S03]  /*0e70*/  FADD.FTZ R34, R34, R33 ;  /* 0x0000002122227221 */ /* 0x000fc60000010000 */
[----:B------:R-:W-:-:S05]  /*0e80*/  SHF.R.U32.HI R35, RZ, 0x2, R32 ;  /* 0x00000002ff237819 */ /* 0x000fca0000011620 */
[----:B------:R-:W-:Y:S02]  /*0e90*/  IMAD R32, R35, 0x28, R36 ;  /* 0x0000002823207824 */ /* 0x000fe400078e0224 */
[----:B-1----:R-:W-:-:S03]  /*0ea0*/  FADD.FTZ R61, R61, R28 ;  /* 0x0000001c3d3d7221 */ /* 0x002fc60000010000 */
[----:B------:R-:W-:Y:S01]  /*0eb0*/  IADD3 R32, PT, PT, R37, R32, RZ ;  /* 0x0000002025207210 */ /* 0x000fe20007ffe0ff */
[----:B------:R-:W-:Y:S01]  /*0ec0*/  FADD.FTZ R34, R34, R29 ;  /* 0x0000001d22227221 */ /* 0x000fe20000010000 */
[----:B------:R-:W-:-:S04]  /*0ed0*/  IADD3 R28, PT, PT, R57, 0x20, RZ ;  /* 0x00000020391c7810 */ /* 0x000fc80007ffe0ff */
[----:B------:R-:W-:Y:S01]  /*0ee0*/  SHF.R.U32.HI R35, RZ, 0x2, R28 ;  /* 0x00000002ff237819 */ /* 0x000fe2000001161c */
[----:B------:R-:W0:Y:S01]  /*0ef0*/  LDS.64 R32, [R32] ;  /* 0x0000000020207984 */ /* 0x000e220000000a00 */
[----:B--2---:R-:W-:Y:S01]  /*0f00*/  FADD.FTZ R61, R61, R30 ;  /* 0x0000001e3d3d7221 */ /* 0x004fe20000010000 */
[----:B------:R-:W-:Y:S01]  /*0f10*/  IADD3 R30, PT, PT, R57, 0x24, RZ ;  /* 0x00000024391e7810 */ /* 0x000fe20007ffe0ff */
[----:B------:R-:W-:Y:S01]  /*0f20*/  FADD.FTZ R34, R34, R31 ;  /* 0x0000001f22227221 */ /* 0x000fe20000010000 */
[----:B------:R-:W-:Y:S02]  /*0f30*/  IMAD R28, R35, 0x28, R36 ;  /* 0x00000028231c7824 */ /* 0x000fe400078e0224 */
[----:B------:R-:W-:-:S03]  /*0f40*/  SHF.R.U32.HI R35, RZ, 0x2, R30 ;  /* 0x00000002ff237819 */ /* 0x000fc6000001161e */
[----:B------:R-:W-:Y:S02]  /*0f50*/  IADD3 R28, PT, PT, R37, R28, RZ ;  /* 0x0000001c251c7210 */ /* 0x000fe40007ffe0ff */
[----:B------:R-:W-:-:S04]  /*0f60*/  IMAD R30, R35, 0x28, R36 ;  /* 0x00000028231e7824 */ /* 0x000fc800078e0224 */
        /* <DEDUP_REMOVED lines=8> */
[----:B-1----:R-:W-:Y:S01]  /*0ff0*/  FADD.FTZ R61, R61, R28 ;  /* 0x0000001c3d3d7221 */ /* 0x002fe20000010000 */
[----:B------:R-:W-:Y:S02]  /*1000*/  FADD.FTZ R34, R34, R29 ;  /* 0x0000001d22227221 */ /* 0x000fe40000010000 */
[----:B------:R-:W-:Y:S02]  /*1010*/  IADD3 R28, PT, PT, R37, R32, RZ ;  /* 0x00000020251c7210 */ /* 0x000fe40007ffe0ff */
[C---:B------:R-:W-:Y:S02]  /*1020*/  IADD3 R29, PT, PT, R57.reuse, 0x2c, RZ ;  /* 0x0000002c391d7810 */ /* 0x040fe40007ffe0ff */
[----:B------:R-:W-:Y:S01]  /*1030*/  IADD3 R32, PT, PT, R57, 0x30, RZ ;  /* 0x0000003039207810 */ /* 0x000fe20007ffe0ff */
[----:B--2---:R-:W-:Y:S01]  /*1040*/  FADD.FTZ R61, R61, R30 ;  /* 0x0000001e3d3d7221 */ /* 0x004fe20000010000 */
[----:B------:R-:W-:Y:S01]  /*1050*/  SHF.R.U32.HI R33, RZ, 0x2, R29 ;  /* 0x00000002ff217819 */ /* 0x000fe2000001161d */
[----:B------:R-:W-:Y:S01]  /*1060*/  FADD.FTZ R34, R34, R31 ;  /* 0x0000001f22227221 */ /* 0x000fe20000010000 */
[----:B------:R-:W0:Y:S01]  /*1070*/  LDS.64 R28, [R28] ;  /* 0x000000001c1c7984 */ /* 0x000e220000000a00 */
[----:B------:R-:W-:-:S02]  /*1080*/  SHF.R.U32.HI R35, RZ, 0x2, R32 ;  /* 0x00000002ff237819 */ /* 0x000fc40000011620 */
[----:B------:R-:W-:-:S03]  /*1090*/  IMAD R32, R33, 0x28, R36 ;  /* 0x0000002821207824 */ /* 0x000fc600078e0224 */
[----:B------:R-:W-:Y:S02]  /*10a0*/  IMAD R60, R35, 0x28, R36 ;  /* 0x00000028233c7824 */ /* 0x000fe400078e0224 */
[----:B------:R-:W-:-:S03]  /*10b0*/  IADD3 R32, PT, PT, R37, R32, RZ ;  /* 0x0000002025207210 */ /* 0x000fc60007ffe0ff */
[----:B------:R-:W-:-:S03]  /*10c0*/  IADD3 R30, PT, PT, R37, R60, RZ ;  /* 0x0000003c251e7210 */ /* 0x000fc60007ffe0ff */
[----:B------:R-:W1:Y:S04]  /*10d0*/  LDS.64 R32, [R32] ;  /* 0x0000000020207984 */ /* 0x000e680000000a00 */
[----:B------:R-:W2:Y:S01]  /*10e0*/  LDS.64 R30, [R30] ;  /* 0x000000001e1e7984 */ /* 0x000ea20000000a00 */
[----:B0-----:R-:W-:Y:S01]  /*10f0*/  FADD.FTZ R61, R61, R28 ;  /* 0x0000001c3d3d7221 */ /* 0x001fe20000010000 */
[----:B------:R-:W-:Y:S01]  /*1100*/  FADD.FTZ R28, R34, R29 ;  /* 0x0000001d221c7221 */ /* 0x000fe20000010000 */
[----:B------:R-:W-:-:S04]  /*1110*/  IADD3 R29, PT, PT, R57, 0x34, RZ ;  /* 0x00000034391d7810 */ /* 0x000fc80007ffe0ff */
[----:B------:R-:W-:Y:S02]  /*1120*/  SHF.R.U32.HI R35, RZ, 0x2, R29 ;  /* 0x00000002ff237819 */ /* 0x000fe4000001161d */
[----:B------:R-:W-:-:S03]  /*1130*/  IADD3 R29, PT, PT, R57, 0x38, RZ ;  /* 0x00000038391d7810 */ /* 0x000fc60007ffe0ff */
[----:B------:R-:W-:Y:S01]  /*1140*/  IMAD R34, R35, 0x28, R36 ;  /* 0x0000002823227824 */ /* 0x000fe200078e0224 */
[----:B------:R-:W-:Y:S01]  /*1150*/  SHF.R.U32.HI R29, RZ, 0x2, R29 ;  /* 0x00000002ff1d7819 */ /* 0x000fe2000001161d */
[----:B-1----:R-:W-:Y:S01]  /*1160*/  FADD.FTZ R61, R61, R32 ;  /* 0x000000203d3d7221 */ /* 0x002fe20000010000 */
[----:B------:R-:W-:Y:S02]  /*1170*/  FADD.FTZ R28, R28, R33 ;  /* 0x000000211c1c7221 */ /* 0x000fe40000010000 */
[----:B------:R-:W-:Y:S01]  /*1180*/  IADD3 R32, PT, PT, R37, R34, RZ ;  /* 0x0000002225207210 */ /* 0x000fe20007ffe0ff */
[----:B------:R-:W-:Y:S01]  /*1190*/  IMAD R60, R29, 0x28, R36 ;  /* 0x000000281d3c7824 */ /* 0x000fe200078e0224 */
[----:B------:R-:W-:Y:S01]  /*11a0*/  IADD3 R29, PT, PT, R57, 0x3c, RZ ;  /* 0x0000003c391d7810 */ /* 0x000fe20007ffe0ff */
[----:B--2---:R-:W-:-:S03]  /*11b0*/  FADD.FTZ R61, R61, R30 ;  /* 0x0000001e3d3d7221 */ /* 0x004fc60000010000 */
[----:B------:R-:W-:Y:S01]  /*11c0*/  IADD3 R34, PT, PT, R37, R60, RZ ;  /* 0x0000003c25227210 */ /* 0x000fe20007ffe0ff */
[----:B------:R-:W0:Y:S01]  /*11d0*/  LDS.64 R32, [R32] ;  /* 0x0000000020207984 */ /* 0x000e220000000a00 */
[----:B------:R-:W-:Y:S01]  /*11e0*/  SHF.R.U32.HI R29, RZ, 0x2, R29 ;  /* 0x00000002ff1d7819 */ /* 0x000fe2000001161d */
[----:B------:R-:W-:Y:S01]  /*11f0*/  FADD.FTZ R60, R28, R31 ;  /* 0x0000001f1c3c7221 */ /* 0x000fe20000010000 */
[----:B------:R-:W-:Y:S02]  /*1200*/  IADD3 R31, PT, PT, R57, 0x48, RZ ;  /* 0x00000048391f7810 */ /* 0x000fe40007ffe0ff */
[----:B------:R-:W1:Y:S01]  /*1210*/  LDS.64 R34, [R34] ;  /* 0x0000000022227984 */ /* 0x000e620000000a00 */
[----:B------:R-:W-:Y:S01]  /*1220*/  IMAD R30, R29, 0x28, R36 ;  /* 0x000000281d1e7824 */ /* 0x000fe200078e0224 */
[----:B------:R-:W-:-:S04]  /*1230*/  SHF.R.U32.HI R31, RZ, 0x2, R31 ;  /* 0x00000002ff1f7819 */ /* 0x000fc8000001161f */
[----:B------:R-:W-:Y:S02]  /*1240*/  IADD3 R29, PT, PT, R37, R30, RZ ;  /* 0x0000001e251d7210 */ /* 0x000fe40007ffe0ff */
[----:B------:R-:W-:-:S04]  /*1250*/  IADD3 R30, PT, PT, R57, 0x40, RZ ;  /* 0x00000040391e7810 */ /* 0x000fc80007ffe0ff */
[----:B------:R-:W2:Y:S01]  /*1260*/  LDS.64 R28, [R29] ;  /* 0x000000001d1c7984 */ /* 0x000ea20000000a00 */
[----:B------:R-:W-:-:S05]  /*1270*/  SHF.R.U32.HI R30, RZ, 0x2, R30 ;  /* 0x00000002ff1e7819 */ /* 0x000fca000001161e */
[----:B------:R-:W-:-:S05]  /*1280*/  IMAD R30, R30, 0x28, R36 ;  /* 0x000000281e1e7824 */ /* 0x000fca00078e0224 */
[----:B------:R-:W-:Y:S01]  /*1290*/  IADD3 R30, PT, PT, R37, R30, RZ ;  /* 0x0000001e251e7210 */ /* 0x000fe20007ffe0ff */
[----:B0-----:R-:W-:Y:S01]  /*12a0*/  FADD.FTZ R61, R61, R32 ;  /* 0x000000203d3d7221 */ /* 0x001fe20000010000 */
[----:B------:R-:W-:-:S03]  /*12b0*/  FADD.FTZ R60, R60, R33 ;  /* 0x000000213c3c7221 */ /* 0x000fc60000010000 */
[----:B-1----:R-:W-:Y:S01]  /*12c0*/  FADD.FTZ R33, R61, R34 ;  /* 0x000000223d217221 */ /* 0x002fe20000010000 */
[----:B------:R-:W-:Y:S01]  /*12d0*/  IADD3 R61, PT, PT, R57, 0x44, RZ ;  /* 0x00000044393d7810 */ /* 0x000fe20007ffe0ff */
[--C-:B------:R-:W-:Y:S01]  /*12e0*/  IMAD R34, R31, 0x28, R36.reuse ;  /* 0x000000281f227824 */ /* 0x100fe200078e0224 */
[----:B------:R-:W-:Y:S01]  /*12f0*/  IADD3 R57, PT, PT, R57, 0x4c, RZ ;  /* 0x0000004c39397810 */ /* 0x000fe20007ffe0ff */
[----:B------:R-:W0:Y:S01]  /*1300*/  LDS.64 R30, [R30] ;  /* 0x000000001e1e7984 */ /* 0x000e220000000a00 */
[----:B------:R-:W-:Y:S01]  /*1310*/  SHF.R.U32.HI R61, RZ, 0x2, R61 ;  /* 0x00000002ff3d7819 */ /* 0x000fe2000001163d */
[----:B------:R-:W-:Y:S01]  /*1320*/  FADD.FTZ R60, R60, R35 ;  /* 0x000000233c3c7221 */ /* 0x000fe20000010000 */
[----:B------:R-:W-:Y:S02]  /*1330*/  SHF.R.U32.HI R57, RZ, 0x2, R57 ;  /* 0x00000002ff397819 */ /* 0x000fe40000011639 */
[----:B------:R-:W-:Y:S01]  /*1340*/  IADD3 R34, PT, PT, R37, R34, RZ ;  /* 0x0000002225227210 */ /* 0x000fe20007ffe0ff */
[----:B------:R-:W-:-:S02]  /*1350*/  IMAD R32, R61, 0x28, R36 ;  /* 0x000000283d207824 */ /* 0x000fc400078e0224 */
[----:B------:R-:W-:Y:S02]  /*1360*/  IMAD R36, R57, 0x28, R36 ;  /* 0x0000002839247824 */ /* 0x000fe400078e0224 */
[----:B--2---:R-:W-:Y:S01]  /*1370*/  FADD.FTZ R57, R33, R28 ;  /* 0x0000001c21397221 */ /* 0x004fe20000010000 */
[----:B------:R-:W-:Y:S01]  /*1380*/  FADD.FTZ R60, R60, R29 ;  /* 0x0000001d3c3c7221 */ /* 0x000fe20000010000 */
[C---:B------:R-:W-:Y:S01]  /*1390*/  IADD3 R32, PT, PT, R37.reuse, R32, RZ ;  /* 0x0000002025207210 */ /* 0x040fe20007ffe0ff */
[----:B------:R-:W-:Y:S01]  /*13a0*/  LDS.64 R34, [R34] ;  /* 0x0000000022227984 */ /* 0x000fe20000000a00 */
[----:B------:R-:W-:-:S04]  /*13b0*/  IADD3 R37, PT, PT, R37, R36, RZ ;  /* 0x0000002425257210 */ /* 0x000fc80007ffe0ff */
[----:B------:R-:W1:Y:S04]  /*13c0*/  LDS.64 R32, [R32] ;  /* 0x0000000020207984 */ /* 0x000e680000000a00 */
[----:B------:R-:W2:Y:S01]  /*13d0*/  LDS.64 R36, [R37] ;  /* 0x0000000025247984 */ /* 0x000ea20000000a00 */
[----:B0-----:R-:W-:Y:S01]  /*13e0*/  FADD.FTZ R57, R57, R30 ;  /* 0x0000001e39397221 */ /* 0x001fe20000010000 */
[----:B------:R-:W-:-:S03]  /*13f0*/  FADD.FTZ R60, R60, R31 ;  /* 0x0000001f3c3c7221 */ /* 0x000fc60000010000 */
[----:B-1----:R-:W-:Y:S01]  /*1400*/  FADD.FTZ R57, R57, R32 ;  /* 0x0000002039397221 */ /* 0x002fe20000010000 */
[----:B------:R-:W-:-:S03]  /*1410*/  FADD.FTZ R60, R60, R33 ;  /* 0x000000213c3c7221 */ /* 0x000fc60000010000 */
[----:B------:R-:W-:Y:S01]  /*1420*/  FADD.FTZ R57, R57, R34 ;  /* 0x0000002239397221 */ /* 0x000fe20000010000 */
[----:B------:R-:W-:-:S03]  /*1430*/  FADD.FTZ R60, R60, R35 ;  /* 0x000000233c3c7221 */ /* 0x000fc60000010000 */
[----:B--2---:R-:W-:Y:S01]  /*1440*/  FADD.FTZ R36, R57, R36 ;  /* 0x0000002439247221 */ /* 0x004fe20000010000 */
[----:B------:R-:W-:-:S07]  /*1450*/  FADD.FTZ R30, R60, R37 ;  /* 0x000000253c1e7221 */ /* 0x000fce0000010000 */
.L_x_1471:
[----:B------:R-:W-:Y:S05]  /*1460*/  BSYNC.RECONVERGENT B0 ;  /* 0x0000000000007941 */ /* 0x000fea0003800200 */
.L_x_1470:
        /* <DEDUP_REMOVED lines=24> */
.L_x_1473:
[----:B------:R-:W-:Y:S05]  /*15f0*/  BSYNC.RECONVERGENT B0 ;  /* 0x0000000000007941 */ /* 0x000fea0003800200 */
.L_x_1472:
        /* <DEDUP_REMOVED lines=16> */
.L_x_1475:
[----:B------:R-:W2:Y:S04]  /*1700*/  LD.E.STRONG.GPU R30, desc[UR16][R28.64] ;  /* 0x000000101c1e7980 */ /* 0x000ea8000c10f900 */
[----:B--2---:R-:W-:Y:S01]  /*1710*/  CCTL.IVALL ;  /* 0x00000000ff00798f */ /* 0x004fe20002000000 */
[----:B------:R-:W-:Y:S05]  /*1720*/  YIELD ;  /* 0x0000000000007946 */ /* 0x000fea0003800000 */
[----:B-----5:R-:W-:-:S04]  /*1730*/  LOP3.LUT R30, R30, R31, RZ, 0x3c, !PT ;  /* 0x0000001f1e1e7212 */ /* 0x020fc800078e3cff */
[----:B------:R-:W-:-:S13]  /*1740*/  ISETP.GT.AND P2, PT, R30, -0x1, PT ;  /* 0xffffffff1e00780c */ /* 0x000fda0003f44270 */
[----:B------:R-:W-:Y:S05]  /*1750*/  @P2 BRA `(.L_x_1475) ;  /* 0xfffffffc00e82947 */ /* 0x000fea000383ffff */
.L_x_1474:
        /* <DEDUP_REMOVED lines=15> */
.L_x_1477:
[----:B------:R-:W-:Y:S05]  /*1850*/  BSYNC.RECONVERGENT B0 ;  /* 0x0000000000007941 */ /* 0x000fea0003800200 */
.L_x_1476:
        /* <DEDUP_REMOVED lines=34> */
.L_x_1479:
[----:B------:R-:W-:Y:S05]  /*1a80*/  BSYNC.RECONVERGENT B0 ;  /* 0x0000000000007941 */ /* 0x000fea0003800200 */
.L_x_1478:
[----:B------:R-:W2:Y:S01]  /*1a90*/  S2UR UR8, SR_CgaCtaId ;  /* 0x00000000000879c3 */ /* 0x000ea20000008800 */
[----:B------:R-:W-:Y:S01]  /*1aa0*/  UMOV UR7, 0x400 ;  /* 0x0000040000077882 */ /* 0x000fe20000000000 */
[----:B------:R-:W-:Y:S01]  /*1ab0*/  IMAD.HI.U32 R58, R58, -0x33333333, RZ ;  /* 0xcccccccd3a3a7827 */ /* 0x000fe200078e00ff */
[----:B------:R-:W-:Y:S01]  /*1ac0*/  UIADD3 UR7, UPT, UPT, UR7, 0xc80, URZ ;  /* 0x00000c8007077890 */ /* 0x000fe2000fffe0ff */
[----:B------:R-:W3:Y:S02]  /*1ad0*/  LDCU.64 UR12, c[0x0][0x380] ;  /* 0x00007000ff0c77ac */ /* 0x000ee40008000a00 */
[----:B-1---5:R-:W-:Y:S01]  /*1ae0*/  HADD2.F32 R31, -RZ, R24.H0_H0 ;  /* 0x20000018ff1f7230 */ /* 0x022fe20000004100 */
[----:B------:R-:W-:Y:S01]  /*1af0*/  LEA.HI R58, R58, -UR14, RZ, 0x1a ;  /* 0x8000000e3a3a7c11 */ /* 0x000fe2000f8fd0ff */
[----:B------:R-:W-:Y:S01]  /*1b00*/  ULOP3.LUT UR4, UR4, 0x1, URZ, 0x3c, !UPT ;  /* 0x0000000104047892 */ /* 0x000fe2000f8e3cff */
[----:B---3--:R-:W-:Y:S01]  /*1b10*/  IADD3 R10, P1, PT, R10, UR12, RZ ;  /* 0x0000000c0a0a7c10 */ /* 0x008fe2000ff3e0ff */
[----:B--2---:R-:W-:-:S03]  /*1b20*/  ULEA UR7, UR8, UR7, 0x18 ;  /* 0x0000000708077291 */ /* 0x004fc6000f8ec0ff */
[----:B------:R-:W-:Y:S02]  /*1b30*/  IADD3.X R11, PT, PT, R11, UR13, RZ, P1, !PT ;  /* 0x0000000d0b0b7c10 */ /* 0x000fe40008ffe4ff */
[----:B------:R-:W-:Y:S02]  /*1b40*/  ISETP.LE.U32.AND P1, PT, R2, UR10, PT ;  /* 0x0000000a02007c0c */ /* 0x000fe4000bf23070 */
[----:B0-----:R-:W-:-:S04]  /*1b50*/  LEA R28, R58, UR7, 0x3 ;  /* 0x000000073a1c7c11 */ /* 0x001fc8000f8e18ff */
[----:B------:R-:W0:Y:S02]  /*1b60*/  LDCU UR7, c[0x0][0x3a0] ;  /* 0x00007400ff0777ac */ /* 0x000e240008000800 */
        /* <DEDUP_REMOVED lines=53> */
[C---:B------:R-:W-:Y:S01]  /*1ec0*/  FMUL.FTZ R12, R29.reuse, R12 ;  /* 0x0000000c1d0c7220 */ /* 0x040fe20000410000 */
        /* <DEDUP_REMOVED lines=28> */
[----:B------:R-:W-:Y:S02]  /*2090*/  HADD2.F32 R29, -RZ, R24.H1_H1 ;  /* 0x30000018ff1d7230 */ /* 0x000fe40000004100 */
[----:B------:R-:W-:Y:S01]  /*20a0*/  FFMA.FTZ R21, R40, R21, R31 ;  /* 0x0000001528157223 */ /* 0x000fe2000001001f */
[----:B------:R-:W-:Y:S02]  /*20b0*/  HADD2.F32 R26, -RZ, R26.H1_H1 ;  /* 0x3000001aff1a7230 */ /* 0x000fe40000004100 */
[--C-:B------:R-:W-:Y:S01]  /*20c0*/  FFMA.FTZ R14, R14, R25, R27.reuse ;  /* 0x000000190e0e7223 */ /* 0x100fe2000001001b */
[----:B------:R-:W-:Y:S01]  /*20d0*/  FFMA.FTZ R18, R25, R18, R27 ;  /* 0x0000001219127223 */ /* 0x000fe2000001001b */
[C-C-:B------:R-:W-:Y:S01]  /*20e0*/  FFMA.FTZ R38, R40.reuse, R38, R31.reuse ;  /* 0x0000002628267223 */ /* 0x140fe2000001001f */
[--C-:B------:R-:W-:Y:S01]  /*20f0*/  FFMA.FTZ R42, R40, R42, R31.reuse ;  /* 0x0000002a282a7223 */ /* 0x100fe2000001001f */
[C-C-:B------:R-:W-:Y:S01]  /*2100*/  FFMA.FTZ R24, R29.reuse, R16, R26.reuse ;  /* 0x000000101d187223 */ /* 0x140fe2000001001a */
[--C-:B------:R-:W-:Y:S01]  /*2110*/  FFMA.FTZ R12, R12, R29, R26.reuse ;  /* 0x0000001d0c0c7223 */ /* 0x100fe2000001001a */
[C-C-:B------:R-:W-:Y:S01]  /*2120*/  FFMA.FTZ R20, R29.reuse, R20, R26.reuse ;  /* 0x000000141d147223 */ /* 0x140fe2000001001a */
[----:B------:R-:W-:Y:S01]  /*2130*/  F2FP.F16.F32.PACK_AB R13, R14, R13 ;  /* 0x0000000d0e0d723e */ /* 0x000fe200000000ff */
[--C-:B------:R-:W-:Y:S01]  /*2140*/  FFMA.FTZ R46, R40, R46, R31.reuse ;  /* 0x0000002e282e7223 */ /* 0x100fe2000001001f */
[----:B------:R-:W-:Y:S01]  /*2150*/  F2FP.F16.F32.PACK_AB R14, R24, R15 ;  /* 0x0000000f180e723e */ /* 0x000fe200000000ff */
[C-C-:B------:R-:W-:Y:S01]  /*2160*/  FFMA.FTZ R50, R40.reuse, R50, R31.reuse ;  /* 0x0000003228327223 */ /* 0x140fe2000001001f */
[----:B------:R-:W-:Y:S01]  /*2170*/  FFMA.FTZ R54, R40, R54, R31 ;  /* 0x0000003628367223 */ /* 0x000fe2000001001f */
[----:B------:R-:W-:Y:S01]  /*2180*/  F2FP.F16.F32.PACK_AB R12, R12, R33 ;  /* 0x000000210c0c723e */ /* 0x000fe200000000ff */
[C-C-:B------:R-:W-:Y:S01]  /*2190*/  FFMA.FTZ R0, R29.reuse, R39, R26.reuse ;  /* 0x000000271d007223 */ /* 0x140fe2000001001a */
[----:B------:R-:W-:Y:S01]  /*21a0*/  F2FP.F16.F32.PACK_AB R15, R18, R17 ;  /* 0x00000011120f723e */ /* 0x000fe200000000ff */
[C-C-:B------:R-:W-:Y:S01]  /*21b0*/  FFMA.FTZ R16, R29.reuse, R43, R26.reuse ;  /* 0x0000002b1d107223 */ /* 0x140fe2000001001a */
[----:B------:R-:W-:Y:S01]  /*21c0*/  F2FP.F16.F32.PACK_AB R20, R20, R19 ;  /* 0x000000131414723e */ /* 0x000fe200000000ff */
[C-C-:B------:R-:W-:Y:S01]  /*21d0*/  FFMA.FTZ R32, R29.reuse, R32, R26.reuse ;  /* 0x000000201d207223 */ /* 0x140fe2000001001a */
[--C-:B------:R-:W-:Y:S01]  /*21e0*/  FFMA.FTZ R36, R29, R36, R26.reuse ;  /* 0x000000241d247223 */ /* 0x100fe2000001001a */
[C-C-:B------:R-:W-:Y:S01]  /*21f0*/  FFMA.FTZ R22, R25.reuse, R22, R27.reuse ;  /* 0x0000001619167223 */ /* 0x140fe2000001001b */
[C-C-:B------:R-:W-:Y:S01]  /*2200*/  FFMA.FTZ R19, R25.reuse, R41, R27.reuse ;  /* 0x0000002919137223 */ /* 0x140fe2000001001b */
[C-C-:B------:R-:W-:Y:S01]  /*2210*/  FFMA.FTZ R17, R25.reuse, R30, R27.reuse ;  /* 0x0000001e19117223 */ /* 0x140fe2000001001b */
[C-C-:B------:R-:W-:Y:S01]  /*2220*/  FFMA.FTZ R31, R25.reuse, R34, R27.reuse ;  /* 0x00000022191f7223 */ /* 0x140fe2000001001b */
[--C-:B------:R-:W-:Y:S01]  /*2230*/  FFMA.FTZ R33, R25, R58, R27.reuse ;  /* 0x0000003a19217223 */ /* 0x100fe2000001001b */
[----:B------:R-:W-:Y:S01]  /*2240*/  FFMA.FTZ R29, R29, R60, R26 ;  /* 0x0000003c1d1d7223 */ /* 0x000fe2000001001a */
[----:B------:R-:W-:Y:S01]  /*2250*/  FFMA.FTZ R25, R25, R56, R27 ;  /* 0x0000003819197223 */ /* 0x000fe2000001001b */
        /* <DEDUP_REMOVED lines=17> */
[----:B------:R-:W-:-:S03]  /*2370*/  MOV R0, UR5 ;  /* 0x0000000500007c02 */ /* 0x000fc60008000f00 */
[----:B------:R0:W-:Y:S01]  /*2380*/  STG.E.64 desc[UR16][R10.64+0x1e000], R32 ;  /* 0x01e000200a007986 */ /* 0x0001e2000c101b10 */
[----:B------:R-:W-:-:S03]  /*2390*/  ISETP.GE.AND.EX P1, PT, R0, R3, PT, P1 ;  /* 0x000000030000720c */ /* 0x000fc60003f26310 */
[----:B------:R0:W-:Y:S10]  /*23a0*/  STG.E.64 desc[UR16][R10.64+0x23000], R24 ;  /* 0x023000180a007986 */ /* 0x0001f4000c101b10 */
[----:B------:R-:W-:Y:S05]  /*23b0*/  @!P1 BRA `(.L_x_1480) ;  /* 0xffffffdc00ac9947 */ /* 0x000fea000383ffff */
[----:B------:R-:W-:Y:S05]  /*23c0*/  EXIT ;  /* 0x000000000000794d */ /* 0x000fea0003800000 */
.L_x_1481:
        /* <DEDUP_REMOVED lines=11> */
.L_x_1696:


//--------------------- .text._ZN13group_norm_v214gn_cuda_kernelI6__halfLi320ELi1ELi32ELi80ELi256ELb0ELi64ELi320ELi320ELi4ELb1ELi37ELb0ELb0ENS_16CompileConditionILi1000EEEEEvPT_PKS4_S7_S7_flPfS8_Pj --------------------------
	.section	.text._ZN13group_norm_v214gn_cuda_kernelI6__halfLi320ELi1ELi32ELi80ELi256ELb0ELi64ELi320ELi320ELi4ELb1ELi37ELb0ELb0ENS_16CompileConditionILi1000EEEEEvPT_PKS4_S7_S7_flPfS8_Pj,"ax",@progbits
	.align	128
        .global         _ZN13group_norm_v214gn_cuda_kernelI6__halfLi320ELi1ELi32ELi80ELi256ELb0ELi64ELi320ELi320ELi4ELb1ELi37ELb0ELb0ENS_16CompileConditionILi1000EEEEEvPT_PKS4_S7_S7_flPfS8_Pj
        .type           _ZN13group_norm_v214gn_cuda_kernelI6__halfLi320ELi1ELi32ELi80ELi256ELb0ELi64ELi320ELi320ELi4ELb1ELi37ELb0ELb0ENS_16CompileConditionILi1000EEEEEvPT_PKS4_S7_S7_flPfS8_Pj,@function
        .size           _ZN13group_norm_v214gn_cuda_kernelI6__halfLi320ELi1ELi32ELi80ELi256ELb0ELi64ELi320ELi320ELi4ELb1ELi37ELb0ELb0ENS_16CompileConditionILi1000EEEEEvPT_PKS4_S7_S7_flPfS8_Pj,(.L_x_1697 - _ZN13group_norm_v214gn_cuda_kernelI6__halfLi320ELi1ELi32ELi80ELi256ELb0ELi64ELi320ELi320ELi4ELb1ELi37ELb0ELb0ENS_16CompileConditionILi1000EEEEEvPT_PKS4_S7_S7_flPfS8_Pj)
        .other          _ZN13group_norm_v214gn_cuda_kernelI6__halfLi320ELi1ELi32ELi80ELi256ELb0ELi64ELi320ELi320ELi4ELb1ELi37ELb0ELb0ENS_16CompileConditionILi1000EEEEEvPT_PKS4_S7_S7_flPfS8_Pj,@"STO_CUDA_ENTRY STV_DEFAULT"
_ZN13group_norm_v214gn_cuda_kernelI6__halfLi320ELi1ELi32ELi80ELi256ELb0ELi64ELi320ELi320ELi4ELb1ELi37ELb0ELb0ENS_16CompileConditionILi1000EEEEEvPT_PKS4_S7_S7_flPfS8_Pj:
.text._ZN13group_norm_v214gn_cuda_kernelI6__halfLi320ELi1ELi32ELi80ELi256ELb0ELi64ELi320ELi320ELi4ELb1ELi37ELb0ELb0ENS_16CompileConditionILi1000EEEEEvPT_PKS4_S7_S7_flPfS8_Pj:
        /* <DEDUP_REMOVED lines=56> */
.L_x_1490:
        /* <DEDUP_REMOVED lines=47> */
[----:B-1----:R-:W-:Y:S02]  /*0670*/  HADD2.F32 R28, -RZ, R39.H1_H1 ;  /* 0x30000027ff1c7230 */ /* 0x002fe40000004100 */
        /* <DEDUP_REMOVED lines=77> */
[----:B------:R-:W-:Y:S02]  /*0b50*/  HADD2.F32 R79, -RZ, R50.H0_H0 ;  /* 0x20000032ff4f7230 */ /* 0x000fe40000004100 */
        /* <DEDUP_REMOVED lines=253> */
.L_x_1483:
[----:B------:R-:W-:Y:S05]  /*1b30*/  BSYNC.RECONVERGENT B0 ;  /* 0x0000000000007941 */ /* 0x000fea0003800200 */
.L_x_1482:
        /* <DEDUP_REMOVED lines=23> */
.L_x_1485:
[----:B------:R-:W2:Y:S04]  /*1cb0*/  LD.E.STRONG.GPU R51, desc[UR8][R116.64] ;  /* 0x0000000874337980 */ /* 0x000ea8000c10f900 */
[----:B--2---:R-:W-:Y:S01]  /*1cc0*/  CCTL.IVALL ;  /* 0x00000000ff00798f */ /* 0x004fe20002000000 */
[----:B------:R-:W-:Y:S05]  /*1cd0*/  YIELD ;  /* 0x0000000000007946 */ /* 0x000fea0003800000 */
[----:B-----5:R-:W-:-:S04]  /*1ce0*/  LOP3.LUT R51, R51, R50, RZ, 0x3c, !PT ;  /* 0x0000003233337212 */ /* 0x020fc800078e3cff */
[----:B------:R-:W-:-:S13]  /*1cf0*/  ISETP.GT.AND P3, PT, R51, -0x1, PT ;  /* 0xffffffff3300780c */ /* 0x000fda0003f64270 */
[----:B------:R-:W-:Y:S05]  /*1d00*/  @P3 BRA `(.L_x_1485) ;  /* 0xfffffffc00e83947 */ /* 0x000fea000383ffff */
.L_x_1484:
        /* <DEDUP_REMOVED lines=11> */
.L_x_1487:
[----:B------:R-:W-:Y:S05]  /*1dc0*/  BSYNC.RECONVERGENT B0 ;  /* 0x0000000000007941 */ /* 0x000fea0003800200 */
.L_x_1486:
[----:B0-----:R-:W0:Y:S01]  /*1dd0*/  SHFL.BFLY PT, R50, R59, 0x2, 0x1f ;  /* 0x0c401f003b327f89 */ /* 0x001e2200000e0000 */
[----:B------:R-:W-:Y:S01]  /*1de0*/  IADD3 R12, P1, PT, R12, 0x25, RZ ;  /* 0x000000250c0c7810 */ /* 0x000fe20007f3e0ff */
[----:B------:R-:W-:Y:S02]  /*1df0*/  BSSY.RECONVERGENT B0, `(.L_x_1488) ;  /* 0x0000019000007945 */ /* 0x000fe40003800200 */
[----:B------:R-:W1:Y:S01]  /*1e00*/  SHFL.BFLY PT, R51, R58, 0x2, 0x1f ;  /* 0x0c401f003a337f89 */ /* 0x000e6200000e0000 */
[----:B------:R-:W-:Y:S01]  /*1e10*/  IADD3.X R13, PT, PT, RZ, R13, RZ, P1, !PT ;  /* 0x0000000dff0d7210 */ /* 0x000fe20000ffe4ff */
        /* <DEDUP_REMOVED lines=22> */
.L_x_1489:
[----:B------:R-:W-:Y:S05]  /*1f80*/  BSYNC.RECONVERGENT B0 ;  /* 0x0000000000007941 */ /* 0x000fea0003800200 */
.L_x_1488:
[----:B------:R-:W-:Y:S01]  /*1f90*/  IMAD.HI.U32 R118, R118, -0x33333333, RZ ;  /* 0xcccccccd76767827 */ /* 0x000fe200078e00ff */
[----:B------:R-:W2:Y:S01]  /*1fa0*/  LDCU UR4, c[0x0][0x3a0] ;  /* 0x00007400ff0477ac */ /* 0x000ea20008000800 */
[----:B------:R-:W-:Y:S02]  /*1fb0*/  LOP3.LUT R11, R11, 0x1, RZ, 0x3c, !PT ;  /* 0x000000010b0b7812 */ /* 0x000fe400078e3cff */
[----:B01---5:R-:W-:Y:S01]  /*1fc0*/  HADD2.F32 R51, -RZ, R52.H0_H0 ;  /* 0x20000034ff337230 */ /* 0x023fe20000004100 */
[----:B------:R-:W-:-:S04]  /*1fd0*/  LEA.HI R118, R118, -R115, RZ, 0x1a ;  /* 0x8000007376767211 */ /* 0x000fc800078fd0ff */
[----:B------:R-:W-:-:S06]  /*1fe0*/  LEA R22, R118, R7, 0x3 ;  /* 0x0000000776167211 */ /* 0x000fcc00078e18ff */
        /* <DEDUP_REMOVED lines=133> */
[----:B------:R-:W0:Y:S01]  /*2840*/  LDCU.64 UR4, c[0x0][0x380] ;  /* 0x00007000ff0477ac */ /* 0x000e220008000a00 */
        /* <DEDUP_REMOVED lines=15> */
[----:B------:R-:W-:-:S02]  /*2940*/  HADD2.F32 R69, -RZ, R52.H1_H1 ;  /* 0x30000034ff457230 */ /* 0x000fc40000004100 */
[----:B------:R-:W-:Y:S01]  /*2950*/  HADD2.F32 R71, -RZ, R54.H1_H1 ;  /* 0x30000036ff477230 */ /* 0x000fe20000004100 */
[----:B0-----:R-:W-:Y:S01]  /*2960*/  IADD3 R24, P1, PT, R24, UR4, RZ ;  /* 0x0000000418187c10 */ /* 0x001fe2000ff3e0ff */
[--C-:B------:R-:W-:Y:S02]  /*2970*/  HADD2.F32 R22, -RZ, R53.reuse.H0_H0 ;  /* 0x20000035ff167230 */ /* 0x100fe40000004100 */
[----:B------:R-:W-:Y:S02]  /*2980*/  HADD2.F32 R53, -RZ, R53.H1_H1 ;  /* 0x30000035ff357230 */ /* 0x000fe40000004100 */
[--C-:B------:R-:W-:Y:S01]  /*2990*/  FFMA.FTZ R70, R26, R69, R71.reuse ;  /* 0x000000451a467223 */ /* 0x100fe20000010047 */
[--C-:B------:R-:W-:Y:S02]  /*29a0*/  HADD2.F32 R67, -RZ, R55.reuse.H0_H0 ;  /* 0x20000037ff437230 */ /* 0x100fe40000004100 */
[----:B------:R-:W-:Y:S01]  /*29b0*/  FFMA.FTZ R26, R69, R30, R71 ;  /* 0x0000001e451a7223 */ /* 0x000fe20000010047 */
[----:B------:R-:W-:-:S02]  /*29c0*/  HADD2.F32 R52, -RZ, R55.H1_H1 ;  /* 0x30000037ff347230 */ /* 0x000fc40000004100 */
[C-C-:B------:R-:W-:Y:S01]  /*29d0*/  FFMA.FTZ R55, R69.reuse, R60, R71.reuse ;  /* 0x0000003c45377223 */ /* 0x140fe20000010047 */
[----:B------:R-:W-:Y:S01]  /*29e0*/  FFMA.FTZ R66, R69, R34, R71 ;  /* 0x0000002245427223 */ /* 0x000fe20000010047 */
[--C-:B------:R-:W-:Y:S01]  /*29f0*/  FFMA.FTZ R27, R27, R22, R67.reuse ;  /* 0x000000161b1b7223 */ /* 0x100fe20000010043 */
        /* <DEDUP_REMOVED lines=16> */
[----:B------:R-:W-:Y:S01]  /*2b00*/  F2FP.F16.F32.PACK_AB R22, R70, R23 ;  /* 0x000000174616723e */ /* 0x000fe200000000ff */
[C-C-:B------:R-:W-:Y:S01]  /*2b10*/  FFMA.FTZ R30, R69.reuse, R38, R71.reuse ;  /* 0x00000026451e7223 */ /* 0x140fe20000010047 */
[----:B------:R-:W-:Y:S01]  /*2b20*/  F2FP.F16.F32.PACK_AB R23, R28, R27 ;  /* 0x0000001b1c17723e */ /* 0x000fe200000000ff */
        /* <DEDUP_REMOVED lines=26> */
[----:B------:R-:W-:-:S02]  /*2cd0*/  F2FP.F16.F32.PACK_AB R26, R26, R29 ;  /* 0x0000001d1a1a723e */ /* 0x000fc400000000ff */
[----:B------:R-:W-:Y:S02]  /*2ce0*/  F2FP.F16.F32.PACK_AB R94, R38, R63 ;  /* 0x0000003f265e723e */ /* 0x000fe400000000ff */
[----:B------:R-:W-:Y:S02]  /*2cf0*/  F2FP.F16.F32.PACK_AB R29, R36, R35 ;  /* 0x00000023241d723e */ /* 0x000fe400000000ff */
[----:B------:R-:W-:Y:S02]  /*2d00*/  F2FP.F16.F32.PACK_AB R38, R68, R59 ;  /* 0x0000003b4426723e */ /* 0x000fe400000000ff */
[----:B------:R-:W-:Y:S02]  /*2d10*/  F2FP.F16.F32.PACK_AB R56, R56, R57 ;  /* 0x000000393838723e */ /* 0x000fe400000000ff */
[----:B------:R-:W-:Y:S02]  /*2d20*/  IADD3.X R25, PT, PT, R25, UR5, RZ, P1, !PT ;  /* 0x0000000519197c10 */ /* 0x000fe40008ffe4ff */
        /* <DEDUP_REMOVED lines=45> */
.L_x_1491:
        /* <DEDUP_REMOVED lines=16> */
.L_x_1697:


//--------------------- .text._ZN13group_norm_v214gn_cuda_kernelI6__halfLi320ELi1ELi32ELi80ELi256ELb0ELi128ELi320ELi320ELi4ELb1ELi74ELb0ELb0ENS_16CompileConditionILi1000EEEEEvPT_PKS4_S7_S7_flPfS8_Pj --------------------------
	.section	.text._ZN13group_norm_v214gn_cuda_kernelI6__halfLi320ELi1ELi32ELi80ELi256ELb0ELi128ELi320ELi320ELi4ELb1ELi74ELb0ELb0ENS_16CompileConditionILi1000EEEEEvPT_PKS4_S7_S7_flPfS8_Pj,"ax",@progbits
	.align	128
        .global         _ZN13group_norm_v214gn_cuda_kernelI6__halfLi320ELi1ELi32ELi80ELi256ELb0ELi128ELi320ELi320ELi4ELb1ELi74ELb0ELb0ENS_16CompileConditionILi1000EEEEEvPT_PKS4_S7_S7_flPfS8_Pj
        .type           _ZN13group_norm_v214gn_cuda_kernelI6__halfLi320ELi1ELi32ELi80ELi256ELb0ELi128ELi320ELi320ELi4ELb1ELi74ELb0ELb0ENS_16CompileConditionILi1000EEEEEvPT_PKS4_S7_S7_flPfS8_Pj,@function
        .size           _ZN13group_norm_v214gn_cuda_kernelI6__halfLi320ELi1ELi32ELi80ELi256ELb0ELi128ELi320ELi320ELi4ELb1ELi74ELb0ELb0ENS_16CompileConditionILi1000EEEEEvPT_PKS4_S7_S7_flPfS8_Pj,(.L_x_1698 - _ZN13group_norm_v214gn_cuda_kernelI6__halfLi320ELi1ELi32ELi80ELi256ELb0ELi128ELi320ELi320ELi4ELb1ELi74ELb0ELb0ENS_16CompileConditionILi1000EEEEEvPT_PKS4_S7_S7_flPfS8_Pj)
        .other          _ZN13group_norm_v214gn_cuda_kernelI6__halfLi320ELi1ELi32ELi80ELi256ELb0ELi128ELi320ELi320ELi4ELb1ELi74ELb0ELb0ENS_16CompileConditionILi1000EEEEEvPT_PKS4_S7_S7_flPfS8_Pj,@"STO_CUDA_ENTRY STV_DEFAULT"
_ZN13group_norm_v214gn_cuda_kernelI6__halfLi320ELi1ELi32ELi80ELi256ELb0ELi128ELi320ELi320ELi4ELb1ELi74ELb0ELb0ENS_16CompileConditionILi1000EEEEEvPT_PKS4_S7_S7_flPfS8_Pj:
.text._ZN13group_norm_v214gn_cuda_kernelI6__halfLi320ELi1ELi32ELi80ELi256ELb0ELi128ELi320ELi320ELi4ELb1ELi74ELb0ELb0ENS_16CompileConditionILi1000EEEEEvPT_PKS4_S7_S7_flPfS8_Pj:
        /* <DEDUP_REMOVED lines=18> */
[----:B--2---:R-:W-:-:S02]  /*0120*/  ULEA UR6, UP1, UR12, UR6, 0x2 ;  /* 0x000000060c067291 */ /* 0x004fc4000f8210ff */
[----:B---3--:R-:W-:Y:S02]  /*0130*/  UISETP.NE.U32.AND UP0, UPT, UR4, URZ, UPT ;  /* 0x000000ff0400728c */ /* 0x008fe4000bf05070 */
[----:B------:R-:W-:Y:S02]  /*0140*/  ULEA.HI.X UR7, UR12, UR7, URZ, 0x2, UP1 ;  /* 0x000000070c077291 */ /* 0x000fe400088f14ff */
[----:B------:R-:W-:Y:S02]  /*0150*/  UISETP.NE.AND.EX UP0, UPT, UR5, URZ, UPT, UP0 ;  /* 0x000000ff0500728c */ /* 0x000fe4000bf05300 */
[----:B-1----:R-:W-:Y:S01]  /*0160*/  USHF.L.U32 UR5, UR10, 0x7, URZ ;  /* 0x000000070a057899 */ /* 0x002fe200080006ff */
[C---:B0-----:R-:W-:Y:S01]  /*0170*/  LOP3.LUT R0, R2.reuse, 0xffff, RZ, 0xc0, !PT ;  /* 0x0000ffff02007812 */ /* 0x041fe200078ec0ff */
[----:B------:R-:W-:Y:S01]  /*0180*/  USHF.L.U32 UR9, UR10, 0x1, URZ ;  /* 0x000000010a097899 */ /* 0x000fe200080006ff */
[C---:B------:R-:W-:Y:S01]  /*0190*/  SHF.L.U32 R5, R2.reuse, 0x1, RZ ;  /* 0x0000000102057819 */ /* 0x040fe200000006ff */
[----:B------:R-:W-:Y:S01]  /*01a0*/  UISETP.NE.AND UP1, UPT, UR10, URZ, UPT ;  /* 0x000000ff0a00728c */ /* 0x000fe2000bf25270 */
[----:B------:R-:W-:Y:S01]  /*01b0*/  LOP3.LUT R4, R2, 0x3, RZ, 0xc0, !PT ;  /* 0x0000000302047812 */ /* 0x000fe200078ec0ff */
[----:B------:R-:W-:Y:S01]  /*01c0*/  IMAD R0, R0, 0xcccd, RZ ;  /* 0x0000cccd00007824 */ /* 0x000fe200078e02ff */
[----:B------:R-:W-:Y:S01]  /*01d0*/  ULOP3.LUT UR10, UR10, 0x1, URZ, 0xc0, !UPT ;  /* 0x000000010a0a7892 */ /* 0x000fe2000f8ec0ff */
[----:B------:R-:W-:Y:S01]  /*01e0*/  LOP3.LUT R5, R5, 0xe, RZ, 0xc0, !PT ;  /* 0x0000000e05057812 */ /* 0x000fe200078ec0ff */
[----:B----4-:R-:W-:-:S02]  /*01f0*/  ULEA UR16, UR11, UR8, 0x18 ;  /* 0x000000080b107291 */ /* 0x010fc4000f8ec0ff */
[----:B------:R-:W-:Y:S01]  /*0200*/  SHF.R.U32.HI R10, RZ, 0x16, R0 ;  /* 0x00000016ff0a7819 */ /* 0x000fe20000011600 */
[----:B------:R-:W-:Y:S02]  /*0210*/  UIADD3 UR8, UPT, UPT, UR8, 0xc80, URZ ;  /* 0x00000c8008087890 */ /* 0x000fe4000fffe0ff */
[----:B------:R-:W-:Y:S01]  /*0220*/  UISETP.EQ.U32.OR UP0, UPT, UR10, 0x1, !UP0 ;  /* 0x000000010a00788c */ /* 0x000fe2000c702470 */
[----:B------:R-:W-:Y:S01]  /*0230*/  PRMT R0, R10, 0x9910, RZ ;  /* 0x000099100a007816 */ /* 0x000fe200000000ff */
[----:B------:R-:W-:Y:S02]  /*0240*/  ULOP3.LUT UR9, UR9, 0x2, URZ, 0xc0, !UPT ;  /* 0x0000000209097892 */ /* 0x000fe4000f8ec0ff */
[----:B------:R-:W-:Y:S02]  /*0250*/  ULEA UR10, UR11, UR8, 0x18 ;  /* 0x000000080b0a7291 */ /* 0x000fe4000f8ec0ff */
[----:B------:R-:W-:Y:S01]  /*0260*/  IMAD R0, R0, 0x50, RZ ;  /* 0x0000005000007824 */ /* 0x000fe200078e02ff */
[----:B------:R-:W-:Y:S01]  /*0270*/  ULOP3.LUT UR5, UR5, 0x80, URZ, 0xc0, !UPT ;  /* 0x0000008005057892 */ /* 0x000fe2000f8ec0ff */
[----:B------:R-:W-:Y:S01]  /*0280*/  PLOP3.LUT P0, PT, PT, PT, UP0, 0x80, 0x8 ;  /* 0x000000000008781c */ /* 0x000fe20003f0f008 */
[----:B------:R-:W-:Y:S01]  /*0290*/  USEL UR8, UR13, 0x1, !UP1 ;  /* 0x000000010d087887 */ /* 0x000fe2000c800000 */
[C---:B------:R-:W-:Y:S01]  /*02a0*/  IADD3 R6, PT, PT, R2.reuse, UR9, RZ ;  /* 0x0000000902067c10 */ /* 0x040fe2000fffe0ff */
[----:B------:R-:W-:Y:S01]  /*02b0*/  UMOV UR4, URZ ;  /* 0x000000ff00047c82 */ /* 0x000fe20008000000 */
[----:B------:R-:W-:Y:S01]  /*02c0*/  IADD3 R0, PT, PT, RZ, -R0, RZ ;  /* 0x80000000ff007210 */ /* 0x000fe20007ffe0ff */
[----:B------:R-:W-:Y:S01]  /*02d0*/  UMOV UR13, UR12 ;  /* 0x0000000c000d7c82 */ /* 0x000fe20008000000 */
[----:B------:R-:W-:-:S02]  /*02e0*/  ISETP.GT.U32.OR P0, PT, R2, 0x3, P0 ;  /* 0x000000030200780c */ /* 0x000fc40000704470 */
[----:B------:R-:W-:Y:S01]  /*02f0*/  PRMT R3, R0, 0x7710, RZ ;  /* 0x0000771000037816 */ /* 0x000fe200000000ff */
[----:B------:R-:W-:Y:S01]  /*0300*/  HFMA2 R0, -RZ, RZ, 0, 2.384185791015625e-06 ;  /* 0x00000028ff007431 */ /* 0x000fe200000001ff */
[C---:B------:R-:W-:Y:S02]  /*0310*/  LEA R7, R2.reuse, UR10, 0x2 ;  /* 0x0000000a02077c11 */ /* 0x040fe4000f8e10ff */
[----:B------:R-:W-:Y:S02]  /*0320*/  IADD3 R3, PT, PT, R3, R2, RZ ;  /* 0x0000000203037210 */ /* 0x000fe40007ffe0ff */
[----:B------:R-:W-:Y:S02]  /*0330*/  LEA R8, R2, UR10, 0x3 ;  /* 0x0000000a02087c11 */ /* 0x000fe4000f8e18ff */
[----:B------:R-:W-:-:S05]  /*0340*/  LOP3.LUT R3, R3, 0xffff, RZ, 0xc0, !PT ;  /* 0x0000ffff03037812 */ /* 0x000fca00078ec0ff */
[----:B------:R-:W-:-:S05]  /*0350*/  IMAD R9, R3, R0, UR16 ;  /* 0x0000001003097e24 */ /* 0x000fca000f8e0200 */
[C---:B------:R-:W-:Y:S02]  /*0360*/  LEA R9, R10.reuse, R9, 0x3 ;  /* 0x000000090a097211 */ /* 0x040fe400078e18ff */
[----:B------:R-:W-:Y:S01]  /*0370*/  IADD3 R10, PT, PT, R10, UR5, RZ ;  /* 0x000000050a0a7c10 */ /* 0x000fe2000fffe0ff */
[----:B------:R-:W-:-:S06]  /*0380*/  UMOV UR5, URZ ;  /* 0x000000ff00057c82 */ /* 0x000fcc0008000000 */
.L_x_1500:
        /* <DEDUP_REMOVED lines=50> */
[----:B--2---:R-:W-:-:S02]  /*06b0*/  HADD2.F32 R0, -RZ, R14.H0_H0 ;  /* 0x2000000eff007230 */ /* 0x004fc40000004100 */
        /* <DEDUP_REMOVED lines=9> */
[----:B---3--:R-:W-:-:S02]  /*0750*/  HADD2.F32 R16, -RZ, R24.H0_H0 ;  /* 0x20000018ff107230 */ /* 0x008fc40000004100 */
        /* <DEDUP_REMOVED lines=137> */
[----:B------:R-:W1:Y:S01]  /*0ff0*/  LDC.64 R66, c[0x0][0x398] ;  /* 0x0000e600ff427b82 */ /* 0x000e620000000a00 */
        /* <DEDUP_REMOVED lines=16> */
[----:B0-----:R-:W-:-:S04]  /*1100*/  IMAD.WIDE.U32 R64, R160, 0x2, R108 ;  /* 0x00000002a0407825 */ /* 0x001fc800078e006c */
[----:B------:R-:W-:Y:S01]  /*1110*/  FADD.FTZ R110, R111, R106 ;  /* 0x0000006a6f6e7221 */ /* 0x000fe20000010000 */
[----:B------:R-:W-:Y:S01]  /*1120*/  FFMA.FTZ R112, R106, R106, R113 ;  /* 0x0000006a6a707223 */ /* 0x000fe20000010071 */
[----:B-1----:R-:W-:-:S04]  /*1130*/  IMAD.WIDE.U32 R66, R160, 0x2, R66 ;  /* 0x00000002a0427825 */ /* 0x002fc800078e0042 */
[----:B------:R-:W-:Y:S01]  /*1140*/  FADD.FTZ R109, R110, R107 ;  /* 0x0000006b6e6d7221 */ /* 0x000fe20000010000 */
[----:B------:R-:W-:Y:S01]  /*1150*/  FFMA.FTZ R111, R107, R107, R112 ;  /* 0x0000006b6b6f7223 */ /* 0x000fe20000010070 */
[----:B------:R-:W5:Y:S01]  /*1160*/  LDG.E.64.CONSTANT R64, desc[UR18][R64.64] ;  /* 0x0000001240407981 */ /* 0x000f62000c1e9b00 */
[----:B------:R-:W-:-:S03]  /*1170*/  HADD2.F32 R108, -RZ, R68.H0_H0 ;  /* 0x20000044ff6c7230 */ /* 0x000fc60000004100 */
[----:B------:R-:W5:Y:S01]  /*1180*/  LDG.E.64.CONSTANT R66, desc[UR18][R66.64] ;  /* 0x0000001242427981 */ /* 0x000f62000c1e9b00 */
[----:B------:R-:W-:Y:S02]  /*1190*/  HADD2.F32 R68, -RZ, R68.H1_H1 ;  /* 0x30000044ff447230 */ /* 0x000fe40000004100 */
        /* <DEDUP_REMOVED lines=209> */
[----:B------:R-:W-:Y:S01]  /*1eb0*/  ISETP.GT.U32.AND P1, PT, R2, 0xf, PT ;  /* 0x0000000f0200780c */ /* 0x000fe20003f24070 */
[----:B------:R-:W-:Y:S02]  /*1ec0*/  HADD2.F32 R103, -RZ, R103.H1_H1 ;  /* 0x30000067ff677230 */ /* 0x000fe40000004100 */
        /* <DEDUP_REMOVED lines=30> */
[----:B------:R-:W-:-:S02]  /*20b0*/  SHF.R.U32.HI R74, RZ, 0x2, R74 ;  /* 0x00000002ff4a7819 */ /* 0x000fc4000001164a */
[C---:B------:R-:W-:Y:S02]  /*20c0*/  LEA R73, R4.reuse, R73, 0x3 ;  /* 0x0000004904497211 */ /* 0x040fe400078e18ff */
[----:B------:R-:W0:Y:S01]  /*20d0*/  LDS.64 R70, [R71] ;  /* 0x0000000047467984 */ /* 0x000e220000000a00 */
[----:B------:R-:W-:Y:S01]  /*20e0*/  LEA R75, R4, R75, 0x3 ;  /* 0x0000004b044b7211 */ /* 0x000fe200078e18ff */
[----:B------:R-:W-:Y:S02]  /*20f0*/  IMAD R77, R74, R77, UR16 ;  /* 0x000000104a4d7e24 */ /* 0x000fe4000f8e024d */
[----:B------:R-:W1:Y:S03]  /*2100*/  LDS.64 R72, [R73] ;  /* 0x0000000049487984 */ /* 0x000e660000000a00 */
[----:B------:R-:W-:Y:S01]  /*2110*/  LEA R77, R4, R77, 0x3 ;  /* 0x0000004d044d7211 */ /* 0x000fe200078e18ff */
[----:B------:R-:W2:Y:S05]  /*2120*/  LDS.64 R74, [R75] ;  /* 0x000000004b4a7984 */ /* 0x000eaa0000000a00 */
[----:B------:R-:W3:Y:S01]  /*2130*/  LDS.64 R76, [R77] ;  /* 0x000000004d4c7984 */ /* 0x000ee20000000a00 */
[----:B0-----:R-:W-:Y:S01]  /*2140*/  FADD.FTZ R79, RZ, R70 ;  /* 0x00000046ff4f7221 */ /* 0x001fe20000010000 */
[----:B------:R-:W-:Y:S01]  /*2150*/  FADD.FTZ R70, RZ, R71 ;  /* 0x00000047ff467221 */ /* 0x000fe20000010000 */
[----:B------:R-:W-:-:S02]  /*2160*/  IADD3 R71, PT, PT, R82, 0x10, RZ ;  /* 0x0000001052477810 */ /* 0x000fc40007ffe0ff */
[----:B-1----:R-:W-:Y:S01]  /*2170*/  FADD.FTZ R79, R79, R72 ;  /* 0x000000484f4f7221 */ /* 0x002fe20000010000 */
[----:B------:R-:W-:Y:S01]  /*2180*/  FADD.FTZ R70, R70, R73 ;  /* 0x0000004946467221 */ /* 0x000fe20000010000 */
[----:B------:R-:W-:Y:S02]  /*2190*/  SHF.R.U32.HI R71, RZ, 0x2, R71 ;  /* 0x00000002ff477819 */ /* 0x000fe40000011647 */
[----:B--2---:R-:W-:Y:S01]  /*21a0*/  FADD.FTZ R79, R79, R74 ;  /* 0x0000004a4f4f7221 */ /* 0x004fe20000010000 */
[----:B------:R-:W-:Y:S01]  /*21b0*/  MOV R74, 0x28 ;  /* 0x00000028004a7802 */ /* 0x000fe20000000f00 */
[----:B------:R-:W-:Y:S01]  /*21c0*/  FADD.FTZ R70, R70, R75 ;  /* 0x0000004b46467221 */ /* 0x000fe20000010000 */
[----:B------:R-:W-:Y:S01]  /*21d0*/  IADD3 R72, PT, PT, R82, 0x18, RZ ;  /* 0x0000001852487810 */ /* 0x000fe20007ffe0ff */
[----:B------:R-:W-:Y:S02]  /*21e0*/  HFMA2 R75, -RZ, RZ, 0, 2.384185791015625e-06 ;  /* 0x00000028ff4b7431 */ /* 0x000fe400000001ff */
[----:B---3--:R-:W-:Y:S01]  /*21f0*/  FADD.FTZ R83, R79, R76 ;  /* 0x0000004c4f537221 */ /* 0x008fe20000010000 */
[----:B------:R-:W-:-:S02]  /*2200*/  IMAD R71, R71, R74, UR16 ;  /* 0x0000001047477e24 */ /* 0x000fc4000f8e024a */
[----:B------:R-:W-:Y:S01]  /*2210*/  FADD.FTZ R84, R70, R77 ;  /* 0x0000004d46547221 */ /* 0x000fe20000010000 */
[----:B------:R-:W-:Y:S01]  /*2220*/  HFMA2 R77, -RZ, RZ, 0, 2.384185791015625e-06 ;  /* 0x00000028ff4d7431 */ /* 0x000fe200000001ff */
[----:B------:R-:W-:Y:S02]  /*2230*/  IADD3 R70, PT, PT, R82, 0x14, RZ ;  /* 0x0000001452467810 */ /* 0x000fe40007ffe0ff */
[----:B------:R-:W-:Y:S02]  /*2240*/  LEA R80, R4, R71, 0x3 ;  /* 0x0000004704507211 */ /* 0x000fe400078e18ff */
[----:B------:R-:W-:Y:S02]  /*2250*/  SHF.R.U32.HI R70, RZ, 0x2, R70 ;  /* 0x00000002ff467819 */ /* 0x000fe40000011646 */
[----:B------:R-:W-:Y:S02]  /*2260*/  SHF.R.U32.HI R72, RZ, 0x2, R72 ;  /* 0x00000002ff487819 */ /* 0x000fe40000011648 */
[----:B------:R-:W0:Y:S01]  /*2270*/  LDS.64 R80, [R80] ;  /* 0x0000000050507984 */ /* 0x000e220000000a00 */
[----:B------:R-:W-:Y:S01]  /*2280*/  MOV R79, 0x28 ;  /* 0x00000028004f7802 */ /* 0x000fe20000000f00 */
[----:B------:R-:W-:Y:S01]  /*2290*/  IMAD R77, R70, R77, UR16 ;  /* 0x00000010464d7e24 */ /* 0x000fe2000f8e024d */
[----:B------:R-:W-:-:S02]  /*22a0*/  IADD3 R70, PT, PT, R82, 0x1c, RZ ;  /* 0x0000001c52467810 */ /* 0x000fc40007ffe0ff */
[----:B------:R-:W-:Y:S01]  /*22b0*/  IADD3 R71, PT, PT, R82, 0x24, RZ ;  /* 0x0000002452477810 */ /* 0x000fe20007ffe0ff */
[----:B------:R-:W-:Y:S01]  /*22c0*/  IMAD R79, R72, R79, UR16 ;  /* 0x00000010484f7e24 */ /* 0x000fe2000f8e024f */
[C---:B------:R-:W-:Y:S01]  /*22d0*/  LEA R78, R4.reuse, R77, 0x3 ;  /* 0x0000004d044e7211 */ /* 0x040fe200078e18ff */
[----:B------:R-:W-:Y:S01]  /*22e0*/  HFMA2 R72, -RZ, RZ, 0, 2.384185791015625e-06 ;  /* 0x00000028ff487431 */ /* 0x000fe200000001ff */
[----:B------:R-:W-:Y:S02]  /*22f0*/  SHF.R.U32.HI R70, RZ, 0x2, R70 ;  /* 0x00000002ff467819 */ /* 0x000fe40000011646 */
[----:B------:R-:W-:Y:S02]  /*2300*/  LEA R76, R4, R79, 0x3 ;  /* 0x0000004f044c7211 */ /* 0x000fe400078e18ff */
[----:B------:R-:W1:Y:S01]  /*2310*/  LDS.64 R78, [R78] ;  /* 0x000000004e4e7984 */ /* 0x000e620000000a00 */
[----:B------:R-:W-:Y:S01]  /*2320*/  IMAD R75, R70, R75, UR16 ;  /* 0x00000010464b7e24 */ /* 0x000fe2000f8e024b */
[----:B------:R-:W-:-:S02]  /*2330*/  IADD3 R70, PT, PT, R82, 0x20, RZ ;  /* 0x0000002052467810 */ /* 0x000fc40007ffe0ff */
[----:B------:R-:W2:Y:S01]  /*2340*/  LDS.64 R76, [R76] ;  /* 0x000000004c4c7984 */ /* 0x000ea20000000a00 */
[----:B------:R-:W-:Y:S02]  /*2350*/  SHF.R.U32.HI R73, RZ, 0x2, R71 ;  /* 0x00000002ff497819 */ /* 0x000fe40000011647 */
[----:B------:R-:W-:Y:S02]  /*2360*/  SHF.R.U32.HI R70, RZ, 0x2, R70 ;  /* 0x00000002ff467819 */ /* 0x000fe40000011646 */
[----:B------:R-:W-:Y:S01]  /*2370*/  MOV R71, 0x28 ;  /* 0x0000002800477802 */ /* 0x000fe20000000f00 */
[----:B------:R-:W-:-:S04]  /*2380*/  IMAD R73, R73, R72, UR16 ;  /* 0x0000001049497e24 */ /* 0x000fc8000f8e0248 */
[----:B------:R-:W-:Y:S01]  /*2390*/  IMAD R71, R70, R71, UR16 ;  /* 0x0000001046477e24 */ /* 0x000fe2000f8e0247 */
[----:B------:R-:W-:Y:S02]  /*23a0*/  IADD3 R70, PT, PT, R82, 0x28, RZ ;  /* 0x0000002852467810 */ /* 0x000fe40007ffe0ff */
[C---:B------:R-:W-:Y:S02]  /*23b0*/  LEA R73, R4.reuse, R73, 0x3 ;  /* 0x0000004904497211 */ /* 0x040fe400078e18ff */
[----:B------:R-:W-:Y:S02]  /*23c0*/  SHF.R.U32.HI R85, RZ, 0x2, R70 ;  /* 0x00000002ff557819 */ /* 0x000fe40000011646 */
[C---:B------:R-:W-:Y:S02]  /*23d0*/  LEA R70, R4.reuse, R75, 0x3 ;  /* 0x0000004b04467211 */ /* 0x040fe400078e18ff */
[----:B------:R-:W-:Y:S01]  /*23e0*/  LEA R74, R4, R71, 0x3 ;  /* 0x00000047044a7211 */ /* 0x000fe200078e18ff */
[----:B------:R-:W-:-:S02]  /*23f0*/  IMAD R85, R85, R72, UR16 ;  /* 0x0000001055557e24 */ /* 0x000fc4000f8e0248 */
[----:B------:R-:W-:Y:S01]  /*2400*/  LDS.64 R72, [R73] ;  /* 0x0000000049487984 */ /* 0x000fe20000000a00 */
[----:B0-----:R-:W-:Y:S01]  /*2410*/  FADD.FTZ R84, R84, R81 ;  /* 0x0000005154547221 */ /* 0x001fe20000010000 */
[----:B------:R-:W-:Y:S01]  /*2420*/  IADD3 R81, PT, PT, R82, 0x2c, RZ ;  /* 0x0000002c52517810 */ /* 0x000fe20007ffe0ff */
[----:B------:R-:W-:Y:S01]  /*2430*/  FADD.FTZ R83, R83, R80 ;  /* 0x0000005053537221 */ /* 0x000fe20000010000 */
[----:B------:R-:W0:Y:S01]  /*2440*/  LDS.64 R70, [R70] ;  /* 0x0000000046467984 */ /* 0x000e220000000a00 */
[----:B------:R-:W-:Y:S02]  /*2450*/  LEA R80, R4, R85, 0x3 ;  /* 0x0000005504507211 */ /* 0x000fe400078e18ff */
[----:B------:R-:W-:Y:S01]  /*2460*/  SHF.R.U32.HI R85, RZ, 0x2, R81 ;  /* 0x00000002ff557819 */ /* 0x000fe20000011651 */
[----:B------:R-:W3:Y:S04]  /*2470*/  LDS.64 R74, [R74] ;  /* 0x000000004a4a7984 */ /* 0x000ee80000000a00 */
[----:B------:R-:W-:Y:S01]  /*2480*/  IMAD R85, R85, R162, UR16 ;  /* 0x0000001055557e24 */ /* 0x000fe2000f8e02a2 */
[----:B------:R-:W4:Y:S01]  /*2490*/  LDS.64 R80, [R80] ;  /* 0x0000000050507984 */ /* 0x000f220000000a00 */
[----:B-1----:R-:W-:Y:S01]  /*24a0*/  FADD.FTZ R83, R83, R78 ;  /* 0x0000004e53537221 */ /* 0x002fe20000010000 */
[----:B------:R-:W-:Y:S01]  /*24b0*/  FADD.FTZ R84, R84, R79 ;  /* 0x0000004f54547221 */ /* 0x000fe20000010000 */
[----:B------:R-:W-:-:S02]  /*24c0*/  MOV R79, 0x28 ;  /* 0x00000028004f7802 */ /* 0x000fc40000000f00 */
[----:B------:R-:W-:Y:S01]  /*24d0*/  LEA R85, R4, R85, 0x3 ;  /* 0x0000005504557211 */ /* 0x000fe200078e18ff */
[----:B--2---:R-:W-:Y:S01]  /*24e0*/  FADD.FTZ R83, R83, R76 ;  /* 0x0000004c53537221 */ /* 0x004fe20000010000 */
[----:B------:R-:W-:-:S03]  /*24f0*/  FADD.FTZ R84, R84, R77 ;  /* 0x0000004d54547221 */ /* 0x000fc60000010000 */
[----:B------:R1:W2:Y:S02]  /*2500*/  LDS.64 R76, [R85] ;  /* 0x00000000554c7984 */ /* 0x0002a40000000a00 */
[----:B-1----:R-:W-:Y:S01]  /*2510*/  MOV R85, 0x28 ;  /* 0x0000002800557802 */ /* 0x002fe20000000f00 */
[----:B0-----:R-:W-:Y:S01]  /*2520*/  FADD.FTZ R84, R84, R71 ;  /* 0x0000004754547221 */ /* 0x001fe20000010000 */
[----:B------:R-:W-:Y:S01]  /*2530*/  FADD.FTZ R83, R83, R70 ;  /* 0x0000004653537221 */ /* 0x000fe20000010000 */
[----:B------:R-:W-:Y:S01]  /*2540*/  HFMA2 R71, -RZ, RZ, 0, 2.384185791015625e-06 ;  /* 0x00000028ff477431 */ /* 0x000fe200000001ff */
[----:B------:R-:W-:Y:S01]  /*2550*/  IADD3 R70, PT, PT, R82, 0x30, RZ ;  /* 0x0000003052467810 */ /* 0x000fe20007ffe0ff */
[----:B---3--:R-:W-:Y:S01]  /*2560*/  FADD.FTZ R84, R84, R75 ;  /* 0x0000004b54547221 */ /* 0x008fe20000010000 */
[----:B------:R-:W-:Y:S01]  /*2570*/  FADD.FTZ R83, R83, R74 ;  /* 0x0000004a53537221 */ /* 0x000fe20000010000 */
[----:B------:R-:W-:Y:S02]  /*2580*/  MOV R75, 0x28 ;  /* 0x00000028004b7802 */ /* 0x000fe40000000f00 */
[----:B------:R-:W-:Y:S01]  /*2590*/  SHF.R.U32.HI R70, RZ, 0x2, R70 ;  /* 0x00000002ff467819 */ /* 0x000fe20000011646 */
[----:B------:R-:W-:Y:S01]  /*25a0*/  FADD.FTZ R84, R84, R73 ;  /* 0x0000004954547221 */ /* 0x000fe20000010000 */
[----:B------:R-:W-:Y:S01]  /*25b0*/  FADD.FTZ R83, R83, R72 ;  /* 0x0000004853537221 */ /* 0x000fe20000010000 */
[----:B------:R-:W-:Y:S01]  /*25c0*/  HFMA2 R73, -RZ, RZ, 0, 2.384185791015625e-06 ;  /* 0x00000028ff497431 */ /* 0x000fe200000001ff */
[----:B------:R-:W-:Y:S01]  /*25d0*/  IADD3 R72, PT, PT, R82, 0x38, RZ ;  /* 0x0000003852487810 */ /* 0x000fe20007ffe0ff */
[----:B------:R-:W-:Y:S01]  /*25e0*/  IMAD R71, R70, R71, UR16 ;  /* 0x0000001046477e24 */ /* 0x000fe2000f8e0247 */
[----:B------:R-:W-:Y:S01]  /*25f0*/  IADD3 R70, PT, PT, R82, 0x34, RZ ;  /* 0x0000003452467810 */ /* 0x000fe20007ffe0ff */
[----:B----4-:R-:W-:Y:S01]  /*2600*/  FADD.FTZ R84, R84, R81 ;  /* 0x0000005154547221 */ /* 0x010fe20000010000 */
[----:B------:R-:W-:Y:S01]  /*2610*/  SHF.R.U32.HI R72, RZ, 0x2, R72 ;  /* 0x00000002ff487819 */ /* 0x000fe20000011648 */
[----:B------:R-:W-:Y:S01]  /*2620*/  HFMA2 R81, -RZ, RZ, 0, 2.384185791015625e-06 ;  /* 0x00000028ff517431 */ /* 0x000fe200000001ff */
[----:B------:R-:W-:Y:S01]  /*2630*/  SHF.R.U32.HI R70, RZ, 0x2, R70 ;  /* 0x00000002ff467819 */ /* 0x000fe20000011646 */
[----:B--2---:R-:W-:Y:S01]  /*2640*/  FADD.FTZ R162, R84, R77 ;  /* 0x0000004d54a27221 */ /* 0x004fe20000010000 */
[----:B------:R-:W-:-:S02]  /*2650*/  HFMA2 R77, -RZ, RZ, 0, 2.384185791015625e-06 ;  /* 0x00000028ff4d7431 */ /* 0x000fc400000001ff */
[----:B------:R-:W-:Y:S01]  /*2660*/  IMAD R73, R72, R73, UR16 ;  /* 0x0000001048497e24 */ /* 0x000fe2000f8e0249 */
[----:B------:R-:W-:Y:S01]  /*2670*/  IADD3 R72, PT, PT, R82, 0x40, RZ ;  /* 0x0000004052487810 */ /* 0x000fe20007ffe0ff */
[----:B------:R-:W-:Y:S01]  /*2680*/  IMAD R75, R70, R75, UR16 ;  /* 0x00000010464b7e24 */ /* 0x000fe2000f8e024b */
[----:B------:R-:W-:Y:S01]  /*2690*/  IADD3 R70, PT, PT, R82, 0x3c, RZ ;  /* 0x0000003c52467810 */ /* 0x000fe20007ffe0ff */
[----:B------:R-:W-:Y:S01]  /*26a0*/  FADD.FTZ R83, R83, R80 ;  /* 0x0000005053537221 */ /* 0x000fe20000010000 */
[----:B------:R-:W-:Y:S02]  /*26b0*/  SHF.R.U32.HI R72, RZ, 0x2, R72 ;  /* 0x00000002ff487819 */ /* 0x000fe40000011648 */
        /* <DEDUP_REMOVED lines=11> */
[----:B------:R-:W-:Y:S01]  /*2770*/  LEA R72, R4, R75, 0x3 ;  /* 0x0000004b04487211 */ /* 0x000fe200078e18ff */
[----:B------:R-:W-:Y:S01]  /*2780*/  IMAD R79, R70, R79, UR16 ;  /* 0x00000010464f7e24 */ /* 0x000fe2000f8e024f */
[----:B------:R-:W-:Y:S01]  /*2790*/  LEA R76, R4, R85, 0x3 ;  /* 0x00000055044c7211 */ /* 0x000fe200078e18ff */
[----:B------:R-:W0:Y:S01]  /*27a0*/  LDS.64 R70, [R71] ;  /* 0x0000000047467984 */ /* 0x000e220000000a00 */
[----:B------:R-:W-:-:S02]  /*27b0*/  IADD3 R82, PT, PT, R82, 0x4c, RZ ;  /* 0x0000004c52527810 */ /* 0x000fc40007ffe0ff */
[C---:B------:R-:W-:Y:S01]  /*27c0*/  LEA R78, R4.reuse, R77, 0x3 ;  /* 0x0000004d044e7211 */ /* 0x040fe200078e18ff */
[----:B------:R-:W1:Y:S01]  /*27d0*/  LDS.64 R72, [R72] ;  /* 0x0000000048487984 */ /* 0x000e620000000a00 */
[----:B------:R-:W-:Y:S02]  /*27e0*/  SHF.R.U32.HI R82, RZ, 0x2, R82 ;  /* 0x00000002ff527819 */ /* 0x000fe40000011652 */
[----:B------:R-:W-:Y:S01]  /*27f0*/  MOV R83, 0x28 ;  /* 0x0000002800537802 */ /* 0x000fe20000000f00 */
[----:B------:R-:W2:Y:S01]  /*2800*/  LDS.64 R74, [R74] ;  /* 0x000000004a4a7984 */ /* 0x000ea20000000a00 */
[----:B------:R-:W-:-:S03]  /*2810*/  LEA R80, R4, R79, 0x3 ;  /* 0x0000004f04507211 */ /* 0x000fc600078e18ff */
[----:B------:R-:W3:Y:S01]  /*2820*/  LDS.64 R76, [R76] ;  /* 0x000000004c4c7984 */ /* 0x000ee20000000a00 */
[----:B------:R-:W-:Y:S01]  /*2830*/  IMAD R83, R82, R83, UR16 ;  /* 0x0000001052537e24 */ /* 0x000fe2000f8e0253 */
[C---:B------:R-:W-:Y:S02]  /*2840*/  LEA R82, R4.reuse, R81, 0x3 ;  /* 0x0000005104527211 */ /* 0x040fe400078e18ff */
[----:B------:R-:W4:Y:S02]  /*2850*/  LDS.64 R78, [R78] ;  /* 0x000000004e4e7984 */ /* 0x000f240000000a00 */
[----:B------:R-:W-:Y:S02]  /*2860*/  LEA R84, R4, R83, 0x3 ;  /* 0x0000005304547211 */ /* 0x000fe400078e18ff */
        /* <DEDUP_REMOVED lines=19> */
.L_x_1493:
[----:B------:R-:W-:Y:S05]  /*29a0*/  BSYNC.RECONVERGENT B0 ;  /* 0x0000000000007941 */ /* 0x000fea0003800200 */
.L_x_1492:
        /* <DEDUP_REMOVED lines=28> */
.L_x_1495:
        /* <DEDUP_REMOVED lines=8> */
.L_x_1494:
        /* <DEDUP_REMOVED lines=12> */
.L_x_1497:
[----:B------:R-:W-:Y:S05]  /*2cb0*/  BSYNC.RECONVERGENT B0 ;  /* 0x0000000000007941 */ /* 0x000fea0003800200 */
.L_x_1496:
[----:B0-----:R-:W0:Y:S01]  /*2cc0*/  SHFL.BFLY PT, R70, R75, 0x1, 0x1f ;  /* 0x0c201f004b467f89 */ /* 0x001e2200000e0000 */
[----:B------:R-:W-:Y:S01]  /*2cd0*/  LOP3.LUT P1, RZ, R2, 0x3f9, RZ, 0xc0, !PT ;  /* 0x000003f902ff7812 */ /* 0x000fe2000782c0ff */
[----:B------:R-:W-:Y:S02]  /*2ce0*/  BSSY.RECONVERGENT B0, `(.L_x_1498) ;  /* 0x0000017000007945 */ /* 0x000fe40003800200 */
[----:B------:R-:W1:Y:S01]  /*2cf0*/  SHFL.BFLY PT, R71, R74, 0x1, 0x1f ;  /* 0x0c201f004a477f89 */ /* 0x000e6200000e0000 */
[----:B0-----:R-:W-:-:S09]  /*2d00*/  FADD.FTZ R70, R70, R75 ;  /* 0x0000004b46467221 */ /* 0x001fd20000010000 */
        /* <DEDUP_REMOVED lines=10> */
[----:B------:R-:W-:Y:S02]  /*2db0*/  IADD3 R72, PT, PT, R2, UR9, RZ ;  /* 0x0000000902487c10 */ /* 0x000fe4000fffe0ff */
[----:B------:R-:W-:Y:S02]  /*2dc0*/  MOV R73, UR21 ;  /* 0x0000001500497c02 */ /* 0x000fe40008000f00 */
[----:B------:R-:W-:Y:S02]  /*2dd0*/  SHF.L.U32 R72, R72, 0x1, RZ ;  /* 0x0000000148487819 */ /* 0x000fe400000006ff */
[----:B------:R-:W-:Y:S02]  /*2de0*/  MOV R74, UR21 ;  /* 0x00000015004a7c02 */ /* 0x000fe40008000f00 */
[----:B------:R-:W-:-:S02]  /*2df0*/  LEA R73, P1, R73, R72, 0x6 ;  /* 0x0000004849497211 */ /* 0x000fc400078230ff */
[----:B------:R-:W-:-:S04]  /*2e00*/  MOV R75, UR24 ;  /* 0x00000018004b7c02 */ /* 0x000fc80008000f00 */
[----:B------:R-:W-:Y:S02]  /*2e10*/  LEA.HI.X R74, R74, RZ, R75, 0x6, P1 ;  /* 0x000000ff4a4a7211 */ /* 0x000fe400008f344b */
[----:B-1----:R-:W-:-:S04]  /*2e20*/  LEA R72, P1, R73, UR22, 0x2 ;  /* 0x0000001649487c11 */ /* 0x002fc8000f8210ff */
[----:B------:R-:W-:-:S05]  /*2e30*/  LEA.HI.X R73, R73, UR23, R74, 0x2, P1 ;  /* 0x0000001749497c11 */ /* 0x000fca00088f144a */
[----:B0-----:R1:W-:Y:S04]  /*2e40*/  STG.E.64 desc[UR18][R72.64], R70 ;  /* 0x0000004648007986 */ /* 0x0013e8000c101b12 */
.L_x_1499:
[----:B------:R-:W-:Y:S05]  /*2e50*/  BSYNC.RECONVERGENT B0 ;  /* 0x0000000000007941 */ /* 0x000fea0003800200 */
.L_x_1498:
[----:B------:R-:W-:Y:S01]  /*2e60*/  IMAD.HI.U32 R160, R160, -0x33333333, RZ ;  /* 0xcccccccda0a07827 */ /* 0x000fe200078e00ff */
[----:B------:R-:W2:Y:S03]  /*2e70*/  LDCU.64 UR22, c[0x0][0x380] ;  /* 0x00007000ff1677ac */ /* 0x000ea60008000a00 */
[--C-:B-1---5:R-:W-:Y:S01]  /*2e80*/  HADD2.F32 R73, -RZ, R64.reuse.H0_H0 ;  /* 0x20000040ff497230 */ /* 0x122fe20000004100 */
[----:B------:R-:W-:Y:S01]  /*2e90*/  LEA.HI R160, R160, -UR9, RZ, 0x1a ;  /* 0x80000009a0a07c11 */ /* 0x000fe2000f8fd0ff */
[----:B------:R-:W1:Y:S01]  /*2ea0*/  LDCU UR9, c[0x0][0x3a0] ;  /* 0x00007400ff0977ac */ /* 0x000e620008000800 */
[----:B------:R-:W-:Y:S02]  /*2eb0*/  HADD2.F32 R64, -RZ, R64.H1_H1 ;  /* 0x30000040ff407230 */ /* 0x000fe40000004100 */
[----:B0-----:R-:W-:Y:S01]  /*2ec0*/  LEA R70, R160, UR10, 0x3 ;  /* 0x0000000aa0467c11 */ /* 0x001fe2000f8e18ff */
[----:B------:R-:W-:-:S02]  /*2ed0*/  UISETP.GE.U32.AND UP0, UPT, UR13, UR20, UPT ;  /* 0x000000140d00728c */ /* 0x000fc4000bf06070 */
[----:B------:R-:W-:Y:S02]  /*2ee0*/  ULOP3.LUT UR4, UR4, 0x1, URZ, 0x3c, !UPT ;  /* 0x0000000104047892 */ /* 0x000fe4000f8e3cff */
[----:B------:R-:W-:Y:S01]  /*2ef0*/  UISETP.GE.AND.EX UP0, UPT, UR5, UR14, UPT, UP0 ;  /* 0x0000000e0500728c */ /* 0x000fe2000bf06300 */
        /* <DEDUP_REMOVED lines=292> */
[----:B------:R-:W-:Y:S01]  /*4140*/  HADD2.F32 R66, -RZ, R66.H1_H1 ;  /* 0x30000042ff427230 */ /* 0x000fe20000004100 */
[----:B--2---:R-:W-:Y:S01]  /*4150*/  IADD3 R16, P1, PT, R11, UR22, RZ ;  /* 0x000000160b107c10 */ /* 0x004fe2000ff3e0ff */
[----:B------:R-:W-:-:S02]  /*4160*/  HADD2.F32 R71, -RZ, R65.H0_H0 ;  /* 0x20000041ff477230 */ /* 0x000fc40000004100 */
[----:B------:R-:W-:Y:S02]  /*4170*/  HADD2.F32 R73, -RZ, R67.H0_H0 ;  /* 0x20000043ff497230 */ /* 0x000fe40000004100 */
[--C-:B------:R-:W-:Y:S01]  /*4180*/  FFMA.FTZ R36, R13, R64, R66.reuse ;  /* 0x000000400d247223 */ /* 0x100fe20000010042 */
[----:B------:R-:W-:Y:S02]  /*4190*/  HADD2.F32 R65, -RZ, R65.H1_H1 ;  /* 0x30000041ff417230 */ /* 0x000fe40000004100 */
[--C-:B------:R-:W-:Y:S01]  /*41a0*/  FFMA.FTZ R108, R64, R105, R66.reuse ;  /* 0x00000069406c7223 */ /* 0x100fe20000010042 */
[----:B------:R-:W-:Y:S02]  /*41b0*/  HADD2.F32 R20, -RZ, R67.H1_H1 ;  /* 0x30000043ff147230 */ /* 0x000fe40000004100 */
[--C-:B------:R-:W-:Y:S01]  /*41c0*/  FFMA.FTZ R13, R14, R71, R73.reuse ;  /* 0x000000470e0d7223 */ /* 0x100fe20000010049 */
[----:B------:R-:W-:Y:S01]  /*41d0*/  FFMA.FTZ R67, R64, R17, R66 ;  /* 0x0000001140437223 */ /* 0x000fe20000010042 */
[----:B------:R-:W-:Y:S01]  /*41e0*/  IADD3.X R17, PT, PT, R12, UR23, RZ, P1, !PT ;  /* 0x000000170c117c10 */ /* 0x000fe20008ffe4ff */
[--C-:B------:R-:W-:Y:S01]  /*41f0*/  FFMA.FTZ R106, R71, R106, R73.reuse ;  /* 0x0000006a476a7223 */ /* 0x100fe20000010049 */
[--C-:B------:R-:W-:Y:S01]  /*4200*/  FFMA.FTZ R14, R15, R65, R20.reuse ;  /* 0x000000410f0e7223 */ /* 0x100fe20000010014 */
[--C-:B------:R-:W-:Y:S01]  /*4210*/  FFMA.FTZ R15, R71, R18, R73.reuse ;  /* 0x00000012470f7223 */ /* 0x100fe20000010049 */
[----:B------:R-:W-:Y:S01]  /*4220*/  F2FP.F16.F32.PACK_AB R12, R36, R75 ;  /* 0x0000004b240c723e */ /* 0x000fe200000000ff */
[C-C-:B------:R-:W-:Y:S01]  /*4230*/  FFMA.FTZ R18, R65.reuse, R19, R20.reuse ;  /* 0x0000001341127223 */ /* 0x140fe20000010014 */
[----:B------:R-:W-:Y:S01]  /*4240*/  FFMA.FTZ R107, R65, R107, R20 ;  /* 0x0000006b416b7223 */ /* 0x000fe20000010014 */
[----:B------:R-:W-:Y:S01]  /*4250*/  F2FP.F16.F32.PACK_AB R13, R14, R13 ;  /* 0x0000000d0e0d723e */ /* 0x000fe200000000ff */
[C---:B------:R-:W-:Y:S01]  /*4260*/  FFMA.FTZ R24, R64.reuse, R21, R66 ;  /* 0x0000001540187223 */ /* 0x040fe20000010042 */
[--C-:B------:R-:W-:Y:S01]  /*4270*/  FFMA.FTZ R22, R71, R22, R73.reuse ;  /* 0x0000001647167223 */ /* 0x100fe20000010049 */
[----:B------:R-:W-:Y:S01]  /*4280*/  FFMA.FTZ R19, R65, R23, R20 ;  /* 0x0000001741137223 */ /* 0x000fe20000010014 */
[----:B------:R-:W-:Y:S01]  /*4290*/  F2FP.F16.F32.PACK_AB R14, R67, R0 ;  /* 0x00000000430e723e */ /* 0x000fe200000000ff */
[----:B------:R0:W-:Y:S01]  /*42a0*/  STG.E.64 desc[UR18][R16.64], R12 ;  /* 0x0000000c10007986 */ /* 0x0001e2000c101b12 */
        /* <DEDUP_REMOVED lines=33> */
[----:B------:R-:W-:Y:S01]  /*44c0*/  FFMA.FTZ R0, R65, R69, R20 ;  /* 0x0000004541007223 */ /* 0x000fe20000010014 */
[----:B0-----:R-:W-:Y:S01]  /*44d0*/  F2FP.F16.F32.PACK_AB R12, R108, R159 ;  /* 0x0000009f6c0c723e */ /* 0x001fe200000000ff */
[C-C-:B------:R-:W-:Y:S01]  /*44e0*/  FFMA.FTZ R28, R64.reuse, R25, R66.reuse ;  /* 0x00000019401c7223 */ /* 0x140fe20000010042 */
[----:B------:R-:W-:Y:S01]  /*44f0*/  F2FP.F16.F32.PACK_AB R13, R107, R106 ;  /* 0x0000006a6b0d723e */ /* 0x000fe200000000ff */
        /* <DEDUP_REMOVED lines=92> */
[----:B-1----:R-:W-:Y:S01]  /*4ac0*/  F2FP.F16.F32.PACK_AB R14, R110, R163 ;  /* 0x000000a36e0e723e */ /* 0x002fe200000000ff */
[----:B------:R0:W-:Y:S01]  /*4ad0*/  STG.E.64 desc[UR18][R16.64+0x3c000], R104 ;  /* 0x03c0006810007986 */ /* 0x0001e2000c101b12 */
[----:B------:R-:W-:Y:S02]  /*4ae0*/  F2FP.F16.F32.PACK_AB R15, R113, R112 ;  /* 0x00000070710f723e */ /* 0x000fe400000000ff */
[----:B--2---:R-:W-:Y:S01]  /*4af0*/  F2FP.F16.F32.PACK_AB R18, R114, R165 ;  /* 0x000000a57212723e */ /* 0x004fe200000000ff */
        /* <DEDUP_REMOVED lines=41> */
[----:B------:R0:W-:Y:S04]  /*4d90*/  STG.E.64 desc[UR18][R16.64+0x96000], R76 ;  /* 0x0960004c10007986 */ /* 0x0001e8000c101b12 */
[----:B------:R0:W-:Y:S01]  /*4da0*/  STG.E.64 desc[UR18][R16.64+0x9b000], R64 ;  /* 0x09b0004010007986 */ /* 0x0001e2000c101b12 */
[----:B------:R-:W-:Y:S05]  /*4db0*/  BRA.U !UP0, `(.L_x_1500) ;  /* 0xffffffb508747547 */ /* 0x000fea000b83ffff */
[----:B------:R-:W-:Y:S05]  /*4dc0*/  EXIT ;  /* 0x000000000000794d */ /* 0x000fea0003800000 */
.L_x_1501:
        /* <DEDUP_REMOVED lines=11> */
.L_x_1698:


//--------------------- .text._ZN13group_norm_v214gn_cuda_kernelI6__halfLi320ELi1ELi32ELi80ELi256ELb0ELi128ELi320ELi320ELi4ELb0ELi74ELb0ELb1ENS_16CompileConditionILi1000EEEEEvPT_PKS4_S7_S7_flPfS8_Pj --------------------------
	.section	.text._ZN13group_norm_v214gn_cuda_kernelI6__halfLi320ELi1ELi32ELi80ELi256ELb0ELi128ELi320ELi320ELi4ELb0ELi74ELb0ELb1ENS_16CompileConditionILi1000EEEEEvPT_PKS4_S7_S7_flPfS8_Pj,"ax",@progbits
	.align	128
        .global         _ZN13group_norm_v214gn_cuda_kernelI6__halfLi320ELi1ELi32ELi80ELi256ELb0ELi128ELi320ELi320ELi4ELb0ELi74ELb0ELb1ENS_16CompileConditionILi1000EEEEEvPT_PKS4_S7_S7_flPfS8_Pj
        .type           _ZN13group_norm_v214gn_cuda_kernelI6__halfLi320ELi1ELi32ELi80ELi256ELb0ELi128ELi320ELi320ELi4ELb0ELi74ELb0ELb1ENS_16CompileConditionILi1000EEEEEvPT_PKS4_S7_S7_flPfS8_Pj,@function
        .size           _ZN13group_norm_v214gn_cuda_kernelI6__halfLi320ELi1ELi32ELi80ELi256ELb0ELi128ELi320ELi320ELi4ELb0ELi74ELb0ELb1ENS_16CompileConditionILi1000EEEEEvPT_PKS4_S7_S7_flPfS8_Pj,(.L_x_1699 - _ZN13group_norm_v214gn_cuda_kernelI6__halfLi320ELi1ELi32ELi80ELi256ELb0ELi128ELi320ELi320ELi4ELb0ELi74ELb0ELb1ENS_16CompileConditionILi1000EEEEEvPT_PKS4_S7_S7_flPfS8_Pj)
        .other          _ZN13group_norm_v214gn_cuda_kernelI6__halfLi320ELi1ELi32ELi80ELi256ELb0ELi128ELi320ELi320ELi4ELb0ELi74ELb0ELb1ENS_16CompileConditionILi1000EEEEEvPT_PKS4_S7_S7_flPfS8_Pj,@"STO_CUDA_ENTRY STV_DEFAULT"
_ZN13group_norm_v214gn_cuda_kernelI6__halfLi320ELi1ELi32ELi80ELi256ELb0ELi128ELi320ELi320ELi4ELb0ELi74ELb0ELb1ENS_16CompileConditionILi1000EEEEEvPT_PKS4_S7_S7_flPfS8_Pj:
.text._ZN13group_norm_v214gn_cuda_kernelI6__halfLi320ELi1ELi32ELi80ELi256ELb0ELi128ELi320ELi320ELi4ELb0ELi74ELb0ELb1ENS_16CompileConditionILi1000EEEEEvPT_PKS4_S7_S7_flPfS8_Pj:
        /* <DEDUP_REMOVED lines=64> */
[----:B---3--:R-:W-:-:S02]  /*0400*/  HADD2.F32 R3, -RZ, R10.H0_H0 ;  /* 0x2000000aff037230 */ /* 0x008fc40000004100 */
        /* <DEDUP_REMOVED lines=21> */
[--C-:B--2---:R-:W-:Y:S02]  /*0560*/  HADD2.F32 R19, -RZ, R24.reuse.H0_H0 ;  /* 0x20000018ff137230 */ /* 0x104fe40000004100 */
        /* <DEDUP_REMOVED lines=137> */
[----:B------:R-:W-:Y:S02]  /*0e00*/  HADD2.F32 R111, -RZ, R113.H0_H0 ;  /* 0x20000071ff6f7230 */ /* 0x000fe40000004100 */
[----:B------:R-:W-:Y:S01]  /*0e10*/  FADD.FTZ R10, R10, R109 ;  /* 0x0000006d0a0a7221 */ /* 0x000fe20000010000 */
[----:B------:R-:W-:Y:S01]  /*0e20*/  FFMA.FTZ R12, R109, R109, R12 ;  /* 0x0000006d6d0c7223 */ /* 0x000fe2000001000c */
[----:B------:R-:W-:-:S04]  /*0e30*/  IMAD.WIDE.U32 R118, R8, 0x2, R118 ;  /* 0x0000000208767825 */ /* 0x000fc800078e0076 */
[----:B------:R-:W-:Y:S01]  /*0e40*/  FADD.FTZ R10, R10, R111 ;  /* 0x0000006f0a0a7221 */ /* 0x000fe20000010000 */
[----:B------:R-:W-:Y:S01]  /*0e50*/  FFMA.FTZ R12, R111, R111, R12 ;  /* 0x0000006f6f0c7223 */ /* 0x000fe2000001000c */
[----:B------:R-:W-:Y:S02]  /*0e60*/  HADD2.F32 R113, -RZ, R113.H1_H1 ;  /* 0x30000071ff717230 */ /* 0x000fe40000004100 */
[----:B------:R-:W-:Y:S01]  /*0e70*/  IMAD.WIDE.U32 R120, R8, 0x2, R120 ;  /* 0x0000000208787825 */ /* 0x000fe200078e0078 */
[----:B------:R-:W5:Y:S03]  /*0e80*/  LDG.E.64.CONSTANT R118, desc[UR4][R118.64] ;  /* 0x0000000476767981 */ /* 0x000f66000c1e9b00 */
[----:B------:R-:W-:Y:S01]  /*0e90*/  FADD.FTZ R10, R10, R113 ;  /* 0x000000710a0a7221 */ /* 0x000fe20000010000 */
[--C-:B------:R-:W-:Y:S02]  /*0ea0*/  HADD2.F32 R115, -RZ, R122.reuse.H0_H0 ;  /* 0x2000007aff737230 */ /* 0x100fe40000004100 */
[----:B------:R-:W-:Y:S01]  /*0eb0*/  FFMA.FTZ R12, R113, R113, R12 ;  /* 0x00000071710c7223 */ /* 0x000fe2000001000c */
[----:B------:R-:W5:Y:S01]  /*0ec0*/  LDG.E.64.CONSTANT R120, desc[UR4][R120.64] ;  /* 0x0000000478787981 */ /* 0x000f62000c1e9b00 */
        /* <DEDUP_REMOVED lines=183> */
[----:B------:R-:W0:Y:S01]  /*1a40*/  S2R R106, SR_CgaCtaId ;  /* 0x00000000006a7919 */ /* 0x000e220000008800 */
        /* <DEDUP_REMOVED lines=21> */
[----:B------:R-:W-:Y:S01]  /*1ba0*/  MOV R116, 0x400 ;  /* 0x0000040000747802 */ /* 0x000fe20000000f00 */
[----:B------:R-:W-:Y:S02]  /*1bb0*/  HADD2.F32 R156, -RZ, R156.H1_H1 ;  /* 0x3000009cff9c7230 */ /* 0x000fe40000004100 */
[----:B------:R-:W-:Y:S01]  /*1bc0*/  FADD.FTZ R127, R114, R155 ;  /* 0x0000009b727f7221 */ /* 0x000fe20000010000 */
[----:B------:R-:W-:Y:S01]  /*1bd0*/  FFMA.FTZ R129, R155, R155, R122 ;  /* 0x0000009b9b817223 */ /* 0x000fe2000001007a */
[----:B0-----:R-:W-:Y:S01]  /*1be0*/  LEA R139, R106, R116, 0x18 ;  /* 0x000000746a8b7211 */ /* 0x001fe200078ec0ff */
[----:B------:R-:W-:-:S02]  /*1bf0*/  HADD2.F32 R114, -RZ, R157.H0_H0 ;  /* 0x2000009dff727230 */ /* 0x000fc40000004100 */
[----:B------:R-:W-:Y:S01]  /*1c00*/  FADD.FTZ R127, R127, R156 ;  /* 0x0000009c7f7f7221 */ /* 0x000fe20000010000 */
[----:B------:R-:W-:Y:S01]  /*1c10*/  FFMA.FTZ R129, R156, R156, R129 ;  /* 0x0000009c9c817223 */ /* 0x000fe20000010081 */
[----:B------:R-:W-:Y:S01]  /*1c20*/  ISETP.GT.U32.AND P0, PT, R0, 0xf, PT ;  /* 0x0000000f0000780c */ /* 0x000fe20003f04070 */
[----:B------:R-:W-:Y:S02]  /*1c30*/  IMAD R131, R164, 0x28, R139 ;  /* 0x00000028a4837824 */ /* 0x000fe400078e028b */
[----:B------:R-:W-:Y:S01]  /*1c40*/  FADD.FTZ R126, R127, R114 ;  /* 0x000000727f7e7221 */ /* 0x000fe20000010000 */
[----:B------:R-:W-:Y:S02]  /*1c50*/  HADD2.F32 R157, -RZ, R157.H1_H1 ;  /* 0x3000009dff9d7230 */ /* 0x000fe40000004100 */
[----:B------:R-:W-:Y:S01]  /*1c60*/  FFMA.FTZ R122, R114, R114, R129 ;  /* 0x00000072727a7223 */ /* 0x000fe20000010081 */
[----:B------:R-:W-:Y:S02]  /*1c70*/  LEA R131, R162, R131, 0x3 ;  /* 0x00000083a2837211 */ /* 0x000fe400078e18ff */
[----:B------:R-:W-:Y:S01]  /*1c80*/  FADD.FTZ R126, R126, R157 ;  /* 0x0000009d7e7e7221 */ /* 0x000fe20000010000 */
[----:B------:R-:W-:Y:S01]  /*1c90*/  FFMA.FTZ R127, R157, R157, R122 ;  /* 0x0000009d9d7f7223 */ /* 0x000fe2000001007a */
[----:B------:R-:W-:Y:S01]  /*1ca0*/  SHF.L.U32 R122, R160, 0x2, RZ ;  /* 0x00000002a07a7819 */ /* 0x000fe200000006ff */
[----:B------:R-:W-:Y:S03]  /*1cb0*/  BSSY.RECONVERGENT B0, `(.L_x_1502) ;  /* 0x0000095000007945 */ /* 0x000fe60003800200 */
[----:B------:R0:W-:Y:S01]  /*1cc0*/  STS.64 [R131], R126 ;  /* 0x0000007e83007388 */ /* 0x0001e20000000a00 */
[----:B------:R-:W-:-:S02]  /*1cd0*/  CS2R R144, SRZ ;  /* 0x0000000000907805 */ /* 0x000fc4000001ff00 */
        /* <DEDUP_REMOVED lines=146> */
.L_x_1503:
[----:B------:R-:W-:Y:S05]  /*2600*/  BSYNC.RECONVERGENT B0 ;  /* 0x0000000000007941 */ /* 0x000fea0003800200 */
.L_x_1502:
        /* <DEDUP_REMOVED lines=21> */
.L_x_1504:
[----:B------:R-:W-:Y:S01]  /*2760*/  NOP ;  /* 0x0000000000007918 */ /* 0x000fe20000000000 */
.L_x_1505:
[----:B------:R-:W-:Y:S05]  /*2770*/  BRA.U !UP1, `(.L_x_1506) ;  /* 0x00000001090c7547 */ /* 0x000fea000b800000 */
[----:B------:R-:W-:Y:S01]  /*2780*/  UCGABAR_WAIT ;  /* 0x0000000000007dc7 */ /* 0x000fe20008000000 */
[----:B------:R-:W-:Y:S01]  /*2790*/  CCTL.IVALL ;  /* 0x00000000ff00798f */ /* 0x000fe20002000000 */
[----:B------:R-:W-:Y:S05]  /*27a0*/  BRA `(.L_x_1507) ;  /* 0x0000000000047947 */ /* 0x000fea0003800000 */
.L_x_1506:
[----:B------:R-:W-:Y:S06]  /*27b0*/  BAR.SYNC.DEFER_BLOCKING 0x0 ;  /* 0x0000000000007b1d */ /* 0x000fec0000010000 */
.L_x_1507:
        /* <DEDUP_REMOVED lines=17> */
.L_x_1509:
[----:B------:R-:W-:Y:S05]  /*28d0*/  BSYNC.RECONVERGENT B0 ;  /* 0x0000000000007941 */ /* 0x000fea0003800200 */
.L_x_1508:
[----:B------:R-:W-:Y:S05]  /*28e0*/  BRA.U !UP1, `(.L_x_1510) ;  /* 0x0000000109147547 */ /* 0x000fea000b800000 */
[----:B------:R-:W-:Y:S06]  /*28f0*/  MEMBAR.ALL.GPU ;  /* 0x0000000000007992 */ /* 0x000fec000000a000 */
[----:B------:R-:W-:-:S00]  /*2900*/  ERRBAR ;  /* 0x00000000000079ab */ /* 0x000fc00000000000 */
[----:B------:R-:W-:Y:S08]  /*2910*/  CGAERRBAR ;  /* 0x00000000000075ab */ /* 0x000ff00000000000 */
[----:B------:R-:W-:Y:S01]  /*2920*/  UCGABAR_ARV ;  /* 0x00000000000079c7 */ /* 0x000fe20008000000 */
[----:B------:R-:W-:Y:S05]  /*2930*/  BRA `(.L_x_1511) ;  /* 0x0000000000047947 */ /* 0x000fea0003800000 */
.L_x_1510:
[----:B------:R-:W-:Y:S01]  /*2940*/  NOP ;  /* 0x0000000000007918 */ /* 0x000fe20000000000 */
.L_x_1511:
        /* <DEDUP_REMOVED lines=42> */
.L_x_1513:
[----:B------:R-:W-:Y:S05]  /*2bf0*/  BSYNC.RECONVERGENT B0 ;  /* 0x0000000000007941 */ /* 0x000fea0003800200 */
.L_x_1512:
        /* <DEDUP_REMOVED lines=19> */
[----:B------:R-:W1:Y:S01]  /*2d30*/  LDCU.64 UR6, c[0x0][0x380] ;  /* 0x00007000ff0677ac */ /* 0x000e620008000a00 */
[--C-:B------:R-:W-:Y:S01]  /*2d40*/  FADD.FTZ R26, R26, -R128.reuse ;  /* 0x800000801a1a7221 */ /* 0x100fe20000010000 */
[--C-:B------:R-:W-:Y:S01]  /*2d50*/  FADD.FTZ R32, R32, -R128.reuse ;  /* 0x8000008020207221 */ /* 0x100fe20000010000 */
[--C-:B------:R-:W-:Y:S01]  /*2d60*/  FADD.FTZ R40, R40, -R128.reuse ;  /* 0x8000008028287221 */ /* 0x100fe20000010000 */
[--C-:B------:R-:W-:Y:S01]  /*2d70*/  FADD.FTZ R48, R48, -R128.reuse ;  /* 0x8000008030307221 */ /* 0x100fe20000010000 */
[----:B------:R-:W2:Y:S01]  /*2d80*/  MUFU.RSQ R0, R0 ;  /* 0x0000000000007308 */ /* 0x000ea20000001400 */
        /* <DEDUP_REMOVED lines=10> */
[----:B-----5:R-:W-:-:S02]  /*2e30*/  HADD2.F32 R143, -RZ, R118.H0_H0 ;  /* 0x20000076ff8f7230 */ /* 0x020fc40000004100 */
[--C-:B------:R-:W-:Y:S01]  /*2e40*/  FADD.FTZ R7, R7, -R128.reuse ;  /* 0x8000008007077221 */ /* 0x100fe20000010000 */
[----:B0-----:R-:W-:Y:S02]  /*2e50*/  HADD2.F32 R2, -RZ, R120.H0_H0 ;  /* 0x20000078ff027230 */ /* 0x001fe40000004100 */
        /* <DEDUP_REMOVED lines=94> */
[C---:B--2---:R-:W-:Y:S01]  /*3440*/  FMUL.FTZ R145, R0.reuse, R6 ;  /* 0x0000000600917220 */ /* 0x044fe20000410000 */
        /* <DEDUP_REMOVED lines=160> */
[----:B-1----:R-:W-:Y:S01]  /*3e50*/  IADD3 R4, P0, PT, R4, UR6, RZ ;  /* 0x0000000604047c10 */ /* 0x002fe2000ff1e0ff */
[----:B------:R-:W-:-:S02]  /*3e60*/  HADD2.F32 R143, -RZ, R120.H1_H1 ;  /* 0x30000078ff8f7230 */ /* 0x000fc40000004100 */
[--C-:B------:R-:W-:Y:S01]  /*3e70*/  HADD2.F32 R2, -RZ, R119.reuse.H0_H0 ;  /* 0x20000077ff027230 */ /* 0x100fe20000004100 */
[----:B------:R-:W-:Y:S01]  /*3e80*/  IADD3.X R5, PT, PT, R5, UR7, RZ, P0, !PT ;  /* 0x0000000705057c10 */ /* 0x000fe200087fe4ff */
[----:B------:R-:W-:Y:S02]  /*3e90*/  HADD2.F32 R0, -RZ, R119.H1_H1 ;  /* 0x30000077ff007230 */ /* 0x000fe40000004100 */
[C-C-:B------:R-:W-:Y:S01]  /*3ea0*/  FFMA.FTZ R100, R118.reuse, R29, R143.reuse ;  /* 0x0000001d76647223 */ /* 0x140fe2000001008f */
[--C-:B------:R-:W-:Y:S02]  /*3eb0*/  HADD2.F32 R119, -RZ, R121.reuse.H0_H0 ;  /* 0x20000079ff777230 */ /* 0x100fe40000004100 */
[C-C-:B------:R-:W-:Y:S01]  /*3ec0*/  FFMA.FTZ R120, R118.reuse, R93, R143.reuse ;  /* 0x0000005d76787223 */ /* 0x140fe2000001008f */
[----:B------:R-:W-:Y:S02]  /*3ed0*/  HADD2.F32 R121, -RZ, R121.H1_H1 ;  /* 0x30000079ff797230 */ /* 0x000fe40000004100 */
[--C-:B------:R-:W-:Y:S01]  /*3ee0*/  FFMA.FTZ R29, R118, R38, R143.reuse ;  /* 0x00000026761d7223 */ /* 0x100fe2000001008f */
[----:B------:R-:W-:Y:S01]  /*3ef0*/  FFMA.FTZ R104, R8, R118, R143 ;  /* 0x0000007608687223 */ /* 0x000fe2000001008f */
[--C-:B------:R-:W-:Y:S01]  /*3f00*/  FFMA.FTZ R38, R7, R2, R119.reuse ;  /* 0x0000000207267223 */ /* 0x100fe20000010077 */
[----:B------:R-:W-:Y:S01]  /*3f10*/  FFMA.FTZ R7, R2, R15, R119 ;  /* 0x0000000f02077223 */ /* 0x000fe20000010077 */
[----:B------:R-:W-:Y:S01]  /*3f20*/  FFMA.FTZ R93, R9, R0, R121 ;  /* 0x00000000095d7223 */ /* 0x000fe20000010079 */
        /* <DEDUP_REMOVED lines=32> */
[----:B------:R-:W-:Y:S01]  /*4130*/  F2FP.F16.F32.PACK_AB R2, R104, R145 ;  /* 0x000000916802723e */ /* 0x000fe200000000ff */
[----:B------:R-:W-:Y:S01]  /*4140*/  FFMA.FTZ R6, R118, R13, R143 ;  /* 0x0000000d76067223 */ /* 0x000fe2000001008f */
[----:B------:R-:W-:Y:S01]  /*4150*/  F2FP.F16.F32.PACK_AB R3, R93, R38 ;  /* 0x000000265d03723e */ /* 0x000fe200000000ff */
        /* <DEDUP_REMOVED lines=9> */
[----:B------:R0:W-:Y:S01]  /*41f0*/  STG.E.64 desc[UR4][R4.64], R2 ;  /* 0x0000000204007986 */ /* 0x0001e2000c101b04 */
[C-C-:B------:R-:W-:Y:S01]  /*4200*/  FFMA.FTZ R8, R118.reuse, R21, R143.reuse ;  /* 0x0000001576087223 */ /* 0x140fe2000001008f */
[C-C-:B------:R-:W-:Y:S01]  /*4210*/  FFMA.FTZ R69, R118.reuse, R78, R143.reuse ;  /* 0x0000004e76457223 */ /* 0x140fe2000001008f */
[--C-:B------:R-:W-:Y:S01]  /*4220*/  FFMA.FTZ R77, R118, R86, R143.reuse ;  /* 0x00000056764d7223 */ /* 0x100fe2000001008f */
[----:B------:R-:W-:Y:S01]  /*4230*/  F2FP.F16.F32.PACK_AB R6, R6, R11 ;  /* 0x0000000b0606723e */ /* 0x000fe200000000ff */
[--C-:B------:R-:W-:Y:S01]  /*4240*/  FFMA.FTZ R116, R118, R85, R143.reuse ;  /* 0x0000005576747223 */ /* 0x100fe2000001008f */
        /* <DEDUP_REMOVED lines=8> */
[----:B0-----:R-:W-:Y:S01]  /*42d0*/  F2FP.F16.F32.PACK_AB R2, R29, R32 ;  /* 0x000000201d02723e */ /* 0x001fe200000000ff */
        /* <DEDUP_REMOVED lines=36> */
[----:B------:R-:W-:Y:S01]  /*4520*/  FFMA.FTZ R118, R118, R139, R143 ;  /* 0x0000008b76767223 */ /* 0x000fe2000001008f */
[----:B------:R-:W-:Y:S01]  /*4530*/  FFMA.FTZ R0, R0, R157, R121 ;  /* 0x0000009d00007223 */ /* 0x000fe20000010079 */
[----:B------:R-:W-:Y:S01]  /*4540*/  F2FP.F16.F32.PACK_AB R48, R53, R56 ;  /* 0x000000383530723e */ /* 0x000fe200000000ff */
[----:B------:R0:W-:Y:S01]  /*4550*/  STG.E.64 desc[UR4][R4.64+0x5000], R6 ;  /* 0x0050000604007986 */ /* 0x0001e2000c101b04 */
        /* <DEDUP_REMOVED lines=9> */
[----:B------:R-:W-:Y:S02]  /*45f0*/  F2FP.F16.F32.PACK_AB R39, R54, R39 ;  /* 0x000000273627723e */ /* 0x000fe400000000ff */
[----:B------:R-:W-:Y:S02]  /*4600*/  F2FP.F16.F32.PACK_AB R55, R70, R55 ;  /* 0x000000374637723e */ /* 0x000fe400000000ff */
[----:B------:R-:W-:Y:S01]  /*4610*/  F2FP.F16.F32.PACK_AB R62, R110, R59 ;  /* 0x0000003b6e3e723e */ /* 0x000fe200000000ff */
[----:B------:R0:W-:Y:S01]  /*4620*/  STG.E.64 desc[UR4][R4.64+0x14000], R38 ;  /* 0x0140002604007986 */ /* 0x0001e2000c101b04 */
[----:B------:R-:W-:-:S02]  /*4630*/  F2FP.F16.F32.PACK_AB R63, R78, R63 ;  /* 0x0000003f4e3f723e */ /* 0x000fc400000000ff */
[----:B------:R-:W-:Y:S02]  /*4640*/  F2FP.F16.F32.PACK_AB R71, R86, R71 ;  /* 0x000000475647723e */ /* 0x000fe400000000ff */
[----:B------:R-:W-:Y:S01]  /*4650*/  F2FP.F16.F32.PACK_AB R10, R14, R125 ;  /* 0x0000007d0e0a723e */ /* 0x000fe200000000ff */
[----:B------:R0:W-:Y:S01]  /*4660*/  STG.E.64 desc[UR4][R4.64+0x23000], R62 ;  /* 0x0230003e04007986 */ /* 0x0001e2000c101b04 */
[----:B------:R-:W-:Y:S02]  /*4670*/  F2FP.F16.F32.PACK_AB R22, R21, R26 ;  /* 0x0000001a1516723e */ /* 0x000fe400000000ff */
[----:B------:R-:W-:Y:S02]  /*4680*/  F2FP.F16.F32.PACK_AB R80, R85, R88 ;  /* 0x000000585550723e */ /* 0x000fe400000000ff */
[----:B------:R-:W-:Y:S02]  /*4690*/  F2FP.F16.F32.PACK_AB R8, R8, R19 ;  /* 0x000000130808723e */ /* 0x000fe400000000ff */
        /* <DEDUP_REMOVED lines=70> */
.L_x_1514:
[----:B------:R-:W-:Y:S06]  /*4b00*/  BAR.SYNC.DEFER_BLOCKING 0x0 ;  /* 0x0000000000007b1d */ /* 0x000fec0000010000 */
[----:B------:R-:W-:Y:S05]  /*4b10*/  EXIT ;  /* 0x000000000000794d */ /* 0x000fea0003800000 */
.L_x_1515:
        /* <DEDUP_REMOVED lines=14> */
.L_x_1699:


//--------------------- .text._ZN13group_norm_v214gn_cuda_kernelI6__halfLi320ELi3ELi32ELi80ELi256ELb0ELi64ELi320ELi320ELi4ELb1ELi87ELb0ELb0ENS_16CompileConditionILi1000EEEEEvPT_PKS4_S7_S7_flPfS8_Pj --------------------------
	.section	.text._ZN13group_norm_v214gn_cuda_kernelI6__halfLi320ELi3ELi32ELi80ELi256ELb0ELi64ELi320ELi320ELi4ELb1ELi87ELb0ELb0ENS_16CompileConditionILi1000EEEEEvPT_PKS4_S7_S7_flPfS8_Pj,"ax",@progbits
	.align	128
        .global         _ZN13group_norm_v214gn_cuda_kernelI6__halfLi320ELi3ELi32ELi80ELi256ELb0ELi64ELi320ELi320ELi4ELb1ELi87ELb0ELb0ENS_16CompileConditionILi1000EEEEEvPT_PKS4_S7_S7_flPfS8_Pj
        .type           _ZN13group_norm_v214gn_cuda_kernelI6__halfLi320ELi3ELi32ELi80ELi256ELb0ELi64ELi320ELi320ELi4ELb1ELi87ELb0ELb0ENS_16CompileConditionILi1000EEEEEvPT_PKS4_S7_S7_flPfS8_Pj,@function
        .size           _ZN13group_norm_v214gn_cuda_kernelI6__halfLi320ELi3ELi32ELi80ELi256ELb0ELi64ELi320ELi320ELi4ELb1ELi87ELb0ELb0ENS_16CompileConditionILi1000EEEEEvPT_PKS4_S7_S7_flPfS8_Pj,(.L_x_1700 - _ZN13group_norm_v214gn_cuda_kernelI6__halfLi320ELi3ELi32ELi80ELi256ELb0ELi64ELi320ELi320ELi4ELb1ELi87ELb0ELb0ENS_16CompileConditionILi1000EEEEEvPT_PKS4_S7_S7_flPfS8_Pj)
        .other          _ZN13group_norm_v214gn_cuda_kernelI6__halfLi320ELi3ELi32ELi80ELi256ELb0ELi64ELi320ELi320ELi4ELb1ELi87ELb0ELb0ENS_16CompileConditionILi1000EEEEEvPT_PKS4_S7_S7_flPfS8_Pj,@"STO_CUDA_ENTRY STV_DEFAULT"
_ZN13group_norm_v214gn_cuda_kernelI6__halfLi320ELi3ELi32ELi80ELi256ELb0ELi64ELi320ELi320ELi4ELb1ELi87ELb0ELb0ENS_16CompileConditionILi1000EEEEEvPT_PKS4_S7_S7_flPfS8_Pj:
.text._ZN13group_norm_v214gn_cuda_kernelI6__halfLi320ELi3ELi32ELi80ELi256ELb0ELi64ELi320ELi320ELi4ELb1ELi87ELb0ELb0ENS_16CompileConditionILi1000EEEEEvPT_PKS4_S7_S7_flPfS8_Pj:
        /* <DEDUP_REMOVED lines=40> */
.L_x_1524:
        /* <DEDUP_REMOVED lines=37> */
[----:B--2---:R-:W-:-:S02]  /*04d0*/  HADD2.F32 R0, -RZ, R40.H0_H0 ;  /* 0x20000028ff007230 */ /* 0x004fc40000004100 */
[----:B------:R-:W-:Y:S02]  /*04e0*/  HADD2.F32 R40, -RZ, R40.H1_H1 ;  /* 0x30000028ff287230 */ /* 0x000fe40000004100 */
[--C-:B------:R-:W-:Y:S02]  /*04f0*/  HADD2.F32 R39, -RZ, R41.reuse.H0_H0 ;  /* 0x20000029ff277230 */ /* 0x100fe40000004100 */
[----:B------:R-:W-:Y:S01]  /*0500*/  FADD.FTZ R21, RZ, R0 ;  /* 0x00000000ff157221 */ /* 0x000fe20000010000 */
[----:B------:R-:W-:Y:S01]  /*0510*/  FFMA.FTZ R25, R0, R0, RZ ;  /* 0x0000000000197223 */ /* 0x000fe200000100ff */
[----:B------:R-:W-:Y:S02]  /*0520*/  HADD2.F32 R38, -RZ, R41.H1_H1 ;  /* 0x30000029ff267230 */ /* 0x000fe40000004100 */
[----:B------:R-:W-:Y:S01]  /*0530*/  FADD.FTZ R20, R21, R40 ;  /* 0x0000002815147221 */ /* 0x000fe20000010000 */
[----:B------:R-:W-:Y:S01]  /*0540*/  FFMA.FTZ R24, R40, R40, R25 ;  /* 0x0000002828187223 */ /* 0x000fe20000010019 */
[----:B---3--:R-:W-:-:S02]  /*0550*/  HADD2.F32 R29, -RZ, R12.H0_H0 ;  /* 0x2000000cff1d7230 */ /* 0x008fc40000004100 */
[----:B------:R-:W-:Y:S01]  /*0560*/  FADD.FTZ R21, R20, R39 ;  /* 0x0000002714157221 */ /* 0x000fe20000010000 */
[----:B------:R-:W-:Y:S01]  /*0570*/  FFMA.FTZ R25, R39, R39, R24 ;  /* 0x0000002727197223 */ /* 0x000fe20000010018 */
[----:B------:R-:W-:Y:S01]  /*0580*/  HADD2.F32 R28, -RZ, R12.H1_H1 ;  /* 0x3000000cff1c7230 */ /* 0x000fe20000004100 */
[----:B------:R-:W-:Y:S01]  /*0590*/  STL [R1+0x8], R29 ;  /* 0x0000081d01007387 */ /* 0x000fe20000100800 */
[----:B------:R-:W-:Y:S01]  /*05a0*/  FADD.FTZ R21, R21, R38 ;  /* 0x0000002615157221 */ /* 0x000fe20000010000 */
[----:B------:R-:W-:Y:S01]  /*05b0*/  FFMA.FTZ R25, R38, R38, R25 ;  /* 0x0000002626197223 */ /* 0x000fe20000010019 */
[--C-:B0-----:R-:W-:Y:S01]  /*05c0*/  HADD2.F32 R16, -RZ, R13.reuse.H0_H0 ;  /* 0x2000000dff107230 */ /* 0x101fe20000004100 */
[----:B------:R-:W-:Y:S01]  /*05d0*/  STL [R1+0x34], R28 ;  /* 0x0000341c01007387 */ /* 0x000fe20000100800 */
[----:B------:R-:W-:Y:S01]  /*05e0*/  FADD.FTZ R21, R21, R29 ;  /* 0x0000001d15157221 */ /* 0x000fe20000010000 */
[----:B------:R-:W-:Y:S01]  /*05f0*/  FFMA.FTZ R25, R29, R29, R25 ;  /* 0x0000001d1d197223 */ /* 0x000fe20000010019 */
[----:B------:R-:W-:Y:S01]  /*0600*/  HADD2.F32 R12, -RZ, R13.H1_H1 ;  /* 0x3000000dff0c7230 */ /* 0x000fe20000004100 */
[----:B------:R-:W-:Y:S01]  /*0610*/  STL [R1+0x30], R16 ;  /* 0x0000301001007387 */ /* 0x000fe20000100800 */
[----:B------:R-:W-:Y:S01]  /*0620*/  FADD.FTZ R21, R21, R28 ;  /* 0x0000001c15157221 */ /* 0x000fe20000010000 */
[----:B------:R-:W-:Y:S01]  /*0630*/  FFMA.FTZ R25, R28, R28, R25 ;  /* 0x0000001c1c197223 */ /* 0x000fe20000010019 */
[----:B----4-:R-:W-:Y:S01]  /*0640*/  HADD2.F32 R13, -RZ, R8.H0_H0 ;  /* 0x20000008ff0d7230 */ /* 0x010fe20000004100 */
[----:B------:R0:W-:Y:S01]  /*0650*/  STL [R1+0x2c], R12 ;  /* 0x00002c0c01007387 */ /* 0x0001e20000100800 */
[----:B------:R-:W-:Y:S01]  /*0660*/  FADD.FTZ R21, R21, R16 ;  /* 0x0000001015157221 */ /* 0x000fe20000010000 */
[----:B------:R-:W-:Y:S01]  /*0670*/  FFMA.FTZ R25, R16, R16, R25 ;  /* 0x0000001010197223 */ /* 0x000fe20000010019 */
[----:B-----5:R-:W-:Y:S01]  /*0680*/  HADD2.F32 R60, -RZ, R58.H0_H0 ;  /* 0x2000003aff3c7230 */ /* 0x020fe20000004100 */
[----:B------:R-:W-:Y:S01]  /*0690*/  STL [R1+0x4], R13 ;  /* 0x0000040d01007387 */ /* 0x000fe20000100800 */
[----:B------:R-:W-:Y:S01]  /*06a0*/  FADD.FTZ R21, R21, R12 ;  /* 0x0000000c15157221 */ /* 0x000fe20000010000 */
[----:B------:R-:W-:-:S03]  /*06b0*/  FFMA.FTZ R25, R12, R12, R25 ;  /* 0x0000000c0c197223 */ /* 0x000fc60000010019 */
[----:B------:R-:W-:Y:S01]  /*06c0*/  FADD.FTZ R21, R21, R13 ;  /* 0x0000000d15157221 */ /* 0x000fe20000010000 */
[----:B0-----:R-:W-:Y:S02]  /*06d0*/  HADD2.F32 R12, -RZ, R8.H1_H1 ;  /* 0x30000008ff0c7230 */ /* 0x001fe40000004100 */
[----:B------:R-:W-:Y:S01]  /*06e0*/  FFMA.FTZ R25, R13, R13, R25 ;  /* 0x0000000d0d197223 */ /* 0x000fe20000010019 */
[--C-:B------:R-:W-:Y:S02]  /*06f0*/  HADD2.F32 R8, -RZ, R9.reuse.H0_H0 ;  /* 0x20000009ff087230 */ /* 0x100fe40000004100 */
[----:B------:R-:W-:Y:S02]  /*0700*/  HADD2.F32 R9, -RZ, R9.H1_H1 ;  /* 0x30000009ff097230 */ /* 0x000fe40000004100 */
[----:B------:R-:W-:Y:S01]  /*0710*/  FADD.FTZ R21, R21, R12 ;  /* 0x0000000c15157221 */ /* 0x000fe20000010000 */
[----:B------:R-:W-:Y:S01]  /*0720*/  FFMA.FTZ R25, R12, R12, R25 ;  /* 0x0000000c0c197223 */ /* 0x000fe20000010019 */
[----:B------:R-:W-:Y:S02]  /*0730*/  STL [R1+0x28], R12 ;  /* 0x0000280c01007387 */ /* 0x000fe40000100800 */
[----:B------:R-:W-:Y:S01]  /*0740*/  FADD.FTZ R21, R21, R8 ;  /* 0x0000000815157221 */ /* 0x000fe20000010000 */
[----:B------:R-:W-:Y:S01]  /*0750*/  FFMA.FTZ R25, R8, R8, R25 ;  /* 0x0000000808197223 */ /* 0x000fe20000010019 */
[----:B------:R0:W-:Y:S02]  /*0760*/  STL [R1+0x24], R8 ;  /* 0x0000240801007387 */ /* 0x0001e40000100800 */
[----:B------:R-:W-:Y:S01]  /*0770*/  FADD.FTZ R21, R21, R9 ;  /* 0x0000000915157221 */ /* 0x000fe20000010000 */
[----:B------:R-:W-:Y:S01]  /*0780*/  FFMA.FTZ R25, R9, R9, R25 ;  /* 0x0000000909197223 */ /* 0x000fe20000010019 */
[----:B------:R-:W-:Y:S01]  /*0790*/  STL [R1+0x20], R9 ;  /* 0x0000200901007387 */ /* 0x000fe20000100800 */
[----:B0-----:R-:W-:-:S02]  /*07a0*/  HADD2.F32 R8, -RZ, R4.H0_H0 ;  /* 0x20000004ff087230 */ /* 0x001fc40000004100 */
[----:B------:R-:W-:-:S03]  /*07b0*/  HADD2.F32 R4, -RZ, R4.H1_H1 ;  /* 0x30000004ff047230 */ /* 0x000fc60000004100 */
[----:B------:R-:W-:Y:S01]  /*07c0*/  FADD.FTZ R21, R21, R8 ;  /* 0x0000000815157221 */ /* 0x000fe20000010000 */
[----:B------:R-:W-:Y:S01]  /*07d0*/  FFMA.FTZ R25, R8, R8, R25 ;  /* 0x0000000808197223 */ /* 0x000fe20000010019 */
[----:B------:R0:W-:Y:S02]  /*07e0*/  STL [R1], R8 ;  /* 0x0000000801007387 */ /* 0x0001e40000100800 */
[----:B------:R-:W-:Y:S01]  /*07f0*/  FADD.FTZ R21, R21, R4 ;  /* 0x0000000415157221 */ /* 0x000fe20000010000 */
[----:B------:R-:W-:Y:S01]  /*0800*/  FFMA.FTZ R25, R4, R4, R25 ;  /* 0x0000000404197223 */ /* 0x000fe20000010019 */
[----:B------:R1:W-:Y:S01]  /*0810*/  STL [R1+0x1c], R4 ;  /* 0x00001c0401007387 */ /* 0x0003e20000100800 */
[--C-:B0-----:R-:W-:Y:S02]  /*0820*/  HADD2.F32 R8, -RZ, R5.reuse.H0_H0 ;  /* 0x20000005ff087230 */ /* 0x101fe40000004100 */
[----:B-1----:R-:W-:-:S03]  /*0830*/  HADD2.F32 R4, -RZ, R5.H1_H1 ;  /* 0x30000005ff047230 */ /* 0x002fc60000004100 */
[----:B------:R-:W-:Y:S01]  /*0840*/  FADD.FTZ R21, R21, R8 ;  /* 0x0000000815157221 */ /* 0x000fe20000010000 */
[----:B------:R-:W-:Y:S01]  /*0850*/  FFMA.FTZ R25, R8, R8, R25 ;  /* 0x0000000808197223 */ /* 0x000fe20000010019 */
[----:B------:R-:W-:Y:S01]  /*0860*/  STL [R1+0x18], R8 ;  /* 0x0000180801007387 */ /* 0x000fe20000100800 */
[--C-:B------:R-:W-:Y:S02]  /*0870*/  HADD2.F32 R5, -RZ, R59.reuse.H0_H0 ;  /* 0x2000003bff057230 */ /* 0x100fe40000004100 */
[----:B------:R-:W-:Y:S01]  /*0880*/  FADD.FTZ R21, R21, R4 ;  /* 0x0000000415157221 */ /* 0x000fe20000010000 */
[----:B------:R-:W-:Y:S01]  /*0890*/  FFMA.FTZ R25, R4, R4, R25 ;  /* 0x0000000404197223 */ /* 0x000fe20000010019 */
[----:B------:R0:W-:Y:S01]  /*08a0*/  STL [R1+0x14], R4 ;  /* 0x0000140401007387 */ /* 0x0001e20000100800 */
[----:B------:R-:W-:Y:S02]  /*08b0*/  HADD2.F32 R59, -RZ, R59.H1_H1 ;  /* 0x3000003bff3b7230 */ /* 0x000fe40000004100 */
[----:B------:R-:W-:Y:S01]  /*08c0*/  FADD.FTZ R21, R21, R60 ;  /* 0x0000003c15157221 */ /* 0x000fe20000010000 */
[----:B------:R-:W-:Y:S01]  /*08d0*/  FFMA.FTZ R25, R60, R60, R25 ;  /* 0x0000003c3c197223 */ /* 0x000fe20000010019 */
[----:B0-----:R-:W-:-:S05]  /*08e0*/  HADD2.F32 R4, -RZ, R58.H1_H1 ;  /* 0x3000003aff047230 */ /* 0x001fca0000004100 */
[----:B------:R0:W-:Y:S01]  /*08f0*/  STL [R1+0x10], R4 ;  /* 0x0000100401007387 */ /* 0x0001e20000100800 */
[----:B------:R-:W-:Y:S01]  /*0900*/  FADD.FTZ R21, R21, R4 ;  /* 0x0000000415157221 */ /* 0x000fe20000010000 */
[----:B------:R-:W-:Y:S02]  /*0910*/  FFMA.FTZ R25, R4, R4, R25 ;  /* 0x0000000404197223 */ /* 0x000fe40000010019 */
[----:B------:R1:W-:Y:S02]  /*0920*/  STL [R1+0xc], R5 ;  /* 0x00000c0501007387 */ /* 0x0003e40000100800 */
[----:B------:R-:W-:Y:S02]  /*0930*/  FFMA.FTZ R8, R5, R5, R25 ;  /* 0x0000000505087223 */ /* 0x000fe40000010019 */
[----:B------:R-:W2:Y:S01]  /*0940*/  LDL R31, [R1+0x60] ;  /* 0x00006000011f7983 */ /* 0x000ea20000100800 */
[----:B0-----:R-:W-:Y:S01]  /*0950*/  FADD.FTZ R4, R21, R5 ;  /* 0x0000000515047221 */ /* 0x001fe20000010000 */
[----:B------:R-:W-:-:S02]  /*0960*/  HADD2.F32 R58, -RZ, R54.H0_H0 ;  /* 0x20000036ff3a7230 */ /* 0x000fc40000004100 */
[----:B------:R-:W-:Y:S01]  /*0970*/  FFMA.FTZ R9, R59, R59, R8 ;  /* 0x0000003b3b097223 */ /* 0x000fe20000010008 */
[----:B-1----:R-:W-:Y:S01]  /*0980*/  FADD.FTZ R5, R4, R59 ;  /* 0x0000003b04057221 */ /* 0x002fe20000010000 */
[----:B------:R-:W-:Y:S02]  /*0990*/  HADD2.F32 R57, -RZ, R54.H1_H1 ;  /* 0x30000036ff397230 */ /* 0x000fe40000004100 */
[----:B------:R-:W-:Y:S01]  /*09a0*/  FFMA.FTZ R8, R58, R58, R9 ;  /* 0x0000003a3a087223 */ /* 0x000fe20000010009 */
[----:B------:R-:W-:Y:S01]  /*09b0*/  FADD.FTZ R4, R5, R58 ;  /* 0x0000003a05047221 */ /* 0x000fe20000010000 */
[--C-:B------:R-:W-:Y:S02]  /*09c0*/  HADD2.F32 R56, -RZ, R55.reuse.H0_H0 ;  /* 0x20000037ff387230 */ /* 0x100fe40000004100 */
[----:B------:R-:W-:Y:S01]  /*09d0*/  FFMA.FTZ R9, R57, R57, R8 ;  /* 0x0000003939097223 */ /* 0x000fe20000010008 */
[----:B------:R-:W-:Y:S01]  /*09e0*/  FADD.FTZ R5, R4, R57 ;  /* 0x0000003904057221 */ /* 0x000fe20000010000 */
[----:B------:R-:W-:-:S02]  /*09f0*/  HADD2.F32 R55, -RZ, R55.H1_H1 ;  /* 0x30000037ff377230 */ /* 0x000fc40000004100 */
[----:B------:R-:W-:Y:S01]  /*0a00*/  FFMA.FTZ R8, R56, R56, R9 ;  /* 0x0000003838087223 */ /* 0x000fe20000010009 */
[----:B------:R-:W-:Y:S01]  /*0a10*/  FADD.FTZ R4, R5, R56 ;  /* 0x0000003805047221 */ /* 0x000fe20000010000 */
[--C-:B------:R-:W-:Y:S02]  /*0a20*/  HADD2.F32 R54, -RZ, R50.reuse.H0_H0 ;  /* 0x20000032ff367230 */ /* 0x100fe40000004100 */
[----:B------:R-:W-:Y:S01]  /*0a30*/  FFMA.FTZ R9, R55, R55, R8 ;  /* 0x0000003737097223 */ /* 0x000fe20000010008 */
[----:B------:R-:W-:Y:S01]  /*0a40*/  FADD.FTZ R5, R4, R55 ;  /* 0x0000003704057221 */ /* 0x000fe20000010000 */
[----:B------:R-:W-:Y:S02]  /*0a50*/  HADD2.F32 R53, -RZ, R50.H1_H1 ;  /* 0x30000032ff357230 */ /* 0x000fe40000004100 */
[----:B------:R-:W-:Y:S01]  /*0a60*/  FFMA.FTZ R8, R54, R54, R9 ;  /* 0x0000003636087223 */ /* 0x000fe20000010009 */
[----:B------:R-:W-:Y:S01]  /*0a70*/  FADD.FTZ R4, R5, R54 ;  /* 0x0000003605047221 */ /* 0x000fe20000010000 */
[----:B------:R-:W-:-:S02]  /*0a80*/  HADD2.F32 R52, -RZ, R51.H0_H0 ;  /* 0x20000033ff347230 */ /* 0x000fc40000004100 */
[----:B------:R-:W-:Y:S01]  /*0a90*/  FFMA.FTZ R9, R53, R53, R8 ;  /* 0x0000003535097223 */ /* 0x000fe20000010008 */
[----:B------:R-:W-:Y:S01]  /*0aa0*/  FADD.FTZ R5, R4, R53 ;  /* 0x0000003504057221 */ /* 0x000fe20000010000 */
        /* <DEDUP_REMOVED lines=84> */
[----:B------:R-:W-:Y:S01]  /*0ff0*/  HADD2.F32 R19, -RZ, R19.H1_H1 ;  /* 0x30000013ff137230 */ /* 0x000fe20000004100 */
[----:B------:R-:W0:Y:S01]  /*1000*/  S2R R32, SR_TID.X ;  /* 0x0000000000207919 */ /* 0x000e220000002100 */
        /* <DEDUP_REMOVED lines=23> */
[----:B------:R-:W-:Y:S01]  /*1180*/  HADD2.F32 R37, -RZ, R37.H1_H1 ;  /* 0x30000025ff257230 */ /* 0x000fe20000004100 */
[----:B0-----:R-:W-:Y:S01]  /*1190*/  ISETP.GT.U32.AND P1, PT, R32, 0xf, PT ;  /* 0x0000000f2000780c */ /* 0x001fe20003f24070 */
[----:B------:R-:W-:Y:S01]  /*11a0*/  FFMA.FTZ R30, R36, R36, R28 ;  /* 0x00000024241e7223 */ /* 0x000fe2000001001c */
[----:B------:R-:W-:Y:S01]  /*11b0*/  FADD.FTZ R29, R29, R36 ;  /* 0x000000241d1d7221 */ /* 0x000fe20000010000 */
[----:B------:R-:W-:-:S03]  /*11c0*/  UIADD3 UR7, UP0, UPT, UR8, 0x57, URZ ;  /* 0x0000005708077890 */ /* 0x000fc6000ff1e0ff */
        /* <DEDUP_REMOVED lines=159> */
.L_x_1517:
[----:B------:R-:W-:Y:S05]  /*1bc0*/  BSYNC.RECONVERGENT B0 ;  /* 0x0000000000007941 */ /* 0x000fea0003800200 */
.L_x_1516:
        /* <DEDUP_REMOVED lines=23> */
.L_x_1519:
[----:B------:R-:W-:Y:S05]  /*1d40*/  BSYNC.RECONVERGENT B0 ;  /* 0x0000000000007941 */ /* 0x000fea0003800200 */
.L_x_1518:
[----:B0-----:R-:W0:Y:S01]  /*1d50*/  @!P1 S2R R29, SR_CTAID.Y ;  /* 0x00000000001d9919 */ /* 0x001e220000002600 */
[----:B------:R-:W0:Y:S08]  /*1d60*/  @!P1 LDC R28, c[0x0][0x374] ;  /* 0x0000dd00ff1c9b82 */ /* 0x000e300000000800 */
[----:B------:R-:W-:Y:S01]  /*1d70*/  BAR.SYNC.DEFER_BLOCKING 0x0 ;  /* 0x0000000000007b1d */ /* 0x000fe20000010000 */
[----:B------:R-:W-:-:S07]  /*1d80*/  ISETP.NE.AND P3, PT, R34, RZ, PT ;  /* 0x000000ff2200720c */ /* 0x000fce0003f65270 */
[----:B------:R-:W1:Y:S01]  /*1d90*/  @!P1 LDC.64 R32, c[0x0][0x3b8] ;  /* 0x0000ee00ff209b82 */ /* 0x000e620000000a00 */
[----:B0-----:R-:W-:Y:S01]  /*1da0*/  @!P1 IMAD R28, R28, UR4, R29 ;  /* 0x000000041c1c9c24 */ /* 0x001fe2000f8e021d */
[----:B------:R-:W-:-:S04]  /*1db0*/  @!P1 SHF.L.U32 R29, R34, 0x1, RZ ;  /* 0x00000001221d9819 */ /* 0x000fc800000006ff */
[----:B------:R-:W-:-:S04]  /*1dc0*/  @!P1 LOP3.LUT R29, R29, 0x1e, RZ, 0xc0, !PT ;  /* 0x0000001e1d1d9812 */ /* 0x000fc800078ec0ff */
        /* <DEDUP_REMOVED lines=14> */
.L_x_1521:
[----:B------:R-:W2:Y:S04]  /*1eb0*/  LD.E.STRONG.GPU R31, desc[UR12][R28.64] ;  /* 0x0000000c1c1f7980 */ /* 0x000ea8000c10f900 */
[----:B--2---:R-:W-:Y:S01]  /*1ec0*/  CCTL.IVALL ;  /* 0x00000000ff00798f */ /* 0x004fe20002000000 */
[----:B------:R-:W-:Y:S05]  /*1ed0*/  YIELD ;  /* 0x0000000000007946 */ /* 0x000fea0003800000 */
[----:B-----5:R-:W-:-:S04]  /*1ee0*/  LOP3.LUT R31, R31, R30, RZ, 0x3c, !PT ;  /* 0x0000001e1f1f7212 */ /* 0x020fc800078e3cff */
[----:B------:R-:W-:-:S13]  /*1ef0*/  ISETP.GT.AND P3, PT, R31, -0x1, PT ;  /* 0xffffffff1f00780c */ /* 0x000fda0003f64270 */
[----:B------:R-:W-:Y:S05]  /*1f00*/  @P3 BRA `(.L_x_1521) ;  /* 0xfffffffc00e83947 */ /* 0x000fea000383ffff */
.L_x_1520:
        /* <DEDUP_REMOVED lines=20> */
[----:B0-----:R-:W-:Y:S02]  /*2050*/  FADD.FTZ R32, R35, R34 ;  /* 0x0000002223207221 */ /* 0x001fe40000010000 */
[----:B------:R-:W0:Y:S01]  /*2060*/  @!P2 S2R R35, SR_CgaCtaId ;  /* 0x000000000023a919 */ /* 0x000e220000008800 */
[----:B-1----:R-:W-:Y:S02]  /*2070*/  FADD.FTZ R33, R33, R61 ;  /* 0x0000003d21217221 */ /* 0x002fe40000010000 */
[----:B------:R-:W1:Y:S01]  /*2080*/  S2R R61, SR_TID.X ;  /* 0x00000000003d7919 */ /* 0x000e620000002100 */
[----:B------:R-:W-:-:S04]  /*2090*/  @!P2 FMUL.FTZ R32, R32, 4.8828125727595761418e-05 ;  /* 0x384ccccd2020a820 */ /* 0x000fc80000410000 */
[----:B------:R-:W-:-:S04]  /*20a0*/  @!P2 FMUL.FTZ R34, R32, R32 ;  /* 0x000000202022a220 */ /* 0x000fc80000410000 */
[----:B------:R-:W-:Y:S01]  /*20b0*/  @!P2 FFMA.FTZ R33, R33, 4.8828125727595761418e-05, -R34 ;  /* 0x384ccccd2121a823 */ /* 0x000fe20000010822 */
[----:B------:R-:W-:-:S04]  /*20c0*/  @!P2 MOV R34, 0x400 ;  /* 0x000004000022a802 */ /* 0x000fc80000000f00 */
[----:B------:R-:W-:Y:S02]  /*20d0*/  @!P2 IADD3 R34, PT, PT, R34, 0xc80, RZ ;  /* 0x00000c802222a810 */ /* 0x000fe40007ffe0ff */
[----:B------:R-:W-:Y:S02]  /*20e0*/  @!P2 FMNMX.FTZ R33, RZ, R33, !PT ;  /* 0x00000021ff21a209 */ /* 0x000fe40007810000 */
[----:B0-----:R-:W-:Y:S02]  /*20f0*/  @!P2 LEA R34, R35, R34, 0x18 ;  /* 0x000000222322a211 */ /* 0x001fe400078ec0ff */
[----:B-1----:R-:W-:-:S04]  /*2100*/  @!P2 SHF.L.U32 R35, R61, 0x1, RZ ;  /* 0x000000013d23a819 */ /* 0x002fc800000006ff */
[----:B------:R-:W-:-:S04]  /*2110*/  @!P2 LOP3.LUT R35, R35, 0x7f8, RZ, 0xc0, !PT ;  /* 0x000007f82323a812 */ /* 0x000fc800078ec0ff */
[----:B------:R-:W-:-:S05]  /*2120*/  @!P2 IADD3 R34, PT, PT, R35, R34, RZ ;  /* 0x000000222322a210 */ /* 0x000fca0007ffe0ff */
[----:B------:R0:W-:Y:S01]  /*2130*/  @!P2 STS.64 [R34], R32 ;  /* 0x000000202200a388 */ /* 0x0001e20000000a00 */
[----:B------:R-:W-:Y:S06]  /*2140*/  BAR.SYNC.DEFER_BLOCKING 0x0 ;  /* 0x0000000000007b1d */ /* 0x000fec0000010000 */
[----:B------:R-:W-:Y:S05]  /*2150*/  @P0 BRA `(.L_x_1523) ;  /* 0x0000000000440947 */ /* 0x000fea0003800000 */
[----:B------:R-:W1:Y:S01]  /*2160*/  S2UR UR7, SR_CgaCtaId ;  /* 0x00000000000779c3 */ /* 0x000e620000008800 */
[----:B------:R-:W2:Y:S01]  /*2170*/  LDCU.64 UR16, c[0x0][0x3b0] ;  /* 0x00007600ff1077ac */ /* 0x000ea20008000a00 */
[----:B0-----:R-:W-:Y:S02]  /*2180*/  IADD3 R33, PT, PT, R61, UR10, RZ ;  /* 0x0000000a3d217c10 */ /* 0x001fe4000fffe0ff */
[----:B------:R-:W-:Y:S01]  /*2190*/  MOV R32, UR14 ;  /* 0x0000000e00207c02 */ /* 0x000fe20008000f00 */
[----:B------:R-:W-:Y:S01]  /*21a0*/  UMOV UR6, 0x400 ;  /* 0x0000040000067882 */ /* 0x000fe20000000000 */
[----:B------:R-:W-:Y:S01]  /*21b0*/  SHF.L.U32 R33, R33, 0x1, RZ ;  /* 0x0000000121217819 */ /* 0x000fe200000006ff */
[----:B------:R-:W-:Y:S01]  /*21c0*/  UIADD3 UR6, UPT, UPT, UR6, 0xc80, URZ ;  /* 0x00000c8006067890 */ /* 0x000fe2000fffe0ff */
[----:B------:R-:W-:Y:S02]  /*21d0*/  MOV R34, UR14 ;  /* 0x0000000e00227c02 */ /* 0x000fe40008000f00 */
[----:B------:R-:W-:-:S02]  /*21e0*/  LEA R33, P1, R32, R33, 0x6 ;  /* 0x0000002120217211 */ /* 0x000fc400078230ff */
[----:B------:R-:W-:-:S04]  /*21f0*/  MOV R32, UR15 ;  /* 0x0000000f00207c02 */ /* 0x000fc80008000f00 */
[----:B------:R-:W-:Y:S02]  /*2200*/  LEA.HI.X R34, R34, RZ, R32, 0x6, P1 ;  /* 0x000000ff22227211 */ /* 0x000fe400008f3420 */
[----:B--2---:R-:W-:-:S04]  /*2210*/  LEA R32, P1, R33, UR16, 0x2 ;  /* 0x0000001021207c11 */ /* 0x004fc8000f8210ff */
[----:B------:R-:W-:Y:S01]  /*2220*/  LEA.HI.X R33, R33, UR17, R34, 0x2, P1 ;  /* 0x0000001121217c11 */ /* 0x000fe200088f1422 */
[----:B-1----:R-:W-:-:S06]  /*2230*/  ULEA UR6, UR7, UR6, 0x18 ;  /* 0x0000000607067291 */ /* 0x002fcc000f8ec0ff */
[----:B------:R-:W-:-:S06]  /*2240*/  LEA R34, R61, UR6, 0x3 ;  /* 0x000000063d227c11 */ /* 0x000fcc000f8e18ff */
[----:B------:R-:W0:Y:S04]  /*2250*/  LDS.64 R34, [R34] ;  /* 0x0000000022227984 */ /* 0x000e280000000a00 */
[----:B0-----:R1:W-:Y:S02]  /*2260*/  STG.E.64 desc[UR12][R32.64], R34 ;  /* 0x0000002220007986 */ /* 0x0013e4000c101b0c */
.L_x_1523:
[----:B------:R-:W-:Y:S05]  /*2270*/  BSYNC.RECONVERGENT B0 ;  /* 0x0000000000007941 */ /* 0x000fea0003800200 */
.L_x_1522:
[----:B------:R-:W2:Y:S01]  /*2280*/  S2UR UR7, SR_CgaCtaId ;  /* 0x00000000000779c3 */ /* 0x000ea20000008800 */
[----:B------:R-:W-:Y:S01]  /*2290*/  UMOV UR6, 0x400 ;  /* 0x0000040000067882 */ /* 0x000fe20000000000 */
[----:B------:R-:W-:Y:S01]  /*22a0*/  IMAD.HI.U32 R26, R26, -0x33333333, RZ ;  /* 0xcccccccd1a1a7827 */ /* 0x000fe200078e00ff */
[----:B------:R-:W-:Y:S01]  /*22b0*/  UIADD3 UR6, UPT, UPT, UR6, 0xc80, URZ ;  /* 0x00000c8006067890 */ /* 0x000fe2000fffe0ff */
[----:B------:R-:W3:Y:S02]  /*22c0*/  LDL.LU R61, [R1] ;  /* 0x00000000013d7983 */ /* 0x000ee40000300800 */
[--C-:B01---5:R-:W-:Y:S01]  /*22d0*/  HADD2.F32 R32, -RZ, R28.reuse.H0_H0 ;  /* 0x2000001cff207230 */ /* 0x123fe20000004100 */
[----:B------:R-:W-:Y:S01]  /*22e0*/  LEA.HI R26, R26, -UR10, RZ, 0x1a ;  /* 0x8000000a1a1a7c11 */ /* 0x000fe2000f8fd0ff */
[----:B------:R-:W-:Y:S02]  /*22f0*/  HADD2.F32 R33, -RZ, R28.H1_H1 ;  /* 0x3000001cff217230 */ /* 0x000fe40000004100 */
[----:B------:R-:W-:-:S02]  /*2300*/  HADD2.F32 R34, -RZ, R30.H1_H1 ;  /* 0x3000001eff227230 */ /* 0x000fc40000004100 */
[----:B------:R-:W-:Y:S01]  /*2310*/  HADD2.F32 R35, -RZ, R29.H0_H0 ;  /* 0x2000001dff237230 */ /* 0x000fe20000004100 */
[----:B--2---:R-:W-:-:S06]  /*2320*/  ULEA UR6, UR7, UR6, 0x18 ;  /* 0x0000000607067291 */ /* 0x004fcc000f8ec0ff */
[----:B------:R-:W-:-:S05]  /*2330*/  LEA R26, R26, UR6, 0x3 ;  /* 0x000000061a1a7c11 */ /* 0x000fca000f8e18ff */
[----:B------:R-:W0:Y:S01]  /*2340*/  LDCU UR6, c[0x0][0x3a0] ;  /* 0x00007400ff0677ac */ /* 0x000e220008000800 */
[----:B------:R-:W0:Y:S02]  /*2350*/  LDS.64 R26, [R26] ;  /* 0x000000001a1a7984 */ /* 0x000e240000000a00 */
[----:B0-----:R-:W-:Y:S01]  /*2360*/  FADD.FTZ R27, R27, UR6 ;  /* 0x000000061b1b7e21 */ /* 0x001fe20008010000 */
[--C-:B------:R-:W-:Y:S01]  /*2370*/  FADD.FTZ R28, R0, -R26.reuse ;  /* 0x8000001a001c7221 */ /* 0x100fe20000010000 */
[--C-:B------:R-:W-:Y:S01]  /*2380*/  FADD.FTZ R40, R40, -R26.reuse ;  /* 0x8000001a28287221 */ /* 0x100fe20000010000 */
[----:B------:R-:W-:Y:S02]  /*2390*/  HADD2.F32 R0, -RZ, R30.H0_H0 ;  /* 0x2000001eff007230 */ /* 0x000fe40000004100 */
[----:B------:R-:W-:Y:S01]  /*23a0*/  FADD.FTZ R30, R38, -R26 ;  /* 0x8000001a261e7221 */ /* 0x000fe20000010000 */
[----:B------:R-:W-:Y:S01]  /*23b0*/  HADD2.F32 R38, -RZ, R31.H0_H0 ;  /* 0x2000001fff267230 */ /* 0x000fe20000004100 */
[----:B------:R-:W0:Y:S01]  /*23c0*/  MUFU.RSQ R27, R27 ;  /* 0x0000001b001b7308 */ /* 0x000e220000001400 */
[----:B------:R-:W1:Y:S01]  /*23d0*/  LDCU.64 UR6, c[0x0][0x380] ;  /* 0x00007000ff0677ac */ /* 0x000e620008000a00 */
[C---:B0-----:R-:W-:Y:S01]  /*23e0*/  FMUL.FTZ R28, R27.reuse, R28 ;  /* 0x0000001c1b1c7220 */ /* 0x041fe20000410000 */
[C---:B------:R-:W-:Y:S01]  /*23f0*/  FMUL.FTZ R40, R27.reuse, R40 ;  /* 0x000000281b287220 */ /* 0x040fe20000410000 */
[----:B------:R-:W-:-:S02]  /*2400*/  FMUL.FTZ R30, R27, R30 ;  /* 0x0000001e1b1e7220 */ /* 0x000fc40000410000 */
[----:B------:R-:W-:Y:S01]  /*2410*/  FFMA.FTZ R28, R28, R32, R0 ;  /* 0x000000201c1c7223 */ /* 0x000fe20000010000 */
[----:B------:R-:W-:-:S05]  /*2420*/  FFMA.FTZ R40, R40, R33, R34 ;  /* 0x0000002128287223 */ /* 0x000fca0000010022 */
[----:B------:R-:W-:Y:S01]  /*2430*/  F2FP.F16.F32.PACK_AB R28, R40, R28 ;  /* 0x0000001c281c723e */ /* 0x000fe200000000ff */
[----:B------:R-:W-:Y:S02]  /*2440*/  HADD2.F32 R40, -RZ, R29.H1_H1 ;  /* 0x3000001dff287230 */ /* 0x000fe40000004100 */
[----:B------:R-:W-:Y:S01]  /*2450*/  FADD.FTZ R29, R39, -R26 ;  /* 0x8000001a271d7221 */ /* 0x000fe20000010000 */
[----:B------:R-:W-:-:S03]  /*2460*/  HADD2.F32 R39, -RZ, R31.H1_H1 ;  /* 0x3000001fff277230 */ /* 0x000fc60000004100 */
[----:B------:R-:W-:Y:S02]  /*2470*/  FMUL.FTZ R29, R27, R29 ;  /* 0x0000001d1b1d7220 */ /* 0x000fe40000410000 */
[----:B------:R-:W-:Y:S02]  /*2480*/  FFMA.FTZ R31, R30, R40, R39 ;  /* 0x000000281e1f7223 */ /* 0x000fe40000010027 */
[----:B------:R-:W-:Y:S01]  /*2490*/  FFMA.FTZ R29, R29, R35, R38 ;  /* 0x000000231d1d7223 */ /* 0x000fe20000010026 */
[----:B------:R-:W1:Y:S04]  /*24a0*/  LDL.LU R30, [R1+0x38] ;  /* 0x00003800011e7983 */ /* 0x000e680000300800 */
[----:B------:R-:W-:Y:S02]  /*24b0*/  F2FP.F16.F32.PACK_AB R29, R31, R29 ;  /* 0x0000001d1f1d723e */ /* 0x000fe400000000ff */
[----:B------:R-:W2:Y:S01]  /*24c0*/  LDL.LU R31, [R1+0x3c] ;  /* 0x00003c00011f7983 */ /* 0x000ea20000300800 */
[----:B-1----:R-:W-:-:S04]  /*24d0*/  IADD3 R30, P1, PT, R30, UR6, RZ ;  /* 0x000000061e1e7c10 */ /* 0x002fc8000ff3e0ff */
        /* <DEDUP_REMOVED lines=23> */
[----:B------:R-:W3:Y:S01]  /*2650*/  LDL.LU R29, [R1+0x4] ;  /* 0x00000400011d7983 */ /* 0x000ee20000300800 */
        /* <DEDUP_REMOVED lines=30> */
[----:B---3--:R-:W-:-:S03]  /*2840*/  FADD.FTZ R29, R29, -R26 ;  /* 0x8000001a1d1d7221 */ /* 0x008fc60000010000 */
[C---:B------:R-:W-:Y:S01]  /*2850*/  FMUL.FTZ R28, R27.reuse, R28 ;  /* 0x0000001c1b1c7220 */ /* 0x040fe20000410000 */
[----:B------:R-:W-:-:S03]  /*2860*/  FMUL.FTZ R29, R27, R29 ;  /* 0x0000001d1b1d7220 */ /* 0x000fc60000410000 */
[C-C-:B0-----:R-:W-:Y:S01]  /*2870*/  FFMA.FTZ R31, R32.reuse, R28, R0.reuse ;  /* 0x0000001c201f7223 */ /* 0x141fe20000010000 */
[C-C-:B------:R-:W-:Y:S02]  /*2880*/  FFMA.FTZ R28, R32.reuse, R29, R0.reuse ;  /* 0x0000001d201c7223 */ /* 0x140fe40000010000 */
[----:B------:R-:W2:Y:S04]  /*2890*/  LDL.LU R29, [R1+0x1c] ;  /* 0x00001c00011d7983 */ /* 0x000ea80000300800 */
[----:B------:R0:W-:Y:S04]  /*28a0*/  STL [R1+0x4], R28 ;  /* 0x0000041c01007387 */ /* 0x0001e80000100800 */
[----:B0-----:R-:W3:Y:S01]  /*28b0*/  LDL.LU R28, [R1+0x10] ;  /* 0x00001000011c7983 */ /* 0x001ee20000300800 */
[----:B------:R-:W-:Y:S01]  /*28c0*/  FFMA.FTZ R60, R32, R60, R0 ;  /* 0x0000003c203c7223 */ /* 0x000fe20000010000 */
[C---:B------:R-:W-:Y:S01]  /*28d0*/  FMUL.FTZ R58, R27.reuse, R58 ;  /* 0x0000003a1b3a7220 */ /* 0x040fe20000410000 */
[----:B------:R-:W-:-:S03]  /*28e0*/  FMUL.FTZ R54, R27, R54 ;  /* 0x000000361b367220 */ /* 0x000fc60000410000 */
[----:B------:R0:W-:Y:S01]  /*28f0*/  STL [R1+0x8], R60 ;  /* 0x0000083c01007387 */ /* 0x0001e20000100800 */
[C---:B------:R-:W-:Y:S01]  /*2900*/  FMUL.FTZ R50, R27.reuse, R50 ;  /* 0x000000321b327220 */ /* 0x040fe20000410000 */
[C---:B------:R-:W-:Y:S01]  /*2910*/  FMUL.FTZ R46, R27.reuse, R46 ;  /* 0x0000002e1b2e7220 */ /* 0x040fe20000410000 */
[C---:B------:R-:W-:Y:S01]  /*2920*/  FMUL.FTZ R42, R27.reuse, R42 ;  /* 0x0000002a1b2a7220 */ /* 0x040fe20000410000 */
[C---:B------:R-:W-:Y:S01]  /*2930*/  FMUL.FTZ R4, R27.reuse, R4 ;  /* 0x000000041b047220 */ /* 0x040fe20000410000 */
[C-C-:B0-----:R-:W-:Y:S01]  /*2940*/  FFMA.FTZ R60, R32.reuse, R58, R0.reuse ;  /* 0x0000003a203c7223 */ /* 0x141fe20000010000 */
[----:B------:R-:W-:Y:S02]  /*2950*/  FFMA.FTZ R58, R32, R54, R0 ;  /* 0x00000036203a7223 */ /* 0x000fe40000010000 */
[----:B------:R-:W4:Y:S01]  /*2960*/  LDL.LU R54, [R1+0x28] ;  /* 0x0000280001367983 */ /* 0x000f220000300800 */
[C---:B------:R-:W-:Y:S01]  /*2970*/  FMUL.FTZ R8, R27.reuse, R8 ;  /* 0x000000081b087220 */ /* 0x040fe20000410000 */
[----:B------:R-:W-:-:S02]  /*2980*/  FMUL.FTZ R12, R27, R12 ;  /* 0x0000000c1b0c7220 */ /* 0x000fc40000410000 */
[----:B------:R0:W-:Y:S04]  /*2990*/  STL [R1+0x38], R60 ;  /* 0x0000383c01007387 */ /* 0x0001e80000100800 */
[----:B------:R1:W-:Y:S01]  /*29a0*/  STL [R1+0x40], R58 ;  /* 0x0000403a01007387 */ /* 0x0003e20000100800 */
[C-C-:B------:R-:W-:Y:S01]  /*29b0*/  FFMA.FTZ R8, R32.reuse, R8, R0.reuse ;  /* 0x0000000820087223 */ /* 0x140fe20000010000 */
[C-C-:B0-----:R-:W-:Y:S01]  /*29c0*/  FFMA.FTZ R60, R32.reuse, R50, R0.reuse ;  /* 0x00000032203c7223 */ /* 0x141fe20000010000 */
[C---:B------:R-:W-:Y:S01]  /*29d0*/  FMUL.FTZ R16, R27.reuse, R16 ;  /* 0x000000101b107220 */ /* 0x040fe20000410000 */
[----:B------:R-:W4:Y:S01]  /*29e0*/  LDL.LU R50, [R1+0x34] ;  /* 0x0000340001327983 */ /* 0x000f220000300800 */
[C-C-:B-1----:R-:W-:Y:S01]  /*29f0*/  FFMA.FTZ R58, R32.reuse, R46, R0.reuse ;  /* 0x0000002e203a7223 */ /* 0x142fe20000010000 */
[C-C-:B------:R-:W-:Y:S01]  /*2a00*/  FFMA.FTZ R46, R32.reuse, R42, R0.reuse ;  /* 0x0000002a202e7223 */ /* 0x140fe20000010000 */
[C-C-:B------:R-:W-:Y:S01]  /*2a10*/  FFMA.FTZ R42, R32.reuse, R4, R0.reuse ;  /* 0x00000004202a7223 */ /* 0x140fe20000010000 */
[----:B------:R0:W-:Y:S01]  /*2a20*/  STL [R1+0x48], R60 ;  /* 0x0000483c01007387 */ /* 0x0001e20000100800 */
[C-C-:B------:R-:W-:Y:S01]  /*2a30*/  FFMA.FTZ R4, R32.reuse, R12, R0.reuse ;  /* 0x0000000c20047223 */ /* 0x140fe20000010000 */
[C---:B------:R-:W-:Y:S01]  /*2a40*/  FMUL.FTZ R20, R27.reuse, R20 ;  /* 0x000000141b147220 */ /* 0x040fe20000410000 */
[C---:B------:R-:W-:Y:S01]  /*2a50*/  FMUL.FTZ R24, R27.reuse, R24 ;  /* 0x000000181b187220 */ /* 0x040fe20000410000 */
[----:B------:R1:W-:Y:S04]  /*2a60*/  STL [R1+0x4c], R58 ;  /* 0x00004c3a01007387 */ /* 0x0003e80000100800 */
[----:B------:R-:W-:Y:S01]  /*2a70*/  STL [R1+0x50], R46 ;  /* 0x0000502e01007387 */ /* 0x000fe20000100800 */
[----:B------:R-:W-:Y:S01]  /*2a80*/  FMUL.FTZ R61, R27, R61 ;  /* 0x0000003d1b3d7220 */ /* 0x000fe20000410000 */
[----:B0-----:R-:W-:-:S02]  /*2a90*/  FFMA.FTZ R60, R32, R16, R0 ;  /* 0x00000010203c7223 */ /* 0x001fc40000010000 */
[----:B------:R0:W-:Y:S01]  /*2aa0*/  STL [R1+0x54], R42 ;  /* 0x0000542a01007387 */ /* 0x0001e20000100800 */
[----:B-1----:R-:W-:-:S03]  /*2ab0*/  FFMA.FTZ R58, R32, R20, R0 ;  /* 0x00000014203a7223 */ /* 0x002fc60000010000 */
[----:B------:R2:W-:Y:S04]  /*2ac0*/  STL [R1+0x44], R8 ;  /* 0x0000440801007387 */ /* 0x0005e80000100800 */
[----:B------:R4:W-:Y:S01]  /*2ad0*/  STL [R1+0x3c], R4 ;  /* 0x00003c0401007387 */ /* 0x0009e20000100800 */
[----:B0-----:R-:W-:-:S03]  /*2ae0*/  FFMA.FTZ R42, R32, R24, R0 ;  /* 0x00000018202a7223 */ /* 0x001fc60000010000 */
[----:B------:R-:W4:Y:S01]  /*2af0*/  LDL.LU R16, [R1+0x30] ;  /* 0x0000300001107983 */ /* 0x000f220000300800 */
[----:B------:R-:W-:-:S03]  /*2b00*/  FFMA.FTZ R61, R32, R61, R0 ;  /* 0x0000003d203d7223 */ /* 0x000fc60000010000 */
[----:B------:R-:W4:Y:S04]  /*2b10*/  LDL.LU R20, [R1+0x2c] ;  /* 0x00002c0001147983 */ /* 0x000f280000300800 */
[----:B------:R-:W4:Y:S01]  /*2b20*/  LDL.LU R24, [R1+0x24] ;  /* 0x0000240001187983 */ /* 0x000f220000300800 */
[--C-:B--2---:R-:W-:Y:S01]  /*2b30*/  FADD.FTZ R8, R29, -R26.reuse ;  /* 0x8000001a1d087221 */ /* 0x104fe20000010000 */
[--C-:B---3--:R-:W-:Y:S02]  /*2b40*/  FADD.FTZ R12, R28, -R26.reuse ;  /* 0x8000001a1c0c7221 */ /* 0x108fe40000010000 */
[----:B------:R-:W2:Y:S04]  /*2b50*/  LDL.LU R28, [R1+0x20] ;  /* 0x00002000011c7983 */ /* 0x000ea80000300800 */
[----:B------:R-:W3:Y:S04]  /*2b60*/  LDL.LU R29, [R1+0x18] ;  /* 0x00001800011d7983 */ /* 0x000ee80000300800 */
[----:B------:R-:W3:Y:S04]  /*2b70*/  LDL.LU R32, [R1+0x14] ;  /* 0x0000140001207983 */ /* 0x000ee80000300800 */
[----:B------:R-:W3:Y:S01]  /*2b80*/  LDL.LU R46, [R1+0xc] ;  /* 0x00000c00012e7983 */ /* 0x000ee20000300800 */
[C---:B------:R-:W-:Y:S01]  /*2b90*/  FMUL.FTZ R8, R27.reuse, R8 ;  /* 0x000000081b087220 */ /* 0x040fe20000410000 */
[--C-:B----4-:R-:W-:Y:S01]  /*2ba0*/  FADD.FTZ R4, R54, -R26.reuse ;  /* 0x8000001a36047221 */ /* 0x110fe20000010000 */
        /* <DEDUP_REMOVED lines=12> */
[----:B------:R-:W-:Y:S01]  /*2c70*/  FADD.FTZ R0, R50, -R26 ;  /* 0x8000001a32007221 */ /* 0x000fe20000010000 */
[----:B------:R-:W-:-:S03]  /*2c80*/  FMUL.FTZ R25, R27, R25 ;  /* 0x000000191b197220 */ /* 0x000fc60000410000 */
        /* <DEDUP_REMOVED lines=25> */
[--C-:B------:R-:W-:Y:S01]  /*2e20*/  FADD.FTZ R16, R16, -R26.reuse ;  /* 0x8000001a10107221 */ /* 0x100fe20000010000 */
[C---:B------:R-:W-:Y:S01]  /*2e30*/  FMUL.FTZ R19, R27.reuse, R19 ;  /* 0x000000131b137220 */ /* 0x040fe20000410000 */
[C---:B------:R-:W-:Y:S01]  /*2e40*/  FMUL.FTZ R23, R27.reuse, R23 ;  /* 0x000000171b177220 */ /* 0x040fe20000410000 */
[----:B------:R-:W4:Y:S01]  /*2e50*/  LDL.LU R34, [R1+0x4] ;  /* 0x0000040001227983 */ /* 0x000f220000300800 */
[--C-:B------:R-:W-:Y:S01]  /*2e60*/  FADD.FTZ R20, R20, -R26.reuse ;  /* 0x8000001a14147221 */ /* 0x100fe20000010000 */
[----:B------:R-:W-:Y:S01]  /*2e70*/  FADD.FTZ R24, R24, -R26 ;  /* 0x8000001a18187221 */ /* 0x000fe20000010000 */
[----:B------:R-:W-:-:S02]  /*2e80*/  FMUL.FTZ R16, R27, R16 ;  /* 0x000000101b107220 */ /* 0x000fc40000410000 */
[C---:B------:R-:W-:Y:S01]  /*2e90*/  FMUL.FTZ R20, R27.reuse, R20 ;  /* 0x000000141b147220 */ /* 0x040fe20000410000 */
[----:B------:R-:W4:Y:S01]  /*2ea0*/  LDL.LU R54, [R1+0x38] ;  /* 0x0000380001367983 */ /* 0x000f220000300800 */
[C---:B------:R-:W-:Y:S01]  /*2eb0*/  FMUL.FTZ R24, R27.reuse, R24 ;  /* 0x000000181b187220 */ /* 0x040fe20000410000 */
[C---:B------:R-:W-:Y:S01]  /*2ec0*/  FMUL.FTZ R56, R27.reuse, R56 ;  /* 0x000000381b387220 */ /* 0x040fe20000410000 */
[C---:B------:R-:W-:Y:S01]  /*2ed0*/  FMUL.FTZ R52, R27.reuse, R52 ;  /* 0x000000341b347220 */ /* 0x040fe20000410000 */
[----:B------:R-:W4:Y:S01]  /*2ee0*/  LDL.LU R50, [R1+0x40] ;  /* 0x0000400001327983 */ /* 0x000f220000300800 */
        /* <DEDUP_REMOVED lines=36> */
[--C-:B------:R-:W-:Y:S01]  /*3130*/  FADD.FTZ R32, R32, -R26.reuse ;  /* 0x8000001a20207221 */ /* 0x100fe20000010000 */
[--C-:B------:R-:W-:Y:S01]  /*3140*/  FADD.FTZ R33, R46, -R26.reuse ;  /* 0x8000001a2e217221 */ /* 0x100fe20000010000 */
[----:B------:R-:W-:Y:S01]  /*3150*/  FADD.FTZ R26, R37, -R26 ;  /* 0x8000001a251a7221 */ /* 0x000fe20000010000 */
[C---:B------:R-:W-:Y:S01]  /*3160*/  FMUL.FTZ R28, R27.reuse, R28 ;  /* 0x0000001c1b1c7220 */ /* 0x040fe20000410000 */
[C---:B------:R-:W-:Y:S01]  /*3170*/  FMUL.FTZ R32, R27.reuse, R32 ;  /* 0x000000201b207220 */ /* 0x040fe20000410000 */
[C---:B------:R-:W-:Y:S01]  /*3180*/  FMUL.FTZ R29, R27.reuse, R29 ;  /* 0x0000001d1b1d7220 */ /* 0x040fe20000410000 */
[C---:B------:R-:W-:Y:S01]  /*3190*/  FMUL.FTZ R26, R27.reuse, R26 ;  /* 0x0000001a1b1a7220 */ /* 0x040fe20000410000 */
[----:B------:R-:W-:Y:S01]  /*31a0*/  FMUL.FTZ R33, R27, R33 ;  /* 0x000000211b217220 */ /* 0x000fe20000410000 */
[C-C-:B------:R-:W-:Y:S01]  /*31b0*/  FFMA.FTZ R28, R40.reuse, R28, R39.reuse ;  /* 0x0000001c281c7223 */ /* 0x140fe20000010027 */
[C-C-:B------:R-:W-:Y:S01]  /*31c0*/  FFMA.FTZ R32, R40.reuse, R32, R39.reuse ;  /* 0x0000002028207223 */ /* 0x140fe20000010027 */
[----:B------:R-:W2:Y:S01]  /*31d0*/  LDL.LU R46, [R1+0x48] ;  /* 0x00004800012e7983 */ /* 0x000ea20000300800 */
[----:B------:R-:W-:Y:S01]  /*31e0*/  FFMA.FTZ R39, R40, R26, R39 ;  /* 0x0000001a28277223 */ /* 0x000fe20000010027 */
[----:B------:R-:W-:-:S02]  /*31f0*/  F2FP.F16.F32.PACK_AB R26, R0, R31 ;  /* 0x0000001f001a723e */ /* 0x000fc400000000ff */
[----:B------:R-:W3:Y:S01]  /*3200*/  LDL.LU R40, [R1+0x54] ;  /* 0x0000540001287983 */ /* 0x000ee20000300800 */
[C-C-:B------:R-:W-:Y:S01]  /*3210*/  FFMA.FTZ R29, R35.reuse, R29, R38.reuse ;  /* 0x0000001d231d7223 */ /* 0x140fe20000010026 */
[----:B------:R-:W-:Y:S02]  /*3220*/  FFMA.FTZ R33, R35, R33, R38 ;  /* 0x0000002123217223 */ /* 0x000fe40000010026 */
[----:B------:R-:W3:Y:S01]  /*3230*/  LDL.LU R31, [R1+0x64] ;  /* 0x00006400011f7983 */ /* 0x000ee20000300800 */
[----:B------:R-:W-:-:S03]  /*3240*/  F2FP.F16.F32.PACK_AB R27, R20, R16 ;  /* 0x00000010141b723e */ /* 0x000fc600000000ff */
[----:B------:R-:W3:Y:S04]  /*3250*/  LDL.LU R0, [R1+0x50] ;  /* 0x0000500001007983 */ /* 0x000ee80000300800 */
[----:B------:R-:W3:Y:S04]  /*3260*/  LDL.LU R38, [R1+0x44] ;  /* 0x0000440001267983 */ /* 0x000ee80000300800 */
[----:B------:R-:W3:Y:S04]  /*3270*/  LDL.LU R16, [R1+0x8] ;  /* 0x0000080001107983 */ /* 0x000ee80000300800 */
[----:B------:R-:W3:Y:S04]  /*3280*/  LDL.LU R20, [R1+0x4c] ;  /* 0x00004c0001147983 */ /* 0x000ee80000300800 */
[----:B------:R-:W3:Y:S01]  /*3290*/  LDL.LU R37, [R1+0x3c] ;  /* 0x00003c0001257983 */ /* 0x000ee20000300800 */
[----:B------:R-:W-:-:S02]  /*32a0*/  F2FP.F16.F32.PACK_AB R35, R28, R24 ;  /* 0x000000181c23723e */ /* 0x000fc400000000ff */
[----:B------:R-:W-:Y:S02]  /*32b0*/  F2FP.F16.F32.PACK_AB R28, R8, R61 ;  /* 0x0000003d081c723e */ /* 0x000fe400000000ff */
[----:B------:R-:W-:Y:S02]  /*32c0*/  F2FP.F16.F32.PACK_AB R29, R32, R29 ;  /* 0x0000001d201d723e */ /* 0x000fe400000000ff */
[----:B------:R-:W-:Y:S02]  /*32d0*/  F2FP.F16.F32.PACK_AB R33, R59, R33 ;  /* 0x000000213b21723e */ /* 0x000fe400000000ff */
[----:B------:R-:W-:Y:S02]  /*32e0*/  F2FP.F16.F32.PACK_AB R55, R55, R56 ;  /* 0x000000383737723e */ /* 0x000fe400000000ff */
[----:B------:R-:W-:Y:S02]  /*32f0*/  F2FP.F16.F32.PACK_AB R51, R51, R52 ;  /* 0x000000343333723e */ /* 0x000fe400000000ff */
[----:B------:R-:W-:-:S02]  /*3300*/  F2FP.F16.F32.PACK_AB R47, R47, R48 ;  /* 0x000000302f2f723e */ /* 0x000fc400000000ff */
[----:B----4-:R-:W-:Y:S02]  /*3310*/  F2FP.F16.F32.PACK_AB R34, R4, R34 ;  /* 0x000000220422723e */ /* 0x010fe400000000ff */
[----:B------:R-:W-:Y:S02]  /*3320*/  F2FP.F16.F32.PACK_AB R60, R17, R60 ;  /* 0x0000003c113c723e */ /* 0x000fe400000000ff */
[----:B------:R-:W-:Y:S02]  /*3330*/  F2FP.F16.F32.PACK_AB R61, R19, R18 ;  /* 0x00000012133d723e */ /* 0x000fe400000000ff */
[----:B------:R-:W-:Y:S02]  /*3340*/  F2FP.F16.F32.PACK_AB R58, R21, R58 ;  /* 0x0000003a153a723e */ /* 0x000fe400000000ff */
[----:B------:R-:W-:Y:S02]  /*3350*/  F2FP.F16.F32.PACK_AB R54, R57, R54 ;  /* 0x000000363936723e */ /* 0x000fe400000000ff */
[----:B------:R-:W-:-:S02]  /*3360*/  F2FP.F16.F32.PACK_AB R59, R23, R22 ;  /* 0x00000016173b723e */ /* 0x000fc400000000ff */
[----:B------:R-:W-:Y:S02]  /*3370*/  F2FP.F16.F32.PACK_AB R50, R53, R50 ;  /* 0x000000323532723e */ /* 0x000fe400000000ff */
[----:B------:R-:W-:Y:S01]  /*3380*/  F2FP.F16.F32.PACK_AB R39, R39, R36 ;  /* 0x000000242727723e */ /* 0x000fe200000000ff */
[----:B------:R-:W-:Y:S02]  /*3390*/  USHF.L.U32 UR9, UR6, 0x3, URZ ;  /* 0x0000000306097899 */ /* 0x000fe400080006ff */
[----:B------:R-:W-:Y:S02]  /*33a0*/  USHF.L.U64.HI UR7, UR6, 0x3, UR7 ;  /* 0x0000000306077899 */ /* 0x000fe40008010207 */
[----:B------:R-:W-:-:S04]  /*33b0*/  UISETP.GE.U32.AND UP0, UPT, UR8, UR9, UPT ;  /* 0x000000090800728c */ /* 0x000fc8000bf06070 */
[----:B------:R-:W-:Y:S02]  /*33c0*/  UISETP.GE.AND.EX UP0, UPT, UR5, UR7, UPT, UP0 ;  /* 0x000000070500728c */ /* 0x000fe4000bf06300 */
[----:B------:R-:W-:Y:S01]  /*33d0*/  ULOP3.LUT UR4, UR4, 0x1, URZ, 0x3c, !UPT ;  /* 0x0000000104047892 */ /* 0x000fe2000f8e3cff */
[----:B--2---:R-:W-:Y:S01]  /*33e0*/  F2FP.F16.F32.PACK_AB R46, R49, R46 ;  /* 0x0000002e312e723e */ /* 0x004fe200000000ff */
[----:B---3--:R0:W-:Y:S04]  /*33f0*/  STG.E.64 desc[UR12][R30.64+0xf000], R28 ;  /* 0x00f0001c1e007986 */ /* 0x0081e8000c101b0c */
[----:B------:R1:W-:Y:S01]  /*3400*/  STG.E.64 desc[UR12][R30.64+0x5000], R26 ;  /* 0x0050001a1e007986 */ /* 0x0003e2000c101b0c */
[----:B------:R-:W-:Y:S02]  /*3410*/  F2FP.F16.F32.PACK_AB R4, R9, R38 ;  /* 0x000000260904723e */ /* 0x000fe400000000ff */
[----:B------:R-:W-:-:S02]  /*3420*/  F2FP.F16.F32.PACK_AB R38, R25, R42 ;  /* 0x0000002a1926723e */ /* 0x000fc400000000ff */
[----:B------:R-:W-:Y:S02]  /*3430*/  F2FP.F16.F32.PACK_AB R32, R12, R16 ;  /* 0x000000100c20723e */ /* 0x000fe400000000ff */
[----:B0-----:R-:W-:Y:S02]  /*3440*/  F2FP.F16.F32.PACK_AB R29, R3, R2 ;  /* 0x00000002031d723e */ /* 0x001fe400000000ff */
[----:B------:R-:W-:Y:S02]  /*3450*/  F2FP.F16.F32.PACK_AB R2, R5, R40 ;  /* 0x000000280502723e */ /* 0x000fe400000000ff */
[----:B------:R-:W-:Y:S02]  /*3460*/  F2FP.F16.F32.PACK_AB R3, R7, R6 ;  /* 0x000000060703723e */ /* 0x000fe400000000ff */
[----:B-1----:R-:W-:Y:S02]  /*3470*/  F2FP.F16.F32.PACK_AB R26, R45, R20 ;  /* 0x000000142d1a723e */ /* 0x002fe400000000ff */
[----:B------:R-:W-:-:S02]  /*3480*/  F2FP.F16.F32.PACK_AB R27, R43, R44 ;  /* 0x0000002c2b1b723e */ /* 0x000fc400000000ff */
[----:B------:R-:W-:Y:S02]  /*3490*/  F2FP.F16.F32.PACK_AB R28, R41, R0 ;  /* 0x00000000291c723e */ /* 0x000fe400000000ff */
[----:B------:R-:W-:Y:S02]  /*34a0*/  F2FP.F16.F32.PACK_AB R5, R11, R10 ;  /* 0x0000000a0b05723e */ /* 0x000fe400000000ff */
[----:B------:R-:W-:Y:S02]  /*34b0*/  F2FP.F16.F32.PACK_AB R6, R13, R37 ;  /* 0x000000250d06723e */ /* 0x000fe400000000ff */
        /* <DEDUP_REMOVED lines=16> */
.L_x_1525:
        /* <DEDUP_REMOVED lines=12> */
.L_x_1700:


//--------------------- .text._ZN13group_norm_v214gn_cuda_kernelI6__halfLi320ELi2ELi32ELi80ELi256ELb0ELi64ELi320ELi320ELi4ELb1ELi74ELb0ELb0ENS_16CompileConditionILi1000EEEEEvPT_PKS4_S7_S7_flPfS8_Pj --------------------------
	.section	.text._ZN13group_norm_v214gn_cuda_kernelI6__halfLi320ELi2ELi32ELi80ELi256ELb0ELi64ELi320ELi320ELi4ELb1ELi74ELb0ELb0ENS_16CompileConditionILi1000EEEEEvPT_PKS4_S7_S7_flPfS8_Pj,"ax",@progbits
	.align	128
        .global         _ZN13group_norm_v214gn_cuda_kernelI6__halfLi320ELi2ELi32ELi80ELi256ELb0ELi64ELi320ELi320ELi4ELb1ELi74ELb0ELb0ENS_16CompileConditionILi1000EEEEEvPT_PKS4_S7_S7_flPfS8_Pj
        .type           _ZN13group_norm_v214gn_cuda_kernelI6__halfLi320ELi2ELi32ELi80ELi256ELb0ELi64ELi320ELi320ELi4ELb1ELi74ELb0ELb0ENS_16CompileConditionILi1000EEEEEvPT_PKS4_S7_S7_flPfS8_Pj,@function
        .size           _ZN13group_norm_v214gn_cuda_kernelI6__halfLi320ELi2ELi32ELi80ELi256ELb0ELi64ELi320ELi320ELi4ELb1ELi74ELb0ELb0ENS_16CompileConditionILi1000EEEEEvPT_PKS4_S7_S7_flPfS8_Pj,(.L_x_1701 - _ZN13group_norm_v214gn_cuda_kernelI6__halfLi320ELi2ELi32ELi80ELi256ELb0ELi64ELi320ELi320ELi4ELb1ELi74ELb0ELb0ENS_16CompileConditionILi1000EEEEEvPT_PKS4_S7_S7_flPfS8_Pj)
        .other          _ZN13group_norm_v214gn_cuda_kernelI6__halfLi320ELi2ELi32ELi80ELi256ELb0ELi64ELi320ELi320ELi4ELb1ELi74ELb0ELb0ENS_16CompileConditionILi1000EEEEEvPT_PKS4_S7_S7_flPfS8_Pj,@"STO_CUDA_ENTRY STV_DEFAULT"
_ZN13group_norm_v214gn_cuda_kernelI6__halfLi320ELi2ELi32ELi80ELi256ELb0ELi64ELi320ELi320ELi4ELb1ELi74ELb0ELb0ENS_16CompileConditionILi1000EEEEEvPT_PKS4_S7_S7_flPfS8_Pj:
.text._ZN13group_norm_v214gn_cuda_kernelI6__halfLi320ELi2ELi32ELi80ELi256ELb0ELi64ELi320ELi320ELi4ELb1ELi74ELb0ELb0ENS_16CompileConditionILi1000EEEEEvPT_PKS4_S7_S7_flPfS8_Pj:
        /* <DEDUP_REMOVED lines=22> */
[----:B------:R-:W-:Y:S01]  /*0160*/  SHF.R.U32.HI R33, RZ, 0x2, R36 ;  /* 0x00000002ff217819 */ /* 0x000fe20000011624 */
[----:B------:R-:W-:Y:S01]  /*0170*/  UMOV UR4, URZ ;  /* 0x000000ff00047c82 */ /* 0x000fe20008000000 */
[----:B------:R-:W-:Y:S01]  /*0180*/  PLOP3.LUT P0, PT, PT, PT, UP0, 0x80, 0x8 ;  /* 0x000000000008781c */ /* 0x000fe20003f0f008 */
[----:B------:R-:W-:-:S03]  /*0190*/  IMAD R0, R0, 0xcccd, RZ ;  /* 0x0000cccd00007824 */ /* 0x000fc600078e02ff */
[----:B------:R-:W-:Y:S02]  /*01a0*/  ISETP.GT.U32.OR P0, PT, R36, 0x3, P0 ;  /* 0x000000032400780c */ /* 0x000fe40000704470 */
        /* <DEDUP_REMOVED lines=9> */
[----:B------:R-:W-:-:S05]  /*0240*/  IMAD R32, R34, 0x28, R3 ;  /* 0x0000002822207824 */ /* 0x000fca00078e0203 */
[----:B----4-:R-:W-:-:S07]  /*0250*/  LEA R32, R35, R32, 0x3 ;  /* 0x0000002023207211 */ /* 0x010fce00078e18ff */
.L_x_1534:
        /* <DEDUP_REMOVED lines=53> */
[----:B0-----:R-:W-:Y:S01]  /*05b0*/  FADD.FTZ R5, R8, R27 ;  /* 0x0000001b08057221 */ /* 0x001fe20000010000 */
        /* <DEDUP_REMOVED lines=330> */
.L_x_1527:
[----:B------:R-:W-:Y:S05]  /*1a60*/  BSYNC.RECONVERGENT B0 ;  /* 0x0000000000007941 */ /* 0x000fea0003800200 */
.L_x_1526:
        /* <DEDUP_REMOVED lines=23> */
.L_x_1529:
[----:B------:R-:W-:Y:S05]  /*1be0*/  BSYNC.RECONVERGENT B0 ;  /* 0x0000000000007941 */ /* 0x000fea0003800200 */
.L_x_1528:
        /* <DEDUP_REMOVED lines=23> */
.L_x_1531:
[----:B------:R-:W2:Y:S04]  /*1d60*/  LD.E.STRONG.GPU R42, desc[UR16][R40.64] ;  /* 0x00000010282a7980 */ /* 0x000ea8000c10f900 */
[----:B--2---:R-:W-:Y:S01]  /*1d70*/  CCTL.IVALL ;  /* 0x00000000ff00798f */ /* 0x004fe20002000000 */
[----:B------:R-:W-:Y:S05]  /*1d80*/  YIELD ;  /* 0x0000000000007946 */ /* 0x000fea0003800000 */
[----:B-----5:R-:W-:-:S04]  /*1d90*/  LOP3.LUT R42, R42, R43, RZ, 0x3c, !PT ;  /* 0x0000002b2a2a7212 */ /* 0x020fc800078e3cff */
[----:B------:R-:W-:-:S13]  /*1da0*/  ISETP.GT.AND P3, PT, R42, -0x1, PT ;  /* 0xffffffff2a00780c */ /* 0x000fda0003f64270 */
[----:B------:R-:W-:Y:S05]  /*1db0*/  @P3 BRA `(.L_x_1531) ;  /* 0xfffffffc00e83947 */ /* 0x000fea000383ffff */
.L_x_1530:
        /* <DEDUP_REMOVED lines=50> */
.L_x_1533:
[----:B------:R-:W-:Y:S05]  /*20e0*/  BSYNC.RECONVERGENT B0 ;  /* 0x0000000000007941 */ /* 0x000fea0003800200 */
.L_x_1532:
[----:B------:R-:W2:Y:S01]  /*20f0*/  S2UR UR8, SR_CgaCtaId ;  /* 0x00000000000879c3 */ /* 0x000ea20000008800 */
[----:B------:R-:W-:Y:S01]  /*2100*/  UMOV UR7, 0x400 ;  /* 0x0000040000077882 */ /* 0x000fe20000000000 */
[----:B------:R-:W-:Y:S01]  /*2110*/  IMAD.HI.U32 R88, R88, -0x33333333, RZ ;  /* 0xcccccccd58587827 */ /* 0x000fe200078e00ff */
[----:B------:R-:W-:Y:S01]  /*2120*/  UIADD3 UR7, UPT, UPT, UR7, 0xc80, URZ ;  /* 0x00000c8007077890 */ /* 0x000fe2000fffe0ff */
[----:B------:R-:W3:Y:S02]  /*2130*/  LDCU.64 UR12, c[0x0][0x380] ;  /* 0x00007000ff0c77ac */ /* 0x000ee40008000a00 */
[--C-:B-1---5:R-:W-:Y:S01]  /*2140*/  HADD2.F32 R47, -RZ, R40.reuse.H0_H0 ;  /* 0x20000028ff2f7230 */ /* 0x122fe20000004100 */
[----:B------:R-:W-:Y:S01]  /*2150*/  LEA.HI R88, R88, -UR14, RZ, 0x1a ;  /* 0x8000000e58587c11 */ /* 0x000fe2000f8fd0ff */
[----:B------:R-:W-:Y:S01]  /*2160*/  HADD2.F32 R40, -RZ, R40.H1_H1 ;  /* 0x30000028ff287230 */ /* 0x000fe20000004100 */
        /* <DEDUP_REMOVED lines=155> */
[----:B---3--:R-:W-:Y:S01]  /*2b20*/  IADD3 R26, P1, PT, R31, UR12, RZ ;  /* 0x0000000c1f1a7c10 */ /* 0x008fe2000ff3e0ff */
[----:B------:R-:W-:-:S02]  /*2b30*/  HADD2.F32 R45, -RZ, R41.H0_H0 ;  /* 0x20000029ff2d7230 */ /* 0x000fc40000004100 */
[----:B------:R-:W-:Y:S02]  /*2b40*/  HADD2.F32 R47, -RZ, R43.H0_H0 ;  /* 0x2000002bff2f7230 */ /* 0x000fe40000004100 */
[--C-:B------:R-:W-:Y:S01]  /*2b50*/  FFMA.FTZ R42, R40, R5, R87.reuse ;  /* 0x00000005282a7223 */ /* 0x100fe20000010057 */
[----:B------:R-:W-:Y:S02]  /*2b60*/  HADD2.F32 R41, -RZ, R41.H1_H1 ;  /* 0x30000029ff297230 */ /* 0x000fe40000004100 */
[----:B------:R-:W-:Y:S01]  /*2b70*/  FFMA.FTZ R10, R29, R40, R87 ;  /* 0x000000281d0a7223 */ /* 0x000fe20000010057 */
[----:B------:R-:W-:Y:S02]  /*2b80*/  HADD2.F32 R2, -RZ, R43.H1_H1 ;  /* 0x3000002bff027230 */ /* 0x000fe40000004100 */
[----:B------:R-:W-:Y:S01]  /*2b90*/  FFMA.FTZ R5, R28, R45, R47 ;  /* 0x0000002d1c057223 */ /* 0x000fe2000001002f */
[C---:B------:R-:W-:Y:S01]  /*2ba0*/  FFMA.FTZ R22, R40.reuse, R9, R87 ;  /* 0x0000000928167223 */ /* 0x040fe20000010057 */
[----:B------:R-:W-:Y:S01]  /*2bb0*/  FFMA.FTZ R9, R45, R8, R47 ;  /* 0x000000082d097223 */ /* 0x000fe2000001002f */
[C---:B------:R-:W-:Y:S01]  /*2bc0*/  FFMA.FTZ R6, R40.reuse, R21, R87 ;  /* 0x0000001528067223 */ /* 0x040fe20000010057 */
[--C-:B------:R-:W-:Y:S01]  /*2bd0*/  FFMA.FTZ R28, R27, R41, R2.reuse ;  /* 0x000000291b1c7223 */ /* 0x100fe20000010002 */
[C---:B------:R-:W-:Y:S01]  /*2be0*/  FFMA.FTZ R8, R45.reuse, R4, R47 ;  /* 0x000000042d087223 */ /* 0x040fe2000001002f */
[C-C-:B------:R-:W-:Y:S01]  /*2bf0*/  FFMA.FTZ R14, R40.reuse, R17, R87.reuse ;  /* 0x00000011280e7223 */ /* 0x140fe20000010057 */
[----:B------:R-:W-:Y:S01]  /*2c00*/  FFMA.FTZ R18, R40, R13, R87 ;  /* 0x0000000d28127223 */ /* 0x000fe20000010057 */
[C-C-:B------:R-:W-:Y:S01]  /*2c10*/  FFMA.FTZ R24, R45.reuse, R24, R47.reuse ;  /* 0x000000182d187223 */ /* 0x140fe2000001002f */
[--C-:B------:R-:W-:Y:S01]  /*2c20*/  FFMA.FTZ R20, R45, R20, R47.reuse ;  /* 0x000000142d147223 */ /* 0x100fe2000001002f */
        /* <DEDUP_REMOVED lines=36> */
[----:B------:R-:W-:Y:S01]  /*2e70*/  FFMA.FTZ R90, R45, R90, R47 ;  /* 0x0000005a2d5a7223 */ /* 0x000fe2000001002f */
[----:B------:R-:W-:Y:S01]  /*2e80*/  FFMA.FTZ R41, R41, R92, R2 ;  /* 0x0000005c29297223 */ /* 0x000fe20000010002 */
        /* <DEDUP_REMOVED lines=49> */
.L_x_1535:
        /* <DEDUP_REMOVED lines=14> */
.L_x_1701:


//--------------------- .text._ZN13group_norm_v214gn_cuda_kernelI6__halfLi320ELi3ELi16ELi160ELi256ELb1ELi8ELi320ELi320ELi4ELb1ELi10ELb0ELb0ENS_16CompileConditionILi1000EEEEEvPT_PKS4_S7_S7_flPfS8_Pj --------------------------
	.section	.text._ZN13group_norm_v214gn_cuda_kernelI6__halfLi320ELi3ELi16ELi160ELi256ELb1ELi8ELi320ELi320ELi4ELb1ELi10ELb0ELb0ENS_16CompileConditionILi1000EEEEEvPT_PKS4_S7_S7_flPfS8_Pj,"ax",@progbits
	.align	128
        .global         _ZN13group_norm_v214gn_cuda_kernelI6__halfLi320ELi3ELi16ELi160ELi256ELb1ELi8ELi320ELi320ELi4ELb1ELi10ELb0ELb0ENS_16CompileConditionILi1000EEEEEvPT_PKS4_S7_S7_flPfS8_Pj
        .type           _ZN13group_norm_v214gn_cuda_kernelI6__halfLi320ELi3ELi16ELi160ELi256ELb1ELi8ELi320ELi320ELi4ELb1ELi10ELb0ELb0ENS_16CompileConditionILi1000EEEEEvPT_PKS4_S7_S7_flPfS8_Pj,@function
        .size           _ZN13group_norm_v214gn_cuda_kernelI6__halfLi320ELi3ELi16ELi160ELi256ELb1ELi8ELi320ELi320ELi4ELb1ELi10ELb0ELb0ENS_16CompileConditionILi1000EEEEEvPT_PKS4_S7_S7_flPfS8_Pj,(.L_x_1702 - _ZN13group_norm_v214gn_cuda_kernelI6__halfLi320ELi3ELi16ELi160ELi256ELb1ELi8ELi320ELi320ELi4ELb1ELi10ELb0ELb0ENS_16CompileConditionILi1000EEEEEvPT_PKS4_S7_S7_flPfS8_Pj)
        .other          _ZN13group_norm_v214gn_cuda_kernelI6__halfLi320ELi3ELi16ELi160ELi256ELb1ELi8ELi320ELi320ELi4ELb1ELi10ELb0ELb0ENS_16CompileConditionILi1000EEEEEvPT_PKS4_S7_S7_flPfS8_Pj,@"STO_CUDA_ENTRY STV_DEFAULT"
_ZN13group_norm_v214gn_cuda_kernelI6__halfLi320ELi3ELi16ELi160ELi256ELb1ELi8ELi320ELi320ELi4ELb1ELi10ELb0ELb0ENS_16CompileConditionILi1000EEEEEvPT_PKS4_S7_S7_flPfS8_Pj:
.text._ZN13group_norm_v214gn_cuda_kernelI6__halfLi320ELi3ELi16ELi160ELi256ELb1ELi8ELi320ELi320ELi4ELb1ELi10ELb0ELb0ENS_16CompileConditionILi1000EEEEEvPT_PKS4_S7_S7_flPfS8_Pj:
        /* <DEDUP_REMOVED lines=54> */
.L_x_1544:
[C---:B------:R-:W-:Y:S01]  /*0360*/  LOP3.LUT R53, R7.reuse, 0x7, RZ, 0xc0, !PT ;  /* 0x0000000707357812 */ /* 0x040fe200078ec0ff */
[----:B------:R-:W1:Y:S01]  /*0370*/  LDCU.64 UR4, c[0x0][0x388] ;  /* 0x00007100ff0477ac */ /* 0x000e620008000a00 */
[--C-:B------:R-:W-:Y:S01]  /*0380*/  SHF.R.U64 R8, R7, 0x3, R6.reuse ;  /* 0x0000000307087819 */ /* 0x100fe20000001206 */
[----:B------:R-:W-:Y:S01]  /*0390*/  IMAD R3, R52, 0xa00, RZ ;  /* 0x00000a0034037824 */ /* 0x000fe200078e02ff */
[----:B------:R-:W-:Y:S01]  /*03a0*/  MOV R55, RZ ;  /* 0x000000ff00377202 */ /* 0x000fe20000000f00 */
[----:B------:R-:W-:Y:S01]  /*03b0*/  IMAD R53, R53, 0x140, RZ ;  /* 0x0000014035357824 */ /* 0x000fe200078e02ff */
[----:B------:R-:W-:Y:S01]  /*03c0*/  SHF.R.U32.HI R9, RZ, 0x3, R6 ;  /* 0x00000003ff097819 */ /* 0x000fe20000011606 */
[----:B---3--:R-:W2:Y:S03]  /*03d0*/  LDC.64 R28, c[0x0][0x390] ;  /* 0x0000e400ff1c7b82 */ /* 0x008ea60000000a00 */
        /* <DEDUP_REMOVED lines=72> */
[--C-:B------:R-:W-:Y:S01]  /*0860*/  IMAD R37, R34, 0x28, R49.reuse ;  /* 0x0000002822257824 */ /* 0x100fe200078e0231 */
[----:B------:R-:W-:Y:S01]  /*0870*/  IADD3 R31, PT, PT, R31, R48, RZ ;  /* 0x000000301f1f7210 */ /* 0x000fe20007ffe0ff */
[--C-:B------:R-:W-:Y:S01]  /*0880*/  IMAD R35, R30, 0x28, R49.reuse ;  /* 0x000000281e237824 */ /* 0x100fe200078e0231 */
[----:B------:R-:W-:Y:S01]  /*0890*/  IADD3 R33, PT, PT, R48, R33, RZ ;  /* 0x0000002130217210 */ /* 0x000fe20007ffe0ff */
[--C-:B------:R-:W-:Y:S01]  /*08a0*/  IMAD R39, R36, 0x28, R49.reuse ;  /* 0x0000002824277824 */ /* 0x100fe200078e0231 */
[----:B------:R-:W-:Y:S01]  /*08b0*/  IADD3 R37, PT, PT, R48, R37, RZ ;  /* 0x0000002530257210 */ /* 0x000fe20007ffe0ff */
[--C-:B------:R-:W-:Y:S01]  /*08c0*/  IMAD R41, R38, 0x28, R49.reuse ;  /* 0x0000002826297824 */ /* 0x100fe200078e0231 */
[----:B------:R-:W1:Y:S01]  /*08d0*/  LDS.64 R30, [R31] ;  /* 0x000000001f1e7984 */ /* 0x000e620000000a00 */
[----:B------:R-:W-:Y:S01]  /*08e0*/  IADD3 R35, PT, PT, R48, R35, RZ ;  /* 0x0000002330237210 */ /* 0x000fe20007ffe0ff */
[----:B------:R-:W-:Y:S01]  /*08f0*/  IMAD R43, R40, 0x28, R49 ;  /* 0x00000028282b7824 */ /* 0x000fe200078e0231 */
[C---:B------:R-:W-:Y:S01]  /*0900*/  IADD3 R39, PT, PT, R48.reuse, R39, RZ ;  /* 0x0000002730277210 */ /* 0x040fe20007ffe0ff */
[----:B------:R-:W2:Y:S01]  /*0910*/  LDS.64 R32, [R33] ;  /* 0x0000000021207984 */ /* 0x000ea20000000a00 */
[----:B------:R-:W-:-:S02]  /*0920*/  IADD3 R41, PT, PT, R48, R41, RZ ;  /* 0x0000002930297210 */ /* 0x000fc40007ffe0ff */
[----:B------:R-:W-:Y:S01]  /*0930*/  IADD3 R43, PT, PT, R48, R43, RZ ;  /* 0x0000002b302b7210 */ /* 0x000fe20007ffe0ff */
[----:B------:R-:W3:Y:S01]  /*0940*/  LDS.64 R34, [R35] ;  /* 0x0000000023227984 */ /* 0x000ee20000000a00 */
[----:B------:R-:W-:Y:S02]  /*0950*/  SHF.R.U32.HI R60, RZ, 0x2, R60 ;  /* 0x00000002ff3c7819 */ /* 0x000fe4000001163c */
[----:B------:R-:W-:Y:S01]  /*0960*/  SHF.R.U32.HI R61, RZ, 0x2, R61 ;  /* 0x00000002ff3d7819 */ /* 0x000fe2000001163d */
[----:B------:R-:W4:Y:S02]  /*0970*/  LDS.64 R36, [R37] ;  /* 0x0000000025247984 */ /* 0x000f240000000a00 */
[--C-:B------:R-:W-:Y:S02]  /*0980*/  IMAD R60, R60, 0x28, R49.reuse ;  /* 0x000000283c3c7824 */ /* 0x100fe400078e0231 */
[----:B------:R-:W0:Y:S01]  /*0990*/  LDS.64 R38, [R39] ;  /* 0x0000000027267984 */ /* 0x000e220000000a00 */
[----:B------:R-:W-:-:S02]  /*09a0*/  IMAD R61, R61, 0x28, R49 ;  /* 0x000000283d3d7824 */ /* 0x000fc400078e0231 */
[----:B------:R-:W-:Y:S01]  /*09b0*/  IADD3 R60, PT, PT, R48, R60, RZ ;  /* 0x0000003c303c7210 */ /* 0x000fe20007ffe0ff */
        /* <DEDUP_REMOVED lines=19> */
[----:B------:R-:W-:Y:S02]  /*0af0*/  IADD3 R37, PT, PT, R53, 0x2c, RZ ;  /* 0x0000002c35257810 */ /* 0x000fe40007ffe0ff */
        /* <DEDUP_REMOVED lines=20> */
[C---:B------:R-:W-:Y:S01]  /*0c40*/  IADD3 R38, PT, PT, R53.reuse, 0x38, RZ ;  /* 0x0000003835267810 */ /* 0x040fe20007ffe0ff */
[----:B------:R-:W2:Y:S01]  /*0c50*/  LDS.64 R34, [R35] ;  /* 0x0000000023227984 */ /* 0x000ea20000000a00 */
[----:B------:R-:W-:Y:S01]  /*0c60*/  SHF.R.U32.HI R42, RZ, 0x2, R36 ;  /* 0x00000002ff2a7819 */ /* 0x000fe20000011624 */
[--C-:B------:R-:W-:Y:S01]  /*0c70*/  IMAD R41, R44, 0x28, R49.reuse ;  /* 0x000000282c297824 */ /* 0x100fe200078e0231 */
[----:B------:R-:W-:Y:S01]  /*0c80*/  IADD3 R39, PT, PT, R48, R39, RZ ;  /* 0x0000002730277210 */ /* 0x000fe20007ffe0ff */
[----:B------:R-:W3:Y:S01]  /*0c90*/  LDS.64 R36, [R37] ;  /* 0x0000000025247984 */ /* 0x000ee20000000a00 */
[----:B------:R-:W-:Y:S01]  /*0ca0*/  SHF.R.U32.HI R44, RZ, 0x2, R38 ;  /* 0x00000002ff2c7819 */ /* 0x000fe20000011626 */
[----:B------:R-:W-:Y:S01]  /*0cb0*/  IMAD R43, R42, 0x28, R49 ;  /* 0x000000282a2b7824 */ /* 0x000fe200078e0231 */
[----:B------:R-:W-:-:S02]  /*0cc0*/  IADD3 R40, PT, PT, R53, 0x3c, RZ ;  /* 0x0000003c35287810 */ /* 0x000fc40007ffe0ff */
[----:B------:R-:W-:Y:S01]  /*0cd0*/  IADD3 R41, PT, PT, R48, R41, RZ ;  /* 0x0000002930297210 */ /* 0x000fe20007ffe0ff */
        /* <DEDUP_REMOVED lines=26> */
[----:B------:R-:W-:Y:S01]  /*0e80*/  IMAD R33, R32, 0x28, R49 ;  /* 0x0000002820217824 */ /* 0x000fe200078e0231 */
[----:B------:R-:W-:Y:S01]  /*0e90*/  IADD3 R31, PT, PT, R48, R31, RZ ;  /* 0x0000001f301f7210 */ /* 0x000fe20007ffe0ff */
[----:B----4-:R-:W-:Y:S01]  /*0ea0*/  FADD.FTZ R59, R59, R38 ;  /* 0x000000263b3b7221 */ /* 0x010fe20000010000 */
[----:B------:R-:W-:Y:S01]  /*0eb0*/  FADD.FTZ R58, R58, R37 ;  /* 0x000000253a3a7221 */ /* 0x000fe20000010000 */
[----:B------:R-:W-:Y:S02]  /*0ec0*/  IADD3 R37, PT, PT, R53, 0x50, RZ ;  /* 0x0000005035257810 */ /* 0x000fe40007ffe0ff */
[----:B------:R-:W-:Y:S01]  /*0ed0*/  SHF.R.U32.HI R32, RZ, 0x2, R35 ;  /* 0x00000002ff207819 */ /* 0x000fe20000011623 */
[----:B------:R-:W-:Y:S01]  /*0ee0*/  FADD.FTZ R59, R59, R40 ;  /* 0x000000283b3b7221 */ /* 0x000fe20000010000 */
[----:B------:R-:W-:Y:S01]  /*0ef0*/  IMAD R35, R30, 0x28, R49 ;  /* 0x000000281e237824 */ /* 0x000fe200078e0231 */
[----:B------:R-:W-:Y:S01]  /*0f00*/  IADD3 R33, PT, PT, R48, R33, RZ ;  /* 0x0000002130217210 */ /* 0x000fe20007ffe0ff */
[----:B------:R-:W0:Y:S01]  /*0f10*/  LDS.64 R30, [R31] ;  /* 0x000000001f1e7984 */ /* 0x000e220000000a00 */
[----:B------:R-:W-:Y:S01]  /*0f20*/  IADD3 R34, PT, PT, R53, 0x54, RZ ;  /* 0x0000005435227810 */ /* 0x000fe20007ffe0ff */
[----:B------:R-:W-:Y:S01]  /*0f30*/  FADD.FTZ R59, R59, R42 ;  /* 0x0000002a3b3b7221 */ /* 0x000fe20000010000 */
[----:B------:R-:W-:Y:S01]  /*0f40*/  SHF.R.U32.HI R42, RZ, 0x2, R37 ;  /* 0x00000002ff2a7819 */ /* 0x000fe20000011625 */
[----:B------:R-:W-:Y:S01]  /*0f50*/  IMAD R37, R32, 0x28, R49 ;  /* 0x0000002820257824 */ /* 0x000fe200078e0231 */
[----:B------:R-:W-:Y:S01]  /*0f60*/  IADD3 R35, PT, PT, R48, R35, RZ ;  /* 0x0000002330237210 */ /* 0x000fe20007ffe0ff */
[----:B------:R-:W-:Y:S01]  /*0f70*/  FADD.FTZ R59, R59, R44 ;  /* 0x0000002c3b3b7221 */ /* 0x000fe20000010000 */
        /* <DEDUP_REMOVED lines=57> */
[----:B------:R-:W-:-:S02]  /*1310*/  SHF.R.U32.HI R33, RZ, 0x2, R39 ;  /* 0x00000002ff217819 */ /* 0x000fc40000011627 */
        /* <DEDUP_REMOVED lines=12> */
[C---:B------:R-:W-:Y:S02]  /*13e0*/  IADD3 R35, PT, PT, R53.reuse, 0x98, RZ ;  /* 0x0000009835237810 */ /* 0x040fe40007ffe0ff */
[----:B------:R-:W-:Y:S02]  /*13f0*/  IADD3 R58, PT, PT, R53, 0x9c, RZ ;  /* 0x0000009c353a7810 */ /* 0x000fe40007ffe0ff */
[----:B------:R-:W-:Y:S02]  /*1400*/  SHF.R.U32.HI R36, RZ, 0x2, R36 ;  /* 0x00000002ff247819 */ /* 0x000fe40000011624 */
[----:B------:R-:W-:-:S02]  /*1410*/  SHF.R.U32.HI R53, RZ, 0x2, R32 ;  /* 0x00000002ff357819 */ /* 0x000fc40000011620 */
[----:B------:R-:W0:Y:S01]  /*1420*/  LDS.64 R32, [R45] ;  /* 0x000000002d207984 */ /* 0x000e220000000a00 */
[----:B------:R-:W-:Y:S01]  /*1430*/  IADD3 R37, PT, PT, R48, R37, RZ ;  /* 0x0000002530257210 */ /* 0x000fe20007ffe0ff */
[--C-:B------:R-:W-:Y:S01]  /*1440*/  IMAD R41, R36, 0x28, R49.reuse ;  /* 0x0000002824297824 */ /* 0x100fe200078e0231 */
[----:B------:R-:W-:Y:S01]  /*1450*/  SHF.R.U32.HI R40, RZ, 0x2, R40 ;  /* 0x00000002ff287819 */ /* 0x000fe20000011628 */
[--C-:B------:R-:W-:Y:S01]  /*1460*/  IMAD R53, R53, 0x28, R49.reuse ;  /* 0x0000002835357824 */ /* 0x100fe200078e0231 */
[----:B------:R-:W-:Y:S01]  /*1470*/  SHF.R.U32.HI R44, RZ, 0x2, R44 ;  /* 0x00000002ff2c7819 */ /* 0x000fe2000001162c */
[----:B-1----:R-:W-:Y:S01]  /*1480*/  FADD.FTZ R43, R43, R30 ;  /* 0x0000001e2b2b7221 */ /* 0x002fe20000010000 */
[----:B------:R-:W1:Y:S01]  /*1490*/  LDS.64 R36, [R37] ;  /* 0x0000000025247984 */ /* 0x000e620000000a00 */
[--C-:B------:R-:W-:Y:S01]  /*14a0*/  IMAD R39, R40, 0x28, R49.reuse ;  /* 0x0000002828277824 */ /* 0x100fe200078e0231 */
[----:B------:R-:W-:Y:S01]  /*14b0*/  IADD3 R40, PT, PT, R48, R41, RZ ;  /* 0x0000002930287210 */ /* 0x000fe20007ffe0ff */
[----:B------:R-:W-:Y:S01]  /*14c0*/  IMAD R59, R44, 0x28, R49 ;  /* 0x000000282c3b7824 */ /* 0x000fe200078e0231 */
[----:B------:R-:W-:Y:S01]  /*14d0*/  SHF.R.U32.HI R46, RZ, 0x2, R46 ;  /* 0x00000002ff2e7819 */ /* 0x000fe2000001162e */
[----:B------:R-:W-:Y:S01]  /*14e0*/  FADD.FTZ R47, R47, R31 ;  /* 0x0000001f2f2f7221 */ /* 0x000fe20000010000 */
[----:B------:R-:W-:-:S02]  /*14f0*/  IADD3 R44, PT, PT, R48, R39, RZ ;  /* 0x00000027302c7210 */ /* 0x000fc40007ffe0ff */
[----:B------:R-:W2:Y:S01]  /*1500*/  LDS.64 R40, [R40] ;  /* 0x0000000028287984 */ /* 0x000ea20000000a00 */
[--C-:B------:R-:W-:Y:S01]  /*1510*/  IMAD R46, R46, 0x28, R49.reuse ;  /* 0x000000282e2e7824 */ /* 0x100fe200078e0231 */
[----:B------:R-:W-:Y:S02]  /*1520*/  SHF.R.U32.HI R42, RZ, 0x2, R42 ;  /* 0x00000002ff2a7819 */ /* 0x000fe4000001162a */
[----:B------:R-:W3:Y:S01]  /*1530*/  LDS.64 R44, [R44] ;  /* 0x000000002c2c7984 */ /* 0x000ee20000000a00 */
[----:B------:R-:W-:Y:S02]  /*1540*/  SHF.R.U32.HI R34, RZ, 0x2, R34 ;  /* 0x00000002ff227819 */ /* 0x000fe40000011622 */
        /* <DEDUP_REMOVED lines=20> */
[----:B------:R-:W-:-:S02]  /*1690*/  IADD3 R53, PT, PT, R48, R53, RZ ;  /* 0x0000003530357210 */ /* 0x000fc40007ffe0ff */
[----:B------:R-:W-:Y:S01]  /*16a0*/  IADD3 R48, PT, PT, R48, R39, RZ ;  /* 0x0000002730307210 */ /* 0x000fe20007ffe0ff */
[----:B-1----:R-:W-:Y:S01]  /*16b0*/  FADD.FTZ R43, R43, R36 ;  /* 0x000000242b2b7221 */ /* 0x002fe20000010000 */
[----:B------:R-:W-:Y:S01]  /*16c0*/  FADD.FTZ R47, R47, R37 ;  /* 0x000000252f2f7221 */ /* 0x000fe20000010000 */
[----:B------:R-:W-:Y:S04]  /*16d0*/  LDS.64 R38, [R38] ;  /* 0x0000000026267984 */ /* 0x000fe80000000a00 */
[----:B------:R-:W1:Y:S01]  /*16e0*/  LDS.64 R36, [R60] ;  /* 0x000000003c247984 */ /* 0x000e620000000a00 */
[----:B--2---:R-:W-:Y:S01]  /*16f0*/  FADD.FTZ R43, R43, R40 ;  /* 0x000000282b2b7221 */ /* 0x004fe20000010000 */
[----:B------:R-:W-:Y:S02]  /*1700*/  FADD.FTZ R47, R47, R41 ;  /* 0x000000292f2f7221 */ /* 0x000fe40000010000 */
[----:B------:R-:W-:Y:S01]  /*1710*/  LDS.64 R48, [R48] ;  /* 0x0000000030307984 */ /* 0x000fe20000000a00 */
[----:B---3--:R-:W-:Y:S01]  /*1720*/  FADD.FTZ R59, R43, R44 ;  /* 0x0000002c2b3b7221 */ /* 0x008fe20000010000 */
[----:B------:R-:W-:-:S02]  /*1730*/  FADD.FTZ R61, R47, R45 ;  /* 0x0000002d2f3d7221 */ /* 0x000fc40000010000 */
[----:B------:R-:W2:Y:S04]  /*1740*/  LDS.64 R40, [R58] ;  /* 0x000000003a287984 */ /* 0x000ea80000000a00 */
        /* <DEDUP_REMOVED lines=23> */
.L_x_1537:
[----:B------:R-:W-:Y:S05]  /*18c0*/  BSYNC.RECONVERGENT B0 ;  /* 0x0000000000007941 */ /* 0x000fea0003800200 */
.L_x_1536:
        /* <DEDUP_REMOVED lines=24> */
.L_x_1539:
[----:B------:R-:W2:Y:S04]  /*1a50*/  LD.E.STRONG.GPU R31, desc[UR8][R56.64] ;  /* 0x00000008381f7980 */ /* 0x000ea8000c10f900 */
[----:B--2---:R-:W-:Y:S01]  /*1a60*/  CCTL.IVALL ;  /* 0x00000000ff00798f */ /* 0x004fe20002000000 */
[----:B------:R-:W-:Y:S05]  /*1a70*/  YIELD ;  /* 0x0000000000007946 */ /* 0x000fea0003800000 */
[----:B-----5:R-:W-:-:S04]  /*1a80*/  LOP3.LUT R31, R31, R30, RZ, 0x3c, !PT ;  /* 0x0000001e1f1f7212 */ /* 0x020fc800078e3cff */
[----:B------:R-:W-:-:S13]  /*1a90*/  ISETP.GT.AND P2, PT, R31, -0x1, PT ;  /* 0xffffffff1f00780c */ /* 0x000fda0003f44270 */
[----:B------:R-:W-:Y:S05]  /*1aa0*/  @P2 BRA `(.L_x_1539) ;  /* 0xfffffffc00e82947 */ /* 0x000fea000383ffff */
.L_x_1538:
        /* <DEDUP_REMOVED lines=11> */
.L_x_1541:
[----:B------:R-:W-:Y:S05]  /*1b60*/  BSYNC.RECONVERGENT B0 ;  /* 0x0000000000007941 */ /* 0x000fea0003800200 */
.L_x_1540:
        /* <DEDUP_REMOVED lines=24> */
[----:B------:R-:W-:-:S05]  /*1cf0*/  @!P1 FFMA.FTZ R31, R32, 2.4414062863797880709e-05, -R31 ;  /* 0x37cccccd201f9823 */ /* 0x000fca000001081f */
        /* <DEDUP_REMOVED lines=15> */
.L_x_1543:
[----:B------:R-:W-:Y:S05]  /*1df0*/  BSYNC.RECONVERGENT B0 ;  /* 0x0000000000007941 */ /* 0x000fea0003800200 */
.L_x_1542:
[----:B------:R-:W2:Y:S01]  /*1e00*/  S2UR UR5, SR_CgaCtaId ;  /* 0x00000000000579c3 */ /* 0x000ea20000008800 */
[----:B------:R-:W-:Y:S01]  /*1e10*/  UMOV UR4, 0x400 ;  /* 0x0000040000047882 */ /* 0x000fe20000000000 */
[----:B------:R-:W-:Y:S01]  /*1e20*/  IMAD.HI.U32 R54, R54, -0x33333333, RZ ;  /* 0xcccccccd36367827 */ /* 0x000fe200078e00ff */
[----:B------:R-:W-:Y:S01]  /*1e30*/  UIADD3 UR4, UPT, UPT, UR4, 0xc80, URZ ;  /* 0x00000c8004047890 */ /* 0x000fe2000fffe0ff */
[----:B------:R-:W-:Y:S02]  /*1e40*/  LOP3.LUT R14, R14, 0x1, RZ, 0x3c, !PT ;  /* 0x000000010e0e7812 */ /* 0x000fe400078e3cff */
[----:B01---5:R-:W-:Y:S01]  /*1e50*/  HADD2.F32 R30, -RZ, R28.H0_H0 ;  /* 0x2000001cff1e7230 */ /* 0x023fe20000004100 */
[----:B------:R-:W-:Y:S01]  /*1e60*/  LEA.HI R54, R54, -R51, RZ, 0x19 ;  /* 0x8000003336367211 */ /* 0x000fe200078fc8ff */
[----:B------:R-:W-:Y:S02]  /*1e70*/  HADD2.F32 R31, -RZ, R26.H0_H0 ;  /* 0x2000001aff1f7230 */ /* 0x000fe40000004100 */
[----:B------:R-:W-:-:S02]  /*1e80*/  HADD2.F32 R28, -RZ, R28.H1_H1 ;  /* 0x3000001cff1c7230 */ /* 0x000fc40000004100 */
[----:B------:R-:W-:Y:S02]  /*1e90*/  HADD2.F32 R33, -RZ, R26.H1_H1 ;  /* 0x3000001aff217230 */ /* 0x000fe40000004100 */
[--C-:B------:R-:W-:Y:S02]  /*1ea0*/  HADD2.F32 R35, -RZ, R29.reuse.H0_H0 ;  /* 0x2000001dff237230 */ /* 0x100fe40000004100 */
[----:B------:R-:W-:Y:S02]  /*1eb0*/  HADD2.F32 R29, -RZ, R29.H1_H1 ;  /* 0x3000001dff1d7230 */ /* 0x000fe40000004100 */
[----:B------:R-:W-:Y:S01]  /*1ec0*/  HADD2.F32 R38, -RZ, R27.H1_H1 ;  /* 0x3000001bff267230 */ /* 0x000fe20000004100 */
        /* <DEDUP_REMOVED lines=14> */
[----:B------:R-:W-:Y:S01]  /*1fb0*/  FMUL.FTZ R15, R9, R36 ;  /* 0x00000024090f7220 */ /* 0x000fe20000410000 */
[--C-:B------:R-:W-:Y:S01]  /*1fc0*/  FADD.FTZ R36, R17, -R8.reuse ;  /* 0x8000000811247221 */ /* 0x100fe20000010000 */
[--C-:B------:R-:W-:Y:S01]  /*1fd0*/  FFMA.FTZ R3, R32, R30, R31.reuse ;  /* 0x0000001e20037223 */ /* 0x100fe2000001001f */
[----:B------:R-:W-:Y:S01]  /*1fe0*/  FFMA.FTZ R30, R30, R40, R31 ;  /* 0x000000281e1e7223 */ /* 0x000fe2000001001f */
[----:B------:R-:W-:Y:S01]  /*1ff0*/  FADD.FTZ R40, R23, -R8 ;  /* 0x8000000817287221 */ /* 0x000fe20000010000 */
[----:B------:R-:W-:-:S02]  /*2000*/  HADD2.F32 R32, -RZ, R27.H0_H0 ;  /* 0x2000001bff207230 */ /* 0x000fc40000004100 */
[----:B------:R-:W-:Y:S01]  /*2010*/  FADD.FTZ R8, R25, -R8 ;  /* 0x8000000819087221 */ /* 0x000fe20000010000 */
[C---:B------:R-:W-:Y:S01]  /*2020*/  FMUL.FTZ R34, R9.reuse, R34 ;  /* 0x0000002209227220 */ /* 0x040fe20000410000 */
[C---:B------:R-:W-:Y:S01]  /*2030*/  FMUL.FTZ R36, R9.reuse, R36 ;  /* 0x0000002409247220 */ /* 0x040fe20000410000 */
[C---:B------:R-:W-:Y:S01]  /*2040*/  FMUL.FTZ R42, R9.reuse, R42 ;  /* 0x0000002a092a7220 */ /* 0x040fe20000410000 */
[C---:B------:R-:W-:Y:S01]  /*2050*/  FMUL.FTZ R40, R9.reuse, R40 ;  /* 0x0000002809287220 */ /* 0x040fe20000410000 */
[----:B------:R-:W-:Y:S01]  /*2060*/  FMUL.FTZ R9, R9, R8 ;  /* 0x0000000809097220 */ /* 0x000fe20000410000 */
[--C-:B------:R-:W-:Y:S01]  /*2070*/  FFMA.FTZ R13, R34, R28, R33.reuse ;  /* 0x0000001c220d7223 */ /* 0x100fe20000010021 */
[----:B------:R-:W-:Y:S01]  /*2080*/  FFMA.FTZ R15, R15, R35, R32 ;  /* 0x000000230f0f7223 */ /* 0x000fe20000010020 */
[----:B------:R-:W-:Y:S01]  /*2090*/  FFMA.FTZ R17, R36, R29, R38 ;  /* 0x0000001d24117223 */ /* 0x000fe20000010026 */
        /* <DEDUP_REMOVED lines=12> */
[----:B-1----:R-:W-:-:S04]  /*2160*/  IADD3 R10, P1, PT, R10, UR4, RZ ;  /* 0x000000040a0a7c10 */ /* 0x002fc8000ff3e0ff */
[----:B------:R-:W-:Y:S02]  /*2170*/  IADD3.X R11, PT, PT, R11, UR5, RZ, P1, !PT ;  /* 0x000000050b0b7c10 */ /* 0x000fe40008ffe4ff */
[----:B------:R-:W-:Y:S01]  /*2180*/  ISETP.GE.U32.AND P1, PT, R7, R0, PT ;  /* 0x000000000700720c */ /* 0x000fe20003f26070 */
[----:B------:R-:W1:Y:S03]  /*2190*/  MUFU.EX2 R34, R34 ;  /* 0x0000002200227308 */ /* 0x000e660000000800 */
[----:B------:R-:W-:-:S05]  /*21a0*/  ISETP.GE.AND.EX P1, PT, R6, R2, PT, P1 ;  /* 0x000000020600720c */ /* 0x000fca0003f26310 */
        /* <DEDUP_REMOVED lines=19> */
[----:B0-----:R-:W-:-:S05]  /*22e0*/  FMUL.FTZ R8, R13, R34 ;  /* 0x000000220d087220 */ /* 0x001fca0000410000 */
[----:B------:R-:W-:Y:S02]  /*22f0*/  F2FP.F16.F32.PACK_AB R34, R8, R3 ;  /* 0x000000030822723e */ /* 0x000fe400000000ff */
[----:B------:R-:W0:Y:S01]  /*2300*/  MUFU.RCP R21, R21 ;  /* 0x0000001500157308 */ /* 0x000e220000001000 */
[----:B-1----:R-:W-:-:S07]  /*2310*/  FMUL.FTZ R15, R15, R38 ;  /* 0x000000260f0f7220 */ /* 0x002fce0000410000 */
[----:B------:R-:W1:Y:S01]  /*2320*/  MUFU.RCP R23, R23 ;  /* 0x0000001700177308 */ /* 0x000e620000001000 */
[----:B--2---:R-:W-:-:S05]  /*2330*/  FMUL.FTZ R26, R17, R36 ;  /* 0x00000024111a7220 */ /* 0x004fca0000410000 */
[----:B------:R-:W-:Y:S02]  /*2340*/  F2FP.F16.F32.PACK_AB R35, R26, R15 ;  /* 0x0000000f1a23723e */ /* 0x000fe400000000ff */
[----:B------:R-:W2:Y:S01]  /*2350*/  MUFU.RCP R25, R25 ;  /* 0x0000001900197308 */ /* 0x000ea20000001000 */
[----:B0-----:R-:W-:Y:S02]  /*2360*/  FMUL.FTZ R30, R30, R21 ;  /* 0x000000151e1e7220 */ /* 0x001fe40000410000 */
[----:B------:R3:W-:Y:S05]  /*2370*/  STG.E.64 desc[UR8][R10.64], R34 ;  /* 0x000000220a007986 */ /* 0x0007ea000c101b08 */
[----:B------:R-:W0:Y:S01]  /*2380*/  MUFU.RCP R40, R27 ;  /* 0x0000001b00287308 */ /* 0x000e220000001000 */
[----:B-1----:R-:W-:-:S05]  /*2390*/  FMUL.FTZ R9, R28, R23 ;  /* 0x000000171c097220 */ /* 0x002fca0000410000 */
[----:B------:R-:W-:Y:S01]  /*23a0*/  F2FP.F16.F32.PACK_AB R28, R9, R30 ;  /* 0x0000001e091c723e */ /* 0x000fe200000000ff */
[----:B--2---:R-:W-:Y:S01]  /*23b0*/  FMUL.FTZ R32, R32, R25 ;  /* 0x0000001920207220 */ /* 0x004fe20000410000 */
[----:B0-----:R-:W-:-:S05]  /*23c0*/  FMUL.FTZ R29, R29, R40 ;  /* 0x000000281d1d7220 */ /* 0x001fca0000410000 */
[----:B------:R-:W-:-:S05]  /*23d0*/  F2FP.F16.F32.PACK_AB R29, R29, R32 ;  /* 0x000000201d1d723e */ /* 0x000fca00000000ff */
[----:B------:R3:W-:Y:S01]  /*23e0*/  STG.E.64 desc[UR8][R10.64+0x5000], R28 ;  /* 0x0050001c0a007986 */ /* 0x0007e2000c101b08 */
[----:B------:R-:W-:Y:S05]  /*23f0*/  @!P1 BRA `(.L_x_1544) ;  /* 0xffffffdc00d89947 */ /* 0x000fea000383ffff */
[----:B------:R-:W-:Y:S05]  /*2400*/  EXIT ;  /* 0x000000000000794d */ /* 0x000fea0003800000 */
.L_x_1545:
        /* <DEDUP_REMOVED lines=15> */
.L_x_1702:


//--------------------- .text._ZN13group_norm_v214gn_cuda_kernelI6__halfLi320ELi1ELi16ELi160ELi256ELb1ELi16ELi320ELi320ELi4ELb1ELi9ELb0ELb0ENS_16CompileConditionILi1000EEEEEvPT_PKS4_S7_S7_flPfS8_Pj --------------------------
	.section	.text._ZN13group_norm_v214gn_cuda_kernelI6__halfLi320ELi1ELi16ELi160ELi256ELb1ELi16ELi320ELi320ELi4ELb1ELi9ELb0ELb0ENS_16CompileConditionILi1000EEEEEvPT_PKS4_S7_S7_flPfS8_Pj,"ax",@progbits
	.align	128
        .global         _ZN13group_norm_v214gn_cuda_kernelI6__halfLi320ELi1ELi16ELi160ELi256ELb1ELi16ELi320ELi320ELi4ELb1ELi9ELb0ELb0ENS_16CompileConditionILi1000EEEEEvPT_PKS4_S7_S7_flPfS8_Pj
        .type           _ZN13group_norm_v214gn_cuda_kernelI6__halfLi320ELi1ELi16ELi160ELi256ELb1ELi16ELi320ELi320ELi4ELb1ELi9ELb0ELb0ENS_16CompileConditionILi1000EEEEEvPT_PKS4_S7_S7_flPfS8_Pj,@function
        .size           _ZN13group_norm_v214gn_cuda_kernelI6__halfLi320ELi1ELi16ELi160ELi256ELb1ELi16ELi320ELi320ELi4ELb1ELi9ELb0ELb0ENS_16CompileConditionILi1000EEEEEvPT_PKS4_S7_S7_flPfS8_Pj,(.L_x_1703 - _ZN13group_norm_v214gn_cuda_kernelI6__halfLi320ELi1ELi16ELi160ELi256ELb1ELi16ELi320ELi320ELi4ELb1ELi9ELb0ELb0ENS_16CompileConditionILi1000EEEEEvPT_PKS4_S7_S7_flPfS8_Pj)
        .other          _ZN13group_norm_v214gn_cuda_kernelI6__halfLi320ELi1ELi16ELi160ELi256ELb1ELi16ELi320ELi320ELi4ELb1ELi9ELb0ELb0ENS_16CompileConditionILi1000EEEEEvPT_PKS4_S7_S7_flPfS8_Pj,@"STO_CUDA_ENTRY STV_DEFAULT"
_ZN13group_norm_v214gn_cuda_kernelI6__halfLi320ELi1ELi16ELi160ELi256ELb1ELi16ELi320ELi320ELi4ELb1ELi9ELb0ELb0ENS_16CompileConditionILi1000EEEEEvPT_PKS4_S7_S7_flPfS8_Pj:
.text._ZN13group_norm_v214gn_cuda_kernelI6__halfLi320ELi1ELi16ELi160ELi256ELb1ELi16ELi320ELi320ELi4ELb1ELi9ELb0ELb0ENS_16CompileConditionILi1000EEEEEvPT_PKS4_S7_S7_flPfS8_Pj:
        /* <DEDUP_REMOVED lines=55> */
.L_x_1554:
[C---:B------:R-:W-:Y:S01]  /*0370*/  LOP3.LUT R26, R9.reuse, 0x7, RZ, 0xc0, !PT ;  /* 0x00000007091a7812 */ /* 0x040fe200078ec0ff */
[----:B-1----:R-:W1:Y:S01]  /*0380*/  LDCU.64 UR4, c[0x0][0x388] ;  /* 0x00007100ff0477ac */ /* 0x002e620008000a00 */
[--C-:B--2---:R-:W-:Y:S01]  /*0390*/  SHF.R.U64 R14, R9, 0x3, R8.reuse ;  /* 0x00000003090e7819 */ /* 0x104fe20000001208 */
        /* <DEDUP_REMOVED lines=27> */
[----:B------:R-:W-:Y:S01]  /*0550*/  LOP3.LUT R49, R49, 0xe, RZ, 0xc0, !PT ;  /* 0x0000000e31317812 */ /* 0x000fe200078ec0ff */
[--C-:B----4-:R-:W-:Y:S02]  /*0560*/  HADD2.F32 R3, -RZ, R32.reuse.H0_H0 ;  /* 0x20000020ff037230 */ /* 0x110fe40000004100 */
[----:B------:R-:W-:Y:S02]  /*0570*/  HADD2.F32 R19, -RZ, R32.H1_H1 ;  /* 0x30000020ff137230 */ /* 0x000fe40000004100 */
[--C-:B------:R-:W-:Y:S02]  /*0580*/  HADD2.F32 R21, -RZ, R33.reuse.H0_H0 ;  /* 0x20000021ff157230 */ /* 0x100fe40000004100 */
        /* <DEDUP_REMOVED lines=11> */
[--C-:B-1----:R-:W-:Y:S02]  /*0640*/  HADD2.F32 R29, -RZ, R31.reuse.H0_H0 ;  /* 0x2000001fff1d7230 */ /* 0x102fe40000004100 */
        /* <DEDUP_REMOVED lines=47> */
[----:B------:R-:W-:Y:S02]  /*0940*/  SHF.R.U32.HI R65, RZ, 0x2, R36 ;  /* 0x00000002ff417819 */ /* 0x000fe40000011624 */
[----:B------:R-:W-:Y:S02]  /*0950*/  SHF.R.U32.HI R67, RZ, 0x2, R32 ;  /* 0x00000002ff437819 */ /* 0x000fe40000011620 */
[C---:B------:R-:W-:Y:S02]  /*0960*/  IADD3 R32, PT, PT, R30.reuse, 0x1c, RZ ;  /* 0x0000001c1e207810 */ /* 0x040fe40007ffe0ff */
[----:B------:R-:W-:Y:S02]  /*0970*/  IADD3 R34, PT, PT, R30, 0x20, RZ ;  /* 0x000000201e227810 */ /* 0x000fe40007ffe0ff */
[----:B--2---:R-:W-:-:S02]  /*0980*/  LEA R26, R57, R28, 0x18 ;  /* 0x0000001c391a7211 */ /* 0x004fc400078ec0ff */
[C---:B------:R-:W-:Y:S02]  /*0990*/  IADD3 R28, PT, PT, R30.reuse, 0x4, RZ ;  /* 0x000000041e1c7810 */ /* 0x040fe40007ffe0ff */
[C---:B------:R-:W-:Y:S01]  /*09a0*/  IADD3 R36, PT, PT, R30.reuse, 0x24, RZ ;  /* 0x000000241e247810 */ /* 0x040fe20007ffe0ff */
[----:B------:R-:W-:Y:S01]  /*09b0*/  IMAD R51, R51, 0x28, R26 ;  /* 0x0000002833337824 */ /* 0x000fe200078e021a */
[----:B------:R-:W-:Y:S01]  /*09c0*/  SHF.R.U32.HI R57, RZ, 0x2, R28 ;  /* 0x00000002ff397819 */ /* 0x000fe2000001161c */
[--C-:B------:R-:W-:Y:S01]  /*09d0*/  IMAD R59, R59, 0x28, R26.reuse ;  /* 0x000000283b3b7824 */ /* 0x100fe200078e021a */
[----:B------:R-:W-:Y:S01]  /*09e0*/  IADD3 R28, PT, PT, R30, 0x10, RZ ;  /* 0x000000101e1c7810 */ /* 0x000fe20007ffe0ff */
[--C-:B------:R-:W-:Y:S01]  /*09f0*/  IMAD R61, R61, 0x28, R26.reuse ;  /* 0x000000283d3d7824 */ /* 0x100fe200078e021a */
[C---:B------:R-:W-:Y:S01]  /*0a00*/  LEA R51, R20.reuse, R51, 0x3 ;  /* 0x0000003314337211 */ /* 0x040fe200078e18ff */
[--C-:B------:R-:W-:Y:S01]  /*0a10*/  IMAD R57, R57, 0x28, R26.reuse ;  /* 0x0000002839397824 */ /* 0x100fe200078e021a */
[C---:B------:R-:W-:Y:S01]  /*0a20*/  LEA R59, R20.reuse, R59, 0x3 ;  /* 0x0000003b143b7211 */ /* 0x040fe200078e18ff */
[----:B------:R-:W-:Y:S01]  /*0a30*/  IMAD R65, R65, 0x28, R26 ;  /* 0x0000002841417824 */ /* 0x000fe200078e021a */
[----:B------:R-:W-:Y:S01]  /*0a40*/  SHF.R.U32.HI R63, RZ, 0x2, R28 ;  /* 0x00000002ff3f7819 */ /* 0x000fe2000001161c */
[--C-:B------:R-:W-:Y:S01]  /*0a50*/  IMAD R67, R67, 0x28, R26.reuse ;  /* 0x0000002843437824 */ /* 0x100fe200078e021a */
[C---:B------:R-:W-:Y:S01]  /*0a60*/  LEA R57, R20.reuse, R57, 0x3 ;  /* 0x0000003914397211 */ /* 0x040fe200078e18ff */
[----:B------:R-:W1:Y:S01]  /*0a70*/  LDS.64 R50, [R51] ;  /* 0x0000000033327984 */ /* 0x000e620000000a00 */
[C---:B------:R-:W-:Y:S01]  /*0a80*/  LEA R61, R20.reuse, R61, 0x3 ;  /* 0x0000003d143d7211 */ /* 0x040fe200078e18ff */
[----:B------:R-:W-:Y:S01]  /*0a90*/  IMAD R63, R63, 0x28, R26 ;  /* 0x000000283f3f7824 */ /* 0x000fe200078e021a */
[C---:B------:R-:W-:Y:S01]  /*0aa0*/  LEA R65, R20.reuse, R65, 0x3 ;  /* 0x0000004114417211 */ /* 0x040fe200078e18ff */
[----:B------:R-:W-:Y:S01]  /*0ab0*/  LDS.64 R58, [R59] ;  /* 0x000000003b3a7984 */ /* 0x000fe20000000a00 */
[----:B------:R-:W-:-:S02]  /*0ac0*/  LEA R67, R20, R67, 0x3 ;  /* 0x0000004314437211 */ /* 0x000fc400078e18ff */
[----:B------:R-:W-:Y:S01]  /*0ad0*/  LEA R63, R20, R63, 0x3 ;  /* 0x0000003f143f7211 */ /* 0x000fe200078e18ff */
[----:B------:R-:W2:Y:S01]  /*0ae0*/  LDS.64 R56, [R57] ;  /* 0x0000000039387984 */ /* 0x000ea20000000a00 */
[C---:B------:R-:W-:Y:S02]  /*0af0*/  IADD3 R38, PT, PT, R30.reuse, 0x28, RZ ;  /* 0x000000281e267810 */ /* 0x040fe40007ffe0ff */
[C---:B------:R-:W-:Y:S01]  /*0b00*/  IADD3 R40, PT, PT, R30.reuse, 0x30, RZ ;  /* 0x000000301e287810 */ /* 0x040fe20007ffe0ff */
[----:B------:R-:W3:Y:S01]  /*0b10*/  LDS.64 R60, [R61] ;  /* 0x000000003d3c7984 */ /* 0x000ee20000000a00 */
[C---:B------:R-:W-:Y:S02]  /*0b20*/  IADD3 R42, PT, PT, R30.reuse, 0x34, RZ ;  /* 0x000000341e2a7810 */ /* 0x040fe40007ffe0ff */
[C---:B------:R-:W-:Y:S01]  /*0b30*/  IADD3 R44, PT, PT, R30.reuse, 0x38, RZ ;  /* 0x000000381e2c7810 */ /* 0x040fe20007ffe0ff */
[----:B------:R-:W4:Y:S01]  /*0b40*/  LDS.64 R62, [R63] ;  /* 0x000000003f3e7984 */ /* 0x000f220000000a00 */
[----:B------:R-:W-:-:S02]  /*0b50*/  IADD3 R46, PT, PT, R30, 0x3c, RZ ;  /* 0x0000003c1e2e7810 */ /* 0x000fc40007ffe0ff */
[C---:B------:R-:W-:Y:S01]  /*0b60*/  IADD3 R93, PT, PT, R30.reuse, 0x88, RZ ;  /* 0x000000881e5d7810 */ /* 0x040fe20007ffe0ff */
[----:B------:R-:W0:Y:S01]  /*0b70*/  LDS.64 R64, [R65] ;  /* 0x0000000041407984 */ /* 0x000e220000000a00 */
[C---:B------:R-:W-:Y:S02]  /*0b80*/  IADD3 R91, PT, PT, R30.reuse, 0x8c, RZ ;  /* 0x0000008c1e5b7810 */ /* 0x040fe40007ffe0ff */
[C---:B------:R-:W-:Y:S01]  /*0b90*/  IADD3 R89, PT, PT, R30.reuse, 0x90, RZ ;  /* 0x000000901e597810 */ /* 0x040fe20007ffe0ff */
[----:B------:R-:W0:Y:S01]  /*0ba0*/  LDS.64 R66, [R67] ;  /* 0x0000000043427984 */ /* 0x000e220000000a00 */
[----:B------:R-:W-:Y:S02]  /*0bb0*/  IADD3 R87, PT, PT, R30, 0x94, RZ ;  /* 0x000000941e577810 */ /* 0x000fe40007ffe0ff */
[----:B------:R-:W-:Y:S02]  /*0bc0*/  SHF.R.U32.HI R93, RZ, 0x2, R93 ;  /* 0x00000002ff5d7819 */ /* 0x000fe4000001165d */
[----:B------:R-:W-:-:S02]  /*0bd0*/  SHF.R.U32.HI R91, RZ, 0x2, R91 ;  /* 0x00000002ff5b7819 */ /* 0x000fc4000001165b */
[----:B------:R-:W-:Y:S01]  /*0be0*/  SHF.R.U32.HI R89, RZ, 0x2, R89 ;  /* 0x00000002ff597819 */ /* 0x000fe20000011659 */
[--C-:B------:R-:W-:Y:S01]  /*0bf0*/  IMAD R93, R93, 0x28, R26.reuse ;  /* 0x000000285d5d7824 */ /* 0x100fe200078e021a */
[----:B------:R-:W-:Y:S01]  /*0c00*/  SHF.R.U32.HI R87, RZ, 0x2, R87 ;  /* 0x00000002ff577819 */ /* 0x000fe20000011657 */
[--C-:B------:R-:W-:Y:S02]  /*0c10*/  IMAD R91, R91, 0x28, R26.reuse ;  /* 0x000000285b5b7824 */ /* 0x100fe400078e021a */
[--C-:B------:R-:W-:Y:S02]  /*0c20*/  IMAD R89, R89, 0x28, R26.reuse ;  /* 0x0000002859597824 */ /* 0x100fe400078e021a */
[----:B------:R-:W-:Y:S02]  /*0c30*/  IMAD R87, R87, 0x28, R26 ;  /* 0x0000002857577824 */ /* 0x000fe400078e021a */
[----:B-1----:R-:W-:Y:S01]  /*0c40*/  FADD.FTZ R28, RZ, R51 ;  /* 0x00000033ff1c7221 */ /* 0x002fe20000010000 */
[----:B------:R-:W-:Y:S01]  /*0c50*/  SHF.R.U32.HI R51, RZ, 0x2, R32 ;  /* 0x00000002ff337819 */ /* 0x000fe20000011620 */
[----:B------:R-:W-:Y:S01]  /*0c60*/  FADD.FTZ R69, RZ, R50 ;  /* 0x00000032ff457221 */ /* 0x000fe20000010000 */
[----:B------:R-:W-:-:S03]  /*0c70*/  IADD3 R32, PT, PT, R30, 0x2c, RZ ;  /* 0x0000002c1e207810 */ /* 0x000fc60007ffe0ff */
[----:B------:R-:W-:Y:S02]  /*0c80*/  IMAD R51, R51, 0x28, R26 ;  /* 0x0000002833337824 */ /* 0x000fe400078e021a */
[----:B--2---:R-:W-:Y:S01]  /*0c90*/  FADD.FTZ R28, R28, R57 ;  /* 0x000000391c1c7221 */ /* 0x004fe20000010000 */
[----:B------:R-:W-:Y:S01]  /*0ca0*/  SHF.R.U32.HI R57, RZ, 0x2, R34 ;  /* 0x00000002ff397819 */ /* 0x000fe20000011622 */
[----:B------:R-:W-:Y:S01]  /*0cb0*/  FADD.FTZ R69, R69, R56 ;  /* 0x0000003845457221 */ /* 0x000fe20000010000 */
[----:B------:R-:W-:Y:S01]  /*0cc0*/  LEA R51, R20, R51, 0x3 ;  /* 0x0000003314337211 */ /* 0x000fe200078e18ff */
[----:B------:R-:W-:Y:S01]  /*0cd0*/  FADD.FTZ R28, R28, R59 ;  /* 0x0000003b1c1c7221 */ /* 0x000fe20000010000 */
[----:B------:R-:W-:Y:S01]  /*0ce0*/  SHF.R.U32.HI R59, RZ, 0x2, R36 ;  /* 0x00000002ff3b7819 */ /* 0x000fe20000011624 */
[----:B------:R-:W-:Y:S02]  /*0cf0*/  IMAD R57, R57, 0x28, R26 ;  /* 0x0000002839397824 */ /* 0x000fe400078e021a */
[----:B------:R-:W-:Y:S01]  /*0d00*/  FADD.FTZ R69, R69, R58 ;  /* 0x0000003a45457221 */ /* 0x000fe20000010000 */
[----:B---3--:R-:W-:Y:S01]  /*0d10*/  FADD.FTZ R28, R28, R61 ;  /* 0x0000003d1c1c7221 */ /* 0x008fe20000010000 */
[----:B------:R-:W-:Y:S01]  /*0d20*/  SHF.R.U32.HI R61, RZ, 0x2, R38 ;  /* 0x00000002ff3d7819 */ /* 0x000fe20000011626 */
[----:B------:R-:W-:Y:S01]  /*0d30*/  IMAD R59, R59, 0x28, R26 ;  /* 0x000000283b3b7824 */ /* 0x000fe200078e021a */
[C---:B------:R-:W-:Y:S01]  /*0d40*/  LEA R72, R20.reuse, R57, 0x3 ;  /* 0x0000003914487211 */ /* 0x040fe200078e18ff */
[----:B------:R-:W1:Y:S01]  /*0d50*/  LDS.64 R50, [R51] ;  /* 0x0000000033327984 */ /* 0x000e620000000a00 */
[----:B------:R-:W-:Y:S01]  /*0d60*/  SHF.R.U32.HI R57, RZ, 0x2, R32 ;  /* 0x00000002ff397819 */ /* 0x000fe20000011620 */
[----:B------:R-:W-:Y:S01]  /*0d70*/  IMAD R61, R61, 0x28, R26 ;  /* 0x000000283d3d7824 */ /* 0x000fe200078e021a */
[----:B------:R-:W-:Y:S01]  /*0d80*/  LEA R56, R20, R59, 0x3 ;  /* 0x0000003b14387211 */ /* 0x000fe200078e18ff */
[----:B------:R-:W-:Y:S01]  /*0d90*/  FADD.FTZ R69, R69, R60 ;  /* 0x0000003c45457221 */ /* 0x000fe20000010000 */
[----:B----4-:R-:W-:Y:S01]  /*0da0*/  FADD.FTZ R28, R28, R63 ;  /* 0x0000003f1c1c7221 */ /* 0x010fe20000010000 */
[----:B------:R-:W2:Y:S01]  /*0db0*/  LDS.64 R72, [R72] ;  /* 0x0000000048487984 */ /* 0x000ea20000000a00 */
        /* <DEDUP_REMOVED lines=25> */
[----:B------:R-:W-:Y:S01]  /*0f50*/  IADD3 R38, PT, PT, R30, 0x44, RZ ;  /* 0x000000441e267810 */ /* 0x000fe20007ffe0ff */
[----:B------:R-:W4:Y:S01]  /*0f60*/  LDS.64 R64, [R65] ;  /* 0x0000000041407984 */ /* 0x000f220000000a00 */
[----:B------:R-:W-:Y:S01]  /*0f70*/  IMAD R71, R71, 0x28, R26 ;  /* 0x0000002847477824 */ /* 0x000fe200078e021a */
[----:B------:R-:W-:Y:S02]  /*0f80*/  LEA R69, R20, R69, 0x3 ;  /* 0x0000004514457211 */ /* 0x000fe400078e18ff */
[----:B------:R-:W-:Y:S01]  /*0f90*/  SHF.R.U32.HI R81, RZ, 0x2, R38 ;  /* 0x00000002ff517819 */ /* 0x000fe20000011626 */
[----:B------:R-:W4:Y:S01]  /*0fa0*/  LDS.64 R66, [R67] ;  /* 0x0000000043427984 */ /* 0x000f220000000a00 */
[----:B------:R-:W-:Y:S01]  /*0fb0*/  IADD3 R32, PT, PT, R30, 0x48, RZ ;  /* 0x000000481e207810 */ /* 0x000fe20007ffe0ff */
[----:B-1----:R-:W-:Y:S01]  /*0fc0*/  FADD.FTZ R28, R28, R51 ;  /* 0x000000331c1c7221 */ /* 0x002fe20000010000 */
[----:B------:R-:W-:Y:S01]  /*0fd0*/  LEA R71, R20, R71, 0x3 ;  /* 0x0000004714477211 */ /* 0x000fe200078e18ff */
[----:B------:R-:W1:Y:S01]  /*0fe0*/  LDS.64 R68, [R69] ;  /* 0x0000000045447984 */ /* 0x000e620000000a00 */
[----:B------:R-:W-:Y:S01]  /*0ff0*/  SHF.R.U32.HI R83, RZ, 0x2, R32 ;  /* 0x00000002ff537819 */ /* 0x000fe20000011620 */
[----:B------:R-:W-:-:S02]  /*1000*/  IMAD R81, R81, 0x28, R26 ;  /* 0x0000002851517824 */ /* 0x000fc400078e021a */
[----:B--2---:R-:W-:Y:S01]  /*1010*/  FADD.FTZ R28, R28, R73 ;  /* 0x000000491c1c7221 */ /* 0x004fe20000010000 */
[----:B------:R-:W-:Y:S01]  /*1020*/  IADD3 R34, PT, PT, R30, 0x4c, RZ ;  /* 0x0000004c1e227810 */ /* 0x000fe20007ffe0ff */
[----:B------:R-:W2:Y:S01]  /*1030*/  LDS.64 R70, [R71] ;  /* 0x0000000047467984 */ /* 0x000ea20000000a00 */
[----:B------:R-:W-:Y:S01]  /*1040*/  IMAD R83, R83, 0x28, R26 ;  /* 0x0000002853537824 */ /* 0x000fe200078e021a */
[----:B------:R-:W-:Y:S01]  /*1050*/  LEA R74, R20, R81, 0x3 ;  /* 0x00000051144a7211 */ /* 0x000fe200078e18ff */
[----:B------:R-:W-:Y:S01]  /*1060*/  FADD.FTZ R81, R75, R50 ;  /* 0x000000324b517221 */ /* 0x000fe20000010000 */
[----:B0-----:R-:W-:Y:S01]  /*1070*/  FADD.FTZ R28, R28, R57 ;  /* 0x000000391c1c7221 */ /* 0x001fe20000010000 */
[----:B------:R-:W-:Y:S02]  /*1080*/  SHF.R.U32.HI R85, RZ, 0x2, R34 ;  /* 0x00000002ff557819 */ /* 0x000fe40000011622 */
[----:B------:R-:W-:Y:S01]  /*1090*/  LEA R50, R20, R83, 0x3 ;  /* 0x0000005314327211 */ /* 0x000fe200078e18ff */
[----:B------:R-:W0:Y:S01]  /*10a0*/  LDS.64 R74, [R74] ;  /* 0x000000004a4a7984 */ /* 0x000e220000000a00 */
        /* <DEDUP_REMOVED lines=28> */
[----:B--2---:R-:W-:Y:S01]  /*1270*/  FADD.FTZ R28, R28, R71 ;  /* 0x000000471c1c7221 */ /* 0x004fe20000010000 */
[----:B------:R-:W-:Y:S01]  /*1280*/  SHF.R.U32.HI R71, RZ, 0x2, R34 ;  /* 0x00000002ff477819 */ /* 0x000fe20000011622 */
[----:B------:R-:W-:Y:S01]  /*1290*/  FADD.FTZ R81, R81, R68 ;  /* 0x0000004451517221 */ /* 0x000fe20000010000 */
[----:B------:R-:W-:-:S02]  /*12a0*/  LEA R38, R20, R38, 0x3 ;  /* 0x0000002614267211 */ /* 0x000fc400078e18ff */
[----:B------:R-:W-:Y:S01]  /*12b0*/  SHF.R.U32.HI R67, RZ, 0x2, R67 ;  /* 0x00000002ff437819 */ /* 0x000fe20000011643 */
[----:B------:R-:W-:Y:S01]  /*12c0*/  FADD.FTZ R81, R81, R70 ;  /* 0x0000004651517221 */ /* 0x000fe20000010000 */
[--C-:B------:R-:W-:Y:S01]  /*12d0*/  IMAD R71, R71, 0x28, R26.reuse ;  /* 0x0000002847477824 */ /* 0x100fe200078e021a */
[----:B------:R-:W-:Y:S01]  /*12e0*/  LEA R70, R20, R69, 0x3 ;  /* 0x0000004514467211 */ /* 0x000fe200078e18ff */
[----:B0-----:R-:W-:Y:S01]  /*12f0*/  FADD.FTZ R28, R28, R75 ;  /* 0x0000004b1c1c7221 */ /* 0x001fe20000010000 */
        /* <DEDUP_REMOVED lines=117> */
.L_x_1547:
[----:B------:R-:W-:Y:S05]  /*1a50*/  BSYNC.RECONVERGENT B0 ;  /* 0x0000000000007941 */ /* 0x000fea0003800200 */
.L_x_1546:
        /* <DEDUP_REMOVED lines=24> */
.L_x_1549:
[----:B0-----:R-:W2:Y:S04]  /*1be0*/  LD.E.STRONG.GPU R51, desc[UR8][R78.64] ;  /* 0x000000084e337980 */ /* 0x001ea8000c10f900 */
[----:B--2---:R-:W-:Y:S01]  /*1bf0*/  CCTL.IVALL ;  /* 0x00000000ff00798f */ /* 0x004fe20002000000 */
[----:B------:R-:W-:Y:S05]  /*1c00*/  YIELD ;  /* 0x0000000000007946 */ /* 0x000fea0003800000 */
[----:B-----5:R-:W-:-:S04]  /*1c10*/  LOP3.LUT R51, R51, R26, RZ, 0x3c, !PT ;  /* 0x0000001a33337212 */ /* 0x020fc800078e3cff */
[----:B------:R-:W-:-:S13]  /*1c20*/  ISETP.GT.AND P2, PT, R51, -0x1, PT ;  /* 0xffffffff3300780c */ /* 0x000fda0003f44270 */
[----:B------:R-:W-:Y:S05]  /*1c30*/  @P2 BRA `(.L_x_1549) ;  /* 0xfffffffc00e82947 */ /* 0x000fea000383ffff */
.L_x_1548:
        /* <DEDUP_REMOVED lines=11> */
.L_x_1551:
[----:B------:R-:W-:Y:S05]  /*1cf0*/  BSYNC.RECONVERGENT B0 ;  /* 0x0000000000007941 */ /* 0x000fea0003800200 */
.L_x_1550:
[----:B0-----:R-:W0:Y:S01]  /*1d00*/  SHFL.BFLY PT, R51, R32, 0x8, 0x1f ;  /* 0x0d001f0020337f89 */ /* 0x001e2200000e0000 */
[----:B------:R-:W-:Y:S01]  /*1d10*/  LOP3.LUT P1, RZ, R4, 0x3ef, RZ, 0xc0, !PT ;  /* 0x000003ef04ff7812 */ /* 0x000fe2000782c0ff */
[----:B------:R-:W-:Y:S02]  /*1d20*/  BSSY.RECONVERGENT B0, `(.L_x_1552) ;  /* 0x0000022000007945 */ /* 0x000fe40003800200 */
        /* <DEDUP_REMOVED lines=13> */
[----:B0-----:R-:W-:-:S04]  /*1e00*/  FADD.FTZ R32, R59, R32 ;  /* 0x000000203b207221 */ /* 0x001fc80000010000 */
[----:B------:R-:W-:Y:S01]  /*1e10*/  @!P1 FMUL.FTZ R50, R32, 2.4414062863797880709e-05 ;  /* 0x37cccccd20329820 */ /* 0x000fe20000410000 */
[----:B--2---:R-:W-:-:S03]  /*1e20*/  FADD.FTZ R51, R61, R30 ;  /* 0x0000001e3d337221 */ /* 0x004fc60000010000 */
        /* <DEDUP_REMOVED lines=17> */
.L_x_1553:
[----:B------:R-:W-:Y:S05]  /*1f40*/  BSYNC.RECONVERGENT B0 ;  /* 0x0000000000007941 */ /* 0x000fea0003800200 */
.L_x_1552:
[----:B------:R-:W3:Y:S01]  /*1f50*/  S2UR UR5, SR_CgaCtaId ;  /* 0x00000000000579c3 */ /* 0x000ee20000008800 */
[----:B------:R-:W-:Y:S01]  /*1f60*/  UMOV UR4, 0x400 ;  /* 0x0000040000047882 */ /* 0x000fe20000000000 */
[----:B------:R-:W-:Y:S01]  /*1f70*/  IMAD.HI.U32 R76, R76, -0x33333333, RZ ;  /* 0xcccccccd4c4c7827 */ /* 0x000fe200078e00ff */
[----:B------:R-:W-:Y:S01]  /*1f80*/  UIADD3 UR4, UPT, UPT, UR4, 0xc80, URZ ;  /* 0x00000c8004047890 */ /* 0x000fe2000fffe0ff */
[----:B------:R-:W-:Y:S02]  /*1f90*/  LOP3.LUT R7, R7, 0x1, RZ, 0x3c, !PT ;  /* 0x0000000107077812 */ /* 0x000fe400078e3cff */
[----:B-----5:R-:W-:Y:S01]  /*1fa0*/  HADD2.F32 R26, -RZ, R54.H0_H0 ;  /* 0x20000036ff1a7230 */ /* 0x020fe20000004100 */
[----:B------:R-:W-:Y:S01]  /*1fb0*/  LEA.HI R76, R76, -R49, RZ, 0x19 ;  /* 0x800000314c4c7211 */ /* 0x000fe200078fc8ff */
[--C-:B------:R-:W-:Y:S02]  /*1fc0*/  HADD2.F32 R49, -RZ, R52.reuse.H0_H0 ;  /* 0x20000034ff317230 */ /* 0x100fe40000004100 */
[----:B------:R-:W-:-:S02]  /*1fd0*/  HADD2.F32 R52, -RZ, R52.H1_H1 ;  /* 0x30000034ff347230 */ /* 0x000fc40000004100 */
[----:B0-2---:R-:W-:Y:S02]  /*1fe0*/  HADD2.F32 R51, -RZ, R54.H1_H1 ;  /* 0x30000036ff337230 */ /* 0x005fe40000004100 */
[--C-:B------:R-:W-:Y:S02]  /*1ff0*/  HADD2.F32 R57, -RZ, R53.reuse.H0_H0 ;  /* 0x20000035ff397230 */ /* 0x100fe40000004100 */
[----:B------:R-:W-:Y:S02]  /*2000*/  HADD2.F32 R53, -RZ, R53.H1_H1 ;  /* 0x30000035ff357230 */ /* 0x000fe40000004100 */
[----:B------:R-:W-:Y:S01]  /*2010*/  HADD2.F32 R34, -RZ, R55.H1_H1 ;  /* 0x30000037ff227230 */ /* 0x000fe20000004100 */
        /* <DEDUP_REMOVED lines=20> */
[----:B0-----:R-:W-:Y:S01]  /*2160*/  FMUL.FTZ R3, R15, R28 ;  /* 0x0000001c0f037220 */ /* 0x001fe20000410000 */
[----:B------:R-:W-:Y:S01]  /*2170*/  FADD.FTZ R28, R19, -R14 ;  /* 0x8000000e131c7221 */ /* 0x000fe20000010000 */
        /* <DEDUP_REMOVED lines=8> */
[----:B------:R-:W-:Y:S01]  /*2200*/  FADD.FTZ R56, R45, -R14 ;  /* 0x8000000e2d387221 */ /* 0x000fe20000010000 */
[----:B------:R-:W-:Y:S01]  /*2210*/  FFMA.FTZ R19, R30, R52, R51 ;  /* 0x000000341e137223 */ /* 0x000fe20000010033 */
[----:B------:R-:W-:-:S02]  /*2220*/  HADD2.F32 R30, -RZ, R55.H0_H0 ;  /* 0x20000037ff1e7230 */ /* 0x000fc40000004100 */
[C---:B------:R-:W-:Y:S01]  /*2230*/  FMUL.FTZ R21, R15.reuse, R32 ;  /* 0x000000200f157220 */ /* 0x040fe20000410000 */
[C---:B------:R-:W-:Y:S01]  /*2240*/  FMUL.FTZ R29, R15.reuse, R42 ;  /* 0x0000002a0f1d7220 */ /* 0x040fe20000410000 */
        /* <DEDUP_REMOVED lines=11> */
[----:B------:R-:W-:Y:S01]  /*2300*/  FFMA.FTZ R37, R57, R37, R30 ;  /* 0x0000002539257223 */ /* 0x000fe2000001001e */
[----:B------:R-:W-:Y:S01]  /*2310*/  FMUL.FTZ R15, R15, R14 ;  /* 0x0000000e0f0f7220 */ /* 0x000fe20000410000 */
[--C-:B------:R-:W-:Y:S01]  /*2320*/  FFMA.FTZ R23, R23, R53, R34.reuse ;  /* 0x0000003517177223 */ /* 0x100fe20000010022 */
[----:B------:R-:W-:Y:S01]  /*2330*/  FFMA.FTZ R31, R53, R31, R34 ;  /* 0x0000001f351f7223 */ /* 0x000fe20000010022 */
[----:B------:R-:W-:Y:S01]  /*2340*/  FFMA.FTZ R30, R57, R56, R30 ;  /* 0x00000038391e7223 */ /* 0x000fe2000001001e */
[C-C-:B------:R-:W-:Y:S01]  /*2350*/  FFMA.FTZ R27, R52.reuse, R27, R51.reuse ;  /* 0x0000001b341b7223 */ /* 0x140fe20000010033 */
[C-C-:B------:R-:W-:Y:S01]  /*2360*/  FFMA.FTZ R35, R52.reuse, R35, R51.reuse ;  /* 0x0000002334237223 */ /* 0x140fe20000010033 */
[--C-:B------:R-:W-:Y:S01]  /*2370*/  FFMA.FTZ R39, R53, R39, R34.reuse ;  /* 0x0000002735277223 */ /* 0x100fe20000010022 */
[----:B------:R-:W-:Y:S01]  /*2380*/  FMUL.FTZ R28, R3, -1.4426950216293334961 ;  /* 0xbfb8aa3b031c7820 */ /* 0x000fe20000410000 */
[----:B------:R-:W-:Y:S01]  /*2390*/  FMUL.FTZ R36, R21, -1.4426950216293334961 ;  /* 0xbfb8aa3b15247820 */ /* 0x000fe20000410000 */
        /* <DEDUP_REMOVED lines=41> */
[----:B------:R0:W4:Y:S01]  /*2630*/  MUFU.EX2 R47, R15 ;  /* 0x0000000f002f7308 */ /* 0x0001220000000800 */
[----:B---3--:R-:W-:-:S07]  /*2640*/  FADD.FTZ R50, R50, 1 ;  /* 0x3f80000032327421 */ /* 0x008fce0000010000 */
[----:B------:R-:W3:Y:S01]  /*2650*/  MUFU.EX2 R41, R54 ;  /* 0x0000003600297308 */ /* 0x000ee20000000800 */
[----:B0-----:R-:W-:Y:S01]  /*2660*/  FADD.FTZ R15, R14, 1 ;  /* 0x3f8000000e0f7421 */ /* 0x001fe20000010000 */
[----:B--2---:R-:W-:-:S06]  /*2670*/  FADD.FTZ R49, R49, 1 ;  /* 0x3f80000031317421 */ /* 0x004fcc0000010000 */
[----:B------:R-:W0:Y:S01]  /*2680*/  MUFU.EX2 R43, R55 ;  /* 0x00000037002b7308 */ /* 0x000e220000000800 */
[----:B----4-:R-:W-:-:S07]  /*2690*/  FADD.FTZ R47, R47, 1 ;  /* 0x3f8000002f2f7421 */ /* 0x010fce0000010000 */
[----:B------:R-:W2:Y:S01]  /*26a0*/  MUFU.EX2 R45, R45 ;  /* 0x0000002d002d7308 */ /* 0x000ea20000000800 */
[----:B---3--:R-:W-:-:S07]  /*26b0*/  FADD.FTZ R41, R41, 1 ;  /* 0x3f80000029297421 */ /* 0x008fce0000010000 */
[----:B------:R-:W3:Y:S01]  /*26c0*/  MUFU.RCP R28, R28 ;  /* 0x0000001c001c7308 */ /* 0x000ee20000001000 */
[----:B0-----:R-:W-:-:S07]  /*26d0*/  FADD.FTZ R43, R43, 1 ;  /* 0x3f8000002b2b7421 */ /* 0x001fce0000010000 */
[----:B------:R-:W0:Y:S01]  /*26e0*/  MUFU.RCP R36, R36 ;  /* 0x0000002400247308 */ /* 0x000e220000001000 */
[----:B--2---:R-:W-:-:S07]  /*26f0*/  FADD.FTZ R45, R45, 1 ;  /* 0x3f8000002d2d7421 */ /* 0x004fce0000010000 */
[----:B------:R-:W2:Y:S01]  /*2700*/  MUFU.RCP R32, R32 ;  /* 0x0000002000207308 */ /* 0x000ea20000001000 */
[----:B---3--:R-:W-:-:S07]  /*2710*/  FMUL.FTZ R3, R3, R28 ;  /* 0x0000001c03037220 */ /* 0x008fce0000410000 */
[----:B------:R-:W3:Y:S01]  /*2720*/  MUFU.RCP R38, R38 ;  /* 0x0000002600267308 */ /* 0x000ee20000001000 */
[----:B0-----:R-:W-:-:S07]  /*2730*/  FMUL.FTZ R21, R21, R36 ;  /* 0x0000002415157220 */ /* 0x001fce0000410000 */
[----:B------:R-:W0:Y:S01]  /*2740*/  MUFU.RCP R40, R40 ;  /* 0x0000002800287308 */ /* 0x000e220000001000 */
[----:B--2---:R-:W-:-:S07]  /*2750*/  FMUL.FTZ R14, R19, R32 ;  /* 0x00000020130e7220 */ /* 0x004fce0000410000 */
[----:B------:R-:W2:Y:S01]  /*2760*/  MUFU.RCP R44, R44 ;  /* 0x0000002c002c7308 */ /* 0x000ea20000001000 */
[----:B---3--:R-:W-:-:S07]  /*2770*/  FMUL.FTZ R28, R23, R38 ;  /* 0x00000026171c7220 */ /* 0x008fce0000410000 */
[----:B------:R-:W3:Y:S01]  /*2780*/  MUFU.RCP R46, R46 ;  /* 0x0000002e002e7308 */ /* 0x000ee20000001000 */
[----:B0-----:R-:W-:-:S07]  /*2790*/  FMUL.FTZ R25, R25, R40 ;  /* 0x0000002819197220 */ /* 0x001fce0000410000 */
[----:B------:R-:W0:Y:S01]  /*27a0*/  MUFU.RCP R15, R15 ;  /* 0x0000000f000f7308 */ /* 0x000e220000001000 */
[----:B--2---:R-:W-:-:S07]  /*27b0*/  FMUL.FTZ R29, R29, R44 ;  /* 0x0000002c1d1d7220 */ /* 0x004fce0000410000 */
[----:B------:R-:W2:Y:S01]  /*27c0*/  MUFU.RCP R42, R42 ;  /* 0x0000002a002a7308 */ /* 0x000ea20000001000 */
[----:B---3--:R-:W-:-:S05]  /*27d0*/  FMUL.FTZ R36, R31, R46 ;  /* 0x0000002e1f247220 */ /* 0x008fca0000410000 */
[----:B------:R-:W-:Y:S02]  /*27e0*/  F2FP.F16.F32.PACK_AB R29, R36, R29 ;  /* 0x0000001d241d723e */ /* 0x000fe400000000ff */
[----:B------:R-:W3:Y:S01]  /*27f0*/  MUFU.RCP R48, R48 ;  /* 0x0000003000307308 */ /* 0x000ee20000001000 */
[----:B0-----:R-:W-:-:S07]  /*2800*/  FMUL.FTZ R30, R30, R15 ;  /* 0x0000000f1e1e7220 */ /* 0x001fce0000410000 */
[----:B------:R-:W0:Y:S01]  /*2810*/  MUFU.RCP R50, R50 ;  /* 0x0000003200327308 */ /* 0x000e220000001000 */
[----:B--2---:R-:W-:-:S07]  /*2820*/  FMUL.FTZ R32, R27, R42 ;  /* 0x0000002a1b207220 */ /* 0x004fce0000410000 */
[----:B------:R-:W2:Y:S01]  /*2830*/  MUFU.RCP R52, R41 ;  /* 0x0000002900347308 */ /* 0x000ea20000001000 */
[----:B---3--:R-:W-:-:S07]  /*2840*/  FMUL.FTZ R33, R33, R48 ;  /* 0x0000003021217220 */ /* 0x008fce0000410000 */
[----:B------:R-:W3:Y:S01]  /*2850*/  MUFU.RCP R54, R43 ;  /* 0x0000002b00367308 */ /* 0x000ee20000001000 */
[----:B0-----:R-:W-:Y:S01]  /*2860*/  FMUL.FTZ R38, R35, R50 ;  /* 0x0000003223267220 */ /* 0x001fe20000410000 */
[----:B------:R-:W-:Y:S02]  /*2870*/  F2FP.F16.F32.PACK_AB R35, R28, R21 ;  /* 0x000000151c23723e */ /* 0x000fe400000000ff */
[----:B------:R-:W-:Y:S02]  /*2880*/  F2FP.F16.F32.PACK_AB R28, R32, R25 ;  /* 0x00000019201c723e */ /* 0x000fe400000000ff */
[----:B------:R-:W-:Y:S02]  /*2890*/  F2FP.F16.F32.PACK_AB R36, R38, R33 ;  /* 0x000000212624723e */ /* 0x000fe400000000ff */
[----:B------:R-:W0:Y:S01]  /*28a0*/  MUFU.RCP R49, R49 ;  /* 0x0000003100317308 */ /* 0x000e220000001000 */
[----:B--2---:R-:W-:Y:S01]  /*28b0*/  FMUL.FTZ R37, R37, R52 ;  /* 0x0000003425257220 */ /* 0x004fe20000410000 */
[----:B------:R2:W-:Y:S06]  /*28c0*/  STG.E.64 desc[UR8][R16.64+0x5000], R28 ;  /* 0x0050001c10007986 */ /* 0x0005ec000c101b08 */
[----:B------:R-:W4:Y:S01]  /*28d0*/  MUFU.RCP R56, R45 ;  /* 0x0000002d00387308 */ /* 0x000f220000001000 */
[----:B---3--:R-:W-:-:S05]  /*28e0*/  FMUL.FTZ R40, R39, R54 ;  /* 0x0000003627287220 */ /* 0x008fca0000410000 */
[----:B------:R-:W-:Y:S02]  /*28f0*/  F2FP.F16.F32.PACK_AB R37, R40, R37 ;  /* 0x000000252825723e */ /* 0x000fe400000000ff */
[----:B------:R-:W3:Y:S01]  /*2900*/  MUFU.RCP R47, R47 ;  /* 0x0000002f002f7308 */ /* 0x000ee20000001000 */
[----:B0-----:R-:W-:Y:S02]  /*2910*/  FMUL.FTZ R26, R26, R49 ;  /* 0x000000311a1a7220 */ /* 0x001fe40000410000 */
[----:B------:R2:W-:Y:S01]  /*2920*/  STG.E.64 desc[UR8][R16.64+0xa000], R36 ;  /* 0x00a0002410007986 */ /* 0x0005e2000c101b08 */
[----:B----4-:R-:W-:Y:S01]  /*2930*/  FMUL.FTZ R51, R51, R56 ;  /* 0x0000003833337220 */ /* 0x010fe20000410000 */
[----:B---3--:R-:W-:Y:S01]  /*2940*/  FMUL.FTZ R15, R34, R47 ;  /* 0x0000002f220f7220 */ /* 0x008fe20000410000 */
[----:B------:R-:W-:-:S03]  /*2950*/  F2FP.F16.F32.PACK_AB R34, R14, R3 ;  /* 0x000000030e22723e */ /* 0x000fc600000000ff */
[----:B------:R-:W-:Y:S02]  /*2960*/  F2FP.F16.F32.PACK_AB R14, R51, R26 ;  /* 0x0000001a330e723e */ /* 0x000fe400000000ff */
[----:B------:R-:W-:Y:S01]  /*2970*/  F2FP.F16.F32.PACK_AB R15, R15, R30 ;  /* 0x0000001e0f0f723e */ /* 0x000fe200000000ff */
[----:B------:R2:W-:Y:S04]  /*2980*/  STG.E.64 desc[UR8][R16.64], R34 ;  /* 0x0000002210007986 */ /* 0x0005e8000c101b08 */
[----:B------:R2:W-:Y:S01]  /*2990*/  STG.E.64 desc[UR8][R16.64+0xf000], R14 ;  /* 0x00f0000e10007986 */ /* 0x0005e2000c101b08 */
[----:B------:R-:W-:Y:S05]  /*29a0*/  @!P1 BRA `(.L_x_1554) ;  /* 0xffffffd800709947 */ /* 0x000fea000383ffff */
[----:B------:R-:W-:Y:S05]  /*29b0*/  EXIT ;  /* 0x000000000000794d */ /* 0x000fea0003800000 */
.L_x_1555:
        /* <DEDUP_REMOVED lines=12> */
.L_x_1703:


//--------------------- .text._ZN13group_norm_v214gn_cuda_kernelI6__halfLi320ELi3ELi16ELi160ELi256ELb1ELi16ELi320ELi320ELi4ELb1ELi21ELb0ELb0ENS_16CompileConditionILi1000EEEEEvPT_PKS4_S7_S7_flPfS8_Pj --------------------------
	.section	.text._ZN13group_norm_v214gn_cuda_kernelI6__halfLi320ELi3ELi16ELi160ELi256ELb1ELi16ELi320ELi320ELi4ELb1ELi21ELb0ELb0ENS_16CompileConditionILi1000EEEEEvPT_PKS4_S7_S7_flPfS8_Pj,"ax",@progbits
	.align	128
        .global         _ZN13group_norm_v214gn_cuda_kernelI6__halfLi320ELi3ELi16ELi160ELi256ELb1ELi16ELi320ELi320ELi4ELb1ELi21ELb0ELb0ENS_16CompileConditionILi1000EEEEEvPT_PKS4_S7_S7_flPfS8_Pj
        .type           _ZN13group_norm_v214gn_cuda_kernelI6__halfLi320ELi3ELi16ELi160ELi256ELb1ELi16ELi320ELi320ELi4ELb1ELi21ELb0ELb0ENS_16CompileConditionILi1000EEEEEvPT_PKS4_S7_S7_flPfS8_Pj,@function
        .size           _ZN13group_norm_v214gn_cuda_kernelI6__halfLi320ELi3ELi16ELi160ELi256ELb1ELi16ELi320ELi320ELi4ELb1ELi21ELb0ELb0ENS_16CompileConditionILi1000EEEEEvPT_PKS4_S7_S7_flPfS8_Pj,(.L_x_1704 - _ZN13group_norm_v214gn_cuda_kernelI6__halfLi320ELi3ELi16ELi160ELi256ELb1ELi16ELi320ELi320ELi4ELb1ELi21ELb0ELb0ENS_16CompileConditionILi1000EEEEEvPT_PKS4_S7_S7_flPfS8_Pj)
        .other          _ZN13group_norm_v214gn_cuda_kernelI6__halfLi320ELi3ELi16ELi160ELi256ELb1ELi16ELi320ELi320ELi4ELb1ELi21ELb0ELb0ENS_16CompileConditionILi1000EEEEEvPT_PKS4_S7_S7_flPfS8_Pj,@"STO_CUDA_ENTRY STV_DEFAULT"
_ZN13group_norm_v214gn_cuda_kernelI6__halfLi320ELi3ELi16ELi160ELi256ELb1ELi16ELi320ELi320ELi4ELb1ELi21ELb0ELb0ENS_16CompileConditionILi1000EEEEEvPT_PKS4_S7_S7_flPfS8_Pj:
.text._ZN13group_norm_v214gn_cuda_kernelI6__halfLi320ELi3ELi16ELi160ELi256ELb1ELi16ELi320ELi320ELi4ELb1ELi21ELb0ELb0ENS_16CompileConditionILi1000EEEEEvPT_PKS4_S7_S7_flPfS8_Pj:
        /* <DEDUP_REMOVED lines=48> */
.L_x_1562:
[C---:B------:R-:W-:Y:S01]  /*0300*/  LOP3.LUT R56, R42.reuse, 0x7, RZ, 0xc0, !PT ;  /* 0x000000072a387812 */ /* 0x040fe200078ec0ff */
[----:B------:R-:W0:Y:S01]  /*0310*/  LDCU.64 UR4, c[0x0][0x388] ;  /* 0x00007100ff0477ac */ /* 0x000e220008000a00 */
[--C-:B------:R-:W-:Y:S01]  /*0320*/  SHF.R.U64 R52, R42, 0x3, R4.reuse ;  /* 0x000000032a347819 */ /* 0x100fe20000001204 */
[----:B--2---:R-:W-:Y:S01]  /*0330*/  IMAD R9, R50, 0xa00, RZ ;  /* 0x00000a0032097824 */ /* 0x004fe200078e02ff */
        /* <DEDUP_REMOVED lines=358> */
.L_x_1557:
[----:B------:R-:W-:Y:S05]  /*19a0*/  BSYNC.RECONVERGENT B0 ;  /* 0x0000000000007941 */ /* 0x000fea0003800200 */
.L_x_1556:
        /* <DEDUP_REMOVED lines=28> */
.L_x_1559:
[----:B------:R-:W2:Y:S04]  /*1b70*/  LD.E.STRONG.GPU R23, desc[UR8][R58.64] ;  /* 0x000000083a177980 */ /* 0x000ea8000c10f900 */
[----:B--2---:R-:W-:Y:S01]  /*1b80*/  CCTL.IVALL ;  /* 0x00000000ff00798f */ /* 0x004fe20002000000 */
[----:B------:R-:W-:Y:S05]  /*1b90*/  YIELD ;  /* 0x0000000000007946 */ /* 0x000fea0003800000 */
[----:B-----5:R-:W-:-:S04]  /*1ba0*/  LOP3.LUT R23, R23, R22, RZ, 0x3c, !PT ;  /* 0x0000001617177212 */ /* 0x020fc800078e3cff */
[----:B------:R-:W-:-:S13]  /*1bb0*/  ISETP.GT.AND P2, PT, R23, -0x1, PT ;  /* 0xffffffff1700780c */ /* 0x000fda0003f44270 */
[----:B------:R-:W-:Y:S05]  /*1bc0*/  @P2 BRA `(.L_x_1559) ;  /* 0xfffffffc00e82947 */ /* 0x000fea000383ffff */
.L_x_1558:
        /* <DEDUP_REMOVED lines=59> */
.L_x_1561:
[----:B------:R-:W-:Y:S05]  /*1f80*/  BSYNC.RECONVERGENT B0 ;  /* 0x0000000000007941 */ /* 0x000fea0003800200 */
.L_x_1560:
[----:B------:R-:W2:Y:S01]  /*1f90*/  S2UR UR5, SR_CgaCtaId ;  /* 0x00000000000579c3 */ /* 0x000ea20000008800 */
[----:B------:R-:W-:Y:S01]  /*1fa0*/  UMOV UR4, 0x400 ;  /* 0x0000040000047882 */ /* 0x000fe20000000000 */
[----:B------:R-:W-:Y:S01]  /*1fb0*/  IMAD.HI.U32 R60, R60, -0x33333333, RZ ;  /* 0xcccccccd3c3c7827 */ /* 0x000fe200078e00ff */
[----:B------:R-:W-:Y:S01]  /*1fc0*/  UIADD3 UR4, UPT, UPT, UR4, 0xc80, URZ ;  /* 0x00000c8004047890 */ /* 0x000fe2000fffe0ff */
[----:B------:R-:W-:Y:S02]  /*1fd0*/  LOP3.LUT R46, R46, 0x1, RZ, 0x3c, !PT ;  /* 0x000000012e2e7812 */ /* 0x000fe400078e3cff */
[--C-:B01---5:R-:W-:Y:S01]  /*1fe0*/  HADD2.F32 R29, -RZ, R22.reuse.H0_H0 ;  /* 0x20000016ff1d7230 */ /* 0x123fe20000004100 */
[----:B------:R-:W-:Y:S01]  /*1ff0*/  LEA.HI R60, R60, -R53, RZ, 0x19 ;  /* 0x800000353c3c7211 */ /* 0x000fe200078fc8ff */
[----:B------:R-:W-:Y:S02]  /*2000*/  HADD2.F32 R33, -RZ, R23.H0_H0 ;  /* 0x20000017ff217230 */ /* 0x000fe40000004100 */
[----:B------:R-:W-:-:S02]  /*2010*/  HADD2.F32 R22, -RZ, R22.H1_H1 ;  /* 0x30000016ff167230 */ /* 0x000fc40000004100 */
        /* <DEDUP_REMOVED lines=9> */
[--C-:B------:R-:W-:Y:S02]  /*20b0*/  HADD2.F32 R0, -RZ, R24.reuse.H0_H0 ;  /* 0x20000018ff007230 */ /* 0x100fe40000004100 */
[--C-:B------:R-:W-:Y:S01]  /*20c0*/  FADD.FTZ R34, R9, -R26.reuse ;  /* 0x8000001a09227221 */ /* 0x100fe20000010000 */
[----:B------:R-:W-:Y:S01]  /*20d0*/  HADD2.F32 R8, -RZ, R25.H0_H0 ;  /* 0x20000019ff087230 */ /* 0x000fe20000004100 */
[----:B------:R-:W0:Y:S01]  /*20e0*/  MUFU.RSQ R27, R27 ;  /* 0x0000001b001b7308 */ /* 0x000e220000001400 */
[--C-:B------:R-:W-:Y:S01]  /*20f0*/  FADD.FTZ R40, R12, -R26.reuse ;  /* 0x8000001a0c287221 */ /* 0x100fe20000010000 */
[--C-:B------:R-:W-:Y:S01]  /*2100*/  FADD.FTZ R38, R11, -R26.reuse ;  /* 0x8000001a0b267221 */ /* 0x100fe20000010000 */
        /* <DEDUP_REMOVED lines=10> */
[----:B------:R-:W-:-:S02]  /*21b0*/  HADD2.F32 R31, -RZ, R24.H1_H1 ;  /* 0x30000018ff1f7230 */ /* 0x000fc40000004100 */
[----:B------:R-:W-:Y:S01]  /*21c0*/  FFMA.FTZ R30, R37, R33, R8 ;  /* 0x00000021251e7223 */ /* 0x000fe20000010008 */
[----:B------:R-:W-:Y:S01]  /*21d0*/  FMUL.FTZ R28, R27, R28 ;  /* 0x0000001c1b1c7220 */ /* 0x000fe20000410000 */
[----:B------:R-:W-:Y:S01]  /*21e0*/  FADD.FTZ R34, R10, -R26 ;  /* 0x8000001a0a227221 */ /* 0x000fe20000010000 */
[----:B------:R-:W-:Y:S01]  /*21f0*/  FFMA.FTZ R25, R25, R23, R32 ;  /* 0x0000001719197223 */ /* 0x000fe20000010020 */
[----:B------:R-:W-:Y:S01]  /*2200*/  FMUL.FTZ R36, R30, -1.4426950216293334961 ;  /* 0xbfb8aa3b1e247820 */ /* 0x000fe20000410000 */
[----:B------:R-:W-:Y:S01]  /*2210*/  FFMA.FTZ R28, R28, R22, R31 ;  /* 0x000000161c1c7223 */ /* 0x000fe2000001001f */
[----:B------:R-:W-:Y:S01]  /*2220*/  FMUL.FTZ R34, R27, R34 ;  /* 0x000000221b227220 */ /* 0x000fe20000410000 */
[----:B------:R-:W-:Y:S01]  /*2230*/  FMUL.FTZ R37, R25, -1.4426950216293334961 ;  /* 0xbfb8aa3b19257820 */ /* 0x000fe20000410000 */
[----:B------:R0:W-:Y:S01]  /*2240*/  MUFU.EX2 R10, R36 ;  /* 0x00000024000a7308 */ /* 0x0001e20000000800 */
[----:B------:R-:W-:Y:S01]  /*2250*/  FMUL.FTZ R35, R28, -1.4426950216293334961 ;  /* 0xbfb8aa3b1c237820 */ /* 0x000fe20000410000 */
[----:B------:R-:W-:Y:S01]  /*2260*/  FFMA.FTZ R34, R29, R34, R0 ;  /* 0x000000221d227223 */ /* 0x000fe20000010000 */
[C---:B------:R-:W-:Y:S01]  /*2270*/  FMUL.FTZ R20, R27.reuse, R20 ;  /* 0x000000141b147220 */ /* 0x040fe20000410000 */
[----:B------:R-:W-:Y:S01]  /*2280*/  FMUL.FTZ R56, R27, R56 ;  /* 0x000000381b387220 */ /* 0x000fe20000410000 */
[----:B------:R-:W-:-:S03]  /*2290*/  FMUL.FTZ R24, R7, -1.4426950216293334961 ;  /* 0xbfb8aa3b07187820 */ /* 0x000fc60000410000 */
[----:B------:R2:W3:Y:S01]  /*22a0*/  MUFU.EX2 R9, R35 ;  /* 0x0000002300097308 */ /* 0x0004e20000000800 */
[----:B0-----:R-:W-:Y:S01]  /*22b0*/  FMUL.FTZ R36, R27, R40 ;  /* 0x000000281b247220 */ /* 0x001fe20000410000 */
[----:B------:R-:W-:-:S03]  /*22c0*/  FADD.FTZ R40, R13, -R26 ;  /* 0x8000001a0d287221 */ /* 0x000fc60000010000 */
[----:B------:R-:W-:-:S03]  /*22d0*/  FFMA.FTZ R36, R33, R36, R8 ;  /* 0x0000002421247223 */ /* 0x000fc60000010008 */
[----:B------:R0:W4:Y:S01]  /*22e0*/  MUFU.EX2 R11, R37 ;  /* 0x00000025000b7308 */ /* 0x0001220000000800 */
[----:B--2---:R-:W-:Y:S01]  /*22f0*/  FMUL.FTZ R35, R27, R38 ;  /* 0x000000261b237220 */ /* 0x004fe20000410000 */
[----:B------:R-:W-:-:S03]  /*2300*/  FMUL.FTZ R38, R34, -1.4426950216293334961 ;  /* 0xbfb8aa3b22267820 */ /* 0x000fc60000410000 */
[----:B------:R-:W-:-:S03]  /*2310*/  FFMA.FTZ R35, R22, R35, R31 ;  /* 0x0000002316237223 */ /* 0x000fc6000001001f */
[----:B------:R2:W1:Y:S01]  /*2320*/  MUFU.EX2 R12, R38 ;  /* 0x00000026000c7308 */ /* 0x0004620000000800 */
[----:B0-----:R-:W-:Y:S01]  /*2330*/  FMUL.FTZ R37, R27, R40 ;  /* 0x000000281b257220 */ /* 0x001fe20000410000 */
[----:B------:R-:W-:Y:S01]  /*2340*/  FMUL.FTZ R39, R35, -1.4426950216293334961 ;  /* 0xbfb8aa3b23277820 */ /* 0x000fe20000410000 */
[----:B------:R-:W-:Y:S01]  /*2350*/  FMUL.FTZ R40, R36, -1.4426950216293334961 ;  /* 0xbfb8aa3b24287820 */ /* 0x000fe20000410000 */
[----:B---3--:R-:W-:Y:S01]  /*2360*/  FADD.FTZ R9, R9, 1 ;  /* 0x3f80000009097421 */ /* 0x008fe20000010000 */
[----:B------:R-:W-:-:S03]  /*2370*/  FFMA.FTZ R37, R23, R37, R32 ;  /* 0x0000002517257223 */ /* 0x000fc60000010020 */
[----:B------:R0:W3:Y:S01]  /*2380*/  MUFU.EX2 R13, R39 ;  /* 0x00000027000d7308 */ /* 0x0000e20000000800 */
[----:B--2---:R-:W-:Y:S01]  /*2390*/  FMUL.FTZ R38, R27, R52 ;  /* 0x000000341b267220 */ /* 0x004fe20000410000 */
[----:B------:R-:W-:Y:S01]  /*23a0*/  FMUL.FTZ R41, R37, -1.4426950216293334961 ;  /* 0xbfb8aa3b25297820 */ /* 0x000fe20000410000 */
[----:B------:R-:W-:Y:S02]  /*23b0*/  FADD.FTZ R52, R15, -R26 ;  /* 0x8000001a0f347221 */ /* 0x000fe40000010000 */
[----:B------:R-:W-:-:S03]  /*23c0*/  FFMA.FTZ R38, R29, R38, R0 ;  /* 0x000000261d267223 */ /* 0x000fc60000010000 */
[----:B------:R2:W-:Y:S01]  /*23d0*/  MUFU.EX2 R15, R41 ;  /* 0x00000029000f7308 */ /* 0x0005e20000000800 */
[C---:B0-----:R-:W-:Y:S01]  /*23e0*/  FMUL.FTZ R39, R27.reuse, R52 ;  /* 0x000000341b277220 */ /* 0x041fe20000410000 */
[--C-:B------:R-:W-:Y:S01]  /*23f0*/  FADD.FTZ R52, R16, -R26.reuse ;  /* 0x8000001a10347221 */ /* 0x100fe20000010000 */
[----:B------:R-:W-:Y:S02]  /*2400*/  FMUL.FTZ R51, R38, -1.4426950216293334961 ;  /* 0xbfb8aa3b26337820 */ /* 0x000fe40000410000 */
[C-C-:B------:R-:W-:Y:S01]  /*2410*/  FFMA.FTZ R39, R22.reuse, R39, R31.reuse ;  /* 0x0000002716277223 */ /* 0x140fe2000001001f */
[----:B------:R-:W-:Y:S02]  /*2420*/  FFMA.FTZ R22, R22, R56, R31 ;  /* 0x0000003816167223 */ /* 0x000fe4000001001f */
[----:B------:R0:W3:Y:S01]  /*2430*/  MUFU.EX2 R14, R40 ;  /* 0x00000028000e7308 */ /* 0x0000e20000000800 */
[----:B--2---:R-:W-:Y:S01]  /*2440*/  FMUL.FTZ R41, R27, R54 ;  /* 0x000000361b297220 */ /* 0x004fe20000410000 */
[--C-:B------:R-:W-:Y:S01]  /*2450*/  FADD.FTZ R54, R18, -R26.reuse ;  /* 0x8000001a12367221 */ /* 0x100fe20000010000 */
[----:B------:R-:W-:Y:S01]  /*2460*/  FADD.FTZ R26, R21, -R26 ;  /* 0x8000001a151a7221 */ /* 0x000fe20000010000 */
[----:B------:R-:W-:Y:S01]  /*2470*/  FMUL.FTZ R31, R22, -1.4426950216293334961 ;  /* 0xbfb8aa3b161f7820 */ /* 0x000fe20000410000 */
[----:B------:R-:W-:Y:S01]  /*2480*/  FFMA.FTZ R41, R23, R41, R32 ;  /* 0x0000002917297223 */ /* 0x000fe20000010020 */
[C---:B------:R-:W-:Y:S01]  /*2490*/  FMUL.FTZ R54, R27.reuse, R54 ;  /* 0x000000361b367220 */ /* 0x040fe20000410000 */
[C---:B------:R-:W-:Y:S01]  /*24a0*/  FMUL.FTZ R26, R27.reuse, R26 ;  /* 0x0000001a1b1a7220 */ /* 0x040fe20000410000 */
[----:B------:R2:W3:Y:S01]  /*24b0*/  MUFU.EX2 R16, R51 ;  /* 0x0000003300107308 */ /* 0x0004e20000000800 */
[----:B0-----:R-:W-:Y:S01]  /*24c0*/  FMUL.FTZ R40, R27, R52 ;  /* 0x000000341b287220 */ /* 0x001fe20000410000 */
[----:B------:R-:W-:Y:S01]  /*24d0*/  FFMA.FTZ R29, R29, R54, R0 ;  /* 0x000000361d1d7223 */ /* 0x000fe20000010000 */
[----:B------:R-:W-:Y:S01]  /*24e0*/  FFMA.FTZ R23, R23, R26, R32 ;  /* 0x0000001a17177223 */ /* 0x000fe20000010020 */
[----:B------:R-:W-:Y:S01]  /*24f0*/  FMUL.FTZ R52, R39, -1.4426950216293334961 ;  /* 0xbfb8aa3b27347820 */ /* 0x000fe20000410000 */
[C-C-:B------:R-:W-:Y:S01]  /*2500*/  FFMA.FTZ R40, R33.reuse, R40, R8.reuse ;  /* 0x0000002821287223 */ /* 0x140fe20000010008 */
[----:B------:R-:W-:Y:S01]  /*2510*/  FFMA.FTZ R33, R33, R20, R8 ;  /* 0x0000001421217223 */ /* 0x000fe20000010008 */
[----:B------:R-:W-:Y:S01]  /*2520*/  FMUL.FTZ R19, R29, -1.4426950216293334961 ;  /* 0xbfb8aa3b1d137820 */ /* 0x000fe20000410000 */
[----:B------:R-:W-:Y:S01]  /*2530*/  FMUL.FTZ R21, R23, -1.4426950216293334961 ;  /* 0xbfb8aa3b17157820 */ /* 0x000fe20000410000 */
[----:B------:R-:W-:Y:S01]  /*2540*/  FMUL.FTZ R53, R40, -1.4426950216293334961 ;  /* 0xbfb8aa3b28357820 */ /* 0x000fe20000410000 */
[----:B------:R-:W-:Y:S01]  /*2550*/  FMUL.FTZ R20, R33, -1.4426950216293334961 ;  /* 0xbfb8aa3b21147820 */ /* 0x000fe20000410000 */
[----:B--2---:R-:W-:Y:S01]  /*2560*/  FMUL.FTZ R51, R41, -1.4426950216293334961 ;  /* 0xbfb8aa3b29337820 */ /* 0x004fe20000410000 */
[----:B------:R-:W0:Y:S01]  /*2570*/  MUFU.EX2 R17, R52 ;  /* 0x0000003400117308 */ /* 0x000e220000000800 */
[----:B------:R-:W-:Y:S01]  /*2580*/  FADD.FTZ R27, R10, 1 ;  /* 0x3f8000000a1b7421 */ /* 0x000fe20000010000 */
[----:B----4-:R-:W-:Y:S01]  /*2590*/  FADD.FTZ R10, R11, 1 ;  /* 0x3f8000000b0a7421 */ /* 0x010fe20000010000 */
[----:B-1----:R-:W-:Y:S01]  /*25a0*/  FADD.FTZ R11, R12, 1 ;  /* 0x3f8000000c0b7421 */ /* 0x002fe20000010000 */
[----:B---3--:R-:W-:Y:S01]  /*25b0*/  FADD.FTZ R12, R13, 1 ;  /* 0x3f8000000d0c7421 */ /* 0x008fe20000010000 */
[----:B------:R-:W-:Y:S01]  /*25c0*/  FADD.FTZ R13, R14, 1 ;  /* 0x3f8000000e0d7421 */ /* 0x000fe20000010000 */
[----:B------:R-:W-:Y:S01]  /*25d0*/  FADD.FTZ R14, R15, 1 ;  /* 0x3f8000000f0e7421 */ /* 0x000fe20000010000 */
[----:B------:R-:W-:Y:S01]  /*25e0*/  FADD.FTZ R15, R16, 1 ;  /* 0x3f800000100f7421 */ /* 0x000fe20000010000 */
[----:B------:R-:W1:Y:S08]  /*25f0*/  MUFU.EX2 R18, R53 ;  /* 0x0000003500127308 */ /* 0x000e700000000800 */
        /* <DEDUP_REMOVED lines=16> */
[----:B------:R1:W3:Y:S01]  /*2700*/  MUFU.RCP R19, R8 ;  /* 0x0000000800137308 */ /* 0x0002e20000001000 */
[----:B--2---:R-:W-:-:S07]  /*2710*/  FMUL.FTZ R24, R7, R24 ;  /* 0x0000001807187220 */ /* 0x004fce0000410000 */
[----:B------:R-:W2:Y:S01]  /*2720*/  MUFU.RCP R9, R9 ;  /* 0x0000000900097308 */ /* 0x000ea20000001000 */
[----:B0-----:R-:W-:Y:S01]  /*2730*/  FMUL.FTZ R18, R29, R18 ;  /* 0x000000121d127220 */ /* 0x001fe20000410000 */
[----:B-1----:R-:W-:-:S06]  /*2740*/  IADD3 R8, P1, PT, R5, UR4, RZ ;  /* 0x0000000405087c10 */ /* 0x002fcc000ff3e0ff */
[----:B------:R-:W0:Y:S01]  /*2750*/  MUFU.RCP R27, R27 ;  /* 0x0000001b001b7308 */ /* 0x000e220000001000 */
[----:B---3--:R-:W-:-:S05]  /*2760*/  FMUL.FTZ R19, R22, R19 ;  /* 0x0000001316137220 */ /* 0x008fca0000410000 */
[----:B------:R-:W-:Y:S02]  /*2770*/  F2FP.F16.F32.PACK_AB R18, R19, R18 ;  /* 0x000000121312723e */ /* 0x000fe400000000ff */
[----:B------:R-:W1:Y:S01]  /*2780*/  MUFU.RCP R10, R10 ;  /* 0x0000000a000a7308 */ /* 0x000e620000001000 */
[----:B--2---:R-:W-:Y:S01]  /*2790*/  FMUL.FTZ R7, R28, R9 ;  /* 0x000000091c077220 */ /* 0x004fe20000410000 */
[----:B------:R-:W-:Y:S02]  /*27a0*/  IADD3.X R9, PT, PT, R6, UR5, RZ, P1, !PT ;  /* 0x0000000506097c10 */ /* 0x000fe40008ffe4ff */
[----:B------:R-:W-:Y:S02]  /*27b0*/  ISETP.GE.U32.AND P1, PT, R42, R2, PT ;  /* 0x000000022a00720c */ /* 0x000fe40003f26070 */
[----:B------:R-:W-:Y:S02]  /*27c0*/  F2FP.F16.F32.PACK_AB R24, R7, R24 ;  /* 0x000000180718723e */ /* 0x000fe400000000ff */
[----:B------:R-:W2:Y:S01]  /*27d0*/  MUFU.RCP R11, R11 ;  /* 0x0000000b000b7308 */ /* 0x000ea20000001000 */
[----:B0-----:R-:W-:Y:S01]  /*27e0*/  FMUL.FTZ R27, R30, R27 ;  /* 0x0000001b1e1b7220 */ /* 0x001fe20000410000 */
[----:B------:R-:W-:-:S06]  /*27f0*/  ISETP.GE.AND.EX P1, PT, R4, R3, PT, P1 ;  /* 0x000000030400720c */ /* 0x000fcc0003f26310 */
[----:B------:R-:W0:Y:S01]  /*2800*/  MUFU.RCP R12, R12 ;  /* 0x0000000c000c7308 */ /* 0x000e220000001000 */
[----:B-1----:R-:W-:-:S05]  /*2810*/  FMUL.FTZ R10, R25, R10 ;  /* 0x0000000a190a7220 */ /* 0x002fca0000410000 */
[----:B------:R-:W-:Y:S02]  /*2820*/  F2FP.F16.F32.PACK_AB R25, R10, R27 ;  /* 0x0000001b0a19723e */ /* 0x000fe400000000ff */
[----:B------:R-:W1:Y:S01]  /*2830*/  MUFU.RCP R13, R13 ;  /* 0x0000000d000d7308 */ /* 0x000e620000001000 */
[----:B--2---:R-:W-:Y:S02]  /*2840*/  FMUL.FTZ R11, R34, R11 ;  /* 0x0000000b220b7220 */ /* 0x004fe40000410000 */
[----:B------:R2:W-:Y:S05]  /*2850*/  STG.E.64 desc[UR8][R8.64], R24 ;  /* 0x0000001808007986 */ /* 0x0005ea000c101b08 */
[----:B------:R-:W3:Y:S01]  /*2860*/  MUFU.RCP R14, R14 ;  /* 0x0000000e000e7308 */ /* 0x000ee20000001000 */
[----:B0-----:R-:W-:-:S05]  /*2870*/  FMUL.FTZ R12, R35, R12 ;  /* 0x0000000c230c7220 */ /* 0x001fca0000410000 */
[----:B------:R-:W-:Y:S02]  /*2880*/  F2FP.F16.F32.PACK_AB R12, R12, R11 ;  /* 0x0000000b0c0c723e */ /* 0x000fe400000000ff */
[----:B------:R-:W0:Y:S01]  /*2890*/  MUFU.RCP R15, R15 ;  /* 0x0000000f000f7308 */ /* 0x000e220000001000 */
[----:B-1----:R-:W-:-:S07]  /*28a0*/  FMUL.FTZ R13, R36, R13 ;  /* 0x0000000d240d7220 */ /* 0x002fce0000410000 */
[----:B------:R-:W1:Y:S01]  /*28b0*/  MUFU.RCP R16, R16 ;  /* 0x0000001000107308 */ /* 0x000e620000001000 */
[----:B---3--:R-:W-:-:S05]  /*28c0*/  FMUL.FTZ R14, R37, R14 ;  /* 0x0000000e250e7220 */ /* 0x008fca0000410000 */
[----:B------:R-:W-:Y:S02]  /*28d0*/  F2FP.F16.F32.PACK_AB R13, R14, R13 ;  /* 0x0000000d0e0d723e */ /* 0x000fe400000000ff */
[----:B------:R-:W3:Y:S01]  /*28e0*/  MUFU.RCP R17, R17 ;  /* 0x0000001100117308 */ /* 0x000ee20000001000 */
[----:B0-----:R-:W-:Y:S02]  /*28f0*/  FMUL.FTZ R15, R38, R15 ;  /* 0x0000000f260f7220 */ /* 0x001fe40000410000 */
[----:B------:R2:W-:Y:S05]  /*2900*/  STG.E.64 desc[UR8][R8.64+0x5000], R12 ;  /* 0x0050000c08007986 */ /* 0x0005ea000c101b08 */
[----:B------:R-:W0:Y:S01]  /*2910*/  MUFU.RCP R0, R0 ;  /* 0x0000000000007308 */ /* 0x000e220000001000 */
[----:B-1----:R-:W-:-:S05]  /*2920*/  FMUL.FTZ R16, R39, R16 ;  /* 0x0000001027107220 */ /* 0x002fca0000410000 */
[----:B------:R-:W-:Y:S02]  /*2930*/  F2FP.F16.F32.PACK_AB R16, R16, R15 ;  /* 0x0000000f1010723e */ /* 0x000fe400000000ff */
[----:B------:R-:W1:Y:S01]  /*2940*/  MUFU.RCP R20, R20 ;  /* 0x0000001400147308 */ /* 0x000e620000001000 */
[----:B---3--:R-:W-:-:S07]  /*2950*/  FMUL.FTZ R17, R40, R17 ;  /* 0x0000001128117220 */ /* 0x008fce0000410000 */
[----:B------:R-:W3:Y:S01]  /*2960*/  MUFU.RCP R26, R21 ;  /* 0x00000015001a7308 */ /* 0x000ee20000001000 */
[----:B0-----:R-:W-:-:S05]  /*2970*/  FMUL.FTZ R0, R41, R0 ;  /* 0x0000000029007220 */ /* 0x001fca0000410000 */
[----:B------:R-:W-:Y:S01]  /*2980*/  F2FP.F16.F32.PACK_AB R17, R0, R17 ;  /* 0x000000110011723e */ /* 0x000fe200000000ff */
[----:B-1----:R-:W-:-:S04]  /*2990*/  FMUL.FTZ R20, R33, R20 ;  /* 0x0000001421147220 */ /* 0x002fc80000410000 */
[----:B------:R2:W-:Y:S01]  /*29a0*/  STG.E.64 desc[UR8][R8.64+0xa000], R16 ;  /* 0x00a0001008007986 */ /* 0x0005e2000c101b08 */
[----:B---3--:R-:W-:-:S05]  /*29b0*/  FMUL.FTZ R23, R23, R26 ;  /* 0x0000001a17177220 */ /* 0x008fca0000410000 */
[----:B------:R-:W-:-:S05]  /*29c0*/  F2FP.F16.F32.PACK_AB R19, R23, R20 ;  /* 0x000000141713723e */ /* 0x000fca00000000ff */
[----:B------:R2:W-:Y:S01]  /*29d0*/  STG.E.64 desc[UR8][R8.64+0xf000], R18 ;  /* 0x00f0001208007986 */ /* 0x0005e2000c101b08 */
[----:B------:R-:W-:Y:S05]  /*29e0*/  @!P1 BRA `(.L_x_1562) ;  /* 0xffffffd800449947 */ /* 0x000fea000383ffff */
[----:B------:R-:W-:Y:S05]  /*29f0*/  EXIT ;  /* 0x000000000000794d */ /* 0x000fea0003800000 */
.L_x_1563:
        /* <DEDUP_REMOVED lines=16> */
.L_x_1704:


//--------------------- .text._ZN13group_norm_v214gn_cuda_kernelI6__halfLi320ELi1ELi16ELi160ELi256ELb1ELi32ELi320ELi320ELi4ELb1ELi18ELb0ELb0ENS_16CompileConditionILi1000EEEEEvPT_PKS4_S7_S7_flPfS8_Pj --------------------------
	.section	.text._ZN13group_norm_v214gn_cuda_kernelI6__halfLi320ELi1ELi16ELi160ELi256ELb1ELi32ELi320ELi320ELi4ELb1ELi18ELb0ELb0ENS_16CompileConditionILi1000EEEEEvPT_PKS4_S7_S7_flPfS8_Pj,"ax",@progbits
	.align	128
        .global         _ZN13group_norm_v214gn_cuda_kernelI6__halfLi320ELi1ELi16ELi160ELi256ELb1ELi32ELi320ELi320ELi4ELb1ELi18ELb0ELb0ENS_16CompileConditionILi1000EEEEEvPT_PKS4_S7_S7_flPfS8_Pj
        .type           _ZN13group_norm_v214gn_cuda_kernelI6__halfLi320ELi1ELi16ELi160ELi256ELb1ELi32ELi320ELi320ELi4ELb1ELi18ELb0ELb0ENS_16CompileConditionILi1000EEEEEvPT_PKS4_S7_S7_flPfS8_Pj,@function
        .size           _ZN13group_norm_v214gn_cuda_kernelI6__halfLi320ELi1ELi16ELi160ELi256ELb1ELi32ELi320ELi320ELi4ELb1ELi18ELb0ELb0ENS_16CompileConditionILi1000EEEEEvPT_PKS4_S7_S7_flPfS8_Pj,(.L_x_1705 - _ZN13group_norm_v214gn_cuda_kernelI6__halfLi320ELi1ELi16ELi160ELi256ELb1ELi32ELi320ELi320ELi4ELb1ELi18ELb0ELb0ENS_16CompileConditionILi1000EEEEEvPT_PKS4_S7_S7_flPfS8_Pj)
        .other          _ZN13group_norm_v214gn_cuda_kernelI6__halfLi320ELi1ELi16ELi160ELi256ELb1ELi32ELi320ELi320ELi4ELb1ELi18ELb0ELb0ENS_16CompileConditionILi1000EEEEEvPT_PKS4_S7_S7_flPfS8_Pj,@"STO_CUDA_ENTRY STV_DEFAULT"
_ZN13group_norm_v214gn_cuda_kernelI6__halfLi320ELi1ELi16ELi160ELi256ELb1ELi32ELi320ELi320ELi4ELb1ELi18ELb0ELb0ENS_16CompileConditionILi1000EEEEEvPT_PKS4_S7_S7_flPfS8_Pj:
.text._ZN13group_norm_v214gn_cuda_kernelI6__halfLi320ELi1ELi16ELi160ELi256ELb1ELi32ELi320ELi320ELi4ELb1ELi18ELb0ELb0ENS_16CompileConditionILi1000EEEEEvPT_PKS4_S7_S7_flPfS8_Pj:
        /* <DEDUP_REMOVED lines=56> */
.L_x_1572:
        /* <DEDUP_REMOVED lines=32> */
[----:B------:R-:W-:Y:S02]  /*0580*/  SHF.L.U32 R111, R39, 0x1, RZ ;  /* 0x00000001276f7819 */ /* 0x000fe400000006ff */
[----:B------:R-:W-:-:S02]  /*0590*/  CS2R R12, SRZ ;  /* 0x00000000000c7805 */ /* 0x000fc4000001ff00 */
[----:B------:R-:W-:Y:S01]  /*05a0*/  LOP3.LUT R111, R111, 0xe, RZ, 0xc0, !PT ;  /* 0x0000000e6f6f7812 */ /* 0x000fe200078ec0ff */
[--C-:B--2---:R-:W-:Y:S02]  /*05b0*/  HADD2.F32 R3, -RZ, R52.reuse.H0_H0 ;  /* 0x20000034ff037230 */ /* 0x104fe40000004100 */
        /* <DEDUP_REMOVED lines=382> */
.L_x_1565:
[----:B------:R-:W-:Y:S05]  /*1da0*/  BSYNC.RECONVERGENT B0 ;  /* 0x0000000000007941 */ /* 0x000fea0003800200 */
.L_x_1564:
        /* <DEDUP_REMOVED lines=23> */
.L_x_1567:
[----:B------:R-:W2:Y:S04]  /*1f20*/  LD.E.STRONG.GPU R11, desc[UR10][R112.64] ;  /* 0x0000000a700b7980 */ /* 0x000ea8000c10f900 */
[----:B--2---:R-:W-:Y:S01]  /*1f30*/  CCTL.IVALL ;  /* 0x00000000ff00798f */ /* 0x004fe20002000000 */
[----:B------:R-:W-:Y:S05]  /*1f40*/  YIELD ;  /* 0x0000000000007946 */ /* 0x000fea0003800000 */
[----:B-----5:R-:W-:-:S04]  /*1f50*/  LOP3.LUT R11, R11, R10, RZ, 0x3c, !PT ;  /* 0x0000000a0b0b7212 */ /* 0x020fc800078e3cff */
[----:B------:R-:W-:-:S13]  /*1f60*/  ISETP.GT.AND P2, PT, R11, -0x1, PT ;  /* 0xffffffff0b00780c */ /* 0x000fda0003f44270 */
[----:B------:R-:W-:Y:S05]  /*1f70*/  @P2 BRA `(.L_x_1567) ;  /* 0xfffffffc00e82947 */ /* 0x000fea000383ffff */
.L_x_1566:
        /* <DEDUP_REMOVED lines=11> */
.L_x_1569:
[----:B------:R-:W-:Y:S05]  /*2030*/  BSYNC.RECONVERGENT B0 ;  /* 0x0000000000007941 */ /* 0x000fea0003800200 */
.L_x_1568:
        /* <DEDUP_REMOVED lines=32> */
.L_x_1571:
[----:B------:R-:W-:Y:S05]  /*2240*/  BSYNC.RECONVERGENT B0 ;  /* 0x0000000000007941 */ /* 0x000fea0003800200 */
.L_x_1570:
[----:B------:R-:W2:Y:S01]  /*2250*/  S2UR UR6, SR_CgaCtaId ;  /* 0x00000000000679c3 */ /* 0x000ea20000008800 */
[----:B------:R-:W-:Y:S01]  /*2260*/  UMOV UR5, 0x400 ;  /* 0x0000040000057882 */ /* 0x000fe20000000000 */
[----:B------:R-:W-:Y:S01]  /*2270*/  IMAD.HI.U32 R8, R8, -0x33333333, RZ ;  /* 0xcccccccd08087827 */ /* 0x000fe200078e00ff */
[----:B------:R-:W-:Y:S01]  /*2280*/  UIADD3 UR5, UPT, UPT, UR5, 0xc80, URZ ;  /* 0x00000c8005057890 */ /* 0x000fe2000fffe0ff */
[----:B------:R-:W-:Y:S02]  /*2290*/  LOP3.LUT R37, R37, 0x1, RZ, 0x3c, !PT ;  /* 0x0000000125257812 */ /* 0x000fe400078e3cff */
[----:B-----5:R-:W-:Y:S01]  /*22a0*/  HADD2.F32 R26, -RZ, R6.H0_H0 ;  /* 0x20000006ff1a7230 */ /* 0x020fe20000004100 */
[----:B------:R-:W-:Y:S01]  /*22b0*/  LEA.HI R8, R8, -R111, RZ, 0x19 ;  /* 0x8000006f08087211 */ /* 0x000fe200078fc8ff */
[----:B------:R-:W-:Y:S02]  /*22c0*/  HADD2.F32 R25, -RZ, R4.H0_H0 ;  /* 0x20000004ff197230 */ /* 0x000fe40000004100 */
[----:B------:R-:W-:-:S02]  /*22d0*/  HADD2.F32 R28, -RZ, R6.H1_H1 ;  /* 0x30000006ff1c7230 */ /* 0x000fc40000004100 */
[----:B------:R-:W-:Y:S02]  /*22e0*/  HADD2.F32 R31, -RZ, R4.H1_H1 ;  /* 0x30000004ff1f7230 */ /* 0x000fe40000004100 */
[----:B------:R-:W-:Y:S02]  /*22f0*/  HADD2.F32 R74, -RZ, R5.H1_H1 ;  /* 0x30000005ff4a7230 */ /* 0x000fe40000004100 */
[----:B------:R-:W-:Y:S01]  /*2300*/  HADD2.F32 R46, -RZ, R7.H0_H0 ;  /* 0x20000007ff2e7230 */ /* 0x000fe20000004100 */
[----:B--2---:R-:W-:Y:S01]  /*2310*/  ULEA UR5, UR6, UR5, 0x18 ;  /* 0x0000000506057291 */ /* 0x004fe2000f8ec0ff */
[----:B------:R-:W2:Y:S05]  /*2320*/  LDCU.64 UR6, c[0x0][0x380] ;  /* 0x00007000ff0677ac */ /* 0x000eaa0008000a00 */
[----:B------:R-:W-:-:S05]  /*2330*/  LEA R8, R8, UR5, 0x3 ;  /* 0x0000000508087c11 */ /* 0x000fca000f8e18ff */
[----:B------:R-:W3:Y:S01]  /*2340*/  LDCU UR5, c[0x0][0x3a0] ;  /* 0x00007400ff0577ac */ /* 0x000ee20008000800 */
[----:B------:R-:W3:Y:S02]  /*2350*/  LDS.64 R8, [R8] ;  /* 0x0000000008087984 */ /* 0x000ee40000000a00 */
[----:B---3--:R-:W-:Y:S01]  /*2360*/  FADD.FTZ R9, R9, UR5 ;  /* 0x0000000509097e21 */ /* 0x008fe20008010000 */
[--C-:B-1----:R-:W-:Y:S01]  /*2370*/  FADD.FTZ R10, R3, -R8.reuse ;  /* 0x80000008030a7221 */ /* 0x102fe20000010000 */
[--C-:B0-----:R-:W-:Y:S01]  /*2380*/  FADD.FTZ R12, R49, -R8.reuse ;  /* 0x80000008310c7221 */ /* 0x101fe20000010000 */
[--C-:B------:R-:W-:Y:S01]  /*2390*/  FADD.FTZ R6, R51, -R8.reuse ;  /* 0x8000000833067221 */ /* 0x100fe20000010000 */
[----:B------:R-:W-:Y:S02]  /*23a0*/  HADD2.F32 R51, -RZ, R5.H0_H0 ;  /* 0x20000005ff337230 */ /* 0x000fe40000004100 */
[----:B------:R-:W-:Y:S01]  /*23b0*/  FADD.FTZ R14, R63, -R8 ;  /* 0x800000083f0e7221 */ /* 0x000fe20000010000 */
[----:B------:R-:W0:Y:S01]  /*23c0*/  MUFU.RSQ R9, R9 ;  /* 0x0000000900097308 */ /* 0x000e220000001400 */
[----:B------:R-:W-:-:S02]  /*23d0*/  HADD2.F32 R49, -RZ, R7.H1_H1 ;  /* 0x30000007ff317230 */ /* 0x000fc40000004100 */
        /* <DEDUP_REMOVED lines=13> */
[----:B------:R-:W-:Y:S01]  /*24b0*/  FMUL.FTZ R13, R9, R14 ;  /* 0x0000000e090d7220 */ /* 0x000fe20000410000 */
[----:B------:R-:W-:Y:S01]  /*24c0*/  FFMA.FTZ R3, R10, R26, R25 ;  /* 0x0000001a0a037223 */ /* 0x000fe20000010019 */
[--C-:B------:R-:W-:Y:S01]  /*24d0*/  FADD.FTZ R10, R53, -R8.reuse ;  /* 0x80000008350a7221 */ /* 0x100fe20000010000 */
[----:B------:R-:W-:Y:S01]  /*24e0*/  FMUL.FTZ R11, R9, R12 ;  /* 0x0000000c090b7220 */ /* 0x000fe20000410000 */
[--C-:B------:R-:W-:Y:S01]  /*24f0*/  FADD.FTZ R12, R61, -R8.reuse ;  /* 0x800000083d0c7221 */ /* 0x100fe20000010000 */
[--C-:B------:R-:W-:Y:S01]  /*2500*/  FADD.FTZ R14, R65, -R8.reuse ;  /* 0x80000008410e7221 */ /* 0x100fe20000010000 */
[----:B------:R-:W-:Y:S01]  /*2510*/  FMUL.FTZ R5, R9, R10 ;  /* 0x0000000a09057220 */ /* 0x000fe20000410000 */
[--C-:B------:R-:W-:Y:S01]  /*2520*/  FADD.FTZ R10, R55, -R8.reuse ;  /* 0x80000008370a7221 */ /* 0x100fe20000010000 */
[----:B------:R-:W-:Y:S01]  /*2530*/  FMUL.FTZ R65, R9, R72 ;  /* 0x0000004809417220 */ /* 0x000fe20000410000 */
[--C-:B------:R-:W-:Y:S01]  /*2540*/  FADD.FTZ R72, R93, -R8.reuse ;  /* 0x800000085d487221 */ /* 0x100fe20000010000 */
[C---:B------:R-:W-:Y:S01]  /*2550*/  FMUL.FTZ R12, R9.reuse, R12 ;  /* 0x0000000c090c7220 */ /* 0x040fe20000410000 */
[----:B------:R-:W-:Y:S01]  /*2560*/  FMUL.FTZ R7, R9, R10 ;  /* 0x0000000a09077220 */ /* 0x000fe20000410000 */
[----:B------:R-:W-:Y:S01]  /*2570*/  FADD.FTZ R10, R57, -R8 ;  /* 0x80000008390a7221 */ /* 0x000fe20000010000 */
[----:B------:R-:W-:Y:S01]  /*2580*/  FMUL.FTZ R67, R9, R72 ;  /* 0x0000004809437220 */ /* 0x000fe20000410000 */
[----:B------:R-:W-:Y:S01]  /*2590*/  FFMA.FTZ R12, R49, R12, R74 ;  /* 0x0000000c310c7223 */ /* 0x000fe2000001004a */
[--C-:B------:R-:W-:Y:S01]  /*25a0*/  FADD.FTZ R72, R95, -R8.reuse ;  /* 0x800000085f487221 */ /* 0x100fe20000010000 */
[----:B------:R-:W-:Y:S01]  /*25b0*/  FMUL.FTZ R10, R9, R10 ;  /* 0x0000000a090a7220 */ /* 0x000fe20000410000 */
[----:B------:R-:W-:Y:S01]  /*25c0*/  FMUL.FTZ R27, R3, -1.4426950216293334961 ;  /* 0xbfb8aa3b031b7820 */ /* 0x000fe20000410000 */
[----:B------:R-:W-:Y:S01]  /*25d0*/  FMUL.FTZ R52, R12, -1.4426950216293334961 ;  /* 0xbfb8aa3b0c347820 */ /* 0x000fe20000410000 */
[C---:B------:R-:W-:Y:S01]  /*25e0*/  FMUL.FTZ R17, R9.reuse, R18 ;  /* 0x0000001209117220 */ /* 0x040fe20000410000 */
[----:B------:R-:W-:Y:S01]  /*25f0*/  FFMA.FTZ R10, R28, R10, R31 ;  /* 0x0000000a1c0a7223 */ /* 0x000fe2000001001f */
[C---:B------:R-:W-:Y:S01]  /*2600*/  FMUL.FTZ R21, R9.reuse, R22 ;  /* 0x0000001609157220 */ /* 0x040fe20000410000 */
[C---:B------:R-:W-:Y:S01]  /*2610*/  FMUL.FTZ R29, R9.reuse, R30 ;  /* 0x0000001e091d7220 */ /* 0x040fe20000410000 */
[C---:B------:R-:W-:Y:S01]  /*2620*/  FMUL.FTZ R71, R9.reuse, R72 ;  /* 0x0000004809477220 */ /* 0x040fe20000410000 */
[----:B------:R-:W-:Y:S01]  /*2630*/  FMUL.FTZ R62, R10, -1.4426950216293334961 ;  /* 0xbfb8aa3b0a3e7820 */ /* 0x000fe20000410000 */
[C---:B------:R-:W-:Y:S01]  /*2640*/  FMUL.FTZ R84, R9.reuse, R84 ;  /* 0x0000005409547220 */ /* 0x040fe20000410000 */
[----:B------:R-:W-:Y:S01]  /*2650*/  FMUL.FTZ R15, R9, R16 ;  /* 0x00000010090f7220 */ /* 0x000fe20000410000 */
[C-C-:B------:R-:W-:Y:S01]  /*2660*/  FFMA.FTZ R7, R26.reuse, R7, R25.reuse ;  /* 0x000000071a077223 */ /* 0x140fe20000010019 */
[C-C-:B------:R-:W-:Y:S01]  /*2670*/  FFMA.FTZ R13, R26.reuse, R13, R25.reuse ;  /* 0x0000000d1a0d7223 */ /* 0x140fe20000010019 */
[--C-:B------:R-:W-:Y:S01]  /*2680*/  FADD.FTZ R16, R69, -R8.reuse ;  /* 0x8000000845107221 */ /* 0x100fe20000010000 */
[C-C-:B------:R-:W-:Y:S01]  /*2690*/  FFMA.FTZ R17, R26.reuse, R17, R25.reuse ;  /* 0x000000111a117223 */ /* 0x140fe20000010019 */
[----:B------:R-:W-:Y:S01]  /*26a0*/  FMUL.FTZ R19, R9, R20 ;  /* 0x0000001409137220 */ /* 0x000fe20000410000 */
[C-C-:B------:R-:W-:Y:S01]  /*26b0*/  FFMA.FTZ R21, R26.reuse, R21, R25.reuse ;  /* 0x000000151a157223 */ /* 0x140fe20000010019 */
[C-C-:B------:R-:W-:Y:S01]  /*26c0*/  FFMA.FTZ R29, R26.reuse, R29, R25.reuse ;  /* 0x0000001d1a1d7223 */ /* 0x140fe20000010019 */
[C-C-:B------:R-:W-:Y:S01]  /*26d0*/  FFMA.FTZ R71, R26.reuse, R71, R25.reuse ;  /* 0x000000471a477223 */ /* 0x140fe20000010019 */
[--C-:B------:R-:W-:Y:S01]  /*26e0*/  FADD.FTZ R20, R77, -R8.reuse ;  /* 0x800000084d147221 */ /* 0x100fe20000010000 */
[----:B------:R-:W-:Y:S01]  /*26f0*/  FMUL.FTZ R23, R9, R24 ;  /* 0x0000001809177220 */ /* 0x000fe20000410000 */
[--C-:B------:R-:W-:Y:S01]  /*2700*/  FADD.FTZ R30, R89, -R8.reuse ;  /* 0x80000008591e7221 */ /* 0x100fe20000010000 */
[C---:B------:R-:W-:Y:S01]  /*2710*/  FMUL.FTZ R75, R9.reuse, R76 ;  /* 0x0000004c094b7220 */ /* 0x040fe20000410000 */
[----:B------:R-:W-:Y:S01]  /*2720*/  FFMA.FTZ R25, R26, R84, R25 ;  /* 0x000000541a197223 */ /* 0x000fe20000010019 */
[----:B------:R-:W0:Y:S01]  /*2730*/  MUFU.EX2 R27, R27 ;  /* 0x0000001b001b7308 */ /* 0x000e220000000800 */
[----:B------:R-:W-:Y:S01]  /*2740*/  FMUL.FTZ R14, R9, R14 ;  /* 0x0000000e090e7220 */ /* 0x000fe20000410000 */
[--C-:B------:R-:W-:Y:S01]  /*2750*/  FADD.FTZ R18, R73, -R8.reuse ;  /* 0x8000000849127221 */ /* 0x100fe20000010000 */
[--C-:B------:R-:W-:Y:S01]  /*2760*/  FADD.FTZ R22, R81, -R8.reuse ;  /* 0x8000000851167221 */ /* 0x100fe20000010000 */
[--C-:B------:R-:W-:Y:S01]  /*2770*/  FADD.FTZ R24, R85, -R8.reuse ;  /* 0x8000000855187221 */ /* 0x100fe20000010000 */
[--C-:B------:R-:W-:Y:S01]  /*2780*/  FADD.FTZ R72, R97, -R8.reuse ;  /* 0x8000000861487221 */ /* 0x100fe20000010000 */
[--C-:B------:R-:W-:Y:S01]  /*2790*/  FADD.FTZ R76, R101, -R8.reuse ;  /* 0x80000008654c7221 */ /* 0x100fe20000010000 */
[--C-:B------:R-:W-:Y:S01]  /*27a0*/  FADD.FTZ R26, R107, -R8.reuse ;  /* 0x800000086b1a7221 */ /* 0x100fe20000010000 */
[----:B------:R-:W1:Y:S01]  /*27b0*/  MUFU.EX2 R62, R62 ;  /* 0x0000003e003e7308 */ /* 0x000e620000000800 */
[----:B------:R-:W-:Y:S01]  /*27c0*/  FMUL.FTZ R16, R9, R16 ;  /* 0x0000001009107220 */ /* 0x000fe20000410000 */
[----:B------:R-:W-:Y:S01]  /*27d0*/  FADD.FTZ R8, R109, -R8 ;  /* 0x800000086d087221 */ /* 0x000fe20000010000 */
[C---:B------:R-:W-:Y:S01]  /*27e0*/  FMUL.FTZ R6, R9.reuse, R6 ;  /* 0x0000000609067220 */ /* 0x040fe20000410000 */
[C---:B------:R-:W-:Y:S01]  /*27f0*/  FMUL.FTZ R20, R9.reuse, R20 ;  /* 0x0000001409147220 */ /* 0x040fe20000410000 */
[C---:B------:R-:W-:Y:S01]  /*2800*/  FMUL.FTZ R30, R9.reuse, R30 ;  /* 0x0000001e091e7220 */ /* 0x040fe20000410000 */
[----:B------:R-:W-:Y:S01]  /*2810*/  FFMA.FTZ R14, R28, R14, R31 ;  /* 0x0000000e1c0e7223 */ /* 0x000fe2000001001f */
[C---:B------:R-:W-:Y:S01]  /*2820*/  FMUL.FTZ R18, R9.reuse, R18 ;  /* 0x0000001209127220 */ /* 0x040fe20000410000 */
[----:B------:R-:W3:Y:S01]  /*2830*/  MUFU.EX2 R52, R52 ;  /* 0x0000003400347308 */ /* 0x000ee20000000800 */
[C---:B------:R-:W-:Y:S01]  /*2840*/  FMUL.FTZ R22, R9.reuse, R22 ;  /* 0x0000001609167220 */ /* 0x040fe20000410000 */
        /* <DEDUP_REMOVED lines=8> */
[----:B------:R-:W-:Y:S01]  /*28d0*/  FMUL.FTZ R8, R9, R8 ;  /* 0x0000000809087220 */ /* 0x000fe20000410000 */
[--C-:B------:R-:W-:Y:S01]  /*28e0*/  FFMA.FTZ R6, R6, R46, R51.reuse ;  /* 0x0000002e06067223 */ /* 0x100fe20000010033 */
[C-C-:B------:R-:W-:Y:S01]  /*28f0*/  FFMA.FTZ R11, R46.reuse, R11, R51.reuse ;  /* 0x0000000b2e0b7223 */ /* 0x140fe20000010033 */
[C-C-:B------:R-:W-:Y:S01]  /*2900*/  FFMA.FTZ R19, R46.reuse, R19, R51.reuse ;  /* 0x000000132e137223 */ /* 0x140fe20000010033 */
[--C-:B------:R-:W-:Y:S01]  /*2910*/  FFMA.FTZ R20, R49, R20, R74.reuse ;  /* 0x0000001431147223 */ /* 0x100fe2000001004a */
[----:B------:R-:W-:Y:S01]  /*2920*/  FFMA.FTZ R23, R46, R23, R51 ;  /* 0x000000172e177223 */ /* 0x000fe20000010033 */
[----:B------:R-:W-:Y:S01]  /*2930*/  FFMA.FTZ R30, R28, R30, R31 ;  /* 0x0000001e1c1e7223 */ /* 0x000fe2000001001f */
[C-C-:B------:R-:W-:Y:S01]  /*2940*/  FFMA.FTZ R65, R46.reuse, R65, R51.reuse ;  /* 0x000000412e417223 */ /* 0x140fe20000010033 */
[----:B------:R-:W-:Y:S01]  /*2950*/  FFMA.FTZ R75, R46, R75, R51 ;  /* 0x0000004b2e4b7223 */ /* 0x000fe20000010033 */
[--C-:B------:R-:W-:Y:S01]  /*2960*/  FFMA.FTZ R5, R5, R49, R74.reuse ;  /* 0x0000003105057223 */ /* 0x100fe2000001004a */
[----:B------:R-:W-:Y:S01]  /*2970*/  FMUL.FTZ R60, R14, -1.4426950216293334961 ;  /* 0xbfb8aa3b0e3c7820 */ /* 0x000fe20000410000 */
[C-C-:B------:R-:W-:Y:S01]  /*2980*/  FFMA.FTZ R18, R28.reuse, R18, R31.reuse ;  /* 0x000000121c127223 */ /* 0x140fe2000001001f */
[C-C-:B------:R-:W-:Y:S01]  /*2990*/  FFMA.FTZ R22, R28.reuse, R22, R31.reuse ;  /* 0x000000161c167223 */ /* 0x140fe2000001001f */
[C-C-:B------:R-:W-:Y:S01]  /*29a0*/  FFMA.FTZ R24, R49.reuse, R24, R74.reuse ;  /* 0x0000001831187223 */ /* 0x140fe2000001004a */
[----:B------:R-:W-:Y:S01]  /*29b0*/  FFMA.FTZ R72, R28, R72, R31 ;  /* 0x000000481c487223 */ /* 0x000fe2000001001f */
[--C-:B------:R-:W-:Y:S01]  /*29c0*/  FFMA.FTZ R76, R49, R76, R74.reuse ;  /* 0x0000004c314c7223 */ /* 0x100fe2000001004a */
[----:B------:R-:W-:Y:S01]  /*29d0*/  FFMA.FTZ R46, R46, R85, R51 ;  /* 0x000000552e2e7223 */ /* 0x000fe20000010033 */
[----:B------:R-:W-:Y:S01]  /*29e0*/  FMUL.FTZ R59, R15, -1.4426950216293334961 ;  /* 0xbfb8aa3b0f3b7820 */ /* 0x000fe20000410000 */
[C-C-:B------:R-:W-:Y:S01]  /*29f0*/  FFMA.FTZ R67, R49.reuse, R67, R74.reuse ;  /* 0x0000004331437223 */ /* 0x140fe2000001004a */
        /* <DEDUP_REMOVED lines=23> */
[----:B------:R-:W4:Y:S01]  /*2b70*/  MUFU.EX2 R60, R60 ;  /* 0x0000003c003c7308 */ /* 0x000f220000000800 */
[----:B------:R-:W-:Y:S01]  /*2b80*/  FMUL.FTZ R63, R17, -1.4426950216293334961 ;  /* 0xbfb8aa3b113f7820 */ /* 0x000fe20000410000 */
[----:B------:R-:W-:Y:S01]  /*2b90*/  FMUL.FTZ R53, R23, -1.4426950216293334961 ;  /* 0xbfb8aa3b17357820 */ /* 0x000fe20000410000 */
[----:B------:R-:W-:Y:S01]  /*2ba0*/  FMUL.FTZ R79, R67, -1.4426950216293334961 ;  /* 0xbfb8aa3b434f7820 */ /* 0x000fe20000410000 */
[----:B------:R-:W-:Y:S01]  /*2bb0*/  FMUL.FTZ R26, R28, -1.4426950216293334961 ;  /* 0xbfb8aa3b1c1a7820 */ /* 0x000fe20000410000 */
[----:B------:R-:W-:Y:S01]  /*2bc0*/  FMUL.FTZ R8, R49, -1.4426950216293334961 ;  /* 0xbfb8aa3b31087820 */ /* 0x000fe20000410000 */
[----:B------:R-:W-:Y:S01]  /*2bd0*/  FMUL.FTZ R84, R25, -1.4426950216293334961 ;  /* 0xbfb8aa3b19547820 */ /* 0x000fe20000410000 */
[----:B0-----:R-:W-:Y:S01]  /*2be0*/  FADD.FTZ R74, R27, 1 ;  /* 0x3f8000001b4a7421 */ /* 0x001fe20000010000 */
[----:B------:R-:W0:Y:S01]  /*2bf0*/  MUFU.EX2 R59, R59 ;  /* 0x0000003b003b7308 */ /* 0x000e220000000800 */
[----:B-1----:R-:W-:Y:S01]  /*2c00*/  FADD.FTZ R51, R62, 1 ;  /* 0x3f8000003e337421 */ /* 0x002fe20000010000 */
[----:B---3--:R-:W-:-:S06]  /*2c10*/  FADD.FTZ R85, R52, 1 ;  /* 0x3f80000034557421 */ /* 0x008fcc0000010000 */
[----:B------:R-:W1:Y:S01]  /*2c20*/  MUFU.EX2 R45, R45 ;  /* 0x0000002d002d7308 */ /* 0x000e620000000800 */
[----:B----4-:R-:W-:-:S07]  /*2c30*/  FADD.FTZ R87, R60, 1 ;  /* 0x3f8000003c577421 */ /* 0x010fce0000010000 */
        /* <DEDUP_REMOVED lines=52> */
[----:B------:R-:W1:Y:S01]  /*2f80*/  MUFU.RCP R74, R74 ;  /* 0x0000004a004a7308 */ /* 0x000e620000001000 */
[----:B---3--:R-:W-:-:S07]  /*2f90*/  FADD.FTZ R26, R26, 1 ;  /* 0x3f8000001a1a7421 */ /* 0x008fce0000010000 */
[----:B------:R-:W3:Y:S01]  /*2fa0*/  MUFU.RCP R51, R51 ;  /* 0x0000003300337308 */ /* 0x000ee20000001000 */
[----:B0-----:R-:W-:-:S07]  /*2fb0*/  FADD.FTZ R8, R8, 1 ;  /* 0x3f80000008087421 */ /* 0x001fce0000010000 */
        /* <DEDUP_REMOVED lines=10> */
[----:B------:R-:W-:Y:S02]  /*3060*/  F2FP.F16.F32.PACK_AB R50, R51, R50 ;  /* 0x000000323332723e */ /* 0x000fe400000000ff */
        /* <DEDUP_REMOVED lines=9> */
[----:B-1----:R-:W-:-:S05]  /*3100*/  FMUL.FTZ R30, R30, R77 ;  /* 0x0000004d1e1e7220 */ /* 0x002fca0000410000 */
[----:B------:R-:W-:Y:S02]  /*3110*/  F2FP.F16.F32.PACK_AB R30, R30, R29 ;  /* 0x0000001d1e1e723e */ /* 0x000fe400000000ff */
[----:B------:R-:W1:Y:S01]  /*3120*/  MUFU.RCP R62, R62 ;  /* 0x0000003e003e7308 */ /* 0x000e620000001000 */
[----:B---3--:R-:W-:Y:S01]  /*3130*/  FMUL.FTZ R27, R4, R27 ;  /* 0x0000001b041b7220 */ /* 0x008fe20000410000 */
[----:B--2---:R-:W-:-:S06]  /*3140*/  IADD3 R4, P1, PT, R47, UR6, RZ ;  /* 0x000000062f047c10 */ /* 0x004fcc000ff3e0ff */
[----:B------:R-:W2:Y:S01]  /*3150*/  MUFU.RCP R52, R52 ;  /* 0x0000003400347308 */ /* 0x000ea20000001000 */
[----:B0-----:R-:W-:Y:S01]  /*3160*/  FMUL.FTZ R68, R5, R68 ;  /* 0x0000004405447220 */ /* 0x001fe20000410000 */
[----:B------:R-:W-:Y:S02]  /*3170*/  IADD3.X R5, PT, PT, R48, UR7, RZ, P1, !PT ;  /* 0x0000000730057c10 */ /* 0x000fe40008ffe4ff */
[----:B------:R-:W-:-:S04]  /*3180*/  ISETP.GE.U32.AND P1, PT, R39, R0, PT ;  /* 0x000000002700720c */ /* 0x000fc80003f26070 */
[----:B------:R-:W0:Y:S01]  /*3190*/  MUFU.RCP R87, R87 ;  /* 0x0000005700577308 */ /* 0x000e220000001000 */
[----:B-1----:R-:W-:Y:S01]  /*31a0*/  FMUL.FTZ R62, R11, R62 ;  /* 0x0000003e0b3e7220 */ /* 0x002fe20000410000 */
[----:B------:R-:W-:-:S04]  /*31b0*/  ISETP.GE.AND.EX P1, PT, R38, R2, PT, P1 ;  /* 0x000000022600720c */ /* 0x000fc80003f26310 */
        /* <DEDUP_REMOVED lines=10> */
[----:B---3--:R-:W-:-:S07]  /*3260*/  FMUL.FTZ R55, R18, R55 ;  /* 0x0000003712377220 */ /* 0x008fce0000410000 */
[----:B------:R-:W3:Y:S01]  /*3270*/  MUFU.RCP R56, R56 ;  /* 0x0000003800387308 */ /* 0x000ee20000001000 */
[----:B0-----:R-:W-:-:S07]  /*3280*/  FMUL.FTZ R58, R19, R58 ;  /* 0x0000003a133a7220 */ /* 0x001fce0000410000 */
[----:B------:R0:W4:Y:S01]  /*3290*/  MUFU.RCP R66, R53 ;  /* 0x0000003500427308 */ /* 0x0001220000001000 */
[----:B-1----:R-:W-:-:S05]  /*32a0*/  FMUL.FTZ R61, R20, R61 ;  /* 0x0000003d143d7220 */ /* 0x002fca0000410000 */
[----:B------:R-:W-:Y:S02]  /*32b0*/  F2FP.F16.F32.PACK_AB R61, R61, R58 ;  /* 0x0000003a3d3d723e */ /* 0x000fe400000000ff */
[----:B------:R-:W1:Y:S01]  /*32c0*/  MUFU.RCP R69, R69 ;  /* 0x0000004500457308 */ /* 0x000e620000001000 */
[----:B---3--:R-:W-:Y:S01]  /*32d0*/  FMUL.FTZ R56, R21, R56 ;  /* 0x0000003815387220 */ /* 0x008fe20000410000 */
[----:B0-----:R-:W-:Y:S02]  /*32e0*/  F2FP.F16.F32.PACK_AB R53, R59, R60 ;  /* 0x0000003c3b35723e */ /* 0x001fe400000000ff */
[----:B------:R-:W-:Y:S02]  /*32f0*/  F2FP.F16.F32.PACK_AB R60, R55, R64 ;  /* 0x00000040373c723e */ /* 0x000fe400000000ff */
[----:B------:R-:W-:Y:S01]  /*3300*/  F2FP.F16.F32.PACK_AB R22, R57, R56 ;  /* 0x000000383916723e */ /* 0x000fe200000000ff */
[----:B------:R2:W-:Y:S01]  /*3310*/  STG.E.64 desc[UR10][R4.64+0xa000], R52 ;  /* 0x00a0003404007986 */ /* 0x0005e2000c101b0a */
[----:B------:R-:W0:Y:S01]  /*3320*/  MUFU.RCP R78, R78 ;  /* 0x0000004e004e7308 */ /* 0x000e220000001000 */
[----:B----4-:R-:W-:-:S02]  /*3330*/  FMUL.FTZ R23, R23, R66 ;  /* 0x0000004217177220 */ /* 0x010fc40000410000 */
[----:B------:R2:W-:Y:S05]  /*3340*/  STG.E.64 desc[UR10][R4.64+0xf000], R60 ;  /* 0x00f0003c04007986 */ /* 0x0005ea000c101b0a */
[----:B------:R-:W3:Y:S01]  /*3350*/  MUFU.RCP R54, R79 ;  /* 0x0000004f00367308 */ /* 0x000ee20000001000 */
[----:B-1----:R-:W-:-:S05]  /*3360*/  FMUL.FTZ R24, R24, R69 ;  /* 0x0000004518187220 */ /* 0x002fca0000410000 */
[----:B------:R-:W-:Y:S02]  /*3370*/  F2FP.F16.F32.PACK_AB R23, R24, R23 ;  /* 0x000000171817723e */ /* 0x000fe400000000ff */
[----:B------:R-:W1:Y:S01]  /*3380*/  MUFU.RCP R80, R80 ;  /* 0x0000005000507308 */ /* 0x000e620000001000 */
[----:B0-----:R-:W-:Y:S02]  /*3390*/  FMUL.FTZ R65, R65, R78 ;  /* 0x0000004e41417220 */ /* 0x001fe40000410000 */
[----:B------:R2:W-:Y:S05]  /*33a0*/  STG.E.64 desc[UR10][R4.64+0x14000], R22 ;  /* 0x0140001604007986 */ /* 0x0005ea000c101b0a */
[----:B------:R-:W0:Y:S01]  /*33b0*/  MUFU.RCP R81, R81 ;  /* 0x0000005100517308 */ /* 0x000e220000001000 */
[----:B---3--:R-:W-:-:S07]  /*33c0*/  FMUL.FTZ R6, R67, R54 ;  /* 0x0000003643067220 */ /* 0x008fce0000410000 */
[----:B------:R-:W3:Y:S01]  /*33d0*/  MUFU.RCP R82, R82 ;  /* 0x0000005200527308 */ /* 0x000ee20000001000 */
[----:B-1----:R-:W-:-:S07]  /*33e0*/  FMUL.FTZ R71, R71, R80 ;  /* 0x0000005047477220 */ /* 0x002fce0000410000 */
[----:B------:R-:W1:Y:S01]  /*33f0*/  MUFU.RCP R83, R83 ;  /* 0x0000005300537308 */ /* 0x000e620000001000 */
[----:B0-----:R-:W-:-:S05]  /*3400*/  FMUL.FTZ R72, R72, R81 ;  /* 0x0000005148487220 */ /* 0x001fca0000410000 */
[----:B------:R-:W-:Y:S02]  /*3410*/  F2FP.F16.F32.PACK_AB R72, R72, R71 ;  /* 0x000000474848723e */ /* 0x000fe400000000ff */
[----:B------:R0:W4:Y:S01]  /*3420*/  MUFU.RCP R10, R31 ;  /* 0x0000001f000a7308 */ /* 0x0001220000001000 */
[----:B---3--:R-:W-:-:S07]  /*3430*/  FMUL.FTZ R75, R75, R82 ;  /* 0x000000524b4b7220 */ /* 0x008fce0000410000 */
[----:B------:R-:W3:Y:S01]  /*3440*/  MUFU.RCP R3, R26 ;  /* 0x0000001a00037308 */ /* 0x000ee20000001000 */
[----:B-1----:R-:W-:Y:S01]  /*3450*/  FMUL.FTZ R76, R76, R83 ;  /* 0x000000534c4c7220 */ /* 0x002fe20000410000 */
[----:B0-----:R-:W-:-:S04]  /*3460*/  F2FP.F16.F32.PACK_AB R31, R6, R65 ;  /* 0x00000041061f723e */ /* 0x001fc800000000ff */
[----:B------:R-:W-:Y:S01]  /*3470*/  F2FP.F16.F32.PACK_AB R73, R76, R75 ;  /* 0x0000004b4c49723e */ /* 0x000fe200000000ff */
[----:B------:R2:W-:Y:S01]  /*3480*/  STG.E.64 desc[UR10][R4.64+0x19000], R30 ;  /* 0x0190001e04007986 */ /* 0x0005e2000c101b0a */
[----:B------:R-:W0:Y:S01]  /*3490*/  MUFU.RCP R9, R9 ;  /* 0x0000000900097308 */ /* 0x000e220000001000 */
[----:B----4-:R-:W-:Y:S02]  /*34a0*/  FMUL.FTZ R25, R25, R10 ;  /* 0x0000000a19197220 */ /* 0x010fe40000410000 */
[----:B------:R2:W-:Y:S05]  /*34b0*/  STG.E.64 desc[UR10][R4.64+0x1e000], R72 ;  /* 0x01e0004804007986 */ /* 0x0005ea000c101b0a */
[----:B------:R1:W4:Y:S01]  /*34c0*/  MUFU.RCP R12, R8 ;  /* 0x00000008000c7308 */ /* 0x0003220000001000 */
[----:B---3--:R-:W-:-:S05]  /*34d0*/  FMUL.FTZ R28, R28, R3 ;  /* 0x000000031c1c7220 */ /* 0x008fca0000410000 */
[----:B------:R-:W-:Y:S01]  /*34e0*/  F2FP.F16.F32.PACK_AB R28, R28, R25 ;  /* 0x000000191c1c723e */ /* 0x000fe200000000ff */
[----:B0-----:R-:W-:Y:S01]  /*34f0*/  FMUL.FTZ R46, R46, R9 ;  /* 0x000000092e2e7220 */ /* 0x001fe20000410000 */
[----:B-1----:R-:W-:Y:S02]  /*3500*/  F2FP.F16.F32.PACK_AB R8, R27, R74 ;  /* 0x0000004a1b08723e */ /* 0x002fe400000000ff */
[----:B------:R-:W-:Y:S01]  /*3510*/  F2FP.F16.F32.PACK_AB R9, R68, R45 ;  /* 0x0000002d4409723e */ /* 0x000fe200000000ff */
[----:B----4-:R-:W-:-:S04]  /*3520*/  FMUL.FTZ R49, R49, R12 ;  /* 0x0000000c31317220 */ /* 0x010fc80000410000 */
[----:B------:R2:W-:Y:S01]  /*3530*/  STG.E.64 desc[UR10][R4.64], R8 ;  /* 0x0000000804007986 */ /* 0x0005e2000c101b0a */
[----:B------:R-:W-:-:S05]  /*3540*/  F2FP.F16.F32.PACK_AB R29, R49, R46 ;  /* 0x0000002e311d723e */ /* 0x000fca00000000ff */
[----:B------:R2:W-:Y:S01]  /*3550*/  STG.E.64 desc[UR10][R4.64+0x23000], R28 ;  /* 0x0230001c04007986 */ /* 0x0005e2000c101b0a */
[----:B------:R-:W-:Y:S05]  /*3560*/  @!P1 BRA `(.L_x_1572) ;  /* 0xffffffcc00849947 */ /* 0x000fea000383ffff */
[----:B------:R-:W-:Y:S05]  /*3570*/  EXIT ;  /* 0x000000000000794d */ /* 0x000fea0003800000 */
.L_x_1573:
        /* <DEDUP_REMOVED lines=16> */
.L_x_1705:


//--------------------- .text._ZN13group_norm_v214gn_cuda_kernelI6__halfLi320ELi3ELi16ELi160ELi256ELb1ELi32ELi320ELi320ELi4ELb1ELi43ELb0ELb0ENS_16CompileConditionILi1000EEEEEvPT_PKS4_S7_S7_flPfS8_Pj --------------------------
	.section	.text._ZN13group_norm_v214gn_cuda_kernelI6__halfLi320ELi3ELi16ELi160ELi256ELb1ELi32ELi320ELi320ELi4ELb1ELi43ELb0ELb0ENS_16CompileConditionILi1000EEEEEvPT_PKS4_S7_S7_flPfS8_Pj,"ax",@progbits
	.align	128
        .global         _ZN13group_norm_v214gn_cuda_kernelI6__halfLi320ELi3ELi16ELi160ELi256ELb1ELi32ELi320ELi320ELi4ELb1ELi43ELb0ELb0ENS_16CompileConditionILi1000EEEEEvPT_PKS4_S7_S7_flPfS8_Pj
        .type           _ZN13group_norm_v214gn_cuda_kernelI6__halfLi320ELi3ELi16ELi160ELi256ELb1ELi32ELi320ELi320ELi4ELb1ELi43ELb0ELb0ENS_16CompileConditionILi1000EEEEEvPT_PKS4_S7_S7_flPfS8_Pj,@function
        .size           _ZN13group_norm_v214gn_cuda_kernelI6__halfLi320ELi3ELi16ELi160ELi256ELb1ELi32ELi320ELi320ELi4ELb1ELi43ELb0ELb0ENS_16CompileConditionILi1000EEEEEvPT_PKS4_S7_S7_flPfS8_Pj,(.L_x_1706 - _ZN13group_norm_v214gn_cuda_kernelI6__halfLi320ELi3ELi16ELi160ELi256ELb1ELi32ELi320ELi320ELi4ELb1ELi43ELb0ELb0ENS_16CompileConditionILi1000EEEEEvPT_PKS4_S7_S7_flPfS8_Pj)
        .other          _ZN13group_norm_v214gn_cuda_kernelI6__halfLi320ELi3ELi16ELi160ELi256ELb1ELi32ELi320ELi320ELi4ELb1ELi43ELb0ELb0ENS_16CompileConditionILi1000EEEEEvPT_PKS4_S7_S7_flPfS8_Pj,@"STO_CUDA_ENTRY STV_DEFAULT"
_ZN13group_norm_v214gn_cuda_kernelI6__halfLi320ELi3ELi16ELi160ELi256ELb1ELi32ELi320ELi320ELi4ELb1ELi43ELb0ELb0ENS_16CompileConditionILi1000EEEEEvPT_PKS4_S7_S7_flPfS8_Pj:
.text._ZN13group_norm_v214gn_cuda_kernelI6__halfLi320ELi3ELi16ELi160ELi256ELb1ELi32ELi320ELi320ELi4ELb1ELi43ELb0ELb0ENS_16CompileConditionILi1000EEEEEvPT_PKS4_S7_S7_flPfS8_Pj:
        /* <DEDUP_REMOVED lines=39> */
.L_x_1584:
[----:B------:R-:W-:Y:S01]  /*0270*/  ULOP3.LUT UR7, UR10, 0x7, URZ, 0xc0, !UPT ;  /* 0x000000070a077892 */ /* 0x000fe2000f8ec0ff */
[----:B------:R-:W-:Y:S01]  /*0280*/  HFMA2 R59, -RZ, RZ, 0, 0 ;  /* 0x00000000ff3b7431 */ /* 0x000fe200000001ff */
[----:B------:R-:W-:Y:S01]  /*0290*/  USHF.R.U64 UR15, UR10, 0x3, UR5 ;  /* 0x000000030a0f7899 */ /* 0x000fe20008001205 */
[----:B------:R-:W-:Y:S01]  /*02a0*/  IADD3 R0, PT, PT, R5, R7, RZ ;  /* 0x0000000705007210 */ /* 0x000fe20007ffe0ff */
[----:B------:R-:W-:Y:S01]  /*02b0*/  UIMAD UR11, UR7, 0x140, URZ ;  /* 0x00000140070b78a4 */ /* 0x000fe2000f8e02ff */
[----:B------:R-:W0:Y:S01]  /*02c0*/  LDC.64 R24, c[0x0][0x390] ;  /* 0x0000e400ff187b82 */ /* 0x000e220000000a00 */
[----:B-1----:R-:W1:Y:S02]  /*02d0*/  LDCU.64 UR12, c[0x0][0x388] ;  /* 0x00007100ff0c77ac */ /* 0x002e640008000a00 */
        /* <DEDUP_REMOVED lines=144> */
[--C-:B------:R-:W-:Y:S01]  /*0be0*/  IMAD R30, R31, 0x28, R36.reuse ;  /* 0x000000281f1e7824 */ /* 0x100fe200078e0224 */
[----:B------:R-:W-:Y:S01]  /*0bf0*/  IADD3 R31, PT, PT, R57, 0xc, RZ ;  /* 0x0000000c391f7810 */ /* 0x000fe20007ffe0ff */
[----:B------:R-:W-:-:S03]  /*0c00*/  IMAD R28, R29, 0x28, R36 ;  /* 0x000000281d1c7824 */ /* 0x000fc600078e0224 */
[----:B------:R-:W-:Y:S02]  /*0c10*/  IADD3 R30, PT, PT, R37, R30, RZ ;  /* 0x0000001e251e7210 */ /* 0x000fe40007ffe0ff */
[----:B------:R-:W-:Y:S02]  /*0c20*/  IADD3 R32, PT, PT, R28, R37, RZ ;  /* 0x000000251c207210 */ /* 0x000fe40007ffe0ff */
[----:B------:R-:W-:Y:S01]  /*0c30*/  IADD3 R28, PT, PT, R57, 0x8, RZ ;  /* 0x00000008391c7810 */ /* 0x000fe20007ffe0ff */
[----:B------:R0:W-:Y:S01]  /*0c40*/  LDS.64 R34, [R30] ;  /* 0x000000001e227984 */ /* 0x0001e20000000a00 */
[----:B------:R-:W-:Y:S02]  /*0c50*/  SHF.R.U32.HI R31, RZ, 0x2, R31 ;  /* 0x00000002ff1f7819 */ /* 0x000fe4000001161f */
[----:B------:R-:W-:Y:S01]  /*0c60*/  SHF.R.U32.HI R29, RZ, 0x2, R28 ;  /* 0x00000002ff1d7819 */ /* 0x000fe2000001161c */
[----:B------:R-:W1:Y:S02]  /*0c70*/  LDS.64 R32, [R32] ;  /* 0x0000000020207984 */ /* 0x000e640000000a00 */
[--C-:B------:R-:W-:Y:S01]  /*0c80*/  IMAD R60, R31, 0x28, R36.reuse ;  /* 0x000000281f3c7824 */ /* 0x100fe200078e0224 */
[----:B------:R-:W-:Y:S01]  /*0c90*/  IADD3 R31, PT, PT, R57, 0x10, RZ ;  /* 0x00000010391f7810 */ /* 0x000fe20007ffe0ff */
[----:B------:R-:W-:-:S03]  /*0ca0*/  IMAD R28, R29, 0x28, R36 ;  /* 0x000000281d1c7824 */ /* 0x000fc600078e0224 */
[C---:B0-----:R-:W-:Y:S02]  /*0cb0*/  IADD3 R30, PT, PT, R37.reuse, R60, RZ ;  /* 0x0000003c251e7210 */ /* 0x041fe40007ffe0ff */
[----:B------:R-:W-:-:S06]  /*0cc0*/  IADD3 R28, PT, PT, R37, R28, RZ ;  /* 0x0000001c251c7210 */ /* 0x000fcc0007ffe0ff */
[----:B------:R-:W0:Y:S01]  /*0cd0*/  LDS.64 R28, [R28] ;  /* 0x000000001c1c7984 */ /* 0x000e220000000a00 */
[----:B-1----:R-:W-:Y:S01]  /*0ce0*/  FADD.FTZ R61, RZ, R32 ;  /* 0x00000020ff3d7221 */ /* 0x002fe20000010000 */
[----:B------:R-:W-:Y:S02]  /*0cf0*/  SHF.R.U32.HI R32, RZ, 0x2, R31 ;  /* 0x00000002ff207819 */ /* 0x000fe4000001161f */
[----:B------:R-:W1:Y:S01]  /*0d00*/  LDS.64 R30, [R30] ;  /* 0x000000001e1e7984 */ /* 0x000e620000000a00 */
[----:B------:R-:W-:Y:S01]  /*0d10*/  FADD.FTZ R61, R61, R34 ;  /* 0x000000223d3d7221 */ /* 0x000fe20000010000 */
[----:B------:R-:W-:Y:S01]  /*0d20*/  FADD.FTZ R34, RZ, R33 ;  /* 0x00000021ff227221 */ /* 0x000fe20000010000 */
[----:B------:R-:W-:-:S03]  /*0d30*/  IMAD R32, R32, 0x28, R36 ;  /* 0x0000002820207824 */ /* 0x000fc600078e0224 */
[----:B------:R-:W-:Y:S02]  /*0d40*/  FADD.FTZ R34, R34, R35 ;  /* 0x0000002322227221 */ /* 0x000fe40000010000 */
[----:B------:R-:W-:Y:S01]  /*0d50*/  IADD3 R32, PT, PT, R37, R32, RZ ;  /* 0x0000002025207210 */ /* 0x000fe20007ffe0ff */
[----:B0-----:R-:W-:Y:S01]  /*0d60*/  FADD.FTZ R61, R61, R28 ;  /* 0x0000001c3d3d7221 */ /* 0x001fe20000010000 */
[----:B------:R-:W-:-:S04]  /*0d70*/  IADD3 R28, PT, PT, R57, 0x14, RZ ;  /* 0x00000014391c7810 */ /* 0x000fc80007ffe0ff */
[----:B------:R-:W0:Y:S01]  /*0d80*/  LDS.64 R32, [R32] ;  /* 0x0000000020207984 */ /* 0x000e220000000a00 */
[----:B------:R-:W-:Y:S01]  /*0d90*/  FADD.FTZ R34, R34, R29 ;  /* 0x0000001d22227221 */ /* 0x000fe20000010000 */
[----:B------:R-:W-:-:S05]  /*0da0*/  SHF.R.U32.HI R35, RZ, 0x2, R28 ;  /* 0x00000002ff237819 */ /* 0x000fca000001161c */
[----:B------:R-:W-:-:S05]  /*0db0*/  IMAD R28, R35, 0x28, R36 ;  /* 0x00000028231c7824 */ /* 0x000fca00078e0224 */
[----:B------:R-:W-:-:S06]  /*0dc0*/  IADD3 R28, PT, PT, R37, R28, RZ ;  /* 0x0000001c251c7210 */ /* 0x000fcc0007ffe0ff */
[----:B------:R-:W2:Y:S01]  /*0dd0*/  LDS.64 R28, [R28] ;  /* 0x000000001c1c7984 */ /* 0x000ea20000000a00 */
[----:B-1----:R-:W-:Y:S01]  /*0de0*/  FADD.FTZ R61, R61, R30 ;  /* 0x0000001e3d3d7221 */ /* 0x002fe20000010000 */
[C---:B------:R-:W-:Y:S01]  /*0df0*/  IADD3 R30, PT, PT, R57.reuse, 0x18, RZ ;  /* 0x00000018391e7810 */ /* 0x040fe20007ffe0ff */
[----:B------:R-:W-:Y:S01]  /*0e00*/  FADD.FTZ R34, R34, R31 ;  /* 0x0000001f22227221 */ /* 0x000fe20000010000 */
[----:B------:R-:W-:Y:S02]  /*0e10*/  IADD3 R31, PT, PT, R57, 0x1c, RZ ;  /* 0x0000001c391f7810 */ /* 0x000fe40007ffe0ff */
[----:B------:R-:W-:-:S05]  /*0e20*/  SHF.R.U32.HI R35, RZ, 0x2, R30 ;  /* 0x00000002ff237819 */ /* 0x000fca000001161e */
[----:B------:R-:W-:Y:S01]  /*0e30*/  IMAD R30, R35, 0x28, R36 ;  /* 0x00000028231e7824 */ /* 0x000fe200078e0224 */
[----:B------:R-:W-:Y:S01]  /*0e40*/  SHF.R.U32.HI R35, RZ, 0x2, R31 ;  /* 0x00000002ff237819 */ /* 0x000fe2000001161f */
[----:B0-----:R-:W-:-:S03]  /*0e50*/  FADD.FTZ R61, R61, R32 ;  /* 0x000000203d3d7221 */ /* 0x001fc60000010000 */
[----:B------:R-:W-:Y:S01]  /*0e60*/  IADD3 R30, PT, PT, R37, R30, RZ ;  /* 0x0000001e251e7210 */ /* 0x000fe20007ffe0ff */
[----:B------:R-:W-:Y:S02]  /*0e70*/  IMAD R32, R35, 0x28, R36 ;  /* 0x0000002823207824 */ /* 0x000fe400078e0224 */
[----:B------:R-:W-:-:S03]  /*0e80*/  FADD.FTZ R34, R34, R33 ;  /* 0x0000002122227221 */ /* 0x000fc60000010000 */
[----:B------:R-:W0:Y:S01]  /*0e90*/  LDS.64 R30, [R30] ;  /* 0x000000001e1e7984 */ /* 0x000e220000000a00 */
[----:B------:R-:W-:-:S06]  /*0ea0*/  IADD3 R32, PT, PT, R37, R32, RZ ;  /* 0x0000002025207210 */ /* 0x000fcc0007ffe0ff */
[----:B------:R-:W1:Y:S01]  /*0eb0*/  LDS.64 R32, [R32] ;  /* 0x0000000020207984 */ /* 0x000e620000000a00 */
[----:B--2---:R-:W-:Y:S01]  /*0ec0*/  FADD.FTZ R61, R61, R28 ;  /* 0x0000001c3d3d7221 */ /* 0x004fe20000010000 */
[----:B------:R-:W-:Y:S01]  /*0ed0*/  IADD3 R28, PT, PT, R57, 0x20, RZ ;  /* 0x00000020391c7810 */ /* 0x000fe20007ffe0ff */
[----:B------:R-:W-:-:S03]  /*0ee0*/  FADD.FTZ R34, R34, R29 ;  /* 0x0000001d22227221 */ /* 0x000fc60000010000 */
[----:B------:R-:W-:-:S05]  /*0ef0*/  SHF.R.U32.HI R35, RZ, 0x2, R28 ;  /* 0x00000002ff237819 */ /* 0x000fca000001161c */
[----:B------:R-:W-:-:S05]  /*0f00*/  IMAD R28, R35, 0x28, R36 ;  /* 0x00000028231c7824 */ /* 0x000fca00078e0224 */
[----:B------:R-:W-:-:S06]  /*0f10*/  IADD3 R28, PT, PT, R37, R28, RZ ;  /* 0x0000001c251c7210 */ /* 0x000fcc0007ffe0ff */
[----:B------:R-:W2:Y:S01]  /*0f20*/  LDS.64 R28, [R28] ;  /* 0x000000001c1c7984 */ /* 0x000ea20000000a00 */
[----:B0-----:R-:W-:Y:S01]  /*0f30*/  FADD.FTZ R61, R61, R30 ;  /* 0x0000001e3d3d7221 */ /* 0x001fe20000010000 */
[C---:B------:R-:W-:Y:S01]  /*0f40*/  IADD3 R30, PT, PT, R57.reuse, 0x24, RZ ;  /* 0x00000024391e7810 */ /* 0x040fe20007ffe0ff */
[----:B------:R-:W-:Y:S01]  /*0f50*/  FADD.FTZ R34, R34, R31 ;  /* 0x0000001f22227221 */ /* 0x000fe20000010000 */
[----:B------:R-:W-:Y:S02]  /*0f60*/  IADD3 R31, PT, PT, R57, 0x28, RZ ;  /* 0x00000028391f7810 */ /* 0x000fe40007ffe0ff */
[----:B------:R-:W-:Y:S01]  /*0f70*/  SHF.R.U32.HI R35, RZ, 0x2, R30 ;  /* 0x00000002ff237819 */ /* 0x000fe2000001161e */
[----:B-1----:R-:W-:Y:S01]  /*0f80*/  FADD.FTZ R61, R61, R32 ;  /* 0x000000203d3d7221 */ /* 0x002fe20000010000 */
[----:B------:R-:W-:-:S03]  /*0f90*/  FADD.FTZ R34, R34, R33 ;  /* 0x0000002122227221 */ /* 0x000fc60000010000 */
[----:B------:R-:W-:Y:S01]  /*0fa0*/  IMAD R30, R35, 0x28, R36 ;  /* 0x00000028231e7824 */ /* 0x000fe200078e0224 */
[----:B------:R-:W-:-:S04]  /*0fb0*/  SHF.R.U32.HI R35, RZ, 0x2, R31 ;  /* 0x00000002ff237819 */ /* 0x000fc8000001161f */
[----:B------:R-:W-:Y:S01]  /*0fc0*/  IADD3 R30, PT, PT, R37, R30, RZ ;  /* 0x0000001e251e7210 */ /* 0x000fe20007ffe0ff */
[----:B------:R-:W-:-:S05]  /*0fd0*/  IMAD R32, R35, 0x28, R36 ;  /* 0x0000002823207824 */ /* 0x000fca00078e0224 */
        /* <DEDUP_REMOVED lines=142> */
[----:B------:R-:W-:Y:S01]  /*18c0*/  SHF.R.U32.HI R33, RZ, 0x2, R31 ;  /* 0x00000002ff217819 */ /* 0x000fe2000001161f */
[----:B------:R-:W-:Y:S02]  /*18d0*/  FADD.FTZ R61, R61, R32 ;  /* 0x000000203d3d7221 */ /* 0x000fe40000010000 */
[----:B------:R-:W-:Y:S01]  /*18e0*/  IMAD R30, R35, 0x28, R36 ;  /* 0x00000028231e7824 */ /* 0x000fe200078e0224 */
[----:B------:R-:W-:-:S04]  /*18f0*/  IADD3 R32, PT, PT, R57, 0x80, RZ ;  /* 0x0000008039207810 */ /* 0x000fc80007ffe0ff */
[----:B------:R-:W-:Y:S02]  /*1900*/  IADD3 R30, PT, PT, R37, R30, RZ ;  /* 0x0000001e251e7210 */ /* 0x000fe40007ffe0ff */
[----:B------:R-:W-:Y:S01]  /*1910*/  SHF.R.U32.HI R35, RZ, 0x2, R32 ;  /* 0x00000002ff237819 */ /* 0x000fe20000011620 */
[----:B------:R-:W-:-:S03]  /*1920*/  IMAD R32, R33, 0x28, R36 ;  /* 0x0000002821207824 */ /* 0x000fc600078e0224 */
[----:B------:R-:W0:Y:S01]  /*1930*/  LDS.64 R30, [R30] ;  /* 0x000000001e1e7984 */ /* 0x000e220000000a00 */
[----:B------:R-:W-:Y:S01]  /*1940*/  IMAD R60, R35, 0x28, R36 ;  /* 0x00000028233c7824 */ /* 0x000fe200078e0224 */
[----:B------:R-:W-:-:S06]  /*1950*/  IADD3 R32, PT, PT, R37, R32, RZ ;  /* 0x0000002025207210 */ /* 0x000fcc0007ffe0ff */
[----:B------:R-:W1:Y:S01]  /*1960*/  LDS.64 R32, [R32] ;  /* 0x0000000020207984 */ /* 0x000e620000000a00 */
[----:B--2---:R-:W-:Y:S01]  /*1970*/  FADD.FTZ R61, R61, R28 ;  /* 0x0000001c3d3d7221 */ /* 0x004fe20000010000 */
[----:B------:R-:W-:Y:S01]  /*1980*/  IADD3 R28, PT, PT, R37, R60, RZ ;  /* 0x0000003c251c7210 */ /* 0x000fe20007ffe0ff */
[----:B------:R-:W-:-:S05]  /*1990*/  FADD.FTZ R34, R34, R29 ;  /* 0x0000001d22227221 */ /* 0x000fca0000010000 */
[----:B------:R-:W2:Y:S01]  /*19a0*/  LDS.64 R28, [R28] ;  /* 0x000000001c1c7984 */ /* 0x000ea20000000a00 */
[----:B0-----:R-:W-:Y:S01]  /*19b0*/  FADD.FTZ R61, R61, R30 ;  /* 0x0000001e3d3d7221 */ /* 0x001fe20000010000 */
[C---:B------:R-:W-:Y:S01]  /*19c0*/  IADD3 R30, PT, PT, R57.reuse, 0x84, RZ ;  /* 0x00000084391e7810 */ /* 0x040fe20007ffe0ff */
[----:B------:R-:W-:Y:S01]  /*19d0*/  FADD.FTZ R34, R34, R31 ;  /* 0x0000001f22227221 */ /* 0x000fe20000010000 */
[----:B------:R-:W-:Y:S02]  /*19e0*/  IADD3 R31, PT, PT, R57, 0x88, RZ ;  /* 0x00000088391f7810 */ /* 0x000fe40007ffe0ff */
[----:B------:R-:W-:Y:S02]  /*19f0*/  SHF.R.U32.HI R35, RZ, 0x2, R30 ;  /* 0x00000002ff237819 */ /* 0x000fe4000001161e */
[----:B------:R-:W-:Y:S01]  /*1a00*/  SHF.R.U32.HI R31, RZ, 0x2, R31 ;  /* 0x00000002ff1f7819 */ /* 0x000fe2000001161f */
[----:B-1----:R-:W-:Y:S02]  /*1a10*/  FADD.FTZ R34, R34, R33 ;  /* 0x0000002122227221 */ /* 0x002fe40000010000 */
[----:B------:R-:W-:-:S02]  /*1a20*/  IMAD R30, R35, 0x28, R36 ;  /* 0x00000028231e7824 */ /* 0x000fc400078e0224 */
[----:B------:R-:W-:Y:S01]  /*1a30*/  FADD.FTZ R35, R61, R32 ;  /* 0x000000203d237221 */ /* 0x000fe20000010000 */
[----:B------:R-:W-:Y:S02]  /*1a40*/  IMAD R32, R31, 0x28, R36 ;  /* 0x000000281f207824 */ /* 0x000fe400078e0224 */
[----:B------:R-:W-:-:S03]  /*1a50*/  IADD3 R30, PT, PT, R37, R30, RZ ;  /* 0x0000001e251e7210 */ /* 0x000fc60007ffe0ff */
[----:B------:R-:W-:Y:S01]  /*1a60*/  IADD3 R32, PT, PT, R37, R32, RZ ;  /* 0x0000002025207210 */ /* 0x000fe20007ffe0ff */
[----:B--2---:R-:W-:Y:S01]  /*1a70*/  FADD.FTZ R35, R35, R28 ;  /* 0x0000001c23237221 */ /* 0x004fe20000010000 */
[----:B------:R-:W-:Y:S01]  /*1a80*/  IADD3 R28, PT, PT, R57, 0x8c, RZ ;  /* 0x0000008c391c7810 */ /* 0x000fe20007ffe0ff */
[----:B------:R-:W0:Y:S01]  /*1a90*/  LDS.64 R30, [R30] ;  /* 0x000000001e1e7984 */ /* 0x000e220000000a00 */
[----:B------:R-:W-:Y:S02]  /*1aa0*/  FADD.FTZ R34, R34, R29 ;  /* 0x0000001d22227221 */ /* 0x000fe40000010000 */
[----:B------:R-:W-:Y:S01]  /*1ab0*/  SHF.R.U32.HI R61, RZ, 0x2, R28 ;  /* 0x00000002ff3d7819 */ /* 0x000fe2000001161c */
[----:B------:R-:W1:Y:S04]  /*1ac0*/  LDS.64 R32, [R32] ;  /* 0x0000000020207984 */ /* 0x000e680000000a00 */
[----:B------:R-:W-:Y:S01]  /*1ad0*/  IMAD R28, R61, 0x28, R36 ;  /* 0x000000283d1c7824 */ /* 0x000fe200078e0224 */
[----:B------:R-:W-:-:S04]  /*1ae0*/  IADD3 R61, PT, PT, R57, 0x94, RZ ;  /* 0x00000094393d7810 */ /* 0x000fc80007ffe0ff */
[----:B------:R-:W-:Y:S02]  /*1af0*/  IADD3 R28, PT, PT, R37, R28, RZ ;  /* 0x0000001c251c7210 */ /* 0x000fe40007ffe0ff */
[----:B------:R-:W-:-:S04]  /*1b00*/  SHF.R.U32.HI R61, RZ, 0x2, R61 ;  /* 0x00000002ff3d7819 */ /* 0x000fc8000001163d */
[----:B------:R-:W2:Y:S01]  /*1b10*/  LDS.64 R28, [R28] ;  /* 0x000000001c1c7984 */ /* 0x000ea20000000a00 */
[----:B0-----:R-:W-:Y:S01]  /*1b20*/  FADD.FTZ R35, R35, R30 ;  /* 0x0000001e23237221 */ /* 0x001fe20000010000 */
[C---:B------:R-:W-:Y:S01]  /*1b30*/  IADD3 R30, PT, PT, R57.reuse, 0x90, RZ ;  /* 0x00000090391e7810 */ /* 0x040fe20007ffe0ff */
[----:B------:R-:W-:Y:S01]  /*1b40*/  FADD.FTZ R60, R34, R31 ;  /* 0x0000001f223c7221 */ /* 0x000fe20000010000 */
[----:B------:R-:W-:Y:S01]  /*1b50*/  IADD3 R31, PT, PT, R57, 0x98, RZ ;  /* 0x00000098391f7810 */ /* 0x000fe20007ffe0ff */
[----:B-1----:R-:W-:Y:S01]  /*1b60*/  FADD.FTZ R35, R35, R32 ;  /* 0x0000002023237221 */ /* 0x002fe20000010000 */
[----:B------:R-:W-:Y:S01]  /*1b70*/  SHF.R.U32.HI R30, RZ, 0x2, R30 ;  /* 0x00000002ff1e7819 */ /* 0x000fe2000001161e */
[--C-:B------:R-:W-:Y:S01]  /*1b80*/  IMAD R32, R61, 0x28, R36.reuse ;  /* 0x000000283d207824 */ /* 0x100fe200078e0224 */
[----:B------:R-:W-:Y:S01]  /*1b90*/  IADD3 R57, PT, PT, R57, 0x9c, RZ ;  /* 0x0000009c39397810 */ /* 0x000fe20007ffe0ff */
[----:B------:R-:W-:Y:S01]  /*1ba0*/  FADD.FTZ R60, R60, R33 ;  /* 0x000000213c3c7221 */ /* 0x000fe20000010000 */
[----:B------:R-:W-:Y:S01]  /*1bb0*/  SHF.R.U32.HI R31, RZ, 0x2, R31 ;  /* 0x00000002ff1f7819 */ /* 0x000fe2000001161f */
[----:B------:R-:W-:Y:S01]  /*1bc0*/  IMAD R30, R30, 0x28, R36 ;  /* 0x000000281e1e7824 */ /* 0x000fe200078e0224 */
[----:B------:R-:W-:-:S02]  /*1bd0*/  SHF.R.U32.HI R57, RZ, 0x2, R57 ;  /* 0x00000002ff397819 */ /* 0x000fc40000011639 */
[----:B------:R-:W-:Y:S01]  /*1be0*/  IADD3 R32, PT, PT, R37, R32, RZ ;  /* 0x0000002025207210 */ /* 0x000fe20007ffe0ff */
[--C-:B------:R-:W-:Y:S01]  /*1bf0*/  IMAD R34, R31, 0x28, R36.reuse ;  /* 0x000000281f227824 */ /* 0x100fe200078e0224 */
[----:B------:R-:W-:Y:S01]  /*1c00*/  IADD3 R30, PT, PT, R37, R30, RZ ;  /* 0x0000001e251e7210 */ /* 0x000fe20007ffe0ff */
[----:B------:R-:W-:-:S03]  /*1c10*/  IMAD R36, R57, 0x28, R36 ;  /* 0x0000002839247824 */ /* 0x000fc600078e0224 */
[C---:B------:R-:W-:Y:S01]  /*1c20*/  IADD3 R34, PT, PT, R37.reuse, R34, RZ ;  /* 0x0000002225227210 */ /* 0x040fe20007ffe0ff */
[----:B------:R-:W-:Y:S01]  /*1c30*/  LDS.64 R32, [R32] ;  /* 0x0000000020207984 */ /* 0x000fe20000000a00 */
[----:B------:R-:W-:Y:S01]  /*1c40*/  IADD3 R37, PT, PT, R37, R36, RZ ;  /* 0x0000002425257210 */ /* 0x000fe20007ffe0ff */
[----:B--2---:R-:W-:Y:S01]  /*1c50*/  FADD.FTZ R57, R35, R28 ;  /* 0x0000001c23397221 */ /* 0x004fe20000010000 */
[----:B------:R-:W-:Y:S01]  /*1c60*/  FADD.FTZ R60, R60, R29 ;  /* 0x0000001d3c3c7221 */ /* 0x000fe20000010000 */
[----:B------:R-:W0:Y:S04]  /*1c70*/  LDS.64 R30, [R30] ;  /* 0x000000001e1e7984 */ /* 0x000e280000000a00 */
[----:B------:R-:W1:Y:S04]  /*1c80*/  LDS.64 R34, [R34] ;  /* 0x0000000022227984 */ /* 0x000e680000000a00 */
[----:B------:R-:W2:Y:S01]  /*1c90*/  LDS.64 R36, [R37] ;  /* 0x0000000025247984 */ /* 0x000ea20000000a00 */
[----:B0-----:R-:W-:Y:S01]  /*1ca0*/  FADD.FTZ R57, R57, R30 ;  /* 0x0000001e39397221 */ /* 0x001fe20000010000 */
[----:B------:R-:W-:-:S03]  /*1cb0*/  FADD.FTZ R60, R60, R31 ;  /* 0x0000001f3c3c7221 */ /* 0x000fc60000010000 */
[----:B------:R-:W-:Y:S01]  /*1cc0*/  FADD.FTZ R57, R57, R32 ;  /* 0x0000002039397221 */ /* 0x000fe20000010000 */
[----:B------:R-:W-:-:S03]  /*1cd0*/  FADD.FTZ R60, R60, R33 ;  /* 0x000000213c3c7221 */ /* 0x000fc60000010000 */
[----:B-1----:R-:W-:Y:S01]  /*1ce0*/  FADD.FTZ R57, R57, R34 ;  /* 0x0000002239397221 */ /* 0x002fe20000010000 */
[----:B------:R-:W-:-:S03]  /*1cf0*/  FADD.FTZ R60, R60, R35 ;  /* 0x000000233c3c7221 */ /* 0x000fc60000010000 */
[----:B--2---:R-:W-:Y:S01]  /*1d00*/  FADD.FTZ R36, R57, R36 ;  /* 0x0000002439247221 */ /* 0x004fe20000010000 */
[----:B------:R-:W-:-:S07]  /*1d10*/  FADD.FTZ R30, R60, R37 ;  /* 0x000000253c1e7221 */ /* 0x000fce0000010000 */
.L_x_1575:
[----:B------:R-:W-:Y:S05]  /*1d20*/  BSYNC.RECONVERGENT B0 ;  /* 0x0000000000007941 */ /* 0x000fea0003800200 */
.L_x_1574:
        /* <DEDUP_REMOVED lines=24> */
.L_x_1577:
[----:B------:R-:W-:Y:S05]  /*1eb0*/  BSYNC.RECONVERGENT B0 ;  /* 0x0000000000007941 */ /* 0x000fea0003800200 */
.L_x_1576:
        /* <DEDUP_REMOVED lines=16> */
.L_x_1579:
[----:B------:R-:W2:Y:S04]  /*1fc0*/  LD.E.STRONG.GPU R30, desc[UR16][R28.64] ;  /* 0x000000101c1e7980 */ /* 0x000ea8000c10f900 */
[----:B--2---:R-:W-:Y:S01]  /*1fd0*/  CCTL.IVALL ;  /* 0x00000000ff00798f */ /* 0x004fe20002000000 */
[----:B------:R-:W-:Y:S05]  /*1fe0*/  YIELD ;  /* 0x0000000000007946 */ /* 0x000fea0003800000 */
[----:B-----5:R-:W-:-:S04]  /*1ff0*/  LOP3.LUT R30, R30, R31, RZ, 0x3c, !PT ;  /* 0x0000001f1e1e7212 */ /* 0x020fc800078e3cff */
[----:B------:R-:W-:-:S13]  /*2000*/  ISETP.GT.AND P2, PT, R30, -0x1, PT ;  /* 0xffffffff1e00780c */ /* 0x000fda0003f44270 */
[----:B------:R-:W-:Y:S05]  /*2010*/  @P2 BRA `(.L_x_1579) ;  /* 0xfffffffc00e82947 */ /* 0x000fea000383ffff */
.L_x_1578:
        /* <DEDUP_REMOVED lines=15> */
.L_x_1581:
[----:B------:R-:W-:Y:S05]  /*2110*/  BSYNC.RECONVERGENT B0 ;  /* 0x0000000000007941 */ /* 0x000fea0003800200 */
.L_x_1580:
        /* <DEDUP_REMOVED lines=34> */
.L_x_1583:
[----:B------:R-:W-:Y:S05]  /*2340*/  BSYNC.RECONVERGENT B0 ;  /* 0x0000000000007941 */ /* 0x000fea0003800200 */
.L_x_1582:
[----:B------:R-:W2:Y:S01]  /*2350*/  S2UR UR8, SR_CgaCtaId ;  /* 0x00000000000879c3 */ /* 0x000ea20000008800 */
[----:B------:R-:W-:Y:S01]  /*2360*/  UMOV UR7, 0x400 ;  /* 0x0000040000077882 */ /* 0x000fe20000000000 */
[----:B------:R-:W-:Y:S01]  /*2370*/  IMAD.HI.U32 R58, R58, -0x33333333, RZ ;  /* 0xcccccccd3a3a7827 */ /* 0x000fe200078e00ff */
[----:B------:R-:W-:Y:S01]  /*2380*/  UIADD3 UR7, UPT, UPT, UR7, 0xc80, URZ ;  /* 0x00000c8007077890 */ /* 0x000fe2000fffe0ff */
[----:B------:R-:W3:Y:S02]  /*2390*/  LDCU.64 UR12, c[0x0][0x380] ;  /* 0x00007000ff0c77ac */ /* 0x000ee40008000a00 */
[----:B-----5:R-:W-:Y:S01]  /*23a0*/  HADD2.F32 R35, -RZ, R24.H0_H0 ;  /* 0x20000018ff237230 */ /* 0x020fe20000004100 */
[----:B------:R-:W-:Y:S01]  /*23b0*/  LEA.HI R58, R58, -UR14, RZ, 0x19 ;  /* 0x8000000e3a3a7c11 */ /* 0x000fe2000f8fc8ff */
[----:B------:R-:W-:Y:S01]  /*23c0*/  HADD2.F32 R34, -RZ, R26.H0_H0 ;  /* 0x2000001aff227230 */ /* 0x000fe20000004100 */
[----:B------:R-:W-:Y:S01]  /*23d0*/  ULOP3.LUT UR4, UR4, 0x1, URZ, 0x3c, !UPT ;  /* 0x0000000104047892 */ /* 0x000fe2000f8e3cff */
[----:B---3--:R-:W-:Y:S01]  /*23e0*/  IADD3 R10, P1, PT, R10, UR12, RZ ;  /* 0x0000000c0a0a7c10 */ /* 0x008fe2000ff3e0ff */
[----:B--2---:R-:W-:-:S03]  /*23f0*/  ULEA UR7, UR8, UR7, 0x18 ;  /* 0x0000000708077291 */ /* 0x004fc6000f8ec0ff */
[----:B------:R-:W-:Y:S02]  /*2400*/  IADD3.X R11, PT, PT, R11, UR13, RZ, P1, !PT ;  /* 0x0000000d0b0b7c10 */ /* 0x000fe40008ffe4ff */
[----:B------:R-:W-:Y:S02]  /*2410*/  ISETP.LE.U32.AND P1, PT, R2, UR10, PT ;  /* 0x0000000a02007c0c */ /* 0x000fe4000bf23070 */
[----:B01----:R-:W-:-:S04]  /*2420*/  LEA R28, R58, UR7, 0x3 ;  /* 0x000000073a1c7c11 */ /* 0x003fc8000f8e18ff */
        /* <DEDUP_REMOVED lines=26> */
[----:B------:R-:W-:Y:S01]  /*25d0*/  FADD.FTZ R40, R43, -R28 ;  /* 0x8000001c2b287221 */ /* 0x000fe20000010000 */
[----:B------:R-:W-:Y:S01]  /*25e0*/  FFMA.FTZ R0, R15, R35, R34 ;  /* 0x000000230f007223 */ /* 0x000fe20000010022 */
[----:B------:R-:W-:Y:S01]  /*25f0*/  FADD.FTZ R44, R12, -R28 ;  /* 0x8000001c0c2c7221 */ /* 0x000fe20000010000 */
[C-C-:B------:R-:W-:Y:S01]  /*2600*/  FFMA.FTZ R30, R35.reuse, R30, R34.reuse ;  /* 0x0000001e231e7223 */ /* 0x140fe20000010022 */
[C-C-:B------:R-:W-:Y:S01]  /*2610*/  FFMA.FTZ R23, R35.reuse, R23, R34.reuse ;  /* 0x0000001723177223 */ /* 0x140fe20000010022 */
[C-C-:B------:R-:W-:Y:S01]  /*2620*/  FFMA.FTZ R19, R35.reuse, R19, R34.reuse ;  /* 0x0000001323137223 */ /* 0x140fe20000010022 */
[C-C-:B------:R-:W-:Y:S01]  /*2630*/  FFMA.FTZ R31, R35.reuse, R31, R34.reuse ;  /* 0x0000001f231f7223 */ /* 0x140fe20000010022 */
[C-C-:B------:R-:W-:Y:S01]  /*2640*/  FFMA.FTZ R33, R35.reuse, R33, R34.reuse ;  /* 0x0000002123217223 */ /* 0x140fe20000010022 */
[C-C-:B------:R-:W-:Y:S01]  /*2650*/  FFMA.FTZ R32, R35.reuse, R37, R34.reuse ;  /* 0x0000002523207223 */ /* 0x140fe20000010022 */
[----:B------:R-:W-:Y:S01]  /*2660*/  FFMA.FTZ R15, R35, R57, R34 ;  /* 0x00000039230f7223 */ /* 0x000fe20000010022 */
[----:B------:R-:W-:Y:S01]  /*2670*/  FADD.FTZ R12, R39, -R28 ;  /* 0x8000001c270c7221 */ /* 0x000fe20000010000 */
[----:B------:R-:W-:-:S02]  /*2680*/  HADD2.F32 R34, -RZ, R24.H1_H1 ;  /* 0x30000018ff227230 */ /* 0x000fc40000004100 */
[--C-:B------:R-:W-:Y:S01]  /*2690*/  FADD.FTZ R48, R20, -R28.reuse ;  /* 0x8000001c14307221 */ /* 0x100fe20000010000 */
[----:B------:R-:W-:Y:S01]  /*26a0*/  FMUL.FTZ R39, R29, R52 ;  /* 0x000000341d277220 */ /* 0x000fe20000410000 */
[----:B------:R-:W-:Y:S02]  /*26b0*/  HADD2.F32 R24, -RZ, R25.H0_H0 ;  /* 0x20000019ff187230 */ /* 0x000fe40000004100 */
[--C-:B------:R-:W-:Y:S01]  /*26c0*/  FADD.FTZ R20, R51, -R28.reuse ;  /* 0x8000001c33147221 */ /* 0x100fe20000010000 */
[----:B------:R-:W-:Y:S02]  /*26d0*/  HADD2.F32 R35, -RZ, R27.H0_H0 ;  /* 0x2000001bff237230 */ /* 0x000fe40000004100 */
[C---:B------:R-:W-:Y:S01]  /*26e0*/  FMUL.FTZ R52, R29.reuse, R40 ;  /* 0x000000281d347220 */ /* 0x040fe20000410000 */
[----:B------:R-:W-:Y:S02]  /*26f0*/  HADD2.F32 R37, -RZ, R26.H1_H1 ;  /* 0x3000001aff257230 */ /* 0x000fe40000004100 */
[----:B------:R-:W-:Y:S01]  /*2700*/  FMUL.FTZ R40, R29, R54 ;  /* 0x000000361d287220 */ /* 0x000fe20000410000 */
[----:B------:R-:W-:Y:S01]  /*2710*/  FADD.FTZ R36, R16, -R28 ;  /* 0x8000001c10247221 */ /* 0x000fe20000010000 */
[----:B------:R-:W-:-:S02]  /*2720*/  HADD2.F32 R25, -RZ, R25.H1_H1 ;  /* 0x30000019ff197230 */ /* 0x000fc40000004100 */
[----:B------:R-:W-:Y:S01]  /*2730*/  FADD.FTZ R16, R47, -R28 ;  /* 0x8000001c2f107221 */ /* 0x000fe20000010000 */
[----:B------:R-:W-:Y:S02]  /*2740*/  HADD2.F32 R26, -RZ, R27.H1_H1 ;  /* 0x3000001bff1a7230 */ /* 0x000fe40000004100 */
[C---:B------:R-:W-:Y:S01]  /*2750*/  FMUL.FTZ R58, R29.reuse, R20 ;  /* 0x000000141d3a7220 */ /* 0x040fe20000410000 */
[----:B------:R-:W-:Y:S01]  /*2760*/  FFMA.FTZ R40, R24, R40, R35 ;  /* 0x0000002818287223 */ /* 0x000fe20000010023 */
[C---:B------:R-:W-:Y:S01]  /*2770*/  FMUL.FTZ R20, R29.reuse, R56 ;  /* 0x000000381d147220 */ /* 0x040fe20000410000 */
[--C-:B------:R-:W-:Y:S01]  /*2780*/  FFMA.FTZ R39, R34, R39, R37.reuse ;  /* 0x0000002722277223 */ /* 0x100fe20000010025 */
[C---:B------:R-:W-:Y:S01]  /*2790*/  FMUL.FTZ R54, R29.reuse, R16 ;  /* 0x000000101d367220 */ /* 0x040fe20000410000 */
[C---:B------:R-:W-:Y:S01]  /*27a0*/  FMUL.FTZ R44, R29.reuse, R44 ;  /* 0x0000002c1d2c7220 */ /* 0x040fe20000410000 */
[----:B------:R-:W-:Y:S01]  /*27b0*/  FMUL.FTZ R60, R29, R12 ;  /* 0x0000000c1d3c7220 */ /* 0x000fe20000410000 */
[----:B------:R-:W-:Y:S01]  /*27c0*/  FMUL.FTZ R16, R40, -1.4426950216293334961 ;  /* 0xbfb8aa3b28107820 */ /* 0x000fe20000410000 */
[----:B------:R-:W-:Y:S01]  /*27d0*/  FFMA.FTZ R20, R25, R20, R26 ;  /* 0x0000001419147223 */ /* 0x000fe2000001001a */
[----:B------:R-:W-:Y:S01]  /*27e0*/  FMUL.FTZ R43, R15, -1.4426950216293334961 ;  /* 0xbfb8aa3b0f2b7820 */ /* 0x000fe20000410000 */
[----:B------:R-:W-:Y:S01]  /*27f0*/  FMUL.FTZ R27, R29, R36 ;  /* 0x000000241d1b7220 */ /* 0x000fe20000410000 */
[----:B------:R-:W-:Y:S01]  /*2800*/  FMUL.FTZ R12, R39, -1.4426950216293334961 ;  /* 0xbfb8aa3b270c7820 */ /* 0x000fe20000410000 */
[----:B------:R-:W-:Y:S01]  /*2810*/  FMUL.FTZ R48, R29, R48 ;  /* 0x000000301d307220 */ /* 0x000fe20000410000 */
[--C-:B------:R-:W-:Y:S01]  /*2820*/  FFMA.FTZ R47, R44, R34, R37.reuse ;  /* 0x000000222c2f7223 */ /* 0x100fe20000010025 */
[----:B------:R-:W-:Y:S01]  /*2830*/  FMUL.FTZ R55, R20, -1.4426950216293334961 ;  /* 0xbfb8aa3b14377820 */ /* 0x000fe20000410000 */
[----:B------:R0:W1:Y:S01]  /*2840*/  MUFU.EX2 R36, R43 ;  /* 0x0000002b00247308 */ /* 0x0000620000000800 */
[C-C-:B------:R-:W-:Y:S01]  /*2850*/  FFMA.FTZ R44, R34.reuse, R27, R37.reuse ;  /* 0x0000001b222c7223 */ /* 0x140fe20000010025 */
[C-C-:B------:R-:W-:Y:S01]  /*2860*/  FFMA.FTZ R27, R34.reuse, R60, R37.reuse ;  /* 0x0000003c221b7223 */ /* 0x140fe20000010025 */
[--C-:B------:R-:W-:Y:S01]  /*2870*/  FFMA.FTZ R51, R34, R52, R37.reuse ;  /* 0x0000003422337223 */ /* 0x100fe20000010025 */
[--C-:B------:R-:W-:Y:S01]  /*2880*/  FADD.FTZ R60, R13, -R28.reuse ;  /* 0x8000001c0d3c7221 */ /* 0x100fe20000010000 */
[--C-:B------:R-:W-:Y:S01]  /*2890*/  FADD.FTZ R56, R14, -R28.reuse ;  /* 0x8000001c0e387221 */ /* 0x100fe20000010000 */
[--C-:B------:R-:W-:Y:S01]  /*28a0*/  FADD.FTZ R52, R38, -R28.reuse ;  /* 0x8000001c26347221 */ /* 0x100fe20000010000 */
[--C-:B------:R-:W-:Y:S01]  /*28b0*/  FADD.FTZ R14, R50, -R28.reuse ;  /* 0x8000001c320e7221 */ /* 0x100fe20000010000 */
[----:B------:R-:W2:Y:S01]  /*28c0*/  MUFU.EX2 R16, R16 ;  /* 0x0000001000107308 */ /* 0x000ea20000000800 */
[C-C-:B0-----:R-:W-:Y:S01]  /*28d0*/  FFMA.FTZ R43, R34.reuse, R48, R37.reuse ;  /* 0x00000030222b7223 */ /* 0x141fe20000010025 */
[C-C-:B------:R-:W-:Y:S01]  /*28e0*/  FFMA.FTZ R48, R34.reuse, R54, R37.reuse ;  /* 0x0000003622307223 */ /* 0x140fe20000010025 */
[----:B------:R-:W-:Y:S01]  /*28f0*/  FFMA.FTZ R34, R34, R58, R37 ;  /* 0x0000003a22227223 */ /* 0x000fe20000010025 */
[--C-:B------:R-:W-:Y:S01]  /*2900*/  FADD.FTZ R58, R17, -R28.reuse ;  /* 0x8000001c113a7221 */ /* 0x100fe20000010000 */
[--C-:B------:R-:W-:Y:S01]  /*2910*/  FADD.FTZ R37, R21, -R28.reuse ;  /* 0x8000001c15257221 */ /* 0x100fe20000010000 */
[--C-:B------:R-:W-:Y:S01]  /*2920*/  FADD.FTZ R54, R42, -R28.reuse ;  /* 0x8000001c2a367221 */ /* 0x100fe20000010000 */
        /* <DEDUP_REMOVED lines=8> */
[----:B------:R-:W-:Y:S01]  /*29b0*/  FMUL.FTZ R58, R29, R14 ;  /* 0x0000000e1d3a7220 */ /* 0x000fe20000410000 */
[----:B------:R3:W4:Y:S01]  /*29c0*/  MUFU.EX2 R13, R55 ;  /* 0x00000037000d7308 */ /* 0x0007220000000800 */
[----:B------:R-:W-:Y:S01]  /*29d0*/  FADD.FTZ R60, R18, -R28 ;  /* 0x8000001c123c7221 */ /* 0x000fe20000010000 */
[----:B------:R-:W-:Y:S01]  /*29e0*/  FFMA.FTZ R46, R21, R25, R26 ;  /* 0x00000019152e7223 */ /* 0x000fe2000001001a */
[--C-:B------:R-:W-:Y:S01]  /*29f0*/  FFMA.FTZ R21, R24, R52, R35.reuse ;  /* 0x0000003418157223 */ /* 0x100fe20000010023 */
[--C-:B------:R-:W-:Y:S01]  /*2a00*/  FFMA.FTZ R50, R50, R24, R35.reuse ;  /* 0x0000001832327223 */ /* 0x100fe20000010023 */
[C-C-:B------:R-:W-:Y:S01]  /*2a10*/  FFMA.FTZ R14, R24.reuse, R17, R35.reuse ;  /* 0x00000011180e7223 */ /* 0x140fe20000010023 */
[C-C-:B------:R-:W-:Y:S01]  /*2a20*/  FFMA.FTZ R42, R24.reuse, R42, R35.reuse ;  /* 0x0000002a182a7223 */ /* 0x140fe20000010023 */
[C-C-:B------:R-:W-:Y:S01]  /*2a30*/  FFMA.FTZ R54, R24.reuse, R54, R35.reuse ;  /* 0x0000003618367223 */ /* 0x140fe20000010023 */
[C-C-:B------:R-:W-:Y:S01]  /*2a40*/  FFMA.FTZ R52, R24.reuse, R56, R35.reuse ;  /* 0x0000003818347223 */ /* 0x140fe20000010023 */
[----:B------:R-:W-:Y:S01]  /*2a50*/  FFMA.FTZ R35, R24, R58, R35 ;  /* 0x0000003a18237223 */ /* 0x000fe20000010023 */
[----:B------:R-:W-:Y:S01]  /*2a60*/  FMUL.FTZ R60, R29, R60 ;  /* 0x0000003c1d3c7220 */ /* 0x000fe20000410000 */
[--C-:B------:R-:W-:Y:S01]  /*2a70*/  FADD.FTZ R56, R45, -R28.reuse ;  /* 0x8000001c2d387221 */ /* 0x100fe20000010000 */
[--C-:B------:R-:W-:Y:S01]  /*2a80*/  FADD.FTZ R58, R49, -R28.reuse ;  /* 0x8000001c313a7221 */ /* 0x100fe20000010000 */
[----:B------:R-:W-:Y:S01]  /*2a90*/  FADD.FTZ R28, R53, -R28 ;  /* 0x8000001c351c7221 */ /* 0x000fe20000010000 */
[----:B------:R-:W-:Y:S01]  /*2aa0*/  FMUL.FTZ R59, R44, -1.4426950216293334961 ;  /* 0xbfb8aa3b2c3b7820 */ /* 0x000fe20000410000 */
[----:B------:R-:W-:Y:S01]  /*2ab0*/  FMUL.FTZ R53, R29, R41 ;  /* 0x000000291d357220 */ /* 0x000fe20000410000 */
[--C-:B------:R-:W-:Y:S01]  /*2ac0*/  FFMA.FTZ R41, R25, R60, R26.reuse ;  /* 0x0000003c19297223 */ /* 0x100fe2000001001a */
[----:B------:R-:W-:Y:S01]  /*2ad0*/  FMUL.FTZ R45, R29, R22 ;  /* 0x000000161d2d7220 */ /* 0x000fe20000410000 */
[----:B-1----:R-:W-:Y:S01]  /*2ae0*/  FADD.FTZ R60, R36, 1 ;  /* 0x3f800000243c7421 */ /* 0x002fe20000010000 */
[----:B--2---:R-:W-:Y:S01]  /*2af0*/  FADD.FTZ R61, R16, 1 ;  /* 0x3f800000103d7421 */ /* 0x004fe20000010000 */
[----:B------:R-:W-:Y:S01]  /*2b00*/  FMUL.FTZ R38, R0, -1.4426950216293334961 ;  /* 0xbfb8aa3b00267820 */ /* 0x000fe20000410000 */
[----:B------:R4:W-:Y:S01]  /*2b10*/  MUFU.EX2 R22, R59 ;  /* 0x0000003b00167308 */ /* 0x0009e20000000800 */
[----:B0-----:R-:W-:Y:S01]  /*2b20*/  FADD.FTZ R36, R12, 1 ;  /* 0x3f8000000c247421 */ /* 0x001fe20000010000 */
[----:B------:R-:W-:Y:S01]  /*2b30*/  FMUL.FTZ R24, R46, -1.4426950216293334961 ;  /* 0xbfb8aa3b2e187820 */ /* 0x000fe20000410000 */
[----:B------:R-:W-:Y:S01]  /*2b40*/  FMUL.FTZ R37, R47, -1.4426950216293334961 ;  /* 0xbfb8aa3b2f257820 */ /* 0x000fe20000410000 */
[----:B---3--:R-:W-:Y:S01]  /*2b50*/  FMUL.FTZ R55, R50, -1.4426950216293334961 ;  /* 0xbfb8aa3b32377820 */ /* 0x008fe20000410000 */
[----:B------:R-:W-:Y:S01]  /*2b60*/  FMUL.FTZ R57, R30, -1.4426950216293334961 ;  /* 0xbfb8aa3b1e397820 */ /* 0x000fe20000410000 */
[----:B------:R-:W-:Y:S01]  /*2b70*/  FMUL.FTZ R49, R29, R56 ;  /* 0x000000381d317220 */ /* 0x000fe20000410000 */
[--C-:B------:R-:W-:Y:S01]  /*2b80*/  FFMA.FTZ R53, R25, R53, R26.reuse ;  /* 0x0000003519357223 */ /* 0x100fe2000001001a */
[----:B------:R-:W0:Y:S01]  /*2b90*/  MUFU.RCP R61, R61 ;  /* 0x0000003d003d7308 */ /* 0x000e220000001000 */
[----:B----4-:R-:W-:Y:S01]  /*2ba0*/  FADD.FTZ R59, R13, 1 ;  /* 0x3f8000000d3b7421 */ /* 0x010fe20000010000 */
[----:B------:R-:W-:Y:S01]  /*2bb0*/  FFMA.FTZ R49, R25, R49, R26 ;  /* 0x0000003119317223 */ /* 0x000fe2000001001a */
[----:B------:R-:W-:Y:S01]  /*2bc0*/  FMUL.FTZ R56, R42, -1.4426950216293334961 ;  /* 0xbfb8aa3b2a387820 */ /* 0x000fe20000410000 */
[----:B------:R-:W-:Y:S01]  /*2bd0*/  FMUL.FTZ R12, R19, -1.4426950216293334961 ;  /* 0xbfb8aa3b130c7820 */ /* 0x000fe20000410000 */
[----:B------:R-:W-:-:S03]  /*2be0*/  FMUL.FTZ R13, R27, -1.4426950216293334961 ;  /* 0xbfb8aa3b1b0d7820 */ /* 0x000fc60000410000 */
[----:B------:R-:W1:Y:S08]  /*2bf0*/  MUFU.EX2 R38, R38 ;  /* 0x0000002600267308 */ /* 0x000e700000000800 */
[----:B------:R-:W2:Y:S01]  /*2c00*/  MUFU.RCP R36, R36 ;  /* 0x0000002400247308 */ /* 0x000ea20000001000 */
[----:B0-----:R-:W-:-:S07]  /*2c10*/  FMUL.FTZ R40, R40, R61 ;  /* 0x0000003d28287220 */ /* 0x001fce0000410000 */
[----:B------:R-:W0:Y:S01]  /*2c20*/  MUFU.RCP R59, R59 ;  /* 0x0000003b003b7308 */ /* 0x000e220000001000 */
[----:B-1----:R-:W-:-:S07]  /*2c30*/  FADD.FTZ R61, R38, 1 ;  /* 0x3f800000263d7421 */ /* 0x002fce0000010000 */
[----:B------:R-:W1:Y:S01]  /*2c40*/  MUFU.EX2 R24, R24 ;  /* 0x0000001800187308 */ /* 0x000e620000000800 */
[----:B--2---:R-:W-:Y:S01]  /*2c50*/  FMUL.FTZ R16, R39, R36 ;  /* 0x0000002427107220 */ /* 0x004fe20000410000 */
[----:B------:R-:W-:-:S06]  /*2c60*/  FMUL.FTZ R36, R21, -1.4426950216293334961 ;  /* 0xbfb8aa3b15247820 */ /* 0x000fcc0000410000 */
[----:B------:R-:W2:Y:S01]  /*2c70*/  MUFU.RCP R60, R60 ;  /* 0x0000003c003c7308 */ /* 0x000ea20000001000 */
[----:B0-----:R-:W-:Y:S01]  /*2c80*/  FMUL.FTZ R39, R20, R59 ;  /* 0x0000003b14277220 */ /* 0x001fe20000410000 */
[----:B------:R-:W-:-:S06]  /*2c90*/  FMUL.FTZ R20, R53, -1.4426950216293334961 ;  /* 0xbfb8aa3b35147820 */ /* 0x000fcc0000410000 */
[----:B------:R-:W0:Y:S01]  /*2ca0*/  MUFU.EX2 R37, R37 ;  /* 0x0000002500257308 */ /* 0x000e220000000800 */
[----:B-1----:R-:W-:Y:S01]  /*2cb0*/  FADD.FTZ R59, R24, 1 ;  /* 0x3f800000183b7421 */ /* 0x002fe20000010000 */
[----:B------:R-:W-:-:S06]  /*2cc0*/  FMUL.FTZ R24, R51, -1.4426950216293334961 ;  /* 0xbfb8aa3b33187820 */ /* 0x000fcc0000410000 */
[----:B------:R1:W3:Y:S01]  /*2cd0*/  MUFU.EX2 R17, R55 ;  /* 0x0000003700117308 */ /* 0x0002e20000000800 */
[----:B--2---:R-:W-:-:S05]  /*2ce0*/  FMUL.FTZ R15, R15, R60 ;  /* 0x0000003c0f0f7220 */ /* 0x004fca0000410000 */
[----:B------:R-:W-:Y:S02]  /*2cf0*/  F2FP.F16.F32.PACK_AB R16, R16, R15 ;  /* 0x0000000f1010723e */ /* 0x000fe400000000ff */
[----:B------:R2:W4:Y:S01]  /*2d00*/  MUFU.EX2 R18, R57 ;  /* 0x0000003900127308 */ /* 0x0005220000000800 */
[----:B-1----:R-:W-:Y:S01]  /*2d10*/  FMUL.FTZ R55, R29, R58 ;  /* 0x0000003a1d377220 */ /* 0x002fe20000410000 */
[----:B0-----:R-:W-:-:S06]  /*2d20*/  FADD.FTZ R60, R37, 1 ;  /* 0x3f800000253c7421 */ /* 0x001fcc0000010000 */
[----:B------:R-:W0:Y:S01]  /*2d30*/  MUFU.RCP R61, R61 ;  /* 0x0000003d003d7308 */ /* 0x000e220000001000 */
[----:B--2---:R-:W-:Y:S01]  /*2d40*/  FMUL.FTZ R57, R29, R28 ;  /* 0x0000001c1d397220 */ /* 0x004fe20000410000 */
[C-C-:B------:R-:W-:Y:S01]  /*2d50*/  FFMA.FTZ R29, R25.reuse, R45, R26.reuse ;  /* 0x0000002d191d7223 */ /* 0x140fe2000001001a */
[----:B------:R-:W-:Y:S01]  /*2d60*/  FMUL.FTZ R28, R14, -1.4426950216293334961 ;  /* 0xbfb8aa3b0e1c7820 */ /* 0x000fe20000410000 */
[C-C-:B------:R-:W-:Y:S01]  /*2d70*/  FFMA.FTZ R45, R25.reuse, R55, R26.reuse ;  /* 0x00000037192d7223 */ /* 0x140fe2000001001a */
[----:B------:R-:W-:Y:S01]  /*2d80*/  FFMA.FTZ R58, R25, R57, R26 ;  /* 0x00000039193a7223 */ /* 0x000fe2000001001a */
[----:B------:R-:W-:Y:S01]  /*2d90*/  FMUL.FTZ R25, R41, -1.4426950216293334961 ;  /* 0xbfb8aa3b29197820 */ /* 0x000fe20000410000 */
[----:B---3--:R-:W-:Y:S01]  /*2da0*/  FADD.FTZ R37, R17, 1 ;  /* 0x3f80000011257421 */ /* 0x008fe20000010000 */
[----:B------:R-:W1:Y:S01]  /*2db0*/  MUFU.RCP R38, R60 ;  /* 0x0000003c00267308 */ /* 0x000e620000001000 */
[----:B------:R-:W-:Y:S01]  /*2dc0*/  FMUL.FTZ R55, R43, -1.4426950216293334961 ;  /* 0xbfb8aa3b2b377820 */ /* 0x000fe20000410000 */
[----:B------:R-:W-:Y:S01]  /*2dd0*/  FMUL.FTZ R57, R29, -1.4426950216293334961 ;  /* 0xbfb8aa3b1d397820 */ /* 0x000fe20000410000 */
[----:B------:R-:W-:Y:S01]  /*2de0*/  FMUL.FTZ R26, R23, -1.4426950216293334961 ;  /* 0xbfb8aa3b171a7820 */ /* 0x000fe20000410000 */
[----:B----4-:R-:W-:-:S04]  /*2df0*/  FADD.FTZ R18, R18, 1 ;  /* 0x3f80000012127421 */ /* 0x010fc80000010000 */
[----:B------:R-:W2:Y:S01]  /*2e00*/  MUFU.RCP R59, R59 ;  /* 0x0000003b003b7308 */ /* 0x000ea20000001000 */
[----:B0-----:R-:W-:Y:S01]  /*2e10*/  FMUL.FTZ R17, R0, R61 ;  /* 0x0000003d00117220 */ /* 0x001fe20000410000 */
[----:B------:R-:W-:Y:S01]  /*2e20*/  FADD.FTZ R61, R22, 1 ;  /* 0x3f800000163d7421 */ /* 0x000fe20000010000 */
[----:B------:R-:W-:Y:S01]  /*2e30*/  FMUL.FTZ R22, R48, -1.4426950216293334961 ;  /* 0xbfb8aa3b30167820 */ /* 0x000fe20000410000 */
[----:B------:R-:W-:-:S04]  /*2e40*/  FMUL.FTZ R0, R31, -1.4426950216293334961 ;  /* 0xbfb8aa3b1f007820 */ /* 0x000fc80000410000 */
[----:B------:R-:W0:Y:S01]  /*2e50*/  MUFU.EX2 R28, R28 ;  /* 0x0000001c001c7308 */ /* 0x000e220000000800 */
[----:B-1----:R-:W-:-:S07]  /*2e60*/  FMUL.FTZ R38, R47, R38 ;  /* 0x000000262f267220 */ /* 0x002fce0000410000 */
[----:B------:R-:W1:Y:S01]  /*2e70*/  MUFU.EX2 R25, R25 ;  /* 0x0000001900197308 */ /* 0x000e620000000800 */
[----:B--2---:R-:W-:Y:S01]  /*2e80*/  FMUL.FTZ R47, R46, R59 ;  /* 0x0000003b2e2f7220 */ /* 0x004fe20000410000 */
[----:B------:R-:W-:-:S06]  /*2e90*/  FMUL.FTZ R46, R49, -1.4426950216293334961 ;  /* 0xbfb8aa3b312e7820 */ /* 0x000fcc0000410000 */
        /* <DEDUP_REMOVED lines=10> */
[----:B------:R-:W1:Y:S01]  /*2f40*/  MUFU.RCP R60, R60 ;  /* 0x0000003c003c7308 */ /* 0x000e620000001000 */
[----:B--2---:R-:W-:-:S07]  /*2f50*/  FADD.FTZ R56, R57, 1 ;  /* 0x3f80000039387421 */ /* 0x004fce0000010000 */
[----:B------:R-:W2:Y:S01]  /*2f60*/  MUFU.EX2 R26, R26 ;  /* 0x0000001a001a7308 */ /* 0x000ea20000000800 */
[----:B0-----:R-:W-:Y:S01]  /*2f70*/  FMUL.FTZ R28, R14, R59 ;  /* 0x0000003b0e1c7220 */ /* 0x001fe20000410000 */
[----:B------:R-:W-:-:S06]  /*2f80*/  FMUL.FTZ R14, R52, -1.4426950216293334961 ;  /* 0xbfb8aa3b340e7820 */ /* 0x000fcc0000410000 */
[----:B------:R-:W0:Y:S01]  /*2f90*/  MUFU.RCP R37, R37 ;  /* 0x0000002500257308 */ /* 0x000e220000001000 */
[----:B-1----:R-:W-:Y:S01]  /*2fa0*/  FMUL.FTZ R59, R41, R60 ;  /* 0x0000003c293b7220 */ /* 0x002fe20000410000 */
[----:B------:R-:W-:-:S06]  /*2fb0*/  FMUL.FTZ R41, R45, -1.4426950216293334961 ;  /* 0xbfb8aa3b2d297820 */ /* 0x000fcc0000410000 */
[----:B------:R-:W1:Y:S01]  /*2fc0*/  MUFU.RCP R44, R44 ;  /* 0x0000002c002c7308 */ /* 0x000e620000001000 */
[----:B--2---:R-:W-:-:S07]  /*2fd0*/  FADD.FTZ R60, R26, 1 ;  /* 0x3f8000001a3c7421 */ /* 0x004fce0000010000 */
[----:B------:R-:W2:Y:S01]  /*2fe0*/  MUFU.EX2 R12, R12 ;  /* 0x0000000c000c7308 */ /* 0x000ea20000000800 */
[----:B0-----:R-:W-:Y:S01]  /*2ff0*/  FMUL.FTZ R50, R50, R37 ;  /* 0x0000002532327220 */ /* 0x001fe20000410000 */
[----:B------:R-:W-:-:S04]  /*3000*/  FMUL.FTZ R37, R54, -1.4426950216293334961 ;  /* 0xbfb8aa3b36257820 */ /* 0x000fc80000410000 */
[----:B------:R-:W-:Y:S02]  /*3010*/  F2FP.F16.F32.PACK_AB R47, R47, R50 ;  /* 0x000000322f2f723e */ /* 0x000fe400000000ff */
[----:B------:R-:W0:Y:S01]  /*3020*/  MUFU.EX2 R36, R36 ;  /* 0x0000002400247308 */ /* 0x000e220000000800 */
[----:B-1----:R-:W-:Y:S01]  /*3030*/  FMUL.FTZ R55, R43, R44 ;  /* 0x0000002c2b377220 */ /* 0x002fe20000410000 */
[----:B------:R-:W-:-:S06]  /*3040*/  FMUL.FTZ R43, R34, -1.4426950216293334961 ;  /* 0xbfb8aa3b222b7820 */ /* 0x000fcc0000410000 */
[----:B------:R-:W1:Y:S01]  /*3050*/  MUFU.RCP R18, R18 ;  /* 0x0000001200127308 */ /* 0x000e620000001000 */
[----:B--2---:R-:W-:-:S07]  /*3060*/  FADD.FTZ R12, R12, 1 ;  /* 0x3f8000000c0c7421 */ /* 0x004fce0000010000 */
[----:B------:R-:W2:Y:S01]  /*3070*/  MUFU.RCP R26, R60 ;  /* 0x0000003c001a7308 */ /* 0x000ea20000001000 */
[----:B0-----:R-:W-:-:S07]  /*3080*/  FADD.FTZ R36, R36, 1 ;  /* 0x3f80000024247421 */ /* 0x001fce0000010000 */
[----:B------:R-:W0:Y:S01]  /*3090*/  MUFU.RCP R61, R61 ;  /* 0x0000003d003d7308 */ /* 0x000e220000001000 */
[----:B-1----:R-:W-:Y:S01]  /*30a0*/  FMUL.FTZ R30, R30, R18 ;  /* 0x000000121e1e7220 */ /* 0x002fe20000410000 */
[----:B------:R-:W-:-:S04]  /*30b0*/  FMUL.FTZ R18, R33, -1.4426950216293334961 ;  /* 0xbfb8aa3b21127820 */ /* 0x000fc80000410000 */
[----:B------:R-:W-:Y:S02]  /*30c0*/  F2FP.F16.F32.PACK_AB R30, R25, R30 ;  /* 0x0000001e191e723e */ /* 0x000fe400000000ff */
[----:B------:R-:W1:Y:S01]  /*30d0*/  MUFU.RCP R56, R56 ;  /* 0x0000003800387308 */ /* 0x000e620000001000 */
[----:B--2---:R-:W-:Y:S01]  /*30e0*/  FMUL.FTZ R26, R23, R26 ;  /* 0x0000001a171a7220 */ /* 0x004fe20000410000 */
[----:B------:R-:W-:-:S06]  /*30f0*/  FMUL.FTZ R23, R32, -1.4426950216293334961 ;  /* 0xbfb8aa3b20177820 */ /* 0x000fcc0000410000 */
[----:B------:R-:W2:Y:S01]  /*3100*/  MUFU.EX2 R22, R22 ;  /* 0x0000001600167308 */ /* 0x000ea20000000800 */
[----:B0-----:R-:W-:Y:S01]  /*3110*/  FMUL.FTZ R44, R42, R61 ;  /* 0x0000003d2a2c7220 */ /* 0x001fe20000410000 */
[----:B------:R-:W-:-:S06]  /*3120*/  FMUL.FTZ R42, R35, -1.4426950216293334961 ;  /* 0xbfb8aa3b232a7820 */ /* 0x000fcc0000410000 */
[----:B------:R-:W0:Y:S01]  /*3130*/  MUFU.EX2 R13, R13 ;  /* 0x0000000d000d7308 */ /* 0x000e220000000800 */
[----:B-1----:R-:W-:Y:S01]  /*3140*/  FMUL.FTZ R57, R29, R56 ;  /* 0x000000381d397220 */ /* 0x002fe20000410000 */
[----:B------:R-:W-:-:S04]  /*3150*/  FMUL.FTZ R29, R58, -1.4426950216293334961 ;  /* 0xbfb8aa3b3a1d7820 */ /* 0x000fc80000410000 */
[----:B------:R-:W-:Y:S02]  /*3160*/  F2FP.F16.F32.PACK_AB R57, R57, R44 ;  /* 0x0000002c3939723e */ /* 0x000fe400000000ff */
        /* <DEDUP_REMOVED lines=12> */
[----:B------:R-:W1:Y:S01]  /*3230*/  MUFU.EX2 R0, R0 ;  /* 0x0000000000007308 */ /* 0x000e620000000800 */
[----:B--2---:R-:W-:-:S07]  /*3240*/  FMUL.FTZ R12, R19, R12 ;  /* 0x0000000c130c7220 */ /* 0x004fce0000410000 */
[----:B------:R-:W2:Y:S01]  /*3250*/  MUFU.EX2 R24, R24 ;  /* 0x0000001800187308 */ /* 0x000ea20000000800 */
[----:B0-----:R-:W-:-:S07]  /*3260*/  FMUL.FTZ R36, R21, R36 ;  /* 0x0000002415247220 */ /* 0x001fce0000410000 */
        /* <DEDUP_REMOVED lines=12> */
[----:B------:R1:W0:Y:S08]  /*3330*/  MUFU.RCP R37, R22 ;  /* 0x0000001600257308 */ /* 0x0002300000001000 */
[----:B------:R-:W3:Y:S01]  /*3340*/  MUFU.RCP R20, R20 ;  /* 0x0000001400147308 */ /* 0x000ee20000001000 */
[----:B-1----:R-:W-:Y:S01]  /*3350*/  FADD.FTZ R22, R42, 1 ;  /* 0x3f8000002a167421 */ /* 0x002fe20000010000 */
[----:B--2---:R-:W-:-:S06]  /*3360*/  FADD.FTZ R21, R29, 1 ;  /* 0x3f8000001d157421 */ /* 0x004fcc0000010000 */
[----:B------:R-:W1:Y:S01]  /*3370*/  MUFU.RCP R56, R56 ;  /* 0x0000003800387308 */ /* 0x000e620000001000 */
[----:B0-----:R-:W-:-:S07]  /*3380*/  FMUL.FTZ R37, R48, R37 ;  /* 0x0000002530257220 */ /* 0x001fce0000410000 */
[----:B------:R-:W0:Y:S01]  /*3390*/  MUFU.RCP R13, R13 ;  /* 0x0000000d000d7308 */ /* 0x000e220000001000 */
[----:B---3--:R-:W-:-:S05]  /*33a0*/  FMUL.FTZ R53, R53, R20 ;  /* 0x0000001435357220 */ /* 0x008fca0000410000 */
[----:B------:R-:W-:Y:S02]  /*33b0*/  F2FP.F16.F32.PACK_AB R53, R53, R36 ;  /* 0x000000243535723e */ /* 0x000fe400000000ff */
[----:B------:R-:W2:Y:S01]  /*33c0*/  MUFU.RCP R46, R46 ;  /* 0x0000002e002e7308 */ /* 0x000ea20000001000 */
[----:B-1----:R-:W-:Y:S01]  /*33d0*/  FMUL.FTZ R27, R27, R56 ;  /* 0x000000381b1b7220 */ /* 0x002fe20000410000 */
[----:B------:R-:W-:-:S05]  /*33e0*/  F2FP.F16.F32.PACK_AB R56, R55, R26 ;  /* 0x0000001a3738723e */ /* 0x000fca00000000ff */
[----:B------:R1:W-:Y:S01]  /*33f0*/  STG.E.64 desc[UR16][R10.64+0xa000], R56 ;  /* 0x00a000380a007986 */ /* 0x0003e2000c101b10 */
[----:B------:R-:W3:Y:S01]  /*3400*/  MUFU.RCP R0, R0 ;  /* 0x0000000000007308 */ /* 0x000ee20000001000 */
[----:B0-----:R-:W-:-:S07]  /*3410*/  FMUL.FTZ R13, R54, R13 ;  /* 0x0000000d360d7220 */ /* 0x001fce0000410000 */
[----:B------:R-:W0:Y:S01]  /*3420*/  MUFU.RCP R24, R24 ;  /* 0x0000001800187308 */ /* 0x000e220000001000 */
[----:B--2---:R-:W-:Y:S01]  /*3430*/  FMUL.FTZ R20, R49, R46 ;  /* 0x0000002e31147220 */ /* 0x004fe20000410000 */
[----:B------:R-:W-:Y:S02]  /*3440*/  F2FP.F16.F32.PACK_AB R46, R38, R17 ;  /* 0x00000011262e723e */ /* 0x000fe400000000ff */
[----:B------:R-:W-:Y:S02]  /*3450*/  F2FP.F16.F32.PACK_AB R17, R39, R40 ;  /* 0x000000282711723e */ /* 0x000fe400000000ff */
[----:B------:R-:W-:Y:S01]  /*3460*/  F2FP.F16.F32.PACK_AB R13, R20, R13 ;  /* 0x0000000d140d723e */ /* 0x000fe200000000ff */
[----:B------:R1:W-:Y:S01]  /*3470*/  STG.E.64 desc[UR16][R10.64], R46 ;  /* 0x0000002e0a007986 */ /* 0x0003e2000c101b10 */
[----:B------:R-:W2:Y:S01]  /*3480*/  MUFU.RCP R18, R18 ;  /* 0x0000001200127308 */ /* 0x000ea20000001000 */
[----:B---3--:R-:W-:Y:S01]  /*3490*/  FMUL.FTZ R0, R31, R0 ;  /* 0x000000001f007220 */ /* 0x008fe20000410000 */
[----:B------:R-:W-:Y:S01]  /*34a0*/  F2FP.F16.F32.PACK_AB R31, R59, R28 ;  /* 0x0000001c3b1f723e */ /* 0x000fe200000000ff */
[----:B------:R1:W-:Y:S04]  /*34b0*/  STG.E.64 desc[UR16][R10.64+0x23000], R16 ;  /* 0x023000100a007986 */ /* 0x0003e8000c101b10 */
[----:B------:R1:W-:Y:S01]  /*34c0*/  STG.E.64 desc[UR16][R10.64+0x5000], R30 ;  /* 0x0050001e0a007986 */ /* 0x0003e2000c101b10 */
[----:B------:R-:W3:Y:S01]  /*34d0*/  MUFU.RCP R61, R61 ;  /* 0x0000003d003d7308 */ /* 0x000ee20000001000 */
[----:B0-----:R-:W-:-:S07]  /*34e0*/  FMUL.FTZ R51, R51, R24 ;  /* 0x0000001833337220 */ /* 0x001fce0000410000 */
[----:B------:R-:W0:Y:S01]  /*34f0*/  MUFU.RCP R14, R14 ;  /* 0x0000000e000e7308 */ /* 0x000e220000001000 */
[----:B--2---:R-:W-:-:S05]  /*3500*/  FMUL.FTZ R18, R33, R18 ;  /* 0x0000001221127220 */ /* 0x004fca0000410000 */
[----:B------:R-:W-:Y:S02]  /*3510*/  F2FP.F16.F32.PACK_AB R18, R37, R18 ;  /* 0x000000122512723e */ /* 0x000fe400000000ff */
[----:B------:R-:W2:Y:S01]  /*3520*/  MUFU.RCP R23, R23 ;  /* 0x0000001700177308 */ /* 0x000ea20000001000 */
[----:B---3--:R-:W-:Y:S01]  /*3530*/  FMUL.FTZ R61, R52, R61 ;  /* 0x0000003d343d7220 */ /* 0x008fe20000410000 */
[----:B------:R-:W-:Y:S02]  /*3540*/  F2FP.F16.F32.PACK_AB R52, R27, R12 ;  /* 0x0000000c1b34723e */ /* 0x000fe400000000ff */
[----:B------:R-:W-:Y:S02]  /*3550*/  F2FP.F16.F32.PACK_AB R12, R51, R0 ;  /* 0x00000000330c723e */ /* 0x000fe400000000ff */
[----:B------:R-:W-:Y:S01]  /*3560*/  MOV R0, UR5 ;  /* 0x0000000500007c02 */ /* 0x000fe20008000f00 */
[----:B------:R1:W-:Y:S01]  /*3570*/  STG.E.64 desc[UR16][R10.64+0xf000], R52 ;  /* 0x00f000340a007986 */ /* 0x0003e2000c101b10 */
[----:B------:R-:W3:Y:S01]  /*3580*/  MUFU.RCP R19, R19 ;  /* 0x0000001300137308 */ /* 0x000ee20000001000 */
[----:B0-----:R-:W-:Y:S01]  /*3590*/  FMUL.FTZ R14, R45, R14 ;  /* 0x0000000e2d0e7220 */ /* 0x001fe20000410000 */
[----:B------:R-:W-:Y:S01]  /*35a0*/  ISETP.GE.AND.EX P1, PT, R0, R3, PT, P1 ;  /* 0x000000030000720c */ /* 0x000fe20003f26310 */
[----:B------:R1:W-:Y:S05]  /*35b0*/  STG.E.64 desc[UR16][R10.64+0x14000], R12 ;  /* 0x0140000c0a007986 */ /* 0x0003ea000c101b10 */
[----:B------:R-:W0:Y:S01]  /*35c0*/  MUFU.RCP R22, R22 ;  /* 0x0000001600167308 */ /* 0x000e220000001000 */
[----:B--2---:R-:W-:-:S07]  /*35d0*/  FMUL.FTZ R23, R32, R23 ;  /* 0x0000001720177220 */ /* 0x004fce0000410000 */
[----:B------:R-:W2:Y:S01]  /*35e0*/  MUFU.RCP R21, R21 ;  /* 0x0000001500157308 */ /* 0x000ea20000001000 */
[----:B---3--:R-:W-:Y:S01]  /*35f0*/  FMUL.FTZ R34, R34, R19 ;  /* 0x0000001322227220 */ /* 0x008fe20000410000 */
[----:B------:R-:W-:-:S04]  /*3600*/  F2FP.F16.F32.PACK_AB R19, R14, R61 ;  /* 0x0000003d0e13723e */ /* 0x000fc800000000ff */
[----:B------:R-:W-:Y:S01]  /*3610*/  F2FP.F16.F32.PACK_AB R20, R34, R23 ;  /* 0x000000172214723e */ /* 0x000fe200000000ff */
[----:B------:R1:W-:Y:S01]  /*3620*/  STG.E.64 desc[UR16][R10.64+0x19000], R18 ;  /* 0x019000120a007986 */ /* 0x0003e2000c101b10 */
[----:B0-----:R-:W-:Y:S01]  /*3630*/  FMUL.FTZ R22, R35, R22 ;  /* 0x0000001623167220 */ /* 0x001fe20000410000 */
[----:B--2---:R-:W-:-:S05]  /*3640*/  FMUL.FTZ R21, R58, R21 ;  /* 0x000000153a157220 */ /* 0x004fca0000410000 */
[----:B------:R-:W-:-:S05]  /*3650*/  F2FP.F16.F32.PACK_AB R21, R21, R22 ;  /* 0x000000161515723e */ /* 0x000fca00000000ff */
[----:B------:R1:W-:Y:S01]  /*3660*/  STG.E.64 desc[UR16][R10.64+0x1e000], R20 ;  /* 0x01e000140a007986 */ /* 0x0003e2000c101b10 */
[----:B------:R-:W-:Y:S05]  /*3670*/  @!P1 BRA `(.L_x_1584) ;  /* 0xffffffc800fc9947 */ /* 0x000fea000383ffff */
[----:B------:R-:W-:Y:S05]  /*3680*/  EXIT ;  /* 0x000000000000794d */ /* 0x000fea0003800000 */
.L_x_1585:
        /* <DEDUP_REMOVED lines=15> */
.L_x_1706:


//--------------------- .text._ZN13group_norm_v214gn_cuda_kernelI6__halfLi320ELi1ELi16ELi160ELi256ELb1ELi64ELi320ELi320ELi4ELb1ELi37ELb0ELb0ENS_16CompileConditionILi1000EEEEEvPT_PKS4_S7_S7_flPfS8_Pj --------------------------
	.section	.text._ZN13group_norm_v214gn_cuda_kernelI6__halfLi320ELi1ELi16ELi160ELi256ELb1ELi64ELi320ELi320ELi4ELb1ELi37ELb0ELb0ENS_16CompileConditionILi1000EEEEEvPT_PKS4_S7_S7_flPfS8_Pj,"ax",@progbits
	.align	128
        .global         _ZN13group_norm_v214gn_cuda_kernelI6__halfLi320ELi1ELi16ELi160ELi256ELb1ELi64ELi320ELi320ELi4ELb1ELi37ELb0ELb0ENS_16CompileConditionILi1000EEEEEvPT_PKS4_S7_S7_flPfS8_Pj
        .type           _ZN13group_norm_v214gn_cuda_kernelI6__halfLi320ELi1ELi16ELi160ELi256ELb1ELi64ELi320ELi320ELi4ELb1ELi37ELb0ELb0ENS_16CompileConditionILi1000EEEEEvPT_PKS4_S7_S7_flPfS8_Pj,@function
        .size           _ZN13group_norm_v214gn_cuda_kernelI6__halfLi320ELi1ELi16ELi160ELi256ELb1ELi64ELi320ELi320ELi4ELb1ELi37ELb0ELb0ENS_16CompileConditionILi1000EEEEEvPT_PKS4_S7_S7_flPfS8_Pj,(.L_x_1707 - _ZN13group_norm_v214gn_cuda_kernelI6__halfLi320ELi1ELi16ELi160ELi256ELb1ELi64ELi320ELi320ELi4ELb1ELi37ELb0ELb0ENS_16CompileConditionILi1000EEEEEvPT_PKS4_S7_S7_flPfS8_Pj)
        .other          _ZN13group_norm_v214gn_cuda_kernelI6__halfLi320ELi1ELi16ELi160ELi256ELb1ELi64ELi320ELi320ELi4ELb1ELi37ELb0ELb0ENS_16CompileConditionILi1000EEEEEvPT_PKS4_S7_S7_flPfS8_Pj,@"STO_CUDA_ENTRY STV_DEFAULT"
_ZN13group_norm_v214gn_cuda_kernelI6__halfLi320ELi1ELi16ELi160ELi256ELb1ELi64ELi320ELi320ELi4ELb1ELi37ELb0ELb0ENS_16CompileConditionILi1000EEEEEvPT_PKS4_S7_S7_flPfS8_Pj:
.text._ZN13group_norm_v214gn_cuda_kernelI6__halfLi320ELi1ELi16ELi160ELi256ELb1ELi64ELi320ELi320ELi4ELb1ELi37ELb0ELb0ENS_16CompileConditionILi1000EEEEEvPT_PKS4_S7_S7_flPfS8_Pj:
        /* <DEDUP_REMOVED lines=25> */
[----:B------:R-:W-:Y:S02]  /*0190*/  SHF.L.U32 R97, R56, 0x1, RZ ;  /* 0x0000000138617819 */ /* 0x000fe400000006ff */
        /* <DEDUP_REMOVED lines=8> */
[----:B------:R-:W-:Y:S01]  /*0220*/  LOP3.LUT R68, R56, 0x3fb, RZ, 0xc0, !PT ;  /* 0x000003fb38447812 */ /* 0x000fe200078ec0ff */
        /* <DEDUP_REMOVED lines=21> */
.L_x_1594:
[C---:B------:R-:W-:Y:S01]  /*0380*/  LOP3.LUT R81, R64.reuse, 0x7, RZ, 0xc0, !PT ;  /* 0x0000000740517812 */ /* 0x040fe200078ec0ff */
[----:B------:R-:W0:Y:S01]  /*0390*/  LDCU.64 UR4, c[0x0][0x388] ;  /* 0x00007100ff0477ac */ /* 0x000e220008000a00 */
[--C-:B------:R-:W-:Y:S01]  /*03a0*/  SHF.R.U64 R100, R64, 0x3, R65.reuse ;  /* 0x0000000340647819 */ /* 0x100fe20000001241 */
[----:B-1----:R-:W-:Y:S01]  /*03b0*/  IMAD R103, R60, 0xa00, RZ ;  /* 0x00000a003c677824 */ /* 0x002fe200078e02ff */
[----:B------:R-:W-:Y:S01]  /*03c0*/  MOV R119, RZ ;  /* 0x000000ff00777202 */ /* 0x000fe20000000f00 */
[----:B------:R-:W-:Y:S01]  /*03d0*/  IMAD R81, R81, 0x140, RZ ;  /* 0x0000014051517824 */ /* 0x000fe200078e02ff */
[----:B------:R-:W-:Y:S01]  /*03e0*/  SHF.R.U32.HI R101, RZ, 0x3, R65 ;  /* 0x00000003ff657819 */ /* 0x000fe20000011641 */
[----:B------:R-:W1:Y:S03]  /*03f0*/  LDC.64 R72, c[0x0][0x390] ;  /* 0x0000e400ff487b82 */ /* 0x000e660000000a00 */
        /* <DEDUP_REMOVED lines=33> */
[----:B------:R-:W-:Y:S01]  /*0610*/  LOP3.LUT R115, R115, 0xe, RZ, 0xc0, !PT ;  /* 0x0000000e73737812 */ /* 0x000fe200078ec0ff */
[--C-:B---3--:R-:W-:Y:S02]  /*0620*/  HADD2.F32 R0, -RZ, R50.reuse.H0_H0 ;  /* 0x20000032ff007230 */ /* 0x108fe40000004100 */
[----:B------:R-:W-:Y:S02]  /*0630*/  HADD2.F32 R53, -RZ, R50.H1_H1 ;  /* 0x30000032ff357230 */ /* 0x000fe40000004100 */
[--C-:B------:R-:W-:Y:S02]  /*0640*/  HADD2.F32 R52, -RZ, R51.reuse.H0_H0 ;  /* 0x20000033ff347230 */ /* 0x100fe40000004100 */
[----:B------:R-:W-:Y:S01]  /*0650*/  FADD.FTZ R8, RZ, R0 ;  /* 0x00000000ff087221 */ /* 0x000fe20000010000 */
[----:B------:R-:W-:Y:S01]  /*0660*/  FFMA.FTZ R12, R0, R0, RZ ;  /* 0x00000000000c7223 */ /* 0x000fe200000100ff */
[----:B------:R-:W-:Y:S02]  /*0670*/  HADD2.F32 R51, -RZ, R51.H1_H1 ;  /* 0x30000033ff337230 */ /* 0x000fe40000004100 */
[----:B0-----:R-:W-:Y:S01]  /*0680*/  FADD.FTZ R5, R8, R53 ;  /* 0x0000003508057221 */ /* 0x001fe20000010000 */
        /* <DEDUP_REMOVED lines=189> */
[----:B------:R-:W-:-:S05]  /*1260*/  IADD3 R120, PT, PT, R66, R115, RZ ;  /* 0x0000007342787210 */ /* 0x000fca0007ffe0ff */
[----:B------:R-:W-:-:S05]  /*1270*/  IMAD R120, R120, 0xa0, -R81 ;  /* 0x000000a078787824 */ /* 0x000fca00078e0a51 */
[----:B0-----:R-:W-:Y:S02]  /*1280*/  SHF.R.U32.HI R70, RZ, 0x2, R120 ;  /* 0x00000002ff467819 */ /* 0x001fe40000011678 */
[C---:B------:R-:W-:Y:S02]  /*1290*/  IADD3 R71, PT, PT, R120.reuse, 0x4, RZ ;  /* 0x0000000478477810 */ /* 0x040fe40007ffe0ff */
[----:B------:R-:W-:Y:S01]  /*12a0*/  IADD3 R77, PT, PT, R120, 0xc, RZ ;  /* 0x0000000c784d7810 */ /* 0x000fe20007ffe0ff */
[----:B------:R-:W-:Y:S01]  /*12b0*/  IMAD R70, R70, 0x28, R57 ;  /* 0x0000002846467824 */ /* 0x000fe200078e0239 */
[----:B------:R-:W-:Y:S02]  /*12c0*/  SHF.R.U32.HI R76, RZ, 0x2, R71 ;  /* 0x00000002ff4c7819 */ /* 0x000fe40000011647 */
[----:B------:R-:W-:Y:S02]  /*12d0*/  IADD3 R71, PT, PT, R120, 0x8, RZ ;  /* 0x0000000878477810 */ /* 0x000fe40007ffe0ff */
[----:B------:R-:W-:Y:S01]  /*12e0*/  LEA R70, R67, R70, 0x3 ;  /* 0x0000004643467211 */ /* 0x000fe200078e18ff */
[----:B------:R-:W-:Y:S01]  /*12f0*/  IMAD R76, R76, 0x28, R57 ;  /* 0x000000284c4c7824 */ /* 0x000fe200078e0239 */
[----:B------:R-:W-:-:S02]  /*1300*/  IADD3 R80, PT, PT, R120, 0x10, RZ ;  /* 0x0000001078507810 */ /* 0x000fc40007ffe0ff */
[C---:B------:R-:W-:Y:S01]  /*1310*/  IADD3 R81, PT, PT, R120.reuse, 0x14, RZ ;  /* 0x0000001478517810 */ /* 0x040fe20007ffe0ff */
[----:B------:R0:W1:Y:S01]  /*1320*/  LDS.64 R78, [R70] ;  /* 0x00000000464e7984 */ /* 0x0000620000000a00 */
[----:B------:R-:W-:Y:S02]  /*1330*/  LEA R76, R67, R76, 0x3 ;  /* 0x0000004c434c7211 */ /* 0x000fe400078e18ff */
[----:B------:R-:W-:Y:S02]  /*1340*/  SHF.R.U32.HI R80, RZ, 0x2, R80 ;  /* 0x00000002ff507819 */ /* 0x000fe40000011650 */
[C---:B------:R-:W-:Y:S01]  /*1350*/  IADD3 R82, PT, PT, R120.reuse, 0x18, RZ ;  /* 0x0000001878527810 */ /* 0x040fe20007ffe0ff */
[----:B------:R2:W3:Y:S01]  /*1360*/  LDS.64 R94, [R76] ;  /* 0x000000004c5e7984 */ /* 0x0004e20000000a00 */
[----:B------:R-:W-:Y:S01]  /*1370*/  IADD3 R83, PT, PT, R120, 0x1c, RZ ;  /* 0x0000001c78537810 */ /* 0x000fe20007ffe0ff */
[----:B------:R-:W-:Y:S01]  /*1380*/  IMAD R80, R80, 0x28, R57 ;  /* 0x0000002850507824 */ /* 0x000fe200078e0239 */
[----:B0-----:R-:W-:-:S02]  /*1390*/  SHF.R.U32.HI R70, RZ, 0x2, R77 ;  /* 0x00000002ff467819 */ /* 0x001fc4000001164d */
[----:B------:R-:W-:Y:S02]  /*13a0*/  SHF.R.U32.HI R82, RZ, 0x2, R82 ;  /* 0x00000002ff527819 */ /* 0x000fe40000011652 */
[C---:B------:R-:W-:Y:S01]  /*13b0*/  LEA R80, R67.reuse, R80, 0x3 ;  /* 0x0000005043507211 */ /* 0x040fe200078e18ff */
[--C-:B--2---:R-:W-:Y:S01]  /*13c0*/  IMAD R76, R70, 0x28, R57.reuse ;  /* 0x00000028464c7824 */ /* 0x104fe200078e0239 */
[----:B------:R-:W-:Y:S01]  /*13d0*/  IADD3 R85, PT, PT, R120, 0x20, RZ ;  /* 0x0000002078557810 */ /* 0x000fe20007ffe0ff */
[----:B------:R-:W-:Y:S01]  /*13e0*/  IMAD R82, R82, 0x28, R57 ;  /* 0x0000002852527824 */ /* 0x000fe200078e0239 */
[----:B------:R-:W-:Y:S01]  /*13f0*/  SHF.R.U32.HI R84, RZ, 0x2, R83 ;  /* 0x00000002ff547819 */ /* 0x000fe20000011653 */
[----:B------:R0:W-:Y:S01]  /*1400*/  LDS.64 R92, [R80] ;  /* 0x00000000505c7984 */ /* 0x0001e20000000a00 */
[----:B------:R-:W-:Y:S02]  /*1410*/  LEA R76, R67, R76, 0x3 ;  /* 0x0000004c434c7211 */ /* 0x000fe400078e18ff */
[----:B------:R-:W-:Y:S01]  /*1420*/  IADD3 R87, PT, PT, R120, 0x24, RZ ;  /* 0x0000002478577810 */ /* 0x000fe20007ffe0ff */
[----:B------:R-:W-:Y:S01]  /*1430*/  IMAD R84, R84, 0x28, R57 ;  /* 0x0000002854547824 */ /* 0x000fe200078e0239 */
[----:B------:R-:W-:-:S02]  /*1440*/  SHF.R.U32.HI R86, RZ, 0x2, R85 ;  /* 0x00000002ff567819 */ /* 0x000fc40000011655 */
[----:B------:R-:W-:Y:S01]  /*1450*/  LDS.64 R76, [R76] ;  /* 0x000000004c4c7984 */ /* 0x000fe20000000a00 */
[----:B------:R-:W-:Y:S02]  /*1460*/  LEA R82, R67, R82, 0x3 ;  /* 0x0000005243527211 */ /* 0x000fe400078e18ff */
[C---:B------:R-:W-:Y:S02]  /*1470*/  IADD3 R123, PT, PT, R120.reuse, 0x28, RZ ;  /* 0x00000028787b7810 */ /* 0x040fe40007ffe0ff */
[----:B------:R-:W-:Y:S01]  /*1480*/  SHF.R.U32.HI R122, RZ, 0x2, R87 ;  /* 0x00000002ff7a7819 */ /* 0x000fe20000011657 */
[----:B------:R-:W-:Y:S01]  /*1490*/  LDS.64 R88, [R82] ;  /* 0x0000000052587984 */ /* 0x000fe20000000a00 */
[----:B------:R-:W-:Y:S02]  /*14a0*/  IADD3 R125, PT, PT, R120, 0x2c, RZ ;  /* 0x0000002c787d7810 */ /* 0x000fe40007ffe0ff */
[----:B------:R-:W-:Y:S01]  /*14b0*/  SHF.R.U32.HI R124, RZ, 0x2, R123 ;  /* 0x00000002ff7c7819 */ /* 0x000fe2000001167b */
[----:B------:R-:W-:Y:S01]  /*14c0*/  IMAD R122, R122, 0x28, R57 ;  /* 0x000000287a7a7824 */ /* 0x000fe200078e0239 */
[----:B0-----:R-:W-:-:S02]  /*14d0*/  SHF.R.U32.HI R80, RZ, 0x2, R125 ;  /* 0x00000002ff507819 */ /* 0x001fc4000001167d */
[----:B------:R-:W-:Y:S01]  /*14e0*/  IADD3 R126, PT, PT, R120, 0x34, RZ ;  /* 0x00000034787e7810 */ /* 0x000fe20007ffe0ff */
[----:B------:R-:W-:Y:S02]  /*14f0*/  IMAD R124, R124, 0x28, R57 ;  /* 0x000000287c7c7824 */ /* 0x000fe400078e0239 */
[----:B-1----:R-:W-:Y:S01]  /*1500*/  FADD.FTZ R121, RZ, R78 ;  /* 0x0000004eff797221 */ /* 0x002fe20000010000 */
[----:B------:R-:W-:Y:S02]  /*1510*/  SHF.R.U32.HI R78, RZ, 0x2, R71 ;  /* 0x00000002ff4e7819 */ /* 0x000fe40000011647 */
[----:B------:R-:W-:Y:S02]  /*1520*/  LEA R83, R67, R122, 0x3 ;  /* 0x0000007a43537211 */ /* 0x000fe400078e18ff */
[----:B------:R-:W-:Y:S01]  /*1530*/  SHF.R.U32.HI R126, RZ, 0x2, R126 ;  /* 0x00000002ff7e7819 */ /* 0x000fe2000001167e */
[--C-:B------:R-:W-:Y:S02]  /*1540*/  IMAD R78, R78, 0x28, R57.reuse ;  /* 0x000000284e4e7824 */ /* 0x100fe400078e0239 */
[----:B---3--:R-:W-:Y:S01]  /*1550*/  FADD.FTZ R121, R121, R94 ;  /* 0x0000005e79797221 */ /* 0x008fe20000010000 */
[--C-:B------:R-:W-:Y:S01]  /*1560*/  IMAD R94, R86, 0x28, R57.reuse ;  /* 0x00000028565e7824 */ /* 0x100fe200078e0239 */
[C---:B------:R-:W-:Y:S01]  /*1570*/  LEA R86, R67.reuse, R84, 0x3 ;  /* 0x0000005443567211 */ /* 0x040fe200078e18ff */
[----:B------:R-:W-:Y:S01]  /*1580*/  LDS.64 R82, [R83] ;  /* 0x0000000053527984 */ /* 0x000fe20000000a00 */
[----:B------:R-:W-:Y:S01]  /*1590*/  LEA R70, R67, R78, 0x3 ;  /* 0x0000004e43467211 */ /* 0x000fe200078e18ff */
[----:B------:R-:W-:Y:S01]  /*15a0*/  IMAD R126, R126, 0x28, R57 ;  /* 0x000000287e7e7824 */ /* 0x000fe200078e0239 */
[----:B------:R-:W-:-:S02]  /*15b0*/  SHF.R.U32.HI R78, RZ, 0x2, R81 ;  /* 0x00000002ff4e7819 */ /* 0x000fc40000011651 */
[C---:B------:R-:W-:Y:S01]  /*15c0*/  LEA R84, R67.reuse, R94, 0x3 ;  /* 0x0000005e43547211 */ /* 0x040fe200078e18ff */
[----:B------:R-:W-:Y:S01]  /*15d0*/  LDS.64 R86, [R86] ;  /* 0x0000000056567984 */ /* 0x000fe20000000a00 */
[----:B------:R-:W-:Y:S01]  /*15e0*/  IADD3 R81, PT, PT, R120, 0x30, RZ ;  /* 0x0000003078517810 */ /* 0x000fe20007ffe0ff */
[----:B------:R-:W-:Y:S02]  /*15f0*/  IMAD R78, R78, 0x28, R57 ;  /* 0x000000284e4e7824 */ /* 0x000fe400078e0239 */
[----:B------:R-:W0:Y:S01]  /*1600*/  LDS.64 R70, [R70] ;  /* 0x0000000046467984 */ /* 0x000e220000000a00 */
[----:B------:R-:W-:Y:S02]  /*1610*/  SHF.R.U32.HI R94, RZ, 0x2, R81 ;  /* 0x00000002ff5e7819 */ /* 0x000fe40000011651 */
[----:B------:R-:W-:Y:S01]  /*1620*/  LEA R78, R67, R78, 0x3 ;  /* 0x0000004e434e7211 */ /* 0x000fe200078e18ff */
[----:B------:R-:W-:Y:S02]  /*1630*/  LDS.64 R84, [R84] ;  /* 0x0000000054547984 */ /* 0x000fe40000000a00 */
[----:B------:R-:W-:-:S02]  /*1640*/  IMAD R122, R94, 0x28, R57 ;  /* 0x000000285e7a7824 */ /* 0x000fc400078e0239 */
[----:B------:R-:W-:Y:S01]  /*1650*/  FADD.FTZ R94, RZ, R79 ;  /* 0x0000004fff5e7221 */ /* 0x000fe20000010000 */
[----:B------:R1:W2:Y:S02]  /*1660*/  LDS.64 R90, [R78] ;  /* 0x000000004e5a7984 */ /* 0x0002a40000000a00 */
[C---:B------:R-:W-:Y:S01]  /*1670*/  LEA R123, R67.reuse, R122, 0x3 ;  /* 0x0000007a437b7211 */ /* 0x040fe200078e18ff */
[----:B------:R-:W-:Y:S01]  /*1680*/  FADD.FTZ R122, R94, R95 ;  /* 0x0000005f5e7a7221 */ /* 0x000fe20000010000 */
[----:B-1----:R-:W-:Y:S01]  /*1690*/  IMAD R78, R80, 0x28, R57 ;  /* 0x00000028504e7824 */ /* 0x002fe200078e0239 */
[C---:B------:R-:W-:Y:S02]  /*16a0*/  LEA R80, R67.reuse, R124, 0x3 ;  /* 0x0000007c43507211 */ /* 0x040fe400078e18ff */
[----:B------:R-:W-:Y:S02]  /*16b0*/  LDS.64 R94, [R123] ;  /* 0x000000007b5e7984 */ /* 0x000fe40000000a00 */
[----:B------:R-:W-:-:S02]  /*16c0*/  LEA R78, R67, R78, 0x3 ;  /* 0x0000004e434e7211 */ /* 0x000fc400078e18ff */
[----:B------:R-:W1:Y:S04]  /*16d0*/  LDS.64 R80, [R80] ;  /* 0x0000000050507984 */ /* 0x000e680000000a00 */
[----:B------:R-:W3:Y:S01]  /*16e0*/  LDS.64 R78, [R78] ;  /* 0x000000004e4e7984 */ /* 0x000ee20000000a00 */
[----:B0-----:R-:W-:Y:S01]  /*16f0*/  FADD.FTZ R121, R121, R70 ;  /* 0x0000004679797221 */ /* 0x001fe20000010000 */
[----:B------:R-:W-:Y:S01]  /*1700*/  LEA R70, R67, R126, 0x3 ;  /* 0x0000007e43467211 */ /* 0x000fe200078e18ff */
[----:B------:R-:W-:Y:S02]  /*1710*/  FADD.FTZ R122, R122, R71 ;  /* 0x000000477a7a7221 */ /* 0x000fe40000010000 */
[----:B------:R-:W-:Y:S01]  /*1720*/  FADD.FTZ R121, R121, R76 ;  /* 0x0000004c79797221 */ /* 0x000fe20000010000 */
[----:B------:R-:W-:Y:S01]  /*1730*/  IADD3 R76, PT, PT, R120, 0x38, RZ ;  /* 0x00000038784c7810 */ /* 0x000fe20007ffe0ff */
[----:B------:R-:W-:Y:S01]  /*1740*/  FADD.FTZ R122, R122, R77 ;  /* 0x0000004d7a7a7221 */ /* 0x000fe20000010000 */
[----:B------:R-:W0:Y:S01]  /*1750*/  LDS.64 R70, [R70] ;  /* 0x0000000046467984 */ /* 0x000e220000000a00 */
[----:B------:R-:W-:Y:S01]  /*1760*/  FADD.FTZ R121, R121, R92 ;  /* 0x0000005c79797221 */ /* 0x000fe20000010000 */
[----:B------:R-:W-:Y:S01]  /*1770*/  SHF.R.U32.HI R76, RZ, 0x2, R76 ;  /* 0x00000002ff4c7819 */ /* 0x000fe2000001164c */
[----:B------:R-:W-:Y:S01]  /*1780*/  FADD.FTZ R122, R122, R93 ;  /* 0x0000005d7a7a7221 */ /* 0x000fe20000010000 */
[C---:B------:R-:W-:Y:S01]  /*1790*/  IADD3 R77, PT, PT, R120.reuse, 0x44, RZ ;  /* 0x00000044784d7810 */ /* 0x040fe20007ffe0ff */
[----:B--2---:R-:W-:Y:S01]  /*17a0*/  FADD.FTZ R121, R121, R90 ;  /* 0x0000005a79797221 */ /* 0x004fe20000010000 */
[----:B------:R-:W-:Y:S01]  /*17b0*/  IADD3 R93, PT, PT, R120, 0x68, RZ ;  /* 0x00000068785d7810 */ /* 0x000fe20007ffe0ff */
[----:B------:R-:W-:Y:S01]  /*17c0*/  FADD.FTZ R122, R122, R91 ;  /* 0x0000005b7a7a7221 */ /* 0x000fe20000010000 */
[----:B------:R-:W-:-:S02]  /*17d0*/  IMAD R76, R76, 0x28, R57 ;  /* 0x000000284c4c7824 */ /* 0x000fc400078e0239 */
[----:B------:R-:W-:Y:S01]  /*17e0*/  FADD.FTZ R121, R121, R88 ;  /* 0x0000005879797221 */ /* 0x000fe20000010000 */
[----:B------:R-:W-:Y:S01]  /*17f0*/  IADD3 R91, PT, PT, R120, 0x64, RZ ;  /* 0x00000064785b7810 */ /* 0x000fe20007ffe0ff */
[----:B------:R-:W-:Y:S01]  /*1800*/  FADD.FTZ R122, R122, R89 ;  /* 0x000000597a7a7221 */ /* 0x000fe20000010000 */
[----:B------:R-:W-:Y:S01]  /*1810*/  IADD3 R89, PT, PT, R120, 0x60, RZ ;  /* 0x0000006078597810 */ /* 0x000fe20007ffe0ff */
[----:B------:R-:W-:Y:S01]  /*1820*/  FADD.FTZ R121, R121, R86 ;  /* 0x0000005679797221 */ /* 0x000fe20000010000 */
[----:B------:R-:W-:Y:S01]  /*1830*/  SHF.R.U32.HI R126, RZ, 0x2, R91 ;  /* 0x00000002ff7e7819 */ /* 0x000fe2000001165b */
        /* <DEDUP_REMOVED lines=10> */
[----:B-1----:R-:W-:Y:S01]  /*18e0*/  FADD.FTZ R121, R121, R80 ;  /* 0x0000005079797221 */ /* 0x002fe20000010000 */
[----:B------:R-:W-:-:S02]  /*18f0*/  IMAD R124, R124, 0x28, R57 ;  /* 0x000000287c7c7824 */ /* 0x000fc400078e0239 */
[----:B------:R-:W-:Y:S01]  /*1900*/  FADD.FTZ R122, R122, R81 ;  /* 0x000000517a7a7221 */ /* 0x000fe20000010000 */
[----:B------:R-:W-:Y:S01]  /*1910*/  IADD3 R81, PT, PT, R120, 0x4c, RZ ;  /* 0x0000004c78517810 */ /* 0x000fe20007ffe0ff */
[----:B---3--:R-:W-:Y:S01]  /*1920*/  FADD.FTZ R121, R121, R78 ;  /* 0x0000004e79797221 */ /* 0x008fe20000010000 */
[----:B------:R-:W-:Y:S01]  /*1930*/  SHF.R.U32.HI R86, RZ, 0x2, R83 ;  /* 0x00000002ff567819 */ /* 0x000fe20000011653 */
[----:B------:R-:W-:Y:S01]  /*1940*/  FADD.FTZ R122, R122, R79 ;  /* 0x0000004f7a7a7221 */ /* 0x000fe20000010000 */
[----:B------:R-:W-:Y:S01]  /*1950*/  IADD3 R79, PT, PT, R120, 0x48, RZ ;  /* 0x00000048784f7810 */ /* 0x000fe20007ffe0ff */
[----:B------:R-:W-:Y:S01]  /*1960*/  FADD.FTZ R121, R121, R94 ;  /* 0x0000005e79797221 */ /* 0x000fe20000010000 */
[----:B------:R-:W-:Y:S01]  /*1970*/  LEA R94, R67, R76, 0x3 ;  /* 0x0000004c435e7211 */ /* 0x000fe200078e18ff */
[----:B------:R-:W-:Y:S01]  /*1980*/  FADD.FTZ R122, R122, R95 ;  /* 0x0000005f7a7a7221 */ /* 0x000fe20000010000 */
[----:B------:R-:W-:Y:S01]  /*1990*/  SHF.R.U32.HI R76, RZ, 0x2, R77 ;  /* 0x00000002ff4c7819 */ /* 0x000fe2000001164d */
[----:B------:R-:W-:Y:S01]  /*19a0*/  IMAD R86, R86, 0x28, R57 ;  /* 0x0000002856567824 */ /* 0x000fe200078e0239 */
[----:B------:R-:W-:Y:S01]  /*19b0*/  SHF.R.U32.HI R82, RZ, 0x2, R79 ;  /* 0x00000002ff527819 */ /* 0x000fe2000001164f */
[----:B------:R-:W-:-:S02]  /*19c0*/  IMAD R88, R88, 0x28, R57 ;  /* 0x0000002858587824 */ /* 0x000fc400078e0239 */
[----:B0-----:R-:W-:Y:S01]  /*19d0*/  FADD.FTZ R121, R121, R70 ;  /* 0x0000004679797221 */ /* 0x001fe20000010000 */
[----:B------:R-:W-:Y:S01]  /*19e0*/  IADD3 R70, PT, PT, R120, 0x3c, RZ ;  /* 0x0000003c78467810 */ /* 0x000fe20007ffe0ff */
[----:B------:R-:W-:Y:S01]  /*19f0*/  FADD.FTZ R122, R122, R71 ;  /* 0x000000477a7a7221 */ /* 0x000fe20000010000 */
[----:B------:R-:W-:Y:S01]  /*1a00*/  IADD3 R71, PT, PT, R120, 0x40, RZ ;  /* 0x0000004078477810 */ /* 0x000fe20007ffe0ff */
[----:B------:R-:W0:Y:S01]  /*1a10*/  LDS.64 R94, [R94] ;  /* 0x000000005e5e7984 */ /* 0x000e220000000a00 */
[----:B------:R-:W-:Y:S01]  /*1a20*/  SHF.R.U32.HI R70, RZ, 0x2, R70 ;  /* 0x00000002ff467819 */ /* 0x000fe20000011646 */
[----:B------:R-:W-:Y:S01]  /*1a30*/  IMAD R80, R76, 0x28, R57 ;  /* 0x000000284c507824 */ /* 0x000fe200078e0239 */
[----:B------:R-:W-:Y:S01]  /*1a40*/  SHF.R.U32.HI R78, RZ, 0x2, R71 ;  /* 0x00000002ff4e7819 */ /* 0x000fe20000011647 */
        /* <DEDUP_REMOVED lines=8> */
[----:B------:R-:W-:Y:S01]  /*1ad0*/  IMAD R126, R126, 0x28, R57 ;  /* 0x000000287e7e7824 */ /* 0x000fe200078e0239 */
[C---:B------:R-:W-:Y:S01]  /*1ae0*/  LEA R78, R67.reuse, R78, 0x3 ;  /* 0x0000004e434e7211 */ /* 0x040fe200078e18ff */
[----:B------:R-:W-:Y:S01]  /*1af0*/  LDS.64 R80, [R80] ;  /* 0x0000000050507984 */ /* 0x000fe20000000a00 */
[----:B------:R-:W-:-:S02]  /*1b00*/  LEA R84, R67, R84, 0x3 ;  /* 0x0000005443547211 */ /* 0x000fc400078e18ff */
[----:B------:R-:W-:Y:S01]  /*1b10*/  IADD3 R71, PT, PT, R120, 0x5c, RZ ;  /* 0x0000005c78477810 */ /* 0x000fe20007ffe0ff */
[----:B------:R1:W2:Y:S01]  /*1b20*/  LDS.64 R76, [R70] ;  /* 0x00000000464c7984 */ /* 0x0002a20000000a00 */
[C---:B------:R-:W-:Y:S02]  /*1b30*/  LEA R86, R67.reuse, R86, 0x3 ;  /* 0x0000005643567211 */ /* 0x040fe400078e18ff */
[----:B------:R-:W-:Y:S01]  /*1b40*/  SHF.R.U32.HI R90, RZ, 0x2, R71 ;  /* 0x00000002ff5a7819 */ /* 0x000fe20000011647 */
[----:B------:R-:W3:Y:S01]  /*1b50*/  LDS.64 R78, [R78] ;  /* 0x000000004e4e7984 */ /* 0x000ee20000000a00 */
[----:B------:R-:W-:Y:S02]  /*1b60*/  SHF.R.U32.HI R128, RZ, 0x2, R93 ;  /* 0x00000002ff807819 */ /* 0x000fe4000001165d */
[C---:B------:R-:W-:Y:S01]  /*1b70*/  LEA R71, R67.reuse, R124, 0x3 ;  /* 0x0000007c43477211 */ /* 0x040fe200078e18ff */
[----:B------:R-:W4:Y:S01]  /*1b80*/  LDS.64 R82, [R82] ;  /* 0x0000000052527984 */ /* 0x000f220000000a00 */
[----:B-1----:R-:W-:Y:S01]  /*1b90*/  SHF.R.U32.HI R70, RZ, 0x2, R85 ;  /* 0x00000002ff467819 */ /* 0x002fe20000011655 */
[--C-:B------:R-:W-:Y:S01]  /*1ba0*/  IMAD R92, R90, 0x28, R57.reuse ;  /* 0x000000285a5c7824 */ /* 0x100fe200078e0239 */
[----:B------:R-:W-:Y:S01]  /*1bb0*/  LEA R90, R67, R88, 0x3 ;  /* 0x00000058435a7211 */ /* 0x000fe200078e18ff */
[----:B------:R-:W1:Y:S01]  /*1bc0*/  LDS.64 R84, [R84] ;  /* 0x0000000054547984 */ /* 0x000e620000000a00 */
[----:B------:R-:W-:-:S02]  /*1bd0*/  IMAD R128, R128, 0x28, R57 ;  /* 0x0000002880807824 */ /* 0x000fc400078e0239 */
[----:B------:R-:W-:Y:S01]  /*1be0*/  IMAD R70, R70, 0x28, R57 ;  /* 0x0000002846467824 */ /* 0x000fe200078e0239 */
[----:B------:R-:W1:Y:S01]  /*1bf0*/  LDS.64 R86, [R86] ;  /* 0x0000000056567984 */ /* 0x000e620000000a00 */
[----:B------:R-:W-:-:S03]  /*1c00*/  LEA R92, R67, R92, 0x3 ;  /* 0x0000005c435c7211 */ /* 0x000fc600078e18ff */
[----:B------:R-:W-:Y:S01]  /*1c10*/  LEA R70, R67, R70, 0x3 ;  /* 0x0000004643467211 */ /* 0x000fe200078e18ff */
[----:B------:R-:W-:Y:S01]  /*1c20*/  LDS.64 R90, [R90] ;  /* 0x000000005a5a7984 */ /* 0x000fe20000000a00 */
[----:B0-----:R-:W-:Y:S01]  /*1c30*/  FADD.FTZ R121, R121, R94 ;  /* 0x0000005e79797221 */ /* 0x001fe20000010000 */
[----:B------:R-:W-:Y:S01]  /*1c40*/  LEA R94, R67, R126, 0x3 ;  /* 0x0000007e435e7211 */ /* 0x000fe200078e18ff */
[----:B------:R-:W-:Y:S01]  /*1c50*/  FADD.FTZ R122, R122, R95 ;  /* 0x0000005f7a7a7221 */ /* 0x000fe20000010000 */
[----:B------:R-:W0:Y:S04]  /*1c60*/  LDS.64 R88, [R70] ;  /* 0x0000000046587984 */ /* 0x000e280000000a00 */
[----:B------:R-:W0:Y:S04]  /*1c70*/  LDS.64 R92, [R92] ;  /* 0x000000005c5c7984 */ /* 0x000e280000000a00 */
[----:B------:R-:W0:Y:S04]  /*1c80*/  LDS.64 R70, [R71] ;  /* 0x0000000047467984 */ /* 0x000e280000000a00 */
[----:B------:R-:W0:Y:S01]  /*1c90*/  LDS.64 R94, [R94] ;  /* 0x000000005e5e7984 */ /* 0x000e220000000a00 */
[----:B--2---:R-:W-:Y:S01]  /*1ca0*/  FADD.FTZ R121, R121, R76 ;  /* 0x0000004c79797221 */ /* 0x004fe20000010000 */
[----:B------:R-:W-:Y:S01]  /*1cb0*/  LEA R76, R67, R128, 0x3 ;  /* 0x00000080434c7211 */ /* 0x000fe200078e18ff */
[----:B------:R-:W-:-:S02]  /*1cc0*/  FADD.FTZ R122, R122, R77 ;  /* 0x0000004d7a7a7221 */ /* 0x000fc40000010000 */
[----:B---3--:R-:W-:Y:S02]  /*1cd0*/  FADD.FTZ R121, R121, R78 ;  /* 0x0000004e79797221 */ /* 0x008fe40000010000 */
[----:B------:R-:W-:Y:S01]  /*1ce0*/  FADD.FTZ R122, R122, R79 ;  /* 0x0000004f7a7a7221 */ /* 0x000fe20000010000 */
[----:B------:R-:W2:Y:S01]  /*1cf0*/  LDS.64 R76, [R76] ;  /* 0x000000004c4c7984 */ /* 0x000ea20000000a00 */
[----:B------:R-:W-:Y:S01]  /*1d00*/  FADD.FTZ R121, R121, R80 ;  /* 0x0000005079797221 */ /* 0x000fe20000010000 */
[----:B------:R-:W-:Y:S01]  /*1d10*/  IADD3 R79, PT, PT, R120, 0x78, RZ ;  /* 0x00000078784f7810 */ /* 0x000fe20007ffe0ff */
[----:B------:R-:W-:Y:S01]  /*1d20*/  FADD.FTZ R122, R122, R81 ;  /* 0x000000517a7a7221 */ /* 0x000fe20000010000 */
[----:B------:R-:W-:Y:S01]  /*1d30*/  IADD3 R81, PT, PT, R120, 0x7c, RZ ;  /* 0x0000007c78517810 */ /* 0x000fe20007ffe0ff */
[----:B----4-:R-:W-:Y:S01]  /*1d40*/  FADD.FTZ R121, R121, R82 ;  /* 0x0000005279797221 */ /* 0x010fe20000010000 */
[----:B------:R-:W-:Y:S01]  /*1d50*/  SHF.R.U32.HI R80, RZ, 0x2, R79 ;  /* 0x00000002ff507819 */ /* 0x000fe2000001164f */
[----:B------:R-:W-:Y:S01]  /*1d60*/  FADD.FTZ R122, R122, R83 ;  /* 0x000000537a7a7221 */ /* 0x000fe20000010000 */
[----:B------:R-:W-:Y:S01]  /*1d70*/  IADD3 R83, PT, PT, R120, 0x80, RZ ;  /* 0x0000008078537810 */ /* 0x000fe20007ffe0ff */
[----:B-1----:R-:W-:Y:S01]  /*1d80*/  FADD.FTZ R121, R121, R84 ;  /* 0x0000005479797221 */ /* 0x002fe20000010000 */
[----:B------:R-:W-:Y:S01]  /*1d90*/  SHF.R.U32.HI R82, RZ, 0x2, R81 ;  /* 0x00000002ff527819 */ /* 0x000fe20000011651 */
[----:B------:R-:W-:Y:S01]  /*1da0*/  FADD.FTZ R122, R122, R85 ;  /* 0x000000557a7a7221 */ /* 0x000fe20000010000 */
[----:B------:R-:W-:-:S02]  /*1db0*/  IMAD R80, R80, 0x28, R57 ;  /* 0x0000002850507824 */ /* 0x000fc400078e0239 */
[----:B------:R-:W-:Y:S01]  /*1dc0*/  FADD.FTZ R121, R121, R86 ;  /* 0x0000005679797221 */ /* 0x000fe20000010000 */
[----:B------:R-:W-:Y:S01]  /*1dd0*/  SHF.R.U32.HI R84, RZ, 0x2, R83 ;  /* 0x00000002ff547819 */ /* 0x000fe20000011653 */
[----:B------:R-:W-:Y:S01]  /*1de0*/  FADD.FTZ R122, R122, R87 ;  /* 0x000000577a7a7221 */ /* 0x000fe20000010000 */
[----:B------:R-:W-:Y:S01]  /*1df0*/  IADD3 R85, PT, PT, R120, 0x84, RZ ;  /* 0x0000008478557810 */ /* 0x000fe20007ffe0ff */
[----:B------:R-:W-:Y:S02]  /*1e00*/  IMAD R82, R82, 0x28, R57 ;  /* 0x0000002852527824 */ /* 0x000fe400078e0239 */
[----:B0-----:R-:W-:Y:S01]  /*1e10*/  FADD.FTZ R121, R121, R88 ;  /* 0x0000005879797221 */ /* 0x001fe20000010000 */
[----:B------:R-:W-:Y:S01]  /*1e20*/  FADD.FTZ R122, R122, R89 ;  /* 0x000000597a7a7221 */ /* 0x000fe20000010000 */
[----:B------:R-:W-:Y:S01]  /*1e30*/  LEA R80, R67, R80, 0x3 ;  /* 0x0000005043507211 */ /* 0x000fe200078e18ff */
[----:B------:R-:W-:Y:S02]  /*1e40*/  IMAD R84, R84, 0x28, R57 ;  /* 0x0000002854547824 */ /* 0x000fe400078e0239 */
[----:B------:R-:W-:Y:S01]  /*1e50*/  FADD.FTZ R121, R121, R90 ;  /* 0x0000005a79797221 */ /* 0x000fe20000010000 */
[----:B------:R-:W-:Y:S01]  /*1e60*/  FADD.FTZ R122, R122, R91 ;  /* 0x0000005b7a7a7221 */ /* 0x000fe20000010000 */
[----:B------:R-:W-:-:S02]  /*1e70*/  IADD3 R86, PT, PT, R120, 0x88, RZ ;  /* 0x0000008878567810 */ /* 0x000fc40007ffe0ff */
[----:B------:R-:W-:Y:S01]  /*1e80*/  FADD.FTZ R121, R121, R92 ;  /* 0x0000005c79797221 */ /* 0x000fe20000010000 */
[----:B------:R-:W-:Y:S01]  /*1e90*/  FADD.FTZ R122, R122, R93 ;  /* 0x0000005d7a7a7221 */ /* 0x000fe20000010000 */
[----:B------:R-:W-:Y:S01]  /*1ea0*/  LEA R82, R67, R82, 0x3 ;  /* 0x0000005243527211 */ /* 0x000fe200078e18ff */
[----:B------:R-:W-:Y:S01]  /*1eb0*/  LDS.64 R80, [R80] ;  /* 0x0000000050507984 */ /* 0x000fe20000000a00 */
[----:B------:R-:W-:Y:S01]  /*1ec0*/  FADD.FTZ R121, R121, R70 ;  /* 0x0000004679797221 */ /* 0x000fe20000010000 */
[----:B------:R-:W-:Y:S01]  /*1ed0*/  FADD.FTZ R122, R122, R71 ;  /* 0x000000477a7a7221 */ /* 0x000fe20000010000 */
[----:B------:R-:W-:Y:S02]  /*1ee0*/  IADD3 R70, PT, PT, R120, 0x6c, RZ ;  /* 0x0000006c78467810 */ /* 0x000fe40007ffe0ff */
[----:B------:R-:W-:Y:S01]  /*1ef0*/  FADD.FTZ R71, R121, R94 ;  /* 0x0000005e79477221 */ /* 0x000fe20000010000 */
[----:B------:R-:W-:Y:S01]  /*1f00*/  FADD.FTZ R122, R122, R95 ;  /* 0x0000005f7a7a7221 */ /* 0x000fe20000010000 */
[----:B------:R-:W-:Y:S01]  /*1f10*/  SHF.R.U32.HI R70, RZ, 0x2, R70 ;  /* 0x00000002ff467819 */ /* 0x000fe20000011646 */
[----:B------:R-:W-:Y:S01]  /*1f20*/  LDS.64 R82, [R82] ;  /* 0x0000000052527984 */ /* 0x000fe20000000a00 */
[C---:B------:R-:W-:Y:S01]  /*1f30*/  IADD3 R87, PT, PT, R120.reuse, 0x8c, RZ ;  /* 0x0000008c78577810 */ /* 0x040fe20007ffe0ff */
[----:B--2---:R-:W-:Y:S01]  /*1f40*/  FADD.FTZ R71, R71, R76 ;  /* 0x0000004c47477221 */ /* 0x004fe20000010000 */
[----:B------:R-:W-:Y:S01]  /*1f50*/  IADD3 R76, PT, PT, R120, 0x70, RZ ;  /* 0x00000070784c7810 */ /* 0x000fe20007ffe0ff */
[----:B------:R-:W-:Y:S01]  /*1f60*/  FADD.FTZ R122, R122, R77 ;  /* 0x0000004d7a7a7221 */ /* 0x000fe20000010000 */
[----:B------:R-:W-:Y:S01]  /*1f70*/  IMAD R70, R70, 0x28, R57 ;  /* 0x0000002846467824 */ /* 0x000fe200078e0239 */
[----:B------:R-:W-:-:S02]  /*1f80*/  IADD3 R77, PT, PT, R120, 0x74, RZ ;  /* 0x00000074784d7810 */ /* 0x000fc40007ffe0ff */
[----:B------:R-:W-:Y:S02]  /*1f90*/  SHF.R.U32.HI R76, RZ, 0x2, R76 ;  /* 0x00000002ff4c7819 */ /* 0x000fe4000001164c */
[----:B------:R-:W-:Y:S02]  /*1fa0*/  SHF.R.U32.HI R78, RZ, 0x2, R77 ;  /* 0x00000002ff4e7819 */ /* 0x000fe4000001164d */
[C---:B------:R-:W-:Y:S01]  /*1fb0*/  LEA R70, R67.reuse, R70, 0x3 ;  /* 0x0000004643467211 */ /* 0x040fe200078e18ff */
[--C-:B------:R-:W-:Y:S01]  /*1fc0*/  IMAD R76, R76, 0x28, R57.reuse ;  /* 0x000000284c4c7824 */ /* 0x100fe200078e0239 */
[----:B------:R-:W-:Y:S01]  /*1fd0*/  SHF.R.U32.HI R86, RZ, 0x2, R86 ;  /* 0x00000002ff567819 */ /* 0x000fe20000011656 */
[--C-:B------:R-:W-:Y:S01]  /*1fe0*/  IMAD R78, R78, 0x28, R57.reuse ;  /* 0x000000284e4e7824 */ /* 0x100fe200078e0239 */
[C---:B------:R-:W-:Y:S01]  /*1ff0*/  LEA R84, R67.reuse, R84, 0x3 ;  /* 0x0000005443547211 */ /* 0x040fe200078e18ff */
[----:B------:R0:W1:Y:S01]  /*2000*/  LDS.64 R94, [R70] ;  /* 0x00000000465e7984 */ /* 0x0000620000000a00 */
[C---:B------:R-:W-:Y:S01]  /*2010*/  LEA R76, R67.reuse, R76, 0x3 ;  /* 0x0000004c434c7211 */ /* 0x040fe200078e18ff */
[----:B------:R-:W-:Y:S01]  /*2020*/  IMAD R86, R86, 0x28, R57 ;  /* 0x0000002856567824 */ /* 0x000fe200078e0239 */
[----:B------:R-:W-:-:S02]  /*2030*/  LEA R78, R67, R78, 0x3 ;  /* 0x0000004e434e7211 */ /* 0x000fc400078e18ff */
[C---:B------:R-:W-:Y:S02]  /*2040*/  IADD3 R89, PT, PT, R120.reuse, 0x90, RZ ;  /* 0x0000009078597810 */ /* 0x040fe40007ffe0ff */
[----:B------:R-:W2:Y:S01]  /*2050*/  LDS.64 R76, [R76] ;  /* 0x000000004c4c7984 */ /* 0x000ea20000000a00 */
[----:B0-----:R-:W-:Y:S02]  /*2060*/  SHF.R.U32.HI R70, RZ, 0x2, R85 ;  /* 0x00000002ff467819 */ /* 0x001fe40000011655 */
[----:B------:R-:W-:Y:S01]  /*2070*/  SHF.R.U32.HI R88, RZ, 0x2, R87 ;  /* 0x00000002ff587819 */ /* 0x000fe20000011657 */
[----:B------:R-:W0:Y:S01]  /*2080*/  LDS.64 R78, [R78] ;  /* 0x000000004e4e7984 */ /* 0x000e220000000a00 */
[----:B------:R-:W-:Y:S01]  /*2090*/  IADD3 R91, PT, PT, R120, 0x94, RZ ;  /* 0x00000094785b7810 */ /* 0x000fe20007ffe0ff */
[----:B------:R-:W-:Y:S01]  /*20a0*/  IMAD R70, R70, 0x28, R57 ;  /* 0x0000002846467824 */ /* 0x000fe200078e0239 */
[----:B------:R-:W-:Y:S01]  /*20b0*/  SHF.R.U32.HI R92, RZ, 0x2, R89 ;  /* 0x00000002ff5c7819 */ /* 0x000fe20000011659 */
[----:B------:R-:W3:Y:S01]  /*20c0*/  LDS.64 R84, [R84] ;  /* 0x0000000054547984 */ /* 0x000ee20000000a00 */
[----:B------:R-:W-:Y:S01]  /*20d0*/  IMAD R90, R88, 0x28, R57 ;  /* 0x00000028585a7824 */ /* 0x000fe200078e0239 */
[----:B------:R-:W-:-:S02]  /*20e0*/  LEA R88, R67, R86, 0x3 ;  /* 0x0000005643587211 */ /* 0x000fc400078e18ff */
[C---:B------:R-:W-:Y:S01]  /*20f0*/  LEA R70, R67.reuse, R70, 0x3 ;  /* 0x0000004643467211 */ /* 0x040fe200078e18ff */
[----:B------:R-:W-:Y:S01]  /*2100*/  IMAD R92, R92, 0x28, R57 ;  /* 0x000000285c5c7824 */ /* 0x000fe200078e0239 */
[C---:B------:R-:W-:Y:S02]  /*2110*/  IADD3 R93, PT, PT, R120.reuse, 0x98, RZ ;  /* 0x00000098785d7810 */ /* 0x040fe40007ffe0ff */
[----:B------:R-:W-:Y:S01]  /*2120*/  IADD3 R121, PT, PT, R120, 0x9c, RZ ;  /* 0x0000009c78797810 */ /* 0x000fe20007ffe0ff */
[----:B------:R4:W3:Y:S01]  /*2130*/  LDS.64 R86, [R70] ;  /* 0x0000000046567984 */ /* 0x0008e20000000a00 */
[----:B------:R-:W-:Y:S02]  /*2140*/  SHF.R.U32.HI R120, RZ, 0x2, R91 ;  /* 0x00000002ff787819 */ /* 0x000fe4000001165b */
[C---:B------:R-:W-:Y:S01]  /*2150*/  LEA R90, R67.reuse, R90, 0x3 ;  /* 0x0000005a435a7211 */ /* 0x040fe200078e18ff */
[----:B------:R-:W3:Y:S01]  /*2160*/  LDS.64 R88, [R88] ;  /* 0x0000000058587984 */ /* 0x000ee20000000a00 */
[----:B------:R-:W-:Y:S01]  /*2170*/  SHF.R.U32.HI R124, RZ, 0x2, R93 ;  /* 0x00000002ff7c7819 */ /* 0x000fe2000001165d */
[----:B------:R-:W-:Y:S01]  /*2180*/  IMAD R120, R120, 0x28, R57 ;  /* 0x0000002878787824 */ /* 0x000fe200078e0239 */
[----:B------:R-:W-:-:S02]  /*2190*/  LEA R92, R67, R92, 0x3 ;  /* 0x0000005c435c7211 */ /* 0x000fc400078e18ff */
[----:B------:R-:W3:Y:S01]  /*21a0*/  LDS.64 R90, [R90] ;  /* 0x000000005a5a7984 */ /* 0x000ee20000000a00 */
[----:B------:R-:W-:Y:S01]  /*21b0*/  SHF.R.U32.HI R126, RZ, 0x2, R121 ;  /* 0x00000002ff7e7819 */ /* 0x000fe20000011679 */
[--C-:B------:R-:W-:Y:S01]  /*21c0*/  IMAD R124, R124, 0x28, R57.reuse ;  /* 0x000000287c7c7824 */ /* 0x100fe200078e0239 */
[----:B----4-:R-:W-:Y:S01]  /*21d0*/  LEA R70, R67, R120, 0x3 ;  /* 0x0000007843467211 */ /* 0x010fe200078e18ff */
[----:B------:R-:W4:Y:S02]  /*21e0*/  LDS.64 R92, [R92] ;  /* 0x000000005c5c7984 */ /* 0x000f240000000a00 */
[----:B------:R-:W-:Y:S02]  /*21f0*/  IMAD R126, R126, 0x28, R57 ;  /* 0x000000287e7e7824 */ /* 0x000fe400078e0239 */
[----:B-1----:R-:W-:Y:S01]  /*2200*/  FADD.FTZ R121, R71, R94 ;  /* 0x0000005e47797221 */ /* 0x002fe20000010000 */
[----:B------:R-:W-:Y:S01]  /*2210*/  LEA R94, R67, R124, 0x3 ;  /* 0x0000007c435e7211 */ /* 0x000fe200078e18ff */
[----:B------:R-:W1:Y:S01]  /*2220*/  LDS.64 R70, [R70] ;  /* 0x0000000046467984 */ /* 0x000e620000000a00 */
[----:B------:R-:W-:Y:S01]  /*2230*/  FADD.FTZ R122, R122, R95 ;  /* 0x0000005f7a7a7221 */ /* 0x000fe20000010000 */
[----:B--2---:R-:W-:Y:S01]  /*2240*/  FADD.FTZ R121, R121, R76 ;  /* 0x0000004c79797221 */ /* 0x004fe20000010000 */
[----:B------:R-:W-:-:S02]  /*2250*/  LEA R76, R67, R126, 0x3 ;  /* 0x0000007e434c7211 */ /* 0x000fc400078e18ff */
[----:B------:R-:W2:Y:S01]  /*2260*/  LDS.64 R94, [R94] ;  /* 0x000000005e5e7984 */ /* 0x000ea20000000a00 */
[----:B------:R-:W-:Y:S01]  /*2270*/  FADD.FTZ R122, R122, R77 ;  /* 0x0000004d7a7a7221 */ /* 0x000fe20000010000 */
[----:B0-----:R-:W-:Y:S02]  /*2280*/  FADD.FTZ R121, R121, R78 ;  /* 0x0000004e79797221 */ /* 0x001fe40000010000 */
[----:B------:R-:W0:Y:S01]  /*2290*/  LDS.64 R76, [R76] ;  /* 0x000000004c4c7984 */ /* 0x000e220000000a00 */
[----:B------:R-:W-:Y:S01]  /*22a0*/  FADD.FTZ R122, R122, R79 ;  /* 0x0000004f7a7a7221 */ /* 0x000fe20000010000 */
[----:B------:R-:W-:-:S03]  /*22b0*/  FADD.FTZ R121, R121, R80 ;  /* 0x0000005079797221 */ /* 0x000fc60000010000 */
[----:B------:R-:W-:Y:S01]  /*22c0*/  FADD.FTZ R122, R122, R81 ;  /* 0x000000517a7a7221 */ /* 0x000fe20000010000 */
[----:B------:R-:W-:-:S03]  /*22d0*/  FADD.FTZ R121, R121, R82 ;  /* 0x0000005279797221 */ /* 0x000fc60000010000 */
[----:B------:R-:W-:Y:S01]  /*22e0*/  FADD.FTZ R122, R122, R83 ;  /* 0x000000537a7a7221 */ /* 0x000fe20000010000 */
[----:B---3--:R-:W-:-:S03]  /*22f0*/  FADD.FTZ R121, R121, R84 ;  /* 0x0000005479797221 */ /* 0x008fc60000010000 */
[----:B------:R-:W-:Y:S01]  /*2300*/  FADD.FTZ R122, R122, R85 ;  /* 0x000000557a7a7221 */ /* 0x000fe20000010000 */
[----:B------:R-:W-:-:S03]  /*2310*/  FADD.FTZ R121, R121, R86 ;  /* 0x0000005679797221 */ /* 0x000fc60000010000 */
[----:B------:R-:W-:Y:S01]  /*2320*/  FADD.FTZ R122, R122, R87 ;  /* 0x000000577a7a7221 */ /* 0x000fe20000010000 */
[----:B------:R-:W-:-:S03]  /*2330*/  FADD.FTZ R121, R121, R88 ;  /* 0x0000005879797221 */ /* 0x000fc60000010000 */
[----:B------:R-:W-:Y:S01]  /*2340*/  FADD.FTZ R122, R122, R89 ;  /* 0x000000597a7a7221 */ /* 0x000fe20000010000 */
[----:B------:R-:W-:-:S03]  /*2350*/  FADD.FTZ R121, R121, R90 ;  /* 0x0000005a79797221 */ /* 0x000fc60000010000 */
[----:B------:R-:W-:Y:S01]  /*2360*/  FADD.FTZ R122, R122, R91 ;  /* 0x0000005b7a7a7221 */ /* 0x000fe20000010000 */
[----:B----4-:R-:W-:-:S03]  /*2370*/  FADD.FTZ R121, R121, R92 ;  /* 0x0000005c79797221 */ /* 0x010fc60000010000 */
[----:B------:R-:W-:Y:S01]  /*2380*/  FADD.FTZ R122, R122, R93 ;  /* 0x0000005d7a7a7221 */ /* 0x000fe20000010000 */
[----:B-1----:R-:W-:-:S03]  /*2390*/  FADD.FTZ R121, R121, R70 ;  /* 0x0000004679797221 */ /* 0x002fc60000010000 */
[----:B------:R-:W-:Y:S01]  /*23a0*/  FADD.FTZ R122, R122, R71 ;  /* 0x000000477a7a7221 */ /* 0x000fe20000010000 */
[----:B--2---:R-:W-:-:S03]  /*23b0*/  FADD.FTZ R121, R121, R94 ;  /* 0x0000005e79797221 */ /* 0x004fc60000010000 */
[----:B------:R-:W-:Y:S01]  /*23c0*/  FADD.FTZ R122, R122, R95 ;  /* 0x0000005f7a7a7221 */ /* 0x000fe20000010000 */
[----:B0-----:R-:W-:-:S03]  /*23d0*/  FADD.FTZ R79, R121, R76 ;  /* 0x0000004c794f7221 */ /* 0x001fc60000010000 */
[----:B------:R-:W-:-:S07]  /*23e0*/  FADD.FTZ R78, R122, R77 ;  /* 0x0000004d7a4e7221 */ /* 0x000fce0000010000 */
.L_x_1587:
[----:B------:R-:W-:Y:S05]  /*23f0*/  BSYNC.RECONVERGENT B0 ;  /* 0x0000000000007941 */ /* 0x000fea0003800200 */
.L_x_1586:
[----:B0-----:R-:W0:Y:S01]  /*2400*/  SHFL.BFLY PT, R70, R79, 0x2, 0x1f ;  /* 0x0c401f004f467f89 */ /* 0x001e2200000e0000 */
[----:B------:R-:W-:Y:S02]  /*2410*/  ISETP.NE.AND P2, PT, R68, RZ, PT ;  /* 0x000000ff4400720c */ /* 0x000fe40003f45270 */
[----:B------:R-:W-:Y:S01]  /*2420*/  ISETP.NE.AND P3, PT, R56, RZ, PT ;  /* 0x000000ff3800720c */ /* 0x000fe20003f65270 */
[----:B------:R-:W1:Y:S10]  /*2430*/  SHFL.BFLY PT, R71, R78, 0x2, 0x1f ;  /* 0x0c401f004e477f89 */ /* 0x000e7400000e0000 */
[----:B------:R-:W2:Y:S01]  /*2440*/  @!P2 LDC.64 R76, c[0x0][0x3b8] ;  /* 0x0000ee00ff4cab82 */ /* 0x000ea20000000a00 */
[----:B0-----:R-:W-:Y:S01]  /*2450*/  FADD.FTZ R80, R70, R79 ;  /* 0x0000004f46507221 */ /* 0x001fe20000010000 */
[----:B------:R-:W-:-:S02]  /*2460*/  @!P2 IMAD R70, R62, R63, UR6 ;  /* 0x000000063e46ae24 */ /* 0x000fc4000f8e023f */
[----:B-1----:R-:W-:Y:S01]  /*2470*/  FADD.FTZ R81, R71, R78 ;  /* 0x0000004e47517221 */ /* 0x002fe20000010000 */
[----:B------:R-:W-:Y:S01]  /*2480*/  CS2R R78, SRZ ;  /* 0x00000000004e7805 */ /* 0x000fe2000001ff00 */
        /* <DEDUP_REMOVED lines=14> */
.L_x_1589:
[----:B------:R-:W2:Y:S04]  /*2570*/  LD.E.STRONG.GPU R71, desc[UR8][R116.64] ;  /* 0x0000000874477980 */ /* 0x000ea8000c10f900 */
[----:B--2---:R-:W-:Y:S01]  /*2580*/  CCTL.IVALL ;  /* 0x00000000ff00798f */ /* 0x004fe20002000000 */
[----:B------:R-:W-:Y:S05]  /*2590*/  YIELD ;  /* 0x0000000000007946 */ /* 0x000fea0003800000 */
[----:B-----5:R-:W-:-:S04]  /*25a0*/  LOP3.LUT R71, R71, R70, RZ, 0x3c, !PT ;  /* 0x0000004647477212 */ /* 0x020fc800078e3cff */
[----:B------:R-:W-:-:S13]  /*25b0*/  ISETP.GT.AND P3, PT, R71, -0x1, PT ;  /* 0xffffffff4700780c */ /* 0x000fda0003f64270 */
[----:B------:R-:W-:Y:S05]  /*25c0*/  @P3 BRA `(.L_x_1589) ;  /* 0xfffffffc00e83947 */ /* 0x000fea000383ffff */
.L_x_1588:
        /* <DEDUP_REMOVED lines=11> */
.L_x_1591:
[----:B------:R-:W-:Y:S05]  /*2680*/  BSYNC.RECONVERGENT B0 ;  /* 0x0000000000007941 */ /* 0x000fea0003800200 */
.L_x_1590:
        /* <DEDUP_REMOVED lines=27> */
.L_x_1593:
[----:B------:R-:W-:Y:S05]  /*2840*/  BSYNC.RECONVERGENT B0 ;  /* 0x0000000000007941 */ /* 0x000fea0003800200 */
.L_x_1592:
[----:B------:R-:W-:Y:S01]  /*2850*/  IMAD.HI.U32 R118, R118, -0x33333333, RZ ;  /* 0xcccccccd76767827 */ /* 0x000fe200078e00ff */
[----:B------:R-:W2:Y:S01]  /*2860*/  LDCU UR4, c[0x0][0x3a0] ;  /* 0x00007400ff0477ac */ /* 0x000ea20008000800 */
[----:B------:R-:W-:Y:S02]  /*2870*/  LOP3.LUT R63, R63, 0x1, RZ, 0x3c, !PT ;  /* 0x000000013f3f7812 */ /* 0x000fe400078e3cff */
[--C-:B-1---5:R-:W-:Y:S01]  /*2880*/  HADD2.F32 R77, -RZ, R74.reuse.H0_H0 ;  /* 0x2000004aff4d7230 */ /* 0x122fe20000004100 */
[----:B------:R-:W-:Y:S01]  /*2890*/  LEA.HI R118, R118, -R115, RZ, 0x19 ;  /* 0x8000007376767211 */ /* 0x000fe200078fc8ff */
[----:B------:R-:W-:Y:S02]  /*28a0*/  HADD2.F32 R79, -RZ, R74.H1_H1 ;  /* 0x3000004aff4f7230 */ /* 0x000fe40000004100 */
[----:B------:R-:W-:Y:S01]  /*28b0*/  HADD2.F32 R81, -RZ, R75.H0_H0 ;  /* 0x2000004bff517230 */ /* 0x000fe20000004100 */
[----:B0-----:R-:W-:-:S06]  /*28c0*/  LEA R70, R118, R59, 0x3 ;  /* 0x0000003b76467211 */ /* 0x001fcc00078e18ff */
[----:B------:R-:W2:Y:S02]  /*28d0*/  LDS.64 R70, [R70] ;  /* 0x0000000046467984 */ /* 0x000ea40000000a00 */
[----:B--2---:R-:W-:Y:S01]  /*28e0*/  FADD.FTZ R71, R71, UR4 ;  /* 0x0000000447477e21 */ /* 0x004fe20008010000 */
[--C-:B------:R-:W-:Y:S01]  /*28f0*/  FADD.FTZ R76, R0, -R70.reuse ;  /* 0x80000046004c7221 */ /* 0x100fe20000010000 */
[--C-:B------:R-:W-:Y:S01]  /*2900*/  FADD.FTZ R78, R53, -R70.reuse ;  /* 0x80000046354e7221 */ /* 0x100fe20000010000 */
[--C-:B------:R-:W-:Y:S02]  /*2910*/  HADD2.F32 R0, -RZ, R72.reuse.H0_H0 ;  /* 0x20000048ff007230 */ /* 0x100fe40000004100 */
[--C-:B------:R-:W-:Y:S01]  /*2920*/  FADD.FTZ R92, R42, -R70.reuse ;  /* 0x800000462a5c7221 */ /* 0x100fe20000010000 */
[--C-:B------:R-:W-:Y:S01]  /*2930*/  FADD.FTZ R100, R39, -R70.reuse ;  /* 0x8000004627647221 */ /* 0x100fe20000010000 */
[----:B------:R-:W0:Y:S01]  /*2940*/  MUFU.RSQ R71, R71 ;  /* 0x0000004700477308 */ /* 0x000e220000001400 */
[--C-:B------:R-:W-:Y:S01]  /*2950*/  FADD.FTZ R84, R51, -R70.reuse ;  /* 0x8000004633547221 */ /* 0x100fe20000010000 */
[----:B------:R-:W-:Y:S01]  /*2960*/  FADD.FTZ R94, R41, -R70 ;  /* 0x80000046295e7221 */ /* 0x000fe20000010000 */
        /* <DEDUP_REMOVED lines=16> */
[----:B------:R-:W-:Y:S01]  /*2a70*/  FADD.FTZ R78, R52, -R70 ;  /* 0x80000046344e7221 */ /* 0x000fe20000010000 */
[----:B------:R-:W-:Y:S01]  /*2a80*/  FMUL.FTZ R92, R71, R92 ;  /* 0x0000005c475c7220 */ /* 0x000fe20000410000 */
[----:B------:R-:W-:Y:S01]  /*2a90*/  FFMA.FTZ R53, R76, R0, R77 ;  /* 0x000000004c357223 */ /* 0x000fe2000001004d */
[----:B------:R-:W-:-:S02]  /*2aa0*/  HADD2.F32 R76, -RZ, R73.H0_H0 ;  /* 0x20000049ff4c7230 */ /* 0x000fc40000004100 */
[C---:B------:R-:W-:Y:S01]  /*2ab0*/  FMUL.FTZ R80, R71.reuse, R78 ;  /* 0x0000004e47507220 */ /* 0x040fe20000410000 */
[----:B------:R-:W-:Y:S01]  /*2ac0*/  FFMA.FTZ R41, R0, R92, R77 ;  /* 0x0000005c00297223 */ /* 0x000fe2000001004d */
[----:B------:R-:W-:Y:S02]  /*2ad0*/  HADD2.F32 R73, -RZ, R73.H1_H1 ;  /* 0x30000049ff497230 */ /* 0x000fe40000004100 */
[C---:B------:R-:W-:Y:S01]  /*2ae0*/  FMUL.FTZ R93, R71.reuse, R100 ;  /* 0x00000064475d7220 */ /* 0x040fe20000410000 */
[----:B------:R-:W-:Y:S01]  /*2af0*/  FFMA.FTZ R51, R80, R76, R81 ;  /* 0x0000004c50337223 */ /* 0x000fe20000010051 */
[----:B------:R-:W-:Y:S02]  /*2b00*/  HADD2.F32 R80, -RZ, R75.H1_H1 ;  /* 0x3000004bff507230 */ /* 0x000fe40000004100 */
[----:B------:R-:W-:Y:S01]  /*2b10*/  FMUL.FTZ R91, R71, R94 ;  /* 0x0000005e475b7220 */ /* 0x000fe20000410000 */
[----:B------:R-:W-:Y:S01]  /*2b20*/  FMUL.FTZ R94, R41, -1.4426950216293334961 ;  /* 0xbfb8aa3b295e7820 */ /* 0x000fe20000410000 */
[--C-:B------:R-:W-:Y:S01]  /*2b30*/  FADD.FTZ R92, R40, -R70.reuse ;  /* 0x80000046285c7221 */ /* 0x100fe20000010000 */
[----:B------:R-:W-:Y:S01]  /*2b40*/  FADD.FTZ R142, R13, -R70 ;  /* 0x800000460d8e7221 */ /* 0x000fe20000010000 */
[----:B------:R-:W-:Y:S01]  /*2b50*/  FFMA.FTZ R93, R73, R93, R80 ;  /* 0x0000005d495d7223 */ /* 0x000fe20000010050 */
[----:B------:R0:W1:Y:S01]  /*2b60*/  MUFU.EX2 R40, R94 ;  /* 0x0000005e00287308 */ /* 0x0000620000000800 */
[----:B------:R-:W-:Y:S01]  /*2b70*/  FFMA.FTZ R91, R72, R91, R79 ;  /* 0x0000005b485b7223 */ /* 0x000fe2000001004f */
[----:B------:R-:W-:Y:S01]  /*2b80*/  FMUL.FTZ R92, R71, R92 ;  /* 0x0000005c475c7220 */ /* 0x000fe20000410000 */
[----:B------:R-:W-:Y:S01]  /*2b90*/  FMUL.FTZ R101, R93, -1.4426950216293334961 ;  /* 0xbfb8aa3b5d657820 */ /* 0x000fe20000410000 */
[----:B------:R-:W-:Y:S01]  /*2ba0*/  FMUL.FTZ R83, R71, R84 ;  /* 0x0000005447537220 */ /* 0x000fe20000410000 */
[----:B------:R-:W-:Y:S01]  /*2bb0*/  FMUL.FTZ R95, R91, -1.4426950216293334961 ;  /* 0xbfb8aa3b5b5f7820 */ /* 0x000fe20000410000 */
[----:B------:R-:W-:Y:S01]  /*2bc0*/  FFMA.FTZ R92, R76, R92, R81 ;  /* 0x0000005c4c5c7223 */ /* 0x000fe20000010051 */
[--C-:B------:R-:W-:Y:S01]  /*2bd0*/  FADD.FTZ R84, R49, -R70.reuse ;  /* 0x8000004631547221 */ /* 0x100fe20000010000 */
[--C-:B------:R-:W-:Y:S01]  /*2be0*/  FADD.FTZ R148, R7, -R70.reuse ;  /* 0x8000004607947221 */ /* 0x100fe20000010000 */
[----:B0-----:R-:W-:Y:S01]  /*2bf0*/  FMUL.FTZ R94, R71, R118 ;  /* 0x00000076475e7220 */ /* 0x001fe20000410000 */
[--C-:B------:R-:W-:Y:S01]  /*2c00*/  FADD.FTZ R118, R37, -R70.reuse ;  /* 0x8000004625767221 */ /* 0x100fe20000010000 */
[----:B------:R0:W-:Y:S01]  /*2c10*/  MUFU.EX2 R39, R95 ;  /* 0x0000005f00277308 */ /* 0x0001e20000000800 */
[----:B------:R-:W-:Y:S01]  /*2c20*/  FMUL.FTZ R100, R92, -1.4426950216293334961 ;  /* 0xbfb8aa3b5c647820 */ /* 0x000fe20000410000 */
[----:B------:R-:W-:Y:S01]  /*2c30*/  FFMA.FTZ R94, R0, R94, R77 ;  /* 0x0000005e005e7223 */ /* 0x000fe2000001004d */
[--C-:B------:R-:W-:Y:S01]  /*2c40*/  FADD.FTZ R146, R9, -R70.reuse ;  /* 0x8000004609927221 */ /* 0x100fe20000010000 */
[----:B------:R-:W-:Y:S01]  /*2c50*/  FMUL.FTZ R82, R53, -1.4426950216293334961 ;  /* 0xbfb8aa3b35527820 */ /* 0x000fe20000410000 */
[--C-:B------:R-:W-:Y:S01]  /*2c60*/  FADD.FTZ R88, R46, -R70.reuse ;  /* 0x800000462e587221 */ /* 0x100fe20000010000 */
[----:B------:R-:W-:Y:S01]  /*2c70*/  FMUL.FTZ R115, R94, -1.4426950216293334961 ;  /* 0xbfb8aa3b5e737820 */ /* 0x000fe20000410000 */
[C---:B------:R-:W-:Y:S01]  /*2c80*/  FMUL.FTZ R84, R71.reuse, R84 ;  /* 0x0000005447547220 */ /* 0x040fe20000410000 */
[----:B------:R2:W-:Y:S01]  /*2c90*/  MUFU.EX2 R37, R101 ;  /* 0x0000006500257308 */ /* 0x0005e20000000800 */
[----:B0-----:R-:W-:Y:S01]  /*2ca0*/  FMUL.FTZ R95, R71, R118 ;  /* 0x00000076475f7220 */ /* 0x001fe20000410000 */
[--C-:B------:R-:W-:Y:S01]  /*2cb0*/  FADD.FTZ R118, R36, -R70.reuse ;  /* 0x8000004624767221 */ /* 0x100fe20000010000 */
[--C-:B------:R-:W-:Y:S01]  /*2cc0*/  FADD.FTZ R86, R48, -R70.reuse ;  /* 0x8000004630567221 */ /* 0x100fe20000010000 */
[--C-:B------:R-:W-:Y:S01]  /*2cd0*/  FADD.FTZ R90, R45, -R70.reuse ;  /* 0x800000462d5a7221 */ /* 0x100fe20000010000 */
[C-C-:B------:R-:W-:Y:S01]  /*2ce0*/  FFMA.FTZ R95, R72.reuse, R95, R79.reuse ;  /* 0x0000005f485f7223 */ /* 0x140fe2000001004f */
[C---:B------:R-:W-:Y:S01]  /*2cf0*/  FMUL.FTZ R88, R71.reuse, R88 ;  /* 0x0000005847587220 */ /* 0x040fe20000410000 */
[----:B------:R-:W-:Y:S01]  /*2d00*/  FFMA.FTZ R48, R72, R84, R79 ;  /* 0x0000005448307223 */ /* 0x000fe2000001004f */
[----:B------:R0:W-:Y:S01]  /*2d10*/  MUFU.EX2 R36, R115 ;  /* 0x0000007300247308 */ /* 0x0001e20000000800 */
[C---:B--2---:R-:W-:Y:S01]  /*2d20*/  FMUL.FTZ R101, R71.reuse, R120 ;  /* 0x0000007847657220 */ /* 0x044fe20000410000 */
[----:B------:R-:W-:Y:S01]  /*2d30*/  FADD.FTZ R120, R34, -R70 ;  /* 0x8000004622787221 */ /* 0x000fe20000010000 */
[C---:B------:R-:W-:Y:S01]  /*2d40*/  FMUL.FTZ R84, R71.reuse, R86 ;  /* 0x0000005647547220 */ /* 0x040fe20000410000 */
[----:B------:R-:W-:Y:S01]  /*2d50*/  FMUL.FTZ R90, R71, R90 ;  /* 0x0000005a475a7220 */ /* 0x000fe20000410000 */
[----:B------:R-:W-:Y:S01]  /*2d60*/  FFMA.FTZ R101, R73, R101, R80 ;  /* 0x0000006549657223 */ /* 0x000fe20000010050 */
[--C-:B------:R-:W-:Y:S01]  /*2d70*/  FADD.FTZ R86, R47, -R70.reuse ;  /* 0x800000462f567221 */ /* 0x100fe20000010000 */
[----:B------:R-:W-:Y:S01]  /*2d80*/  FFMA.FTZ R45, R0, R88, R77 ;  /* 0x00000058002d7223 */ /* 0x000fe2000001004d */
[----:B------:R2:W-:Y:S01]  /*2d90*/  MUFU.EX2 R38, R100 ;  /* 0x0000006400267308 */ /* 0x0005e20000000800 */
[----:B0-----:R-:W-:Y:S01]  /*2da0*/  FMUL.FTZ R115, R71, R120 ;  /* 0x0000007847737220 */ /* 0x001fe20000410000 */
[----:B------:R-:W-:Y:S01]  /*2db0*/  FMUL.FTZ R120, R101, -1.4426950216293334961 ;  /* 0xbfb8aa3b65787820 */ /* 0x000fe20000410000 */
[--C-:B------:R-:W-:Y:S01]  /*2dc0*/  FADD.FTZ R88, R44, -R70.reuse ;  /* 0x800000462c587221 */ /* 0x100fe20000010000 */
[----:B------:R-:W-:Y:S01]  /*2dd0*/  FFMA.FTZ R74, R74, R72, R79 ;  /* 0x000000484a4a7223 */ /* 0x000fe2000001004f */
[----:B------:R-:W-:Y:S01]  /*2de0*/  FFMA.FTZ R115, R0, R115, R77 ;  /* 0x0000007300737223 */ /* 0x000fe2000001004d */
[----:B------:R-:W-:Y:S01]  /*2df0*/  FFMA.FTZ R44, R72, R90, R79 ;  /* 0x0000005a482c7223 */ /* 0x000fe2000001004f */
[--C-:B------:R-:W-:Y:S01]  /*2e00*/  FADD.FTZ R152, R3, -R70.reuse ;  /* 0x8000004603987221 */ /* 0x100fe20000010000 */
[----:B------:R0:W3:Y:S01]  /*2e10*/  MUFU.EX2 R33, R120 ;  /* 0x0000007800217308 */ /* 0x0000e20000000800 */
[----:B--2---:R-:W-:Y:S01]  /*2e20*/  FMUL.FTZ R100, R71, R118 ;  /* 0x0000007647647220 */ /* 0x004fe20000410000 */
[----:B------:R-:W-:Y:S01]  /*2e30*/  FMUL.FTZ R118, R95, -1.4426950216293334961 ;  /* 0xbfb8aa3b5f767820 */ /* 0x000fe20000410000 */
[----:B------:R-:W-:Y:S01]  /*2e40*/  FMUL.FTZ R121, R115, -1.4426950216293334961 ;  /* 0xbfb8aa3b73797820 */ /* 0x000fe20000410000 */
[----:B------:R-:W-:Y:S01]  /*2e50*/  FMUL.FTZ R86, R71, R86 ;  /* 0x0000005647567220 */ /* 0x000fe20000410000 */
[--C-:B------:R-:W-:Y:S01]  /*2e60*/  FFMA.FTZ R100, R76, R100, R81.reuse ;  /* 0x000000644c647223 */ /* 0x100fe20000010051 */
[--C-:B------:R-:W-:Y:S01]  /*2e70*/  FADD.FTZ R90, R43, -R70.reuse ;  /* 0x800000462b5a7221 */ /* 0x100fe20000010000 */
[--C-:B------:R-:W-:Y:S01]  /*2e80*/  FADD.FTZ R150, R5, -R70.reuse ;  /* 0x8000004605967221 */ /* 0x100fe20000010000 */
[----:B------:R2:W-:Y:S01]  /*2e90*/  MUFU.EX2 R35, R118 ;  /* 0x0000007600237308 */ /* 0x0005e20000000800 */
[----:B0-----:R-:W-:Y:S01]  /*2ea0*/  FMUL.FTZ R120, R71, R124 ;  /* 0x0000007c47787220 */ /* 0x001fe20000410000 */
[----:B------:R-:W-:Y:S01]  /*2eb0*/  FADD.FTZ R124, R30, -R70 ;  /* 0x800000461e7c7221 */ /* 0x000fe20000010000 */
[----:B------:R-:W-:Y:S01]  /*2ec0*/  FMUL.FTZ R119, R100, -1.4426950216293334961 ;  /* 0xbfb8aa3b64777820 */ /* 0x000fe20000410000 */
[----:B------:R-:W-:Y:S01]  /*2ed0*/  FMUL.FTZ R78, R74, -1.4426950216293334961 ;  /* 0xbfb8aa3b4a4e7820 */ /* 0x000fe20000410000 */
[----:B------:R-:W-:Y:S01]  /*2ee0*/  FFMA.FTZ R120, R73, R120, R80 ;  /* 0x0000007849787223 */ /* 0x000fe20000010050 */
[----:B------:R-:W-:Y:S01]  /*2ef0*/  FFMA.FTZ R84, R76, R84, R81 ;  /* 0x000000544c547223 */ /* 0x000fe20000010051 */
[C---:B------:R-:W-:Y:S01]  /*2f00*/  FMUL.FTZ R89, R71.reuse, R88 ;  /* 0x0000005847597220 */ /* 0x040fe20000410000 */
[----:B------:R0:W-:Y:S01]  /*2f10*/  MUFU.EX2 R34, R119 ;  /* 0x0000007700227308 */ /* 0x0001e20000000800 */
[----:B--2---:R-:W-:Y:S01]  /*2f20*/  FMUL.FTZ R118, R71, R122 ;  /* 0x0000007a47767220 */ /* 0x004fe20000410000 */
[--C-:B------:R-:W-:Y:S01]  /*2f30*/  FADD.FTZ R122, R32, -R70.reuse ;  /* 0x80000046207a7221 */ /* 0x100fe20000010000 */
[----:B------:R-:W-:Y:S01]  /*2f40*/  FADD.FTZ R154, R105, -R70 ;  /* 0x80000046699a7221 */ /* 0x000fe20000010000 */
[----:B------:R-:W-:Y:S01]  /*2f50*/  FMUL.FTZ R75, R51, -1.4426950216293334961 ;  /* 0xbfb8aa3b334b7820 */ /* 0x000fe20000410000 */
[----:B------:R-:W-:Y:S01]  /*2f60*/  FFMA.FTZ R118, R72, R118, R79 ;  /* 0x0000007648767223 */ /* 0x000fe2000001004f */
[----:B------:R-:W-:Y:S01]  /*2f70*/  FMUL.FTZ R87, R48, -1.4426950216293334961 ;  /* 0xbfb8aa3b30577820 */ /* 0x000fe20000410000 */
[--C-:B------:R-:W-:Y:S01]  /*2f80*/  FFMA.FTZ R46, R73, R86, R80.reuse ;  /* 0x00000056492e7223 */ /* 0x100fe20000010050 */
[----:B------:R2:W-:Y:S01]  /*2f90*/  MUFU.EX2 R32, R121 ;  /* 0x0000007900207308 */ /* 0x0005e20000000800 */
[C---:B0-----:R-:W-:Y:S01]  /*2fa0*/  FMUL.FTZ R119, R71.reuse, R122 ;  /* 0x0000007a47777220 */ /* 0x041fe20000410000 */
[----:B------:R-:W-:Y:S01]  /*2fb0*/  FMUL.FTZ R122, R118, -1.4426950216293334961 ;  /* 0xbfb8aa3b767a7820 */ /* 0x000fe20000410000 */
[C---:B------:R-:W-:Y:S01]  /*2fc0*/  FMUL.FTZ R90, R71.reuse, R90 ;  /* 0x0000005a475a7220 */ /* 0x040fe20000410000 */
[----:B------:R-:W-:Y:S01]  /*2fd0*/  FMUL.FTZ R85, R84, -1.4426950216293334961 ;  /* 0xbfb8aa3b54557820 */ /* 0x000fe20000410000 */
[C-C-:B------:R-:W-:Y:S01]  /*2fe0*/  FFMA.FTZ R119, R76.reuse, R119, R81.reuse ;  /* 0x000000774c777223 */ /* 0x140fe20000010051 */
[----:B------:R-:W-:Y:S01]  /*2ff0*/  FFMA.FTZ R43, R76, R89, R81 ;  /* 0x000000594c2b7223 */ /* 0x000fe20000010051 */
[C---:B------:R-:W-:Y:S01]  /*3000*/  FMUL.FTZ R154, R71.reuse, R154 ;  /* 0x0000009a479a7220 */ /* 0x040fe20000410000 */
[----:B------:R0:W-:Y:S01]  /*3010*/  MUFU.EX2 R31, R122 ;  /* 0x0000007a001f7308 */ /* 0x0001e20000000800 */
[----:B--2---:R-:W-:Y:S01]  /*3020*/  FMUL.FTZ R121, R71, R124 ;  /* 0x0000007c47797220 */ /* 0x004fe20000410000 */
[----:B------:R-:W-:Y:S01]  /*3030*/  FMUL.FTZ R124, R120, -1.4426950216293334961 ;  /* 0xbfb8aa3b787c7820 */ /* 0x000fe20000410000 */
[----:B------:R-:W-:Y:S01]  /*3040*/  FMUL.FTZ R123, R119, -1.4426950216293334961 ;  /* 0xbfb8aa3b777b7820 */ /* 0x000fe20000410000 */
[----:B------:R-:W-:Y:S01]  /*3050*/  FMUL.FTZ R86, R46, -1.4426950216293334961 ;  /* 0xbfb8aa3b2e567820 */ /* 0x000fe20000410000 */
[----:B------:R-:W-:Y:S01]  /*3060*/  FFMA.FTZ R121, R0, R121, R77 ;  /* 0x0000007900797223 */ /* 0x000fe2000001004d */
[----:B------:R-:W-:Y:S01]  /*3070*/  FFMA.FTZ R42, R73, R90, R80 ;  /* 0x0000005a492a7223 */ /* 0x000fe20000010050 */
[----:B------:R-:W-:Y:S01]  /*3080*/  FMUL.FTZ R88, R44, -1.4426950216293334961 ;  /* 0xbfb8aa3b2c587820 */ /* 0x000fe20000410000 */
[----:B------:R2:W-:Y:S01]  /*3090*/  MUFU.EX2 R29, R124 ;  /* 0x0000007c001d7308 */ /* 0x0005e20000000800 */
[----:B------:R-:W-:Y:S01]  /*30a0*/  FMUL.FTZ R125, R121, -1.4426950216293334961 ;  /* 0xbfb8aa3b797d7820 */ /* 0x000fe20000410000 */
[----:B0-----:R-:W-:Y:S01]  /*30b0*/  FMUL.FTZ R122, R71, R126 ;  /* 0x0000007e477a7220 */ /* 0x001fe20000410000 */
[--C-:B------:R-:W-:Y:S01]  /*30c0*/  FADD.FTZ R126, R28, -R70.reuse ;  /* 0x800000461c7e7221 */ /* 0x100fe20000010000 */
[--C-:B------:R-:W-:Y:S01]  /*30d0*/  FADD.FTZ R156, R107, -R70.reuse ;  /* 0x800000466b9c7221 */ /* 0x100fe20000010000 */
[----:B------:R-:W-:Y:S01]  /*30e0*/  FMUL.FTZ R89, R43, -1.4426950216293334961 ;  /* 0xbfb8aa3b2b597820 */ /* 0x000fe20000410000 */
[C-C-:B------:R-:W-:Y:S01]  /*30f0*/  FFMA.FTZ R122, R72.reuse, R122, R79.reuse ;  /* 0x0000007a487a7223 */ /* 0x140fe2000001004f */
[----:B------:R-:W-:Y:S01]  /*3100*/  FFMA.FTZ R107, R72, R154, R79 ;  /* 0x0000009a486b7223 */ /* 0x000fe2000001004f */
[----:B------:R0:W-:Y:S01]  /*3110*/  MUFU.EX2 R28, R125 ;  /* 0x0000007d001c7308 */ /* 0x0001e20000000800 */
[----:B--2---:R-:W-:Y:S01]  /*3120*/  FMUL.FTZ R124, R71, R128 ;  /* 0x00000080477c7220 */ /* 0x004fe20000410000 */
[--C-:B------:R-:W-:Y:S01]  /*3130*/  FADD.FTZ R128, R26, -R70.reuse ;  /* 0x800000461a807221 */ /* 0x100fe20000010000 */
[----:B------:R-:W-:Y:S01]  /*3140*/  FMUL.FTZ R90, R42, -1.4426950216293334961 ;  /* 0xbfb8aa3b2a5a7820 */ /* 0x000fe20000410000 */
[----:B------:R-:W-:Y:S01]  /*3150*/  FADD.FTZ R154, R106, -R70 ;  /* 0x800000466a9a7221 */ /* 0x000fe20000010000 */
[----:B------:R-:W-:Y:S01]  /*3160*/  FFMA.FTZ R124, R73, R124, R80 ;  /* 0x0000007c497c7223 */ /* 0x000fe20000010050 */
[--C-:B------:R-:W-:Y:S01]  /*3170*/  FADD.FTZ R158, R110, -R70.reuse ;  /* 0x800000466e9e7221 */ /* 0x100fe20000010000 */
[--C-:B------:R-:W-:Y:S01]  /*3180*/  FADD.FTZ R108, R108, -R70.reuse ;  /* 0x800000466c6c7221 */ /* 0x100fe20000010000 */
[----:B------:R2:W4:Y:S01]  /*3190*/  MUFU.EX2 R30, R123 ;  /* 0x0000007b001e7308 */ /* 0x0005220000000800 */
[C---:B0-----:R-:W-:Y:S01]  /*31a0*/  FMUL.FTZ R125, R71.reuse, R128 ;  /* 0x00000080477d7220 */ /* 0x041fe20000410000 */
[----:B------:R-:W-:Y:S01]  /*31b0*/  FMUL.FTZ R128, R124, -1.4426950216293334961 ;  /* 0xbfb8aa3b7c807820 */ /* 0x000fe20000410000 */
[----:B------:R-:W-:Y:S01]  /*31c0*/  FMUL.FTZ R110, R71, R154 ;  /* 0x0000009a476e7220 */ /* 0x000fe20000410000 */
[--C-:B------:R-:W-:Y:S01]  /*31d0*/  FADD.FTZ R154, R113, -R70.reuse ;  /* 0x80000046719a7221 */ /* 0x100fe20000010000 */
[----:B------:R-:W-:Y:S01]  /*31e0*/  FFMA.FTZ R125, R0, R125, R77 ;  /* 0x0000007d007d7223 */ /* 0x000fe2000001004d */
[--C-:B------:R-:W-:Y:S01]  /*31f0*/  FADD.FTZ R114, R114, -R70.reuse ;  /* 0x8000004672727221 */ /* 0x100fe20000010000 */
[C---:B------:R-:W-:Y:S01]  /*3200*/  FMUL.FTZ R158, R71.reuse, R158 ;  /* 0x0000009e479e7220 */ /* 0x040fe20000410000 */
[----:B------:R0:W4:Y:S01]  /*3210*/  MUFU.EX2 R25, R128 ;  /* 0x0000008000197308 */ /* 0x0001220000000800 */
[----:B--2---:R-:W-:Y:S01]  /*3220*/  FMUL.FTZ R123, R71, R126 ;  /* 0x0000007e477b7220 */ /* 0x004fe20000410000 */
[----:B------:R-:W-:Y:S01]  /*3230*/  FMUL.FTZ R126, R122, -1.4426950216293334961 ;  /* 0xbfb8aa3b7a7e7820 */ /* 0x000fe20000410000 */
[----:B------:R-:W-:Y:S01]  /*3240*/  FMUL.FTZ R129, R125, -1.4426950216293334961 ;  /* 0xbfb8aa3b7d817820 */ /* 0x000fe20000410000 */
[C---:B------:R-:W-:Y:S01]  /*3250*/  FMUL.FTZ R154, R71.reuse, R154 ;  /* 0x0000009a479a7220 */ /* 0x040fe20000410000 */
[----:B------:R-:W-:Y:S01]  /*3260*/  FFMA.FTZ R123, R76, R123, R81 ;  /* 0x0000007b4c7b7223 */ /* 0x000fe20000010051 */
[C---:B------:R-:W-:Y:S01]  /*3270*/  FMUL.FTZ R114, R71.reuse, R114 ;  /* 0x0000007247727220 */ /* 0x040fe20000410000 */
[----:B------:R-:W-:Y:S01]  /*3280*/  FFMA.FTZ R110, R0, R110, R77 ;  /* 0x0000006e006e7223 */ /* 0x000fe2000001004d */
[----:B------:R2:W4:Y:S01]  /*3290*/  MUFU.EX2 R27, R126 ;  /* 0x0000007e001b7308 */ /* 0x0005220000000800 */
[----:B0-----:R-:W-:Y:S01]  /*32a0*/  FMUL.FTZ R128, R71, R132 ;  /* 0x0000008447807220 */ /* 0x001fe20000410000 */
[----:B------:R-:W-:Y:S01]  /*32b0*/  FADD.FTZ R132, R22, -R70 ;  /* 0x8000004616847221 */ /* 0x000fe20000010000 */
[----:B------:R-:W-:Y:S01]  /*32c0*/  FMUL.FTZ R127, R123, -1.4426950216293334961 ;  /* 0xbfb8aa3b7b7f7820 */ /* 0x000fe20000410000 */
[C-C-:B------:R-:W-:Y:S01]  /*32d0*/  FFMA.FTZ R114, R73.reuse, R114, R80.reuse ;  /* 0x0000007249727223 */ /* 0x140fe20000010050 */
[----:B------:R-:W-:Y:S01]  /*32e0*/  FFMA.FTZ R128, R73, R128, R80 ;  /* 0x0000008049807223 */ /* 0x000fe20000010050 */
[----:B------:R-:W-:Y:S01]  /*32f0*/  FMUL.FTZ R106, R107, -1.4426950216293334961 ;  /* 0xbfb8aa3b6b6a7820 */ /* 0x000fe20000410000 */
[----:B-1----:R-:W-:Y:S01]  /*3300*/  FADD.FTZ R40, R40, 1 ;  /* 0x3f80000028287421 */ /* 0x002fe20000010000 */
[----:B------:R0:W1:Y:S01]  /*3310*/  MUFU.EX2 R26, R127 ;  /* 0x0000007f001a7308 */ /* 0x0000620000000800 */
[----:B--2---:R-:W-:Y:S01]  /*3320*/  FMUL.FTZ R126, R71, R130 ;  /* 0x00000082477e7220 */ /* 0x004fe20000410000 */
[--C-:B------:R-:W-:Y:S01]  /*3330*/  FADD.FTZ R130, R24, -R70.reuse ;  /* 0x8000004618827221 */ /* 0x100fe20000010000 */
[----:B---3--:R-:W-:Y:S01]  /*3340*/  FADD.FTZ R33, R33, 1 ;  /* 0x3f80000021217421 */ /* 0x008fe20000010000 */
[----:B----4-:R-:W-:Y:S01]  /*3350*/  FADD.FTZ R30, R30, 1 ;  /* 0x3f8000001e1e7421 */ /* 0x010fe20000010000 */
[----:B------:R-:W-:Y:S01]  /*3360*/  FFMA.FTZ R126, R72, R126, R79 ;  /* 0x0000007e487e7223 */ /* 0x000fe2000001004f */
[----:B------:R-:W-:Y:S01]  /*3370*/  FADD.FTZ R29, R29, 1 ;  /* 0x3f8000001d1d7421 */ /* 0x000fe20000010000 */
[----:B------:R-:W-:Y:S01]  /*3380*/  FADD.FTZ R25, R25, 1 ;  /* 0x3f80000019197421 */ /* 0x000fe20000010000 */
[----:B------:R2:W3:Y:S01]  /*3390*/  MUFU.EX2 R24, R129 ;  /* 0x0000008100187308 */ /* 0x0004e20000000800 */
[----:B0-----:R-:W-:Y:S01]  /*33a0*/  FMUL.FTZ R127, R71, R130 ;  /* 0x00000082477f7220 */ /* 0x001fe20000410000 */
[----:B------:R-:W-:Y:S01]  /*33b0*/  FMUL.FTZ R130, R126, -1.4426950216293334961 ;  /* 0xbfb8aa3b7e827820 */ /* 0x000fe20000410000 */
[----:B------:R-:W-:Y:S01]  /*33c0*/  FADD.FTZ R32, R32, 1 ;  /* 0x3f80000020207421 */ /* 0x000fe20000010000 */
[----:B------:R-:W-:Y:S01]  /*33d0*/  FADD.FTZ R31, R31, 1 ;  /* 0x3f8000001f1f7421 */ /* 0x000fe20000010000 */
[----:B------:R-:W-:Y:S01]  /*33e0*/  FFMA.FTZ R127, R76, R127, R81 ;  /* 0x0000007f4c7f7223 */ /* 0x000fe20000010051 */
[----:B------:R-:W-:Y:S01]  /*33f0*/  FADD.FTZ R28, R28, 1 ;  /* 0x3f8000001c1c7421 */ /* 0x000fe20000010000 */
[----:B------:R-:W-:Y:S01]  /*3400*/  FADD.FTZ R27, R27, 1 ;  /* 0x3f8000001b1b7421 */ /* 0x000fe20000010000 */
[----:B------:R0:W4:Y:S01]  /*3410*/  MUFU.EX2 R23, R130 ;  /* 0x0000008200177308 */ /* 0x0001220000000800 */
[----:B--2---:R-:W-:Y:S01]  /*3420*/  FMUL.FTZ R129, R71, R132 ;  /* 0x0000008447817220 */ /* 0x004fe20000410000 */
[----:B------:R-:W-:Y:S01]  /*3430*/  FMUL.FTZ R132, R128, -1.4426950216293334961 ;  /* 0xbfb8aa3b80847820 */ /* 0x000fe20000410000 */
[----:B------:R-:W-:Y:S01]  /*3440*/  FMUL.FTZ R131, R127, -1.4426950216293334961 ;  /* 0xbfb8aa3b7f837820 */ /* 0x000fe20000410000 */
[----:B-1----:R-:W-:Y:S01]  /*3450*/  FADD.FTZ R26, R26, 1 ;  /* 0x3f8000001a1a7421 */ /* 0x002fe20000010000 */
[----:B------:R-:W-:Y:S01]  /*3460*/  FFMA.FTZ R129, R0, R129, R77 ;  /* 0x0000008100817223 */ /* 0x000fe2000001004d */
[----:B------:R-:W1:Y:S02]  /*3470*/  LDCU.64 UR4, c[0x0][0x380] ;  /* 0x00007000ff0477ac */ /* 0x000e640008000a00 */
[----:B------:R2:W1:Y:S01]  /*3480*/  MUFU.EX2 R21, R132 ;  /* 0x0000008400157308 */ /* 0x0004620000000800 */
[----:B------:R-:W-:Y:S01]  /*3490*/  FMUL.FTZ R133, R129, -1.4426950216293334961 ;  /* 0xbfb8aa3b81857820 */ /* 0x000fe20000410000 */
[----:B0-----:R-:W-:Y:S01]  /*34a0*/  FMUL.FTZ R130, R71, R134 ;  /* 0x0000008647827220 */ /* 0x001fe20000410000 */
[----:B------:R-:W-:Y:S01]  /*34b0*/  FADD.FTZ R134, R20, -R70 ;  /* 0x8000004614867221 */ /* 0x000fe20000010000 */
[----:B---3--:R-:W-:-:S02]  /*34c0*/  FADD.FTZ R24, R24, 1 ;  /* 0x3f80000018187421 */ /* 0x008fc40000010000 */
[----:B------:R-:W-:Y:S02]  /*34d0*/  FFMA.FTZ R130, R72, R130, R79 ;  /* 0x0000008248827223 */ /* 0x000fe4000001004f */
[----:B------:R0:W3:Y:S01]  /*34e0*/  MUFU.EX2 R20, R133 ;  /* 0x0000008500147308 */ /* 0x0000e20000000800 */
[----:B--2---:R-:W-:Y:S01]  /*34f0*/  FMUL.FTZ R132, R71, R136 ;  /* 0x0000008847847220 */ /* 0x004fe20000410000 */
[----:B------:R-:W-:Y:S01]  /*3500*/  FADD.FTZ R136, R18, -R70 ;  /* 0x8000004612887221 */ /* 0x000fe20000010000 */
[----:B----4-:R-:W-:Y:S02]  /*3510*/  FADD.FTZ R23, R23, 1 ;  /* 0x3f80000017177421 */ /* 0x010fe40000010000 */
[----:B------:R-:W-:-:S03]  /*3520*/  FFMA.FTZ R132, R73, R132, R80 ;  /* 0x0000008449847223 */ /* 0x000fc60000010050 */
[----:B------:R2:W4:Y:S01]  /*3530*/  MUFU.EX2 R22, R131 ;  /* 0x0000008300167308 */ /* 0x0005220000000800 */
[----:B0-----:R-:W-:Y:S01]  /*3540*/  FMUL.FTZ R133, R71, R136 ;  /* 0x0000008847857220 */ /* 0x001fe20000410000 */
[----:B------:R-:W-:Y:S01]  /*3550*/  FMUL.FTZ R136, R132, -1.4426950216293334961 ;  /* 0xbfb8aa3b84887820 */ /* 0x000fe20000410000 */
[----:B-1----:R-:W-:Y:S01]  /*3560*/  FADD.FTZ R21, R21, 1 ;  /* 0x3f80000015157421 */ /* 0x002fe20000010000 */
[----:B------:R-:W-:Y:S01]  /*3570*/  IADD3 R102, P1, PT, R102, UR4, RZ ;  /* 0x0000000466667c10 */ /* 0x000fe2000ff3e0ff */
[----:B------:R-:W-:-:S03]  /*3580*/  FFMA.FTZ R133, R0, R133, R77 ;  /* 0x0000008500857223 */ /* 0x000fc6000001004d */
[----:B------:R0:W1:Y:S01]  /*3590*/  MUFU.EX2 R17, R136 ;  /* 0x0000008800117308 */ /* 0x0000620000000800 */
[----:B--2---:R-:W-:Y:S01]  /*35a0*/  FMUL.FTZ R131, R71, R134 ;  /* 0x0000008647837220 */ /* 0x004fe20000410000 */
[----:B------:R-:W-:Y:S01]  /*35b0*/  FMUL.FTZ R134, R130, -1.4426950216293334961 ;  /* 0xbfb8aa3b82867820 */ /* 0x000fe20000410000 */
[----:B------:R-:W-:Y:S01]  /*35c0*/  FMUL.FTZ R137, R133, -1.4426950216293334961 ;  /* 0xbfb8aa3b85897820 */ /* 0x000fe20000410000 */
[----:B---3--:R-:W-:Y:S01]  /*35d0*/  FADD.FTZ R20, R20, 1 ;  /* 0x3f80000014147421 */ /* 0x008fe20000010000 */
[----:B------:R-:W-:Y:S01]  /*35e0*/  FFMA.FTZ R131, R76, R131, R81 ;  /* 0x000000834c837223 */ /* 0x000fe20000010051 */
[----:B------:R-:W-:Y:S02]  /*35f0*/  IADD3.X R103, PT, PT, R103, UR5, RZ, P1, !PT ;  /* 0x0000000567677c10 */ /* 0x000fe40008ffe4ff */
[----:B------:R2:W3:Y:S01]  /*3600*/  MUFU.EX2 R19, R134 ;  /* 0x0000008600137308 */ /* 0x0004e20000000800 */
[----:B0-----:R-:W-:Y:S01]  /*3610*/  FMUL.FTZ R136, R71, R140 ;  /* 0x0000008c47887220 */ /* 0x001fe20000410000 */
[----:B------:R-:W-:Y:S01]  /*3620*/  FADD.FTZ R140, R14, -R70 ;  /* 0x800000460e8c7221 */ /* 0x000fe20000010000 */
[----:B------:R-:W-:Y:S01]  /*3630*/  FMUL.FTZ R135, R131, -1.4426950216293334961 ;  /* 0xbfb8aa3b83877820 */ /* 0x000fe20000410000 */
[----:B----4-:R-:W-:Y:S01]  /*3640*/  FADD.FTZ R22, R22, 1 ;  /* 0x3f80000016167421 */ /* 0x010fe20000010000 */
[----:B------:R-:W-:Y:S01]  /*3650*/  FFMA.FTZ R136, R73, R136, R80 ;  /* 0x0000008849887223 */ /* 0x000fe20000010050 */
[----:B------:R-:W-:-:S02]  /*3660*/  ISETP.GE.U32.AND P1, PT, R64, R54, PT ;  /* 0x000000364000720c */ /* 0x000fc40003f26070 */
[----:B------:R0:W4:Y:S01]  /*3670*/  MUFU.EX2 R18, R135 ;  /* 0x0000008700127308 */ /* 0x0001220000000800 */
[----:B--2---:R-:W-:Y:S01]  /*3680*/  FMUL.FTZ R134, R71, R138 ;  /* 0x0000008a47867220 */ /* 0x004fe20000410000 */
[----:B------:R-:W-:Y:S01]  /*3690*/  FADD.FTZ R138, R16, -R70 ;  /* 0x80000046108a7221 */ /* 0x000fe20000010000 */
[----:B-1----:R-:W-:Y:S01]  /*36a0*/  FADD.FTZ R17, R17, 1 ;  /* 0x3f80000011117421 */ /* 0x002fe20000010000 */
[----:B------:R-:W-:Y:S01]  /*36b0*/  ISETP.GE.AND.EX P1, PT, R65, R55, PT, P1 ;  /* 0x000000374100720c */ /* 0x000fe20003f26310 */
[----:B------:R-:W-:-:S03]  /*36c0*/  FFMA.FTZ R134, R72, R134, R79 ;  /* 0x0000008648867223 */ /* 0x000fc6000001004f */
[----:B------:R1:W2:Y:S01]  /*36d0*/  MUFU.EX2 R16, R137 ;  /* 0x0000008900107308 */ /* 0x0002a20000000800 */
[----:B0-----:R-:W-:Y:S01]  /*36e0*/  FMUL.FTZ R135, R71, R138 ;  /* 0x0000008a47877220 */ /* 0x001fe20000410000 */
[----:B------:R-:W-:Y:S01]  /*36f0*/  FMUL.FTZ R138, R134, -1.4426950216293334961 ;  /* 0xbfb8aa3b868a7820 */ /* 0x000fe20000410000 */
[----:B---3--:R-:W-:Y:S02]  /*3700*/  FADD.FTZ R19, R19, 1 ;  /* 0x3f80000013137421 */ /* 0x008fe40000010000 */
[----:B------:R-:W-:-:S03]  /*3710*/  FFMA.FTZ R135, R76, R135, R81 ;  /* 0x000000874c877223 */ /* 0x000fc60000010051 */
[----:B------:R0:W3:Y:S01]  /*3720*/  MUFU.EX2 R15, R138 ;  /* 0x0000008a000f7308 */ /* 0x0000e20000000800 */
[----:B-1----:R-:W-:Y:S01]  /*3730*/  FMUL.FTZ R137, R71, R140 ;  /* 0x0000008c47897220 */ /* 0x002fe20000410000 */
[----:B------:R-:W-:Y:S01]  /*3740*/  FMUL.FTZ R140, R136, -1.4426950216293334961 ;  /* 0xbfb8aa3b888c7820 */ /* 0x000fe20000410000 */
[----:B------:R-:W-:Y:S01]  /*3750*/  FMUL.FTZ R139, R135, -1.4426950216293334961 ;  /* 0xbfb8aa3b878b7820 */ /* 0x000fe20000410000 */
[----:B----4-:R-:W-:Y:S01]  /*3760*/  FADD.FTZ R18, R18, 1 ;  /* 0x3f80000012127421 */ /* 0x010fe20000010000 */
[----:B------:R-:W-:-:S03]  /*3770*/  FFMA.FTZ R137, R0, R137, R77 ;  /* 0x0000008900897223 */ /* 0x000fc6000001004d */
[----:B------:R1:W4:Y:S01]  /*3780*/  MUFU.EX2 R13, R140 ;  /* 0x0000008c000d7308 */ /* 0x0003220000000800 */
[----:B------:R-:W-:Y:S01]  /*3790*/  FMUL.FTZ R141, R137, -1.4426950216293334961 ;  /* 0xbfb8aa3b898d7820 */ /* 0x000fe20000410000 */
[C---:B0-----:R-:W-:Y:S01]  /*37a0*/  FMUL.FTZ R138, R71.reuse, R142 ;  /* 0x0000008e478a7220 */ /* 0x041fe20000410000 */
[--C-:B------:R-:W-:Y:S01]  /*37b0*/  FADD.FTZ R142, R12, -R70.reuse ;  /* 0x800000460c8e7221 */ /* 0x100fe20000010000 */
[----:B--2---:R-:W-:Y:S02]  /*37c0*/  FADD.FTZ R16, R16, 1 ;  /* 0x3f80000010107421 */ /* 0x004fe40000010000 */
[----:B------:R-:W-:Y:S02]  /*37d0*/  FFMA.FTZ R138, R72, R138, R79 ;  /* 0x0000008a488a7223 */ /* 0x000fe4000001004f */
[----:B------:R0:W2:Y:S01]  /*37e0*/  MUFU.EX2 R12, R141 ;  /* 0x0000008d000c7308 */ /* 0x0000a20000000800 */
[----:B-1----:R-:W-:Y:S01]  /*37f0*/  FMUL.FTZ R140, R71, R144 ;  /* 0x00000090478c7220 */ /* 0x002fe20000410000 */
[----:B------:R-:W-:Y:S01]  /*3800*/  FADD.FTZ R144, R10, -R70 ;  /* 0x800000460a907221 */ /* 0x000fe20000010000 */
[----:B---3--:R-:W-:-:S02]  /*3810*/  FADD.FTZ R15, R15, 1 ;  /* 0x3f8000000f0f7421 */ /* 0x008fc40000010000 */
[----:B------:R-:W-:-:S03]  /*3820*/  FFMA.FTZ R140, R73, R140, R80 ;  /* 0x0000008c498c7223 */ /* 0x000fc60000010050 */
[----:B------:R1:W3:Y:S01]  /*3830*/  MUFU.EX2 R14, R139 ;  /* 0x0000008b000e7308 */ /* 0x0002e20000000800 */
[----:B0-----:R-:W-:Y:S01]  /*3840*/  FMUL.FTZ R141, R71, R144 ;  /* 0x00000090478d7220 */ /* 0x001fe20000410000 */
[----:B------:R-:W-:Y:S01]  /*3850*/  FMUL.FTZ R144, R140, -1.4426950216293334961 ;  /* 0xbfb8aa3b8c907820 */ /* 0x000fe20000410000 */
[----:B----4-:R-:W-:Y:S02]  /*3860*/  FADD.FTZ R13, R13, 1 ;  /* 0x3f8000000d0d7421 */ /* 0x010fe40000010000 */
[----:B------:R-:W-:-:S03]  /*3870*/  FFMA.FTZ R141, R0, R141, R77 ;  /* 0x0000008d008d7223 */ /* 0x000fc6000001004d */
[----:B------:R0:W4:Y:S01]  /*3880*/  MUFU.EX2 R9, R144 ;  /* 0x0000009000097308 */ /* 0x0001220000000800 */
[----:B-1----:R-:W-:Y:S01]  /*3890*/  FMUL.FTZ R139, R71, R142 ;  /* 0x0000008e478b7220 */ /* 0x002fe20000410000 */
[----:B------:R-:W-:Y:S01]  /*38a0*/  FMUL.FTZ R142, R138, -1.4426950216293334961 ;  /* 0xbfb8aa3b8a8e7820 */ /* 0x000fe20000410000 */
[----:B------:R-:W-:Y:S01]  /*38b0*/  FMUL.FTZ R145, R141, -1.4426950216293334961 ;  /* 0xbfb8aa3b8d917820 */ /* 0x000fe20000410000 */
[----:B--2---:R-:W-:Y:S01]  /*38c0*/  FADD.FTZ R12, R12, 1 ;  /* 0x3f8000000c0c7421 */ /* 0x004fe20000010000 */
[----:B------:R-:W-:-:S03]  /*38d0*/  FFMA.FTZ R139, R76, R139, R81 ;  /* 0x0000008b4c8b7223 */ /* 0x000fc60000010051 */
[----:B------:R1:W2:Y:S01]  /*38e0*/  MUFU.EX2 R52, R82 ;  /* 0x0000005200347308 */ /* 0x0002a20000000800 */
[----:B0-----:R-:W-:Y:S01]  /*38f0*/  FMUL.FTZ R144, R71, R148 ;  /* 0x0000009447907220 */ /* 0x001fe20000410000 */
[----:B------:R-:W-:Y:S01]  /*3900*/  FADD.FTZ R148, R6, -R70 ;  /* 0x8000004606947221 */ /* 0x000fe20000010000 */
[----:B------:R-:W-:Y:S01]  /*3910*/  FMUL.FTZ R143, R139, -1.4426950216293334961 ;  /* 0xbfb8aa3b8b8f7820 */ /* 0x000fe20000410000 */
[----:B---3--:R-:W-:Y:S01]  /*3920*/  FADD.FTZ R14, R14, 1 ;  /* 0x3f8000000e0e7421 */ /* 0x008fe20000010000 */
[----:B------:R-:W-:-:S03]  /*3930*/  FFMA.FTZ R144, R73, R144, R80 ;  /* 0x0000009049907223 */ /* 0x000fc60000010050 */
[----:B------:R0:W3:Y:S01]  /*3940*/  MUFU.EX2 R11, R142 ;  /* 0x0000008e000b7308 */ /* 0x0000e20000000800 */
[----:B-1----:R-:W-:Y:S01]  /*3950*/  FADD.FTZ R82, R50, -R70 ;  /* 0x8000004632527221 */ /* 0x002fe20000010000 */
[----:B------:R-:W-:Y:S01]  /*3960*/  FFMA.FTZ R50, R83, R73, R80 ;  /* 0x0000004953327223 */ /* 0x000fe20000010050 */
[----:B----4-:R-:W-:Y:S02]  /*3970*/  FADD.FTZ R9, R9, 1 ;  /* 0x3f80000009097421 */ /* 0x010fe40000010000 */
[C---:B------:R-:W-:Y:S01]  /*3980*/  FMUL.FTZ R83, R71.reuse, R82 ;  /* 0x0000005247537220 */ /* 0x040fe20000410000 */
[----:B------:R-:W-:Y:S02]  /*3990*/  FMUL.FTZ R82, R50, -1.4426950216293334961 ;  /* 0xbfb8aa3b32527820 */ /* 0x000fe40000410000 */
[----:B------:R1:W4:Y:S01]  /*39a0*/  MUFU.EX2 R10, R143 ;  /* 0x0000008f000a7308 */ /* 0x0003220000000800 */
[----:B0-----:R-:W-:Y:S01]  /*39b0*/  FMUL.FTZ R142, R71, R146 ;  /* 0x00000092478e7220 */ /* 0x001fe20000410000 */
[----:B------:R-:W-:Y:S01]  /*39c0*/  FADD.FTZ R146, R8, -R70 ;  /* 0x8000004608927221 */ /* 0x000fe20000010000 */
[----:B------:R-:W-:Y:S01]  /*39d0*/  FFMA.FTZ R49, R0, R83, R77 ;  /* 0x0000005300317223 */ /* 0x000fe2000001004d */
[----:B--2---:R-:W-:Y:S01]  /*39e0*/  FADD.FTZ R52, R52, 1 ;  /* 0x3f80000034347421 */ /* 0x004fe20000010000 */
[----:B------:R-:W-:-:S02]  /*39f0*/  FFMA.FTZ R142, R72, R142, R79 ;  /* 0x0000008e488e7223 */ /* 0x000fc4000001004f */
[----:B------:R-:W-:Y:S01]  /*3a00*/  FMUL.FTZ R83, R49, -1.4426950216293334961 ;  /* 0xbfb8aa3b31537820 */ /* 0x000fe20000410000 */
[----:B------:R0:W2:Y:S01]  /*3a10*/  MUFU.EX2 R8, R145 ;  /* 0x0000009100087308 */ /* 0x0000a20000000800 */
[----:B-1----:R-:W-:Y:S01]  /*3a20*/  FMUL.FTZ R143, R71, R146 ;  /* 0x00000092478f7220 */ /* 0x002fe20000410000 */
[----:B------:R-:W-:Y:S01]  /*3a30*/  FMUL.FTZ R146, R142, -1.4426950216293334961 ;  /* 0xbfb8aa3b8e927820 */ /* 0x000fe20000410000 */
[----:B---3--:R-:W-:Y:S02]  /*3a40*/  FADD.FTZ R11, R11, 1 ;  /* 0x3f8000000b0b7421 */ /* 0x008fe40000010000 */
[----:B------:R-:W-:-:S03]  /*3a50*/  FFMA.FTZ R143, R76, R143, R81 ;  /* 0x0000008f4c8f7223 */ /* 0x000fc60000010051 */
[----:B------:R1:W3:Y:S01]  /*3a60*/  MUFU.EX2 R7, R146 ;  /* 0x0000009200077308 */ /* 0x0002e20000000800 */
[----:B0-----:R-:W-:Y:S01]  /*3a70*/  FMUL.FTZ R145, R71, R148 ;  /* 0x0000009447917220 */ /* 0x001fe20000410000 */
[----:B------:R-:W-:Y:S01]  /*3a80*/  FMUL.FTZ R148, R144, -1.4426950216293334961 ;  /* 0xbfb8aa3b90947820 */ /* 0x000fe20000410000 */
[----:B------:R-:W-:Y:S01]  /*3a90*/  FMUL.FTZ R147, R143, -1.4426950216293334961 ;  /* 0xbfb8aa3b8f937820 */ /* 0x000fe20000410000 */
[----:B----4-:R-:W-:Y:S01]  /*3aa0*/  FADD.FTZ R10, R10, 1 ;  /* 0x3f8000000a0a7421 */ /* 0x010fe20000010000 */
[----:B------:R-:W-:-:S03]  /*3ab0*/  FFMA.FTZ R145, R0, R145, R77 ;  /* 0x0000009100917223 */ /* 0x000fc6000001004d */
[----:B------:R0:W4:Y:S01]  /*3ac0*/  MUFU.EX2 R5, R148 ;  /* 0x0000009400057308 */ /* 0x0001220000000800 */
[----:B------:R-:W-:Y:S01]  /*3ad0*/  FMUL.FTZ R149, R145, -1.4426950216293334961 ;  /* 0xbfb8aa3b91957820 */ /* 0x000fe20000410000 */
[C---:B-1----:R-:W-:Y:S01]  /*3ae0*/  FMUL.FTZ R146, R71.reuse, R150 ;  /* 0x0000009647927220 */ /* 0x042fe20000410000 */
[--C-:B------:R-:W-:Y:S01]  /*3af0*/  FADD.FTZ R150, R4, -R70.reuse ;  /* 0x8000004604967221 */ /* 0x100fe20000010000 */
[----:B--2---:R-:W-:Y:S02]  /*3b00*/  FADD.FTZ R8, R8, 1 ;  /* 0x3f80000008087421 */ /* 0x004fe40000010000 */
[----:B------:R-:W-:Y:S02]  /*3b10*/  FFMA.FTZ R146, R72, R146, R79 ;  /* 0x0000009248927223 */ /* 0x000fe4000001004f */
[----:B------:R1:W2:Y:S01]  /*3b20*/  MUFU.EX2 R47, R87 ;  /* 0x00000057002f7308 */ /* 0x0002a20000000800 */
[----:B0-----:R-:W-:Y:S01]  /*3b30*/  FMUL.FTZ R148, R71, R152 ;  /* 0x0000009847947220 */ /* 0x001fe20000410000 */
[----:B------:R-:W-:Y:S01]  /*3b40*/  FADD.FTZ R152, R2, -R70 ;  /* 0x8000004602987221 */ /* 0x000fe20000010000 */
[----:B---3--:R-:W-:-:S02]  /*3b50*/  FADD.FTZ R7, R7, 1 ;  /* 0x3f80000007077421 */ /* 0x008fc40000010000 */
[----:B------:R-:W-:-:S03]  /*3b60*/  FFMA.FTZ R148, R73, R148, R80 ;  /* 0x0000009449947223 */ /* 0x000fc60000010050 */
[----:B------:R-:W-:Y:S01]  /*3b70*/  MUFU.EX2 R78, R78 ;  /* 0x0000004e004e7308 */ /* 0x000fe20000000800 */
[----:B-1----:R-:W-:Y:S01]  /*3b80*/  FMUL.FTZ R87, R45, -1.4426950216293334961 ;  /* 0xbfb8aa3b2d577820 */ /* 0x002fe20000410000 */
[----:B----4-:R-:W-:-:S06]  /*3b90*/  FADD.FTZ R5, R5, 1 ;  /* 0x3f80000005057421 */ /* 0x010fcc0000010000 */
[----:B------:R0:W1:Y:S01]  /*3ba0*/  MUFU.EX2 R4, R149 ;  /* 0x0000009500047308 */ /* 0x0000620000000800 */
[----:B--2---:R-:W-:-:S07]  /*3bb0*/  FADD.FTZ R47, R47, 1 ;  /* 0x3f8000002f2f7421 */ /* 0x004fce0000010000 */
[----:B------:R-:W-:Y:S01]  /*3bc0*/  MUFU.EX2 R75, R75 ;  /* 0x0000004b004b7308 */ /* 0x000fe20000000800 */
[----:B0-----:R-:W-:Y:S01]  /*3bd0*/  FMUL.FTZ R149, R71, R152 ;  /* 0x0000009847957220 */ /* 0x001fe20000410000 */
[----:B------:R-:W-:-:S03]  /*3be0*/  FMUL.FTZ R152, R148, -1.4426950216293334961 ;  /* 0xbfb8aa3b94987820 */ /* 0x000fc60000410000 */
[C-C-:B------:R-:W-:Y:S01]  /*3bf0*/  FFMA.FTZ R149, R0.reuse, R149, R77.reuse ;  /* 0x0000009500957223 */ /* 0x140fe2000001004d */
[----:B------:R-:W-:Y:S02]  /*3c00*/  FFMA.FTZ R77, R0, R158, R77 ;  /* 0x0000009e004d7223 */ /* 0x000fe4000001004d */
[----:B------:R-:W-:Y:S01]  /*3c10*/  MUFU.EX2 R82, R82 ;  /* 0x0000005200527308 */ /* 0x000fe20000000800 */
[----:B------:R-:W-:Y:S01]  /*3c20*/  FMUL.FTZ R153, R149, -1.4426950216293334961 ;  /* 0xbfb8aa3b95997820 */ /* 0x000fe20000410000 */
[----:B-1----:R-:W-:-:S06]  /*3c30*/  FADD.FTZ R4, R4, 1 ;  /* 0x3f80000004047421 */ /* 0x002fcc0000010000 */
[----:B------:R-:W-:Y:S08]  /*3c40*/  MUFU.EX2 R83, R83 ;  /* 0x0000005300537308 */ /* 0x000ff00000000800 */
[----:B------:R-:W-:Y:S08]  /*3c50*/  MUFU.EX2 R85, R85 ;  /* 0x0000005500557308 */ /* 0x000ff00000000800 */
[----:B------:R-:W-:Y:S08]  /*3c60*/  MUFU.EX2 R86, R86 ;  /* 0x0000005600567308 */ /* 0x000ff00000000800 */
[----:B------:R-:W-:Y:S08]  /*3c70*/  MUFU.EX2 R87, R87 ;  /* 0x0000005700577308 */ /* 0x000ff00000000800 */
[----:B------:R0:W1:Y:S08]  /*3c80*/  MUFU.EX2 R6, R147 ;  /* 0x0000009300067308 */ /* 0x0000700000000800 */
[----:B------:R2:W-:Y:S01]  /*3c90*/  MUFU.EX2 R105, R152 ;  /* 0x0000009800697308 */ /* 0x0005e20000000800 */
[----:B0-----:R-:W-:Y:S01]  /*3ca0*/  FMUL.FTZ R147, R71, R150 ;  /* 0x0000009647937220 */ /* 0x001fe20000410000 */
[----:B------:R-:W-:-:S03]  /*3cb0*/  FMUL.FTZ R150, R146, -1.4426950216293334961 ;  /* 0xbfb8aa3b92967820 */ /* 0x000fc60000410000 */
[----:B------:R-:W-:-:S03]  /*3cc0*/  FFMA.FTZ R147, R76, R147, R81 ;  /* 0x000000934c937223 */ /* 0x000fc60000010051 */
[----:B------:R-:W0:Y:S01]  /*3cd0*/  MUFU.EX2 R88, R88 ;  /* 0x0000005800587308 */ /* 0x000e220000000800 */
[--C-:B--2---:R-:W-:Y:S01]  /*3ce0*/  FADD.FTZ R152, R109, -R70.reuse ;  /* 0x800000466d987221 */ /* 0x104fe20000010000 */
[----:B------:R-:W-:Y:S01]  /*3cf0*/  FMUL.FTZ R151, R147, -1.4426950216293334961 ;  /* 0xbfb8aa3b93977820 */ /* 0x000fe20000410000 */
[----:B-1----:R-:W-:Y:S02]  /*3d00*/  FADD.FTZ R6, R6, 1 ;  /* 0x3f80000006067421 */ /* 0x002fe40000010000 */
[----:B------:R-:W-:Y:S01]  /*3d10*/  FMUL.FTZ R113, R71, R152 ;  /* 0x0000009847717220 */ /* 0x000fe20000410000 */
[--C-:B------:R-:W-:Y:S02]  /*3d20*/  FADD.FTZ R152, R111, -R70.reuse ;  /* 0x800000466f987221 */ /* 0x100fe40000010000 */
[----:B------:R-:W1:Y:S01]  /*3d30*/  MUFU.EX2 R89, R89 ;  /* 0x0000005900597308 */ /* 0x000e620000000800 */
[C-C-:B------:R-:W-:Y:S01]  /*3d40*/  FFMA.FTZ R113, R72.reuse, R113, R79.reuse ;  /* 0x0000007148717223 */ /* 0x140fe2000001004f */
[----:B------:R-:W-:Y:S01]  /*3d50*/  FFMA.FTZ R72, R72, R154, R79 ;  /* 0x0000009a48487223 */ /* 0x000fe2000001004f */
[----:B------:R-:W-:Y:S01]  /*3d60*/  FADD.FTZ R154, R112, -R70 ;  /* 0x80000046709a7221 */ /* 0x000fe20000010000 */
[C---:B------:R-:W-:Y:S01]  /*3d70*/  FMUL.FTZ R112, R71.reuse, R108 ;  /* 0x0000006c47707220 */ /* 0x040fe20000410000 */
[----:B------:R-:W-:Y:S01]  /*3d80*/  FMUL.FTZ R152, R71, R152 ;  /* 0x0000009847987220 */ /* 0x000fe20000410000 */
[----:B------:R-:W-:Y:S01]  /*3d90*/  FMUL.FTZ R108, R113, -1.4426950216293334961 ;  /* 0xbfb8aa3b716c7820 */ /* 0x000fe20000410000 */
[----:B------:R-:W-:Y:S01]  /*3da0*/  FMUL.FTZ R154, R71, R154 ;  /* 0x0000009a479a7220 */ /* 0x000fe20000410000 */
[----:B------:R-:W2:Y:S01]  /*3db0*/  MUFU.EX2 R90, R90 ;  /* 0x0000005a005a7308 */ /* 0x000ea20000000800 */
[C-C-:B------:R-:W-:Y:S01]  /*3dc0*/  FFMA.FTZ R111, R76.reuse, R112, R81.reuse ;  /* 0x000000704c6f7223 */ /* 0x140fe20000010051 */
[----:B------:R-:W-:Y:S01]  /*3dd0*/  FFMA.FTZ R152, R73, R152, R80 ;  /* 0x0000009849987223 */ /* 0x000fe20000010050 */
[----:B------:R-:W-:Y:S01]  /*3de0*/  FFMA.FTZ R112, R76, R154, R81 ;  /* 0x0000009a4c707223 */ /* 0x000fe20000010051 */
[----:B------:R-:W-:-:S04]  /*3df0*/  FMUL.FTZ R79, R110, -1.4426950216293334961 ;  /* 0xbfb8aa3b6e4f7820 */ /* 0x000fc80000410000 */
[----:B------:R3:W4:Y:S08]  /*3e00*/  MUFU.EX2 R3, R150 ;  /* 0x0000009600037308 */ /* 0x0007300000000800 */
[----:B------:R0:W4:Y:S01]  /*3e10*/  MUFU.EX2 R2, R151 ;  /* 0x0000009700027308 */ /* 0x0001220000000800 */
[----:B---3--:R-:W-:Y:S01]  /*3e20*/  FADD.FTZ R150, R104, -R70 ;  /* 0x8000004668967221 */ /* 0x008fe20000010000 */
[----:B------:R-:W-:-:S03]  /*3e30*/  FMUL.FTZ R70, R77, -1.4426950216293334961 ;  /* 0xbfb8aa3b4d467820 */ /* 0x000fc60000410000 */
[----:B------:R-:W-:-:S03]  /*3e40*/  FMUL.FTZ R150, R71, R150 ;  /* 0x0000009647967220 */ /* 0x000fc60000410000 */
[----:B------:R3:W4:Y:S01]  /*3e50*/  MUFU.EX2 R104, R153 ;  /* 0x0000009900687308 */ /* 0x0007220000000800 */
[----:B0-----:R-:W-:Y:S01]  /*3e60*/  FMUL.FTZ R151, R71, R156 ;  /* 0x0000009c47977220 */ /* 0x001fe20000410000 */
[----:B------:R-:W-:Y:S01]  /*3e70*/  FFMA.FTZ R150, R76, R150, R81 ;  /* 0x000000964c967223 */ /* 0x000fe20000010051 */
[----:B------:R-:W-:Y:S01]  /*3e80*/  FMUL.FTZ R81, R111, -1.4426950216293334961 ;  /* 0xbfb8aa3b6f517820 */ /* 0x000fe20000410000 */
[----:B------:R-:W-:Y:S01]  /*3e90*/  FMUL.FTZ R71, R72, -1.4426950216293334961 ;  /* 0xbfb8aa3b48477820 */ /* 0x000fe20000410000 */
[----:B------:R-:W-:Y:S01]  /*3ea0*/  FFMA.FTZ R151, R73, R151, R80 ;  /* 0x0000009749977223 */ /* 0x000fe20000010050 */
[----:B------:R-:W-:Y:S01]  /*3eb0*/  FMUL.FTZ R0, R150, -1.4426950216293334961 ;  /* 0xbfb8aa3b96007820 */ /* 0x000fe20000410000 */
[----:B------:R-:W-:Y:S01]  /*3ec0*/  FMUL.FTZ R73, R114, -1.4426950216293334961 ;  /* 0xbfb8aa3b72497820 */ /* 0x000fe20000410000 */
[----:B------:R-:W-:Y:S01]  /*3ed0*/  FMUL.FTZ R80, R112, -1.4426950216293334961 ;  /* 0xbfb8aa3b70507820 */ /* 0x000fe20000410000 */
[----:B---3--:R-:W-:Y:S01]  /*3ee0*/  FADD.FTZ R153, R78, 1 ;  /* 0x3f8000004e997421 */ /* 0x008fe20000010000 */
[----:B------:R-:W-:Y:S01]  /*3ef0*/  FADD.FTZ R78, R75, 1 ;  /* 0x3f8000004b4e7421 */ /* 0x000fe20000010000 */
[----:B------:R-:W-:Y:S01]  /*3f00*/  FADD.FTZ R75, R82, 1 ;  /* 0x3f800000524b7421 */ /* 0x000fe20000010000 */
[----:B------:R-:W-:Y:S01]  /*3f10*/  FADD.FTZ R82, R83, 1 ;  /* 0x3f80000053527421 */ /* 0x000fe20000010000 */
[----:B------:R-:W-:Y:S01]  /*3f20*/  FADD.FTZ R83, R85, 1 ;  /* 0x3f80000055537421 */ /* 0x000fe20000010000 */
[----:B------:R-:W-:Y:S01]  /*3f30*/  FADD.FTZ R85, R86, 1 ;  /* 0x3f80000056557421 */ /* 0x000fe20000010000 */
[----:B------:R-:W-:Y:S01]  /*3f40*/  FADD.FTZ R86, R87, 1 ;  /* 0x3f80000057567421 */ /* 0x000fe20000010000 */
[----:B------:R-:W-:Y:S01]  /*3f50*/  FADD.FTZ R87, R88, 1 ;  /* 0x3f80000058577421 */ /* 0x000fe20000010000 */
[----:B-1----:R-:W-:Y:S01]  /*3f60*/  FADD.FTZ R88, R89, 1 ;  /* 0x3f80000059587421 */ /* 0x002fe20000010000 */
[----:B--2---:R-:W-:Y:S01]  /*3f70*/  FADD.FTZ R89, R90, 1 ;  /* 0x3f8000005a597421 */ /* 0x004fe20000010000 */
[----:B------:R-:W-:Y:S01]  /*3f80*/  FMUL.FTZ R109, R151, -1.4426950216293334961 ;  /* 0xbfb8aa3b976d7820 */ /* 0x000fe20000410000 */
[----:B------:R-:W-:Y:S01]  /*3f90*/  FMUL.FTZ R76, R152, -1.4426950216293334961 ;  /* 0xbfb8aa3b984c7820 */ /* 0x000fe20000410000 */
[----:B------:R-:W-:Y:S01]  /*3fa0*/  MUFU.EX2 R0, R0 ;  /* 0x0000000000007308 */ /* 0x000fe20000000800 */
[----:B------:R-:W-:Y:S01]  /*3fb0*/  FADD.FTZ R90, R39, 1 ;  /* 0x3f800000275a7421 */ /* 0x000fe20000010000 */
[----:B------:R-:W-:Y:S01]  /*3fc0*/  FADD.FTZ R39, R38, 1 ;  /* 0x3f80000026277421 */ /* 0x000fe20000010000 */
[----:B------:R-:W-:Y:S01]  /*3fd0*/  FADD.FTZ R38, R37, 1 ;  /* 0x3f80000025267421 */ /* 0x000fe20000010000 */
[----:B------:R-:W-:Y:S01]  /*3fe0*/  FADD.FTZ R37, R36, 1 ;  /* 0x3f80000024257421 */ /* 0x000fe20000010000 */
[----:B------:R-:W-:Y:S01]  /*3ff0*/  FADD.FTZ R36, R35, 1 ;  /* 0x3f80000023247421 */ /* 0x000fe20000010000 */
[----:B------:R-:W-:Y:S01]  /*4000*/  FADD.FTZ R35, R34, 1 ;  /* 0x3f80000022237421 */ /* 0x000fe20000010000 */
[----:B----4-:R-:W-:Y:S01]  /*4010*/  FADD.FTZ R3, R3, 1 ;  /* 0x3f80000003037421 */ /* 0x010fe20000010000 */
[----:B------:R-:W0:Y:S01]  /*4020*/  MUFU.RCP R89, R89 ;  /* 0x0000005900597308 */ /* 0x000e220000001000 */
[----:B------:R-:W-:Y:S01]  /*4030*/  FADD.FTZ R2, R2, 1 ;  /* 0x3f80000002027421 */ /* 0x000fe20000010000 */
[----:B------:R-:W-:-:S06]  /*4040*/  FADD.FTZ R104, R104, 1 ;  /* 0x3f80000068687421 */ /* 0x000fcc0000010000 */
[----:B------:R-:W1:Y:S08]  /*4050*/  MUFU.EX2 R108, R108 ;  /* 0x0000006c006c7308 */ /* 0x000e700000000800 */
[----:B------:R-:W2:Y:S01]  /*4060*/  MUFU.RCP R87, R87 ;  /* 0x0000005700577308 */ /* 0x000ea20000001000 */
[----:B0-----:R-:W-:-:S07]  /*4070*/  FMUL.FTZ R89, R42, R89 ;  /* 0x000000592a597220 */ /* 0x001fce0000410000 */
[----:B------:R-:W0:Y:S01]  /*4080*/  MUFU.EX2 R106, R106 ;  /* 0x0000006a006a7308 */ /* 0x000e220000000800 */
[----:B-1----:R-:W-:-:S07]  /*4090*/  FADD.FTZ R42, R108, 1 ;  /* 0x3f8000006c2a7421 */ /* 0x002fce0000010000 */
[----:B------:R-:W-:Y:S01]  /*40a0*/  MUFU.EX2 R109, R109 ;  /* 0x0000006d006d7308 */ /* 0x000fe20000000800 */
[----:B--2---:R-:W-:-:S07]  /*40b0*/  FMUL.FTZ R87, R44, R87 ;  /* 0x000000572c577220 */ /* 0x004fce0000410000 */
        /* <DEDUP_REMOVED lines=15> */
[----:B------:R-:W2:Y:S01]  /*41b0*/  MUFU.RCP R88, R88 ;  /* 0x0000005800587308 */ /* 0x000ea20000001000 */
[----:B-1----:R-:W-:-:S07]  /*41c0*/  FADD.FTZ R76, R76, 1 ;  /* 0x3f8000004c4c7421 */ /* 0x002fce0000010000 */
[----:B------:R-:W1:Y:S01]  /*41d0*/  MUFU.RCP R40, R40 ;  /* 0x0000002800287308 */ /* 0x000e620000001000 */
[----:B0-----:R-:W-:-:S05]  /*41e0*/  FMUL.FTZ R86, R45, R86 ;  /* 0x000000562d567220 */ /* 0x001fca0000410000 */
[----:B------:R-:W-:Y:S02]  /*41f0*/  F2FP.F16.F32.PACK_AB R86, R87, R86 ;  /* 0x000000565756723e */ /* 0x000fe400000000ff */
[----:B------:R-:W0:Y:S01]  /*4200*/  MUFU.RCP R37, R37 ;  /* 0x0000002500257308 */ /* 0x000e220000001000 */
[----:B--2---:R-:W-:-:S05]  /*4210*/  FMUL.FTZ R88, R43, R88 ;  /* 0x000000582b587220 */ /* 0x004fca0000410000 */
[----:B------:R-:W-:Y:S02]  /*4220*/  F2FP.F16.F32.PACK_AB R87, R89, R88 ;  /* 0x000000585957723e */ /* 0x000fe400000000ff */
[----:B------:R-:W2:Y:S01]  /*4230*/  MUFU.RCP R36, R36 ;  /* 0x0000002400247308 */ /* 0x000ea20000001000 */
[----:B-1----:R-:W-:Y:S02]  /*4240*/  FMUL.FTZ R40, R41, R40 ;  /* 0x0000002829287220 */ /* 0x002fe40000410000 */
[----:B------:R1:W-:Y:S05]  /*4250*/  STG.E.64 desc[UR8][R102.64+0xa000], R86 ;  /* 0x00a0005666007986 */ /* 0x0003ea000c101b08 */
[----:B------:R3:W4:Y:S01]  /*4260*/  MUFU.RCP R34, R33 ;  /* 0x0000002100227308 */ /* 0x0007220000001000 */
[----:B0-----:R-:W-:-:S07]  /*4270*/  FMUL.FTZ R37, R94, R37 ;  /* 0x000000255e257220 */ /* 0x001fce0000410000 */
[----:B------:R-:W0:Y:S01]  /*4280*/  MUFU.RCP R35, R35 ;  /* 0x0000002300237308 */ /* 0x000e220000001000 */
[----:B---3--:R-:W-:Y:S01]  /*4290*/  FADD.FTZ R33, R105, 1 ;  /* 0x3f80000069217421 */ /* 0x008fe20000010000 */
[----:B------:R-:W-:Y:S01]  /*42a0*/  FADD.FTZ R105, R0, 1 ;  /* 0x3f80000000697421 */ /* 0x000fe20000010000 */
[----:B------:R-:W-:Y:S01]  /*42b0*/  FADD.FTZ R0, R109, 1 ;  /* 0x3f8000006d007421 */ /* 0x000fe20000010000 */
[----:B--2---:R-:W-:-:S04]  /*42c0*/  FMUL.FTZ R36, R95, R36 ;  /* 0x000000245f247220 */ /* 0x004fc80000410000 */
[----:B------:R-:W2:Y:S01]  /*42d0*/  MUFU.RCP R30, R30 ;  /* 0x0000001e001e7308 */ /* 0x000ea20000001000 */
[----:B----4-:R-:W-:Y:S01]  /*42e0*/  FMUL.FTZ R34, R101, R34 ;  /* 0x0000002265227220 */ /* 0x010fe20000410000 */
[----:B------:R-:W-:-:S06]  /*42f0*/  F2FP.F16.F32.PACK_AB R36, R36, R37 ;  /* 0x000000252424723e */ /* 0x000fcc00000000ff */
[----:B------:R-:W3:Y:S01]  /*4300*/  MUFU.RCP R29, R29 ;  /* 0x0000001d001d7308 */ /* 0x000ee20000001000 */
[----:B0-----:R-:W-:-:S05]  /*4310*/  FMUL.FTZ R35, R100, R35 ;  /* 0x0000002364237220 */ /* 0x001fca0000410000 */
[----:B------:R-:W-:Y:S02]  /*4320*/  F2FP.F16.F32.PACK_AB R37, R34, R35 ;  /* 0x000000232225723e */ /* 0x000fe400000000ff */
[----:B------:R-:W0:Y:S01]  /*4330*/  MUFU.RCP R26, R26 ;  /* 0x0000001a001a7308 */ /* 0x000e220000001000 */
[----:B--2---:R-:W-:Y:S02]  /*4340*/  FMUL.FTZ R30, R119, R30 ;  /* 0x0000001e771e7220 */ /* 0x004fe40000410000 */
[----:B------:R1:W-:Y:S05]  /*4350*/  STG.E.64 desc[UR8][R102.64+0x14000], R36 ;  /* 0x0140002466007986 */ /* 0x0003ea000c101b08 */
[----:B------:R-:W2:Y:S01]  /*4360*/  MUFU.RCP R25, R25 ;  /* 0x0000001900197308 */ /* 0x000ea20000001000 */
[----:B---3--:R-:W-:-:S05]  /*4370*/  FMUL.FTZ R29, R120, R29 ;  /* 0x0000001d781d7220 */ /* 0x008fca0000410000 */
[----:B------:R-:W-:Y:S02]  /*4380*/  F2FP.F16.F32.PACK_AB R35, R29, R30 ;  /* 0x0000001e1d23723e */ /* 0x000fe400000000ff */
[----:B------:R-:W3:Y:S01]  /*4390*/  MUFU.RCP R22, R22 ;  /* 0x0000001600167308 */ /* 0x000ee20000001000 */
[----:B0-----:R-:W-:-:S07]  /*43a0*/  FMUL.FTZ R26, R123, R26 ;  /* 0x0000001a7b1a7220 */ /* 0x001fce0000410000 */
[----:B------:R-:W0:Y:S01]  /*43b0*/  MUFU.RCP R21, R21 ;  /* 0x0000001500157308 */ /* 0x000e220000001000 */
[----:B--2---:R-:W-:-:S05]  /*43c0*/  FMUL.FTZ R25, R124, R25 ;  /* 0x000000197c197220 */ /* 0x004fca0000410000 */
[----:B------:R-:W-:Y:S02]  /*43d0*/  F2FP.F16.F32.PACK_AB R29, R25, R26 ;  /* 0x0000001a191d723e */ /* 0x000fe400000000ff */
[----:B------:R-:W2:Y:S01]  /*43e0*/  MUFU.RCP R18, R18 ;  /* 0x0000001200127308 */ /* 0x000ea20000001000 */
[----:B---3--:R-:W-:-:S07]  /*43f0*/  FMUL.FTZ R22, R127, R22 ;  /* 0x000000167f167220 */ /* 0x008fce0000410000 */
[----:B------:R-:W3:Y:S01]  /*4400*/  MUFU.RCP R17, R17 ;  /* 0x0000001100117308 */ /* 0x000ee20000001000 */
[----:B0-----:R-:W-:-:S05]  /*4410*/  FMUL.FTZ R21, R128, R21 ;  /* 0x0000001580157220 */ /* 0x001fca0000410000 */
[----:B------:R-:W-:Y:S02]  /*4420*/  F2FP.F16.F32.PACK_AB R25, R21, R22 ;  /* 0x000000161519723e */ /* 0x000fe400000000ff */
        /* <DEDUP_REMOVED lines=29> */
[----:B0-----:R-:W-:Y:S02]  /*4600*/  FMUL.FTZ R6, R143, R6 ;  /* 0x000000068f067220 */ /* 0x001fe40000410000 */
[----:B------:R1:W-:Y:S05]  /*4610*/  STG.E.64 desc[UR8][R102.64+0x5000], R82 ;  /* 0x0050005266007986 */ /* 0x0003ea000c101b08 */
        /* <DEDUP_REMOVED lines=27> */
[----:B---3--:R-:W-:Y:S02]  /*47d0*/  FMUL.FTZ R32, R115, R32 ;  /* 0x0000002073207220 */ /* 0x008fe40000410000 */
[----:B------:R1:W-:Y:S05]  /*47e0*/  STG.E.64 desc[UR8][R102.64+0xf000], R46 ;  /* 0x00f0002e66007986 */ /* 0x0003ea000c101b08 */
        /* <DEDUP_REMOVED lines=69> */
[----:B------:R1:W-:Y:S01]  /*4c40*/  STG.E.64 desc[UR8][R102.64+0x46000], R40 ;  /* 0x0460002866007986 */ /* 0x0003e2000c101b08 */
[----:B0-----:R-:W-:-:S05]  /*4c50*/  FMUL.FTZ R72, R72, R71 ;  /* 0x0000004748487220 */ /* 0x001fca0000410000 */
[----:B------:R-:W-:Y:S01]  /*4c60*/  F2FP.F16.F32.PACK_AB R42, R72, R77 ;  /* 0x0000004d482a723e */ /* 0x000fe200000000ff */
[----:B--2---:R-:W-:-:S05]  /*4c70*/  FMUL.FTZ R43, R114, R73 ;  /* 0x00000049722b7220 */ /* 0x004fca0000410000 */
[----:B------:R-:W-:-:S05]  /*4c80*/  F2FP.F16.F32.PACK_AB R43, R43, R112 ;  /* 0x000000702b2b723e */ /* 0x000fca00000000ff */
[----:B------:R1:W-:Y:S01]  /*4c90*/  STG.E.64 desc[UR8][R102.64+0x4b000], R42 ;  /* 0x04b0002a66007986 */ /* 0x0003e2000c101b08 */
[----:B------:R-:W-:Y:S05]  /*4ca0*/  @!P1 BRA `(.L_x_1594) ;  /* 0xffffffb400b49947 */ /* 0x000fea000383ffff */
[----:B------:R-:W-:Y:S05]  /*4cb0*/  EXIT ;  /* 0x000000000000794d */ /* 0x000fea0003800000 */
.L_x_1595:
        /* <DEDUP_REMOVED lines=12> */
.L_x_1707:


//--------------------- .text._ZN13group_norm_v214gn_cuda_kernelI6__halfLi320ELi1ELi16ELi160ELi256ELb1ELi128ELi320ELi320ELi4ELb1ELi74ELb0ELb0ENS_16CompileConditionILi1000EEEEEvPT_PKS4_S7_S7_flPfS8_Pj --------------------------
	.section	.text._ZN13group_norm_v214gn_cuda_kernelI6__halfLi320ELi1ELi16ELi160ELi256ELb1ELi128ELi320ELi320ELi4ELb1ELi74ELb0ELb0ENS_16CompileConditionILi1000EEEEEvPT_PKS4_S7_S7_flPfS8_Pj,"ax",@progbits
	.align	128
        .global         _ZN13group_norm_v214gn_cuda_kernelI6__halfLi320ELi1ELi16ELi160ELi256ELb1ELi128ELi320ELi320ELi4ELb1ELi74ELb0ELb0ENS_16CompileConditionILi1000EEEEEvPT_PKS4_S7_S7_flPfS8_Pj
        .type           _ZN13group_norm_v214gn_cuda_kernelI6__halfLi320ELi1ELi16ELi160ELi256ELb1ELi128ELi320ELi320ELi4ELb1ELi74ELb0ELb0ENS_16CompileConditionILi1000EEEEEvPT_PKS4_S7_S7_flPfS8_Pj,@function
        .size           _ZN13group_norm_v214gn_cuda_kernelI6__halfLi320ELi1ELi16ELi160ELi256ELb1ELi128ELi320ELi320ELi4ELb1ELi74ELb0ELb0ENS_16CompileConditionILi1000EEEEEvPT_PKS4_S7_S7_flPfS8_Pj,(.L_x_1708 - _ZN13group_norm_v214gn_cuda_kernelI6__halfLi320ELi1ELi16ELi160ELi256ELb1ELi128ELi320ELi320ELi4ELb1ELi74ELb0ELb0ENS_16CompileConditionILi1000EEEEEvPT_PKS4_S7_S7_flPfS8_Pj)
        .other          _ZN13group_norm_v214gn_cuda_kernelI6__halfLi320ELi1ELi16ELi160ELi256ELb1ELi128ELi320ELi320ELi4ELb1ELi74ELb0ELb0ENS_16CompileConditionILi1000EEEEEvPT_PKS4_S7_S7_flPfS8_Pj,@"STO_CUDA_ENTRY STV_DEFAULT"
_ZN13group_norm_v214gn_cuda_kernelI6__halfLi320ELi1ELi16ELi160ELi256ELb1ELi128ELi320ELi320ELi4ELb1ELi74ELb0ELb0ENS_16CompileConditionILi1000EEEEEvPT_PKS4_S7_S7_flPfS8_Pj:
.text._ZN13group_norm_v214gn_cuda_kernelI6__halfLi320ELi1ELi16ELi160ELi256ELb1ELi128ELi320ELi320ELi4ELb1ELi74ELb0ELb0ENS_16CompileConditionILi1000EEEEEvPT_PKS4_S7_S7_flPfS8_Pj:
        /* <DEDUP_REMOVED lines=57> */
.L_x_1604:
[----:B------:R-:W-:Y:S01]  /*0390*/  ULOP3.LUT UR9, UR13, 0x7, URZ, 0xc0, !UPT ;  /* 0x000000070d097892 */ /* 0x000fe2000f8ec0ff */
[----:B-1----:R-:W-:Y:S01]  /*03a0*/  MOV R163, RZ ;  /* 0x000000ff00a37202 */ /* 0x002fe20000000f00 */
[----:B------:R-:W-:Y:S01]  /*03b0*/  USHF.R.U64 UR21, UR13, 0x3, UR5 ;  /* 0x000000030d157899 */ /* 0x000fe20008001205 */
[----:B------:R-:W-:Y:S01]  /*03c0*/  IMAD R11, R10, 0xa00, RZ ;  /* 0x00000a000a0b7824 */ /* 0x000fe200078e02ff */
[----:B------:R-:W-:Y:S01]  /*03d0*/  UIMAD UR15, UR9, 0x140, URZ ;  /* 0x00000140090f78a4 */ /* 0x000fe2000f8e02ff */
[----:B------:R-:W0:Y:S01]  /*03e0*/  LDC.64 R108, c[0x0][0x390] ;  /* 0x0000e400ff6c7b82 */ /* 0x000e220000000a00 */
        /* <DEDUP_REMOVED lines=455> */
[----:B------:R-:W-:Y:S02]  /*2060*/  IADD3 R71, PT, PT, R160, 0x8, RZ ;  /* 0x00000008a0477810 */ /* 0x000fe40007ffe0ff */
[----:B------:R-:W-:Y:S02]  /*2070*/  SHF.R.U32.HI R70, RZ, 0x2, R70 ;  /* 0x00000002ff467819 */ /* 0x000fe40000011646 */
[----:B------:R-:W-:Y:S02]  /*2080*/  SHF.R.U32.HI R81, RZ, 0x2, R160 ;  /* 0x00000002ff517819 */ /* 0x000fe400000116a0 */
[----:B------:R-:W-:Y:S01]  /*2090*/  SHF.R.U32.HI R73, RZ, 0x2, R71 ;  /* 0x00000002ff497819 */ /* 0x000fe20000011647 */
[----:B------:R-:W-:Y:S01]  /*20a0*/  IMAD R71, R70, R75, UR16 ;  /* 0x0000001046477e24 */ /* 0x000fe2000f8e024b */
[C---:B------:R-:W-:Y:S01]  /*20b0*/  IADD3 R70, PT, PT, R160.reuse, 0x10, RZ ;  /* 0x00000010a0467810 */ /* 0x040fe20007ffe0ff */
[----:B------:R-:W-:Y:S01]  /*20c0*/  IMAD R81, R81, R74, UR16 ;  /* 0x0000001051517e24 */ /* 0x000fe2000f8e024a */
[C---:B------:R-:W-:Y:S01]  /*20d0*/  IADD3 R72, PT, PT, R160.reuse, 0xc, RZ ;  /* 0x0000000ca0487810 */ /* 0x040fe20007ffe0ff */
[----:B------:R-:W-:Y:S01]  /*20e0*/  IMAD R73, R73, R76, UR16 ;  /* 0x0000001049497e24 */ /* 0x000fe2000f8e024c */
[----:B------:R-:W-:-:S02]  /*20f0*/  IADD3 R74, PT, PT, R160, 0x14, RZ ;  /* 0x00000014a04a7810 */ /* 0x000fc40007ffe0ff */
[----:B------:R-:W-:Y:S02]  /*2100*/  SHF.R.U32.HI R70, RZ, 0x2, R70 ;  /* 0x00000002ff467819 */ /* 0x000fe40000011646 */
[----:B------:R-:W-:Y:S02]  /*2110*/  SHF.R.U32.HI R72, RZ, 0x2, R72 ;  /* 0x00000002ff487819 */ /* 0x000fe40000011648 */
[----:B------:R-:W-:Y:S01]  /*2120*/  SHF.R.U32.HI R74, RZ, 0x2, R74 ;  /* 0x00000002ff4a7819 */ /* 0x000fe2000001164a */
[----:B------:R-:W-:Y:S01]  /*2130*/  IMAD R77, R70, R77, UR16 ;  /* 0x00000010464d7e24 */ /* 0x000fe2000f8e024d */
[----:B------:R-:W-:Y:S01]  /*2140*/  IADD3 R70, PT, PT, R160, 0x18, RZ ;  /* 0x00000018a0467810 */ /* 0x000fe20007ffe0ff */
[----:B------:R-:W-:Y:S02]  /*2150*/  IMAD R75, R72, R75, UR16 ;  /* 0x00000010484b7e24 */ /* 0x000fe4000f8e024b */
[----:B------:R-:W-:Y:S01]  /*2160*/  IMAD R79, R74, R79, UR16 ;  /* 0x000000104a4f7e24 */ /* 0x000fe2000f8e024f */
[----:B------:R-:W-:-:S02]  /*2170*/  IADD3 R74, PT, PT, R160, 0x1c, RZ ;  /* 0x0000001ca04a7810 */ /* 0x000fc40007ffe0ff */
[----:B------:R-:W-:Y:S02]  /*2180*/  SHF.R.U32.HI R72, RZ, 0x2, R70 ;  /* 0x00000002ff487819 */ /* 0x000fe40000011646 */
[----:B------:R-:W-:Y:S02]  /*2190*/  LEA R70, R4, R81, 0x3 ;  /* 0x0000005104467211 */ /* 0x000fe400078e18ff */
[----:B------:R-:W-:Y:S01]  /*21a0*/  SHF.R.U32.HI R74, RZ, 0x2, R74 ;  /* 0x00000002ff4a7819 */ /* 0x000fe2000001164a */
[----:B------:R-:W-:Y:S01]  /*21b0*/  IMAD R81, R72, R83, UR16 ;  /* 0x0000001048517e24 */ /* 0x000fe2000f8e0253 */
[----:B------:R-:W-:Y:S02]  /*21c0*/  LEA R72, R4, R71, 0x3 ;  /* 0x0000004704487211 */ /* 0x000fe400078e18ff */
[----:B------:R-:W0:Y:S01]  /*21d0*/  LDS.64 R70, [R70] ;  /* 0x0000000046467984 */ /* 0x000e220000000a00 */
[----:B------:R-:W-:Y:S01]  /*21e0*/  IMAD R85, R74, R85, UR16 ;  /* 0x000000104a557e24 */ /* 0x000fe2000f8e0255 */
[----:B------:R-:W-:-:S02]  /*21f0*/  LEA R74, R4, R73, 0x3 ;  /* 0x00000049044a7211 */ /* 0x000fc400078e18ff */
[----:B------:R-:W1:Y:S01]  /*2200*/  LDS.64 R72, [R72] ;  /* 0x0000000048487984 */ /* 0x000e620000000a00 */
[C---:B------:R-:W-:Y:S02]  /*2210*/  LEA R76, R4.reuse, R75, 0x3 ;  /* 0x0000004b044c7211 */ /* 0x040fe400078e18ff */
[C---:B------:R-:W-:Y:S01]  /*2220*/  LEA R78, R4.reuse, R77, 0x3 ;  /* 0x0000004d044e7211 */ /* 0x040fe200078e18ff */
[----:B------:R-:W2:Y:S01]  /*2230*/  LDS.64 R74, [R74] ;  /* 0x000000004a4a7984 */ /* 0x000ea20000000a00 */
[C---:B------:R-:W-:Y:S02]  /*2240*/  LEA R80, R4.reuse, R79, 0x3 ;  /* 0x0000004f04507211 */ /* 0x040fe400078e18ff */
[C---:B------:R-:W-:Y:S01]  /*2250*/  LEA R82, R4.reuse, R81, 0x3 ;  /* 0x0000005104527211 */ /* 0x040fe200078e18ff */
[----:B------:R-:W3:Y:S01]  /*2260*/  LDS.64 R76, [R76] ;  /* 0x000000004c4c7984 */ /* 0x000ee20000000a00 */
[----:B------:R-:W-:-:S03]  /*2270*/  LEA R85, R4, R85, 0x3 ;  /* 0x0000005504557211 */ /* 0x000fc600078e18ff */
[----:B------:R-:W4:Y:S04]  /*2280*/  LDS.64 R78, [R78] ;  /* 0x000000004e4e7984 */ /* 0x000f280000000a00 */
[----:B------:R-:W4:Y:S04]  /*2290*/  LDS.64 R80, [R80] ;  /* 0x0000000050507984 */ /* 0x000f280000000a00 */
[----:B------:R-:W4:Y:S04]  /*22a0*/  LDS.64 R82, [R82] ;  /* 0x0000000052527984 */ /* 0x000f280000000a00 */
[----:B------:R-:W4:Y:S01]  /*22b0*/  LDS.64 R84, [R85] ;  /* 0x0000000055547984 */ /* 0x000f220000000a00 */
[----:B0-----:R-:W-:Y:S01]  /*22c0*/  FADD.FTZ R161, RZ, R70 ;  /* 0x00000046ffa17221 */ /* 0x001fe20000010000 */
[----:B------:R-:W-:Y:S01]  /*22d0*/  FADD.FTZ R70, RZ, R71 ;  /* 0x00000047ff467221 */ /* 0x000fe20000010000 */
[----:B------:R-:W-:-:S02]  /*22e0*/  IADD3 R71, PT, PT, R160, 0x20, RZ ;  /* 0x00000020a0477810 */ /* 0x000fc40007ffe0ff */
[----:B-1----:R-:W-:Y:S01]  /*22f0*/  FADD.FTZ R161, R161, R72 ;  /* 0x00000048a1a17221 */ /* 0x002fe20000010000 */
[----:B------:R-:W-:Y:S01]  /*2300*/  FADD.FTZ R70, R70, R73 ;  /* 0x0000004946467221 */ /* 0x000fe20000010000 */
[----:B------:R-:W-:Y:S02]  /*2310*/  IADD3 R73, PT, PT, R160, 0x2c, RZ ;  /* 0x0000002ca0497810 */ /* 0x000fe40007ffe0ff */
[----:B--2---:R-:W-:Y:S01]  /*2320*/  FADD.FTZ R161, R161, R74 ;  /* 0x0000004aa1a17221 */ /* 0x004fe20000010000 */
[----:B------:R-:W-:Y:S01]  /*2330*/  FADD.FTZ R70, R70, R75 ;  /* 0x0000004b46467221 */ /* 0x000fe20000010000 */
[----:B------:R-:W-:Y:S01]  /*2340*/  HFMA2 R74, -RZ, RZ, 0, 2.384185791015625e-06 ;  /* 0x00000028ff4a7431 */ /* 0x000fe200000001ff */
[----:B------:R-:W-:Y:S01]  /*2350*/  SHF.R.U32.HI R75, RZ, 0x2, R73 ;  /* 0x00000002ff4b7819 */ /* 0x000fe20000011649 */
[----:B---3--:R-:W-:Y:S01]  /*2360*/  FADD.FTZ R161, R161, R76 ;  /* 0x0000004ca1a17221 */ /* 0x008fe20000010000 */
[----:B------:R-:W-:Y:S01]  /*2370*/  FADD.FTZ R70, R70, R77 ;  /* 0x0000004d46467221 */ /* 0x000fe20000010000 */
[----:B------:R-:W-:Y:S01]  /*2380*/  IADD3 R72, PT, PT, R160, 0x24, RZ ;  /* 0x00000024a0487810 */ /* 0x000fe20007ffe0ff */
[----:B------:R-:W-:Y:S01]  /*2390*/  HFMA2 R73, -RZ, RZ, 0, 2.384185791015625e-06 ;  /* 0x00000028ff497431 */ /* 0x000fe200000001ff */
[----:B------:R-:W-:Y:S01]  /*23a0*/  SHF.R.U32.HI R71, RZ, 0x2, R71 ;  /* 0x00000002ff477819 */ /* 0x000fe20000011647 */
[----:B----4-:R-:W-:Y:S01]  /*23b0*/  FADD.FTZ R70, R70, R79 ;  /* 0x0000004f46467221 */ /* 0x010fe20000010000 */
[----:B------:R-:W-:Y:S01]  /*23c0*/  FADD.FTZ R161, R161, R78 ;  /* 0x0000004ea1a17221 */ /* 0x000fe20000010000 */
[----:B------:R-:W-:Y:S01]  /*23d0*/  MOV R77, 0x28 ;  /* 0x00000028004d7802 */ /* 0x000fe20000000f00 */
[----:B------:R-:W-:-:S02]  /*23e0*/  HFMA2 R79, -RZ, RZ, 0, 2.384185791015625e-06 ;  /* 0x00000028ff4f7431 */ /* 0x000fc400000001ff */
[----:B------:R-:W-:Y:S01]  /*23f0*/  FADD.FTZ R70, R70, R81 ;  /* 0x0000005146467221 */ /* 0x000fe20000010000 */
[----:B------:R-:W-:Y:S01]  /*2400*/  SHF.R.U32.HI R72, RZ, 0x2, R72 ;  /* 0x00000002ff487819 */ /* 0x000fe20000011648 */
[----:B------:R-:W-:Y:S02]  /*2410*/  IMAD R71, R71, R74, UR16 ;  /* 0x0000001047477e24 */ /* 0x000fe4000f8e024a */
[----:B------:R-:W-:Y:S01]  /*2420*/  FADD.FTZ R161, R161, R80 ;  /* 0x00000050a1a17221 */ /* 0x000fe20000010000 */
[----:B------:R-:W-:Y:S01]  /*2430*/  FADD.FTZ R70, R70, R83 ;  /* 0x0000005346467221 */ /* 0x000fe20000010000 */
[----:B------:R-:W-:Y:S01]  /*2440*/  MOV R76, 0x28 ;  /* 0x00000028004c7802 */ /* 0x000fe20000000f00 */
[----:B------:R-:W-:Y:S01]  /*2450*/  IMAD R77, R72, R77, UR16 ;  /* 0x00000010484d7e24 */ /* 0x000fe2000f8e024d */
[----:B------:R-:W-:Y:S01]  /*2460*/  MOV R72, 0x28 ;  /* 0x0000002800487802 */ /* 0x000fe20000000f00 */
[----:B------:R-:W-:Y:S01]  /*2470*/  FADD.FTZ R164, R70, R85 ;  /* 0x0000005546a47221 */ /* 0x000fe20000010000 */
[----:B------:R-:W-:Y:S01]  /*2480*/  IADD3 R70, PT, PT, R160, 0x28, RZ ;  /* 0x00000028a0467810 */ /* 0x000fe20007ffe0ff */
[----:B------:R-:W-:Y:S01]  /*2490*/  FADD.FTZ R161, R161, R82 ;  /* 0x00000052a1a17221 */ /* 0x000fe20000010000 */
[----:B------:R-:W-:Y:S01]  /*24a0*/  LEA R71, R4, R71, 0x3 ;  /* 0x0000004704477211 */ /* 0x000fe200078e18ff */
[----:B------:R-:W-:Y:S01]  /*24b0*/  IMAD R75, R75, R72, UR16 ;  /* 0x000000104b4b7e24 */ /* 0x000fe2000f8e0248 */
[----:B------:R-:W-:Y:S01]  /*24c0*/  SHF.R.U32.HI R70, RZ, 0x2, R70 ;  /* 0x00000002ff467819 */ /* 0x000fe20000011646 */
[----:B------:R-:W-:Y:S01]  /*24d0*/  FADD.FTZ R83, R161, R84 ;  /* 0x00000054a1537221 */ /* 0x000fe20000010000 */
[----:B------:R-:W-:Y:S01]  /*24e0*/  IADD3 R72, PT, PT, R160, 0x34, RZ ;  /* 0x00000034a0487810 */ /* 0x000fe20007ffe0ff */
[----:B------:R-:W-:-:S02]  /*24f0*/  HFMA2 R85, -RZ, RZ, 0, 2.384185791015625e-06 ;  /* 0x00000028ff557431 */ /* 0x000fc400000001ff */
[----:B------:R-:W-:Y:S01]  /*2500*/  IMAD R73, R70, R73, UR16 ;  /* 0x0000001046497e24 */ /* 0x000fe2000f8e0249 */
[----:B------:R-:W-:Y:S02]  /*2510*/  IADD3 R70, PT, PT, R160, 0x30, RZ ;  /* 0x00000030a0467810 */ /* 0x000fe40007ffe0ff */
[----:B------:R-:W-:Y:S02]  /*2520*/  SHF.R.U32.HI R72, RZ, 0x2, R72 ;  /* 0x00000002ff487819 */ /* 0x000fe40000011648 */
[----:B------:R-:W-:Y:S02]  /*2530*/  SHF.R.U32.HI R161, RZ, 0x2, R70 ;  /* 0x00000002ffa17819 */ /* 0x000fe40000011646 */
[----:B------:R-:W0:Y:S01]  /*2540*/  LDS.64 R70, [R71] ;  /* 0x0000000047467984 */ /* 0x000e220000000a00 */
[----:B------:R-:W-:Y:S01]  /*2550*/  IMAD R79, R72, R79, UR16 ;  /* 0x00000010484f7e24 */ /* 0x000fe2000f8e024f */
[C---:B------:R-:W-:Y:S01]  /*2560*/  IADD3 R72, PT, PT, R160.reuse, 0x38, RZ ;  /* 0x00000038a0487810 */ /* 0x040fe20007ffe0ff */
[----:B------:R-:W-:Y:S01]  /*2570*/  IMAD R161, R161, R74, UR16 ;  /* 0x00000010a1a17e24 */ /* 0x000fe2000f8e024a */
[----:B------:R-:W-:-:S02]  /*2580*/  IADD3 R74, PT, PT, R160, 0x3c, RZ ;  /* 0x0000003ca04a7810 */ /* 0x000fc40007ffe0ff */
[----:B------:R-:W-:Y:S02]  /*2590*/  SHF.R.U32.HI R81, RZ, 0x2, R72 ;  /* 0x00000002ff517819 */ /* 0x000fe40000011648 */
[----:B------:R-:W-:Y:S02]  /*25a0*/  SHF.R.U32.HI R74, RZ, 0x2, R74 ;  /* 0x00000002ff4a7819 */ /* 0x000fe4000001164a */
[C---:B------:R-:W-:Y:S01]  /*25b0*/  LEA R72, R4.reuse, R77, 0x3 ;  /* 0x0000004d04487211 */ /* 0x040fe200078e18ff */
[----:B------:R-:W-:Y:S01]  /*25c0*/  IMAD R81, R81, R76, UR16 ;  /* 0x0000001051517e24 */ /* 0x000fe2000f8e024c */
[----:B------:R-:W-:Y:S01]  /*25d0*/  LEA R76, R4, R75, 0x3 ;  /* 0x0000004b044c7211 */ /* 0x000fe200078e18ff */
        /* <DEDUP_REMOVED lines=11> */
[----:B------:R-:W-:Y:S01]  /*2690*/  LDS.64 R84, [R85] ;  /* 0x0000000055547984 */ /* 0x000fe20000000a00 */
[----:B0-----:R-:W-:Y:S01]  /*26a0*/  FADD.FTZ R161, R83, R70 ;  /* 0x0000004653a17221 */ /* 0x001fe20000010000 */
[----:B------:R-:W-:-:S02]  /*26b0*/  FADD.FTZ R164, R164, R71 ;  /* 0x00000047a4a47221 */ /* 0x000fc40000010000 */
[----:B------:R-:W0:Y:S01]  /*26c0*/  LDS.64 R82, [R82] ;  /* 0x0000000052527984 */ /* 0x000e220000000a00 */
[----:B------:R-:W-:Y:S02]  /*26d0*/  IADD3 R70, PT, PT, R160, 0x40, RZ ;  /* 0x00000040a0467810 */ /* 0x000fe40007ffe0ff */
[----:B------:R-:W-:Y:S02]  /*26e0*/  MOV R71, 0x28 ;  /* 0x0000002800477802 */ /* 0x000fe40000000f00 */
[----:B------:R-:W-:-:S05]  /*26f0*/  SHF.R.U32.HI R70, RZ, 0x2, R70 ;  /* 0x00000002ff467819 */ /* 0x000fca0000011646 */
[----:B------:R-:W-:Y:S01]  /*2700*/  IMAD R71, R70, R71, UR16 ;  /* 0x0000001046477e24 */ /* 0x000fe2000f8e0247 */
[----:B------:R-:W-:Y:S01]  /*2710*/  IADD3 R70, PT, PT, R160, 0x44, RZ ;  /* 0x00000044a0467810 */ /* 0x000fe20007ffe0ff */
[----:B-1----:R-:W-:Y:S01]  /*2720*/  FADD.FTZ R161, R161, R72 ;  /* 0x00000048a1a17221 */ /* 0x002fe20000010000 */
[----:B------:R-:W-:Y:S01]  /*2730*/  FADD.FTZ R164, R164, R73 ;  /* 0x00000049a4a47221 */ /* 0x000fe20000010000 */
[----:B------:R-:W-:Y:S02]  /*2740*/  IADD3 R72, PT, PT, R160, 0x48, RZ ;  /* 0x00000048a0487810 */ /* 0x000fe40007ffe0ff */
[----:B------:R-:W-:Y:S01]  /*2750*/  MOV R73, 0x28 ;  /* 0x0000002800497802 */ /* 0x000fe20000000f00 */
[----:B--2---:R-:W-:Y:S01]  /*2760*/  FADD.FTZ R164, R164, R75 ;  /* 0x0000004ba4a47221 */ /* 0x004fe20000010000 */
[----:B------:R-:W-:Y:S01]  /*2770*/  SHF.R.U32.HI R72, RZ, 0x2, R72 ;  /* 0x00000002ff487819 */ /* 0x000fe20000011648 */
[----:B------:R-:W-:Y:S02]  /*2780*/  HFMA2 R75, -RZ, RZ, 0, 2.384185791015625e-06 ;  /* 0x00000028ff4b7431 */ /* 0x000fe400000001ff */
[----:B------:R-:W-:Y:S01]  /*2790*/  FADD.FTZ R161, R161, R74 ;  /* 0x0000004aa1a17221 */ /* 0x000fe20000010000 */
[----:B---3--:R-:W-:Y:S01]  /*27a0*/  FADD.FTZ R164, R164, R77 ;  /* 0x0000004da4a47221 */ /* 0x008fe20000010000 */
[----:B------:R-:W-:Y:S01]  /*27b0*/  IADD3 R74, PT, PT, R160, 0x50, RZ ;  /* 0x00000050a04a7810 */ /* 0x000fe20007ffe0ff */
[----:B------:R-:W-:Y:S01]  /*27c0*/  IMAD R73, R72, R73, UR16 ;  /* 0x0000001048497e24 */ /* 0x000fe2000f8e0249 */
[----:B------:R-:W-:Y:S01]  /*27d0*/  IADD3 R72, PT, PT, R160, 0x4c, RZ ;  /* 0x0000004ca0487810 */ /* 0x000fe20007ffe0ff */
[----:B----4-:R-:W-:Y:S01]  /*27e0*/  FADD.FTZ R164, R164, R79 ;  /* 0x0000004fa4a47221 */ /* 0x010fe20000010000 */
[----:B------:R-:W-:Y:S01]  /*27f0*/  SHF.R.U32.HI R74, RZ, 0x2, R74 ;  /* 0x00000002ff4a7819 */ /* 0x000fe2000001164a */
[----:B------:R-:W-:Y:S01]  /*2800*/  HFMA2 R79, -RZ, RZ, 0, 2.384185791015625e-06 ;  /* 0x00000028ff4f7431 */ /* 0x000fe200000001ff */
[----:B------:R-:W-:Y:S01]  /*2810*/  SHF.R.U32.HI R72, RZ, 0x2, R72 ;  /* 0x00000002ff487819 */ /* 0x000fe20000011648 */
[----:B------:R-:W-:Y:S01]  /*2820*/  FADD.FTZ R164, R164, R81 ;  /* 0x00000051a4a47221 */ /* 0x000fe20000010000 */
[----:B------:R-:W-:Y:S01]  /*2830*/  MOV R77, 0x28 ;  /* 0x00000028004d7802 */ /* 0x000fe20000000f00 */
[----:B------:R-:W-:Y:S01]  /*2840*/  FADD.FTZ R161, R161, R76 ;  /* 0x0000004ca1a17221 */ /* 0x000fe20000010000 */
[----:B------:R-:W-:Y:S01]  /*2850*/  SHF.R.U32.HI R70, RZ, 0x2, R70 ;  /* 0x00000002ff467819 */ /* 0x000fe20000011646 */
[----:B------:R-:W-:Y:S01]  /*2860*/  IMAD R75, R72, R75, UR16 ;  /* 0x00000010484b7e24 */ /* 0x000fe2000f8e024b */
[----:B------:R-:W-:Y:S01]  /*2870*/  IADD3 R72, PT, PT, R160, 0x54, RZ ;  /* 0x00000054a0487810 */ /* 0x000fe20007ffe0ff */
[----:B------:R-:W-:Y:S01]  /*2880*/  IMAD R77, R74, R77, UR16 ;  /* 0x000000104a4d7e24 */ /* 0x000fe2000f8e024d */
[----:B------:R-:W-:Y:S01]  /*2890*/  IADD3 R74, PT, PT, R160, 0x58, RZ ;  /* 0x00000058a04a7810 */ /* 0x000fe20007ffe0ff */
[----:B------:R-:W-:Y:S01]  /*28a0*/  FADD.FTZ R161, R161, R78 ;  /* 0x0000004ea1a17221 */ /* 0x000fe20000010000 */
[----:B0-----:R-:W-:Y:S01]  /*28b0*/  FADD.FTZ R164, R164, R83 ;  /* 0x00000053a4a47221 */ /* 0x001fe20000010000 */
[----:B------:R-:W-:Y:S01]  /*28c0*/  HFMA2 R83, -RZ, RZ, 0, 2.384185791015625e-06 ;  /* 0x00000028ff537431 */ /* 0x000fe200000001ff */
[----:B------:R-:W-:Y:S01]  /*28d0*/  SHF.R.U32.HI R72, RZ, 0x2, R72 ;  /* 0x00000002ff487819 */ /* 0x000fe20000011648 */
[----:B------:R-:W-:Y:S01]  /*28e0*/  FADD.FTZ R161, R161, R80 ;  /* 0x00000050a1a17221 */ /* 0x000fe20000010000 */
[----:B------:R-:W-:Y:S01]  /*28f0*/  FADD.FTZ R164, R164, R85 ;  /* 0x00000055a4a47221 */ /* 0x000fe20000010000 */
[----:B------:R-:W-:Y:S01]  /*2900*/  SHF.R.U32.HI R74, RZ, 0x2, R74 ;  /* 0x00000002ff4a7819 */ /* 0x000fe2000001164a */
[----:B------:R-:W-:Y:S01]  /*2910*/  HFMA2 R85, -RZ, RZ, 0, 2.384185791015625e-06 ;  /* 0x00000028ff557431 */ /* 0x000fe200000001ff */
[----:B------:R-:W-:Y:S01]  /*2920*/  MOV R81, 0x28 ;  /* 0x0000002800517802 */ /* 0x000fe20000000f00 */
[----:B------:R-:W-:Y:S01]  /*2930*/  IMAD R79, R72, R79, UR16 ;  /* 0x00000010484f7e24 */ /* 0x000fe2000f8e024f */
[----:B------:R-:W-:Y:S01]  /*2940*/  IADD3 R72, PT, PT, R160, 0x5c, RZ ;  /* 0x0000005ca0487810 */ /* 0x000fe20007ffe0ff */
[----:B------:R-:W-:Y:S01]  /*2950*/  FADD.FTZ R161, R161, R82 ;  /* 0x00000052a1a17221 */ /* 0x000fe20000010000 */
[----:B------:R-:W-:Y:S01]  /*2960*/  IMAD R83, R70, R83, UR16 ;  /* 0x0000001046537e24 */ /* 0x000fe2000f8e0253 */
[----:B------:R-:W-:Y:S01]  /*2970*/  LEA R71, R4, R71, 0x3 ;  /* 0x0000004704477211 */ /* 0x000fe200078e18ff */
[----:B------:R-:W-:Y:S01]  /*2980*/  IMAD R81, R74, R81, UR16 ;  /* 0x000000104a517e24 */ /* 0x000fe2000f8e0251 */
[----:B------:R-:W-:Y:S01]  /*2990*/  SHF.R.U32.HI R74, RZ, 0x2, R72 ;  /* 0x00000002ff4a7819 */ /* 0x000fe20000011648 */
[----:B------:R-:W-:Y:S01]  /*29a0*/  FADD.FTZ R161, R161, R84 ;  /* 0x00000054a1a17221 */ /* 0x000fe20000010000 */
        /* <DEDUP_REMOVED lines=16> */
[----:B0-----:R-:W-:Y:S01]  /*2ab0*/  FADD.FTZ R161, R161, R70 ;  /* 0x00000046a1a17221 */ /* 0x001fe20000010000 */
[----:B------:R-:W-:Y:S01]  /*2ac0*/  FADD.FTZ R164, R164, R71 ;  /* 0x00000047a4a47221 */ /* 0x000fe20000010000 */
[----:B------:R-:W-:-:S02]  /*2ad0*/  IADD3 R70, PT, PT, R160, 0x60, RZ ;  /* 0x00000060a0467810 */ /* 0x000fc40007ffe0ff */
[----:B-1----:R-:W-:Y:S01]  /*2ae0*/  FADD.FTZ R161, R161, R72 ;  /* 0x00000048a1a17221 */ /* 0x002fe20000010000 */
[----:B------:R-:W-:Y:S01]  /*2af0*/  FADD.FTZ R164, R164, R73 ;  /* 0x00000049a4a47221 */ /* 0x000fe20000010000 */
[----:B------:R-:W-:Y:S02]  /*2b00*/  IADD3 R71, PT, PT, R160, 0x64, RZ ;  /* 0x00000064a0477810 */ /* 0x000fe40007ffe0ff */
[----:B--2---:R-:W-:Y:S01]  /*2b10*/  FADD.FTZ R161, R161, R74 ;  /* 0x0000004aa1a17221 */ /* 0x004fe20000010000 */
[----:B------:R-:W-:Y:S01]  /*2b20*/  FADD.FTZ R164, R164, R75 ;  /* 0x0000004ba4a47221 */ /* 0x000fe20000010000 */
[----:B------:R-:W-:Y:S01]  /*2b30*/  MOV R73, 0x28 ;  /* 0x0000002800497802 */ /* 0x000fe20000000f00 */
[----:B------:R-:W-:Y:S01]  /*2b40*/  HFMA2 R74, -RZ, RZ, 0, 2.384185791015625e-06 ;  /* 0x00000028ff4a7431 */ /* 0x000fe200000001ff */
[----:B------:R-:W-:Y:S01]  /*2b50*/  SHF.R.U32.HI R70, RZ, 0x2, R70 ;  /* 0x00000002ff467819 */ /* 0x000fe20000011646 */
[----:B---3--:R-:W-:Y:S01]  /*2b60*/  FADD.FTZ R161, R161, R76 ;  /* 0x0000004ca1a17221 */ /* 0x008fe20000010000 */
[----:B------:R-:W-:Y:S01]  /*2b70*/  FADD.FTZ R164, R164, R77 ;  /* 0x0000004da4a47221 */ /* 0x000fe20000010000 */
[----:B------:R-:W-:Y:S01]  /*2b80*/  SHF.R.U32.HI R77, RZ, 0x2, R71 ;  /* 0x00000002ff4d7819 */ /* 0x000fe20000011647 */
[----:B------:R-:W-:-:S02]  /*2b90*/  HFMA2 R75, -RZ, RZ, 0, 2.384185791015625e-06 ;  /* 0x00000028ff4b7431 */ /* 0x000fc400000001ff */
[----:B----4-:R-:W-:Y:S01]  /*2ba0*/  FADD.FTZ R161, R161, R78 ;  /* 0x0000004ea1a17221 */ /* 0x010fe20000010000 */
[----:B------:R-:W-:Y:S02]  /*2bb0*/  IMAD R71, R70, R73, UR16 ;  /* 0x0000001046477e24 */ /* 0x000fe4000f8e0249 */
[----:B------:R-:W-:Y:S01]  /*2bc0*/  FADD.FTZ R164, R164, R79 ;  /* 0x0000004fa4a47221 */ /* 0x000fe20000010000 */
[----:B------:R-:W-:Y:S01]  /*2bd0*/  IADD3 R72, PT, PT, R160, 0x68, RZ ;  /* 0x00000068a0487810 */ /* 0x000fe20007ffe0ff */
[----:B------:R-:W-:Y:S01]  /*2be0*/  FADD.FTZ R161, R161, R80 ;  /* 0x00000050a1a17221 */ /* 0x000fe20000010000 */
[----:B------:R-:W-:Y:S01]  /*2bf0*/  MOV R79, 0x28 ;  /* 0x00000028004f7802 */ /* 0x000fe20000000f00 */
[----:B------:R-:W-:Y:S01]  /*2c00*/  FADD.FTZ R164, R164, R81 ;  /* 0x00000051a4a47221 */ /* 0x000fe20000010000 */
[----:B------:R-:W-:Y:S01]  /*2c10*/  LEA R80, R4, R71, 0x3 ;  /* 0x0000004704507211 */ /* 0x000fe200078e18ff */
[----:B------:R-:W-:Y:S01]  /*2c20*/  IMAD R77, R77, R74, UR16 ;  /* 0x000000104d4d7e24 */ /* 0x000fe2000f8e024a */
[----:B------:R-:W-:Y:S01]  /*2c30*/  SHF.R.U32.HI R72, RZ, 0x2, R72 ;  /* 0x00000002ff487819 */ /* 0x000fe20000011648 */
[----:B------:R-:W-:Y:S01]  /*2c40*/  FADD.FTZ R161, R161, R82 ;  /* 0x00000052a1a17221 */ /* 0x000fe20000010000 */
[----:B------:R-:W-:Y:S01]  /*2c50*/  IADD3 R70, PT, PT, R160, 0x6c, RZ ;  /* 0x0000006ca0467810 */ /* 0x000fe20007ffe0ff */
[----:B------:R-:W-:Y:S01]  /*2c60*/  FADD.FTZ R82, R164, R83 ;  /* 0x00000053a4527221 */ /* 0x000fe20000010000 */
[----:B------:R-:W0:Y:S01]  /*2c70*/  LDS.64 R80, [R80] ;  /* 0x0000000050507984 */ /* 0x000e220000000a00 */
[----:B------:R-:W-:Y:S01]  /*2c80*/  IMAD R79, R72, R79, UR16 ;  /* 0x00000010484f7e24 */ /* 0x000fe2000f8e024f */
[----:B------:R-:W-:Y:S01]  /*2c90*/  SHF.R.U32.HI R70, RZ, 0x2, R70 ;  /* 0x00000002ff467819 */ /* 0x000fe20000011646 */
[----:B------:R-:W-:Y:S01]  /*2ca0*/  FADD.FTZ R82, R82, R85 ;  /* 0x0000005552527221 */ /* 0x000fe20000010000 */
[C---:B------:R-:W-:Y:S01]  /*2cb0*/  LEA R78, R4.reuse, R77, 0x3 ;  /* 0x0000004d044e7211 */ /* 0x040fe200078e18ff */
[----:B------:R-:W-:Y:S01]  /*2cc0*/  HFMA2 R72, -RZ, RZ, 0, 2.384185791015625e-06 ;  /* 0x00000028ff487431 */ /* 0x000fe200000001ff */
[----:B------:R-:W-:Y:S01]  /*2cd0*/  LEA R76, R4, R79, 0x3 ;  /* 0x0000004f044c7211 */ /* 0x000fe200078e18ff */
[----:B------:R-:W-:Y:S01]  /*2ce0*/  IMAD R75, R70, R75, UR16 ;  /* 0x00000010464b7e24 */ /* 0x000fe2000f8e024b */
[C---:B------:R-:W-:Y:S01]  /*2cf0*/  IADD3 R71, PT, PT, R160.reuse, 0x74, RZ ;  /* 0x00000074a0477810 */ /* 0x040fe20007ffe0ff */
[----:B------:R-:W-:Y:S01]  /*2d00*/  FADD.FTZ R83, R161, R84 ;  /* 0x00000054a1537221 */ /* 0x000fe20000010000 */
[----:B------:R-:W-:Y:S01]  /*2d10*/  IADD3 R70, PT, PT, R160, 0x70, RZ ;  /* 0x00000070a0467810 */ /* 0x000fe20007ffe0ff */
[----:B------:R-:W1:Y:S01]  /*2d20*/  LDS.64 R78, [R78] ;  /* 0x000000004e4e7984 */ /* 0x000e620000000a00 */
[----:B------:R-:W-:-:S02]  /*2d30*/  SHF.R.U32.HI R73, RZ, 0x2, R71 ;  /* 0x00000002ff497819 */ /* 0x000fc40000011647 */
[----:B------:R-:W-:Y:S01]  /*2d40*/  SHF.R.U32.HI R70, RZ, 0x2, R70 ;  /* 0x00000002ff467819 */ /* 0x000fe20000011646 */
[----:B------:R-:W2:Y:S01]  /*2d50*/  LDS.64 R76, [R76] ;  /* 0x000000004c4c7984 */ /* 0x000ea20000000a00 */
        /* <DEDUP_REMOVED lines=9> */
[----:B------:R-:W-:Y:S04]  /*2df0*/  LDS.64 R72, [R73] ;  /* 0x0000000049487984 */ /* 0x000fe80000000a00 */
[----:B------:R-:W3:Y:S01]  /*2e00*/  LDS.64 R70, [R70] ;  /* 0x0000000046467984 */ /* 0x000ee20000000a00 */
[----:B0-----:R-:W-:Y:S01]  /*2e10*/  FADD.FTZ R82, R82, R81 ;  /* 0x0000005152527221 */ /* 0x001fe20000010000 */
[----:B------:R-:W-:Y:S01]  /*2e20*/  IADD3 R81, PT, PT, R160, 0x7c, RZ ;  /* 0x0000007ca0517810 */ /* 0x000fe20007ffe0ff */
[----:B------:R-:W-:Y:S01]  /*2e30*/  FADD.FTZ R83, R83, R80 ;  /* 0x0000005053537221 */ /* 0x000fe20000010000 */
[----:B------:R-:W-:Y:S01]  /*2e40*/  LEA R80, R4, R85, 0x3 ;  /* 0x0000005504507211 */ /* 0x000fe200078e18ff */
[----:B------:R-:W0:Y:S01]  /*2e50*/  LDS.64 R74, [R74] ;  /* 0x000000004a4a7984 */ /* 0x000e220000000a00 */
[----:B------:R-:W-:-:S02]  /*2e60*/  SHF.R.U32.HI R84, RZ, 0x2, R81 ;  /* 0x00000002ff547819 */ /* 0x000fc40000011651 */
[----:B------:R-:W-:Y:S02]  /*2e70*/  MOV R85, 0x28 ;  /* 0x0000002800557802 */ /* 0x000fe40000000f00 */
[----:B------:R-:W4:Y:S01]  /*2e80*/  LDS.64 R80, [R80] ;  /* 0x0000000050507984 */ /* 0x000f220000000a00 */
[----:B-1----:R-:W-:Y:S02]  /*2e90*/  FADD.FTZ R83, R83, R78 ;  /* 0x0000004e53537221 */ /* 0x002fe40000010000 */
[----:B------:R-:W-:Y:S02]  /*2ea0*/  IMAD R85, R84, R85, UR16 ;  /* 0x0000001054557e24 */ /* 0x000fe4000f8e0255 */
[----:B------:R-:W-:Y:S01]  /*2eb0*/  FADD.FTZ R82, R82, R79 ;  /* 0x0000004f52527221 */ /* 0x000fe20000010000 */
[----:B------:R-:W-:Y:S01]  /*2ec0*/  MOV R79, 0x28 ;  /* 0x00000028004f7802 */ /* 0x000fe20000000f00 */
[----:B--2---:R-:W-:Y:S01]  /*2ed0*/  FADD.FTZ R83, R83, R76 ;  /* 0x0000004c53537221 */ /* 0x004fe20000010000 */
[----:B------:R-:W-:Y:S01]  /*2ee0*/  LEA R85, R4, R85, 0x3 ;  /* 0x0000005504557211 */ /* 0x000fe200078e18ff */
[----:B------:R-:W-:-:S04]  /*2ef0*/  FADD.FTZ R82, R82, R77 ;  /* 0x0000004d52527221 */ /* 0x000fc80000010000 */
[----:B------:R1:W2:Y:S02]  /*2f00*/  LDS.64 R76, [R85] ;  /* 0x00000000554c7984 */ /* 0x0002a40000000a00 */
[----:B-1----:R-:W-:Y:S01]  /*2f10*/  MOV R85, 0x28 ;  /* 0x0000002800557802 */ /* 0x002fe20000000f00 */
[----:B---3--:R-:W-:Y:S01]  /*2f20*/  FADD.FTZ R82, R82, R71 ;  /* 0x0000004752527221 */ /* 0x008fe20000010000 */
[----:B------:R-:W-:Y:S01]  /*2f30*/  FADD.FTZ R83, R83, R70 ;  /* 0x0000004653537221 */ /* 0x000fe20000010000 */
[----:B------:R-:W-:Y:S01]  /*2f40*/  HFMA2 R71, -RZ, RZ, 0, 2.384185791015625e-06 ;  /* 0x00000028ff477431 */ /* 0x000fe200000001ff */
[----:B------:R-:W-:-:S04]  /*2f50*/  IADD3 R70, PT, PT, R160, 0x80, RZ ;  /* 0x00000080a0467810 */ /* 0x000fc80007ffe0ff */
[----:B------:R-:W-:Y:S01]  /*2f60*/  SHF.R.U32.HI R70, RZ, 0x2, R70 ;  /* 0x00000002ff467819 */ /* 0x000fe20000011646 */
[----:B0-----:R-:W-:Y:S01]  /*2f70*/  FADD.FTZ R82, R82, R75 ;  /* 0x0000004b52527221 */ /* 0x001fe20000010000 */
[----:B------:R-:W-:Y:S01]  /*2f80*/  FADD.FTZ R83, R83, R74 ;  /* 0x0000004a53537221 */ /* 0x000fe20000010000 */
[----:B------:R-:W-:Y:S02]  /*2f90*/  MOV R75, 0x28 ;  /* 0x00000028004b7802 */ /* 0x000fe40000000f00 */
[----:B------:R-:W-:Y:S01]  /*2fa0*/  IMAD R71, R70, R71, UR16 ;  /* 0x0000001046477e24 */ /* 0x000fe2000f8e0247 */
[----:B------:R-:W-:Y:S01]  /*2fb0*/  IADD3 R70, PT, PT, R160, 0x84, RZ ;  /* 0x00000084a0467810 */ /* 0x000fe20007ffe0ff */
[----:B------:R-:W-:Y:S01]  /*2fc0*/  FADD.FTZ R82, R82, R73 ;  /* 0x0000004952527221 */ /* 0x000fe20000010000 */
[----:B------:R-:W-:Y:S01]  /*2fd0*/  FADD.FTZ R83, R83, R72 ;  /* 0x0000004853537221 */ /* 0x000fe20000010000 */
[----:B------:R-:W-:Y:S01]  /*2fe0*/  HFMA2 R73, -RZ, RZ, 0, 2.384185791015625e-06 ;  /* 0x00000028ff497431 */ /* 0x000fe200000001ff */
[----:B------:R-:W-:Y:S01]  /*2ff0*/  IADD3 R72, PT, PT, R160, 0x88, RZ ;  /* 0x00000088a0487810 */ /* 0x000fe20007ffe0ff */
[----:B----4-:R-:W-:Y:S01]  /*3000*/  FADD.FTZ R82, R82, R81 ;  /* 0x0000005152527221 */ /* 0x010fe20000010000 */
[----:B------:R-:W-:Y:S01]  /*3010*/  SHF.R.U32.HI R70, RZ, 0x2, R70 ;  /* 0x00000002ff467819 */ /* 0x000fe20000011646 */
[----:B------:R-:W-:Y:S01]  /*3020*/  HFMA2 R81, -RZ, RZ, 0, 2.384185791015625e-06 ;  /* 0x00000028ff517431 */ /* 0x000fe200000001ff */
[----:B------:R-:W-:Y:S01]  /*3030*/  SHF.R.U32.HI R72, RZ, 0x2, R72 ;  /* 0x00000002ff487819 */ /* 0x000fe20000011648 */
[----:B------:R-:W-:Y:S01]  /*3040*/  FADD.FTZ R83, R83, R80 ;  /* 0x0000005053537221 */ /* 0x000fe20000010000 */
[----:B------:R-:W-:Y:S01]  /*3050*/  LEA R71, R4, R71, 0x3 ;  /* 0x0000004704477211 */ /* 0x000fe200078e18ff */
[----:B------:R-:W-:Y:S01]  /*3060*/  IMAD R75, R70, R75, UR16 ;  /* 0x00000010464b7e24 */ /* 0x000fe2000f8e024b */
[----:B------:R-:W-:Y:S01]  /*3070*/  IADD3 R70, PT, PT, R160, 0x8c, RZ ;  /* 0x0000008ca0467810 */ /* 0x000fe20007ffe0ff */
[----:B--2---:R-:W-:Y:S01]  /*3080*/  FADD.FTZ R164, R82, R77 ;  /* 0x0000004d52a47221 */ /* 0x004fe20000010000 */
[----:B------:R-:W-:-:S02]  /*3090*/  IMAD R73, R72, R73, UR16 ;  /* 0x0000001048497e24 */ /* 0x000fc4000f8e0249 */
[----:B------:R-:W-:Y:S01]  /*30a0*/  HFMA2 R77, -RZ, RZ, 0, 2.384185791015625e-06 ;  /* 0x00000028ff4d7431 */ /* 0x000fe200000001ff */
[----:B------:R-:W-:Y:S01]  /*30b0*/  IADD3 R72, PT, PT, R160, 0x90, RZ ;  /* 0x00000090a0487810 */ /* 0x000fe20007ffe0ff */
[----:B------:R-:W-:Y:S01]  /*30c0*/  FADD.FTZ R161, R83, R76 ;  /* 0x0000004c53a17221 */ /* 0x000fe20000010000 */
[----:B------:R-:W-:Y:S02]  /*30d0*/  SHF.R.U32.HI R70, RZ, 0x2, R70 ;  /* 0x00000002ff467819 */ /* 0x000fe40000011646 */
[----:B------:R-:W-:Y:S02]  /*30e0*/  SHF.R.U32.HI R72, RZ, 0x2, R72 ;  /* 0x00000002ff487819 */ /* 0x000fe40000011648 */
[----:B------:R-:W-:Y:S01]  /*30f0*/  LEA R74, R4, R73, 0x3 ;  /* 0x00000049044a7211 */ /* 0x000fe200078e18ff */
[----:B------:R-:W-:Y:S01]  /*3100*/  IMAD R85, R70, R85, UR16 ;  /* 0x0000001046557e24 */ /* 0x000fe2000f8e0255 */
[----:B------:R-:W-:Y:S01]  /*3110*/  IADD3 R70, PT, PT, R160, 0x94, RZ ;  /* 0x00000094a0467810 */ /* 0x000fe20007ffe0ff */
[----:B------:R-:W-:Y:S01]  /*3120*/  IMAD R77, R72, R77, UR16 ;  /* 0x00000010484d7e24 */ /* 0x000fe2000f8e024d */
[----:B------:R-:W-:-:S02]  /*3130*/  IADD3 R72, PT, PT, R160, 0x98, RZ ;  /* 0x00000098a0487810 */ /* 0x000fc40007ffe0ff */
[----:B------:R-:W-:Y:S02]  /*3140*/  SHF.R.U32.HI R70, RZ, 0x2, R70 ;  /* 0x00000002ff467819 */ /* 0x000fe40000011646 */
[----:B------:R-:W-:Y:S02]  /*3150*/  IADD3 R160, PT, PT, R160, 0x9c, RZ ;  /* 0x0000009ca0a07810 */ /* 0x000fe40007ffe0ff */
[----:B------:R-:W-:Y:S01]  /*3160*/  SHF.R.U32.HI R72, RZ, 0x2, R72 ;  /* 0x00000002ff487819 */ /* 0x000fe20000011648 */
[----:B------:R-:W-:Y:S01]  /*3170*/  IMAD R79, R70, R79, UR16 ;  /* 0x00000010464f7e24 */ /* 0x000fe2000f8e024f */
[----:B------:R-:W-:Y:S02]  /*3180*/  SHF.R.U32.HI R83, RZ, 0x2, R160 ;  /* 0x00000002ff537819 */ /* 0x000fe400000116a0 */
[----:B------:R-:W-:Y:S01]  /*3190*/  MOV R70, 0x28 ;  /* 0x0000002800467802 */ /* 0x000fe20000000f00 */
[----:B------:R-:W-:Y:S01]  /*31a0*/  IMAD R81, R72, R81, UR16 ;  /* 0x0000001048517e24 */ /* 0x000fe2000f8e0251 */
[----:B------:R-:W-:-:S02]  /*31b0*/  LEA R72, R4, R75, 0x3 ;  /* 0x0000004b04487211 */ /* 0x000fc400078e18ff */
[C---:B------:R-:W-:Y:S01]  /*31c0*/  LEA R76, R4.reuse, R85, 0x3 ;  /* 0x00000055044c7211 */ /* 0x040fe200078e18ff */
[----:B------:R-:W-:Y:S01]  /*31d0*/  IMAD R83, R83, R70, UR16 ;  /* 0x0000001053537e24 */ /* 0x000fe2000f8e0246 */
[----:B------:R-:W-:Y:S01]  /*31e0*/  LDS.64 R74, [R74] ;  /* 0x000000004a4a7984 */ /* 0x000fe20000000a00 */
[C---:B------:R-:W-:Y:S02]  /*31f0*/  LEA R78, R4.reuse, R77, 0x3 ;  /* 0x0000004d044e7211 */ /* 0x040fe400078e18ff */
[C---:B------:R-:W-:Y:S01]  /*3200*/  LEA R80, R4.reuse, R79, 0x3 ;  /* 0x0000004f04507211 */ /* 0x040fe200078e18ff */
[----:B------:R-:W0:Y:S01]  /*3210*/  LDS.64 R70, [R71] ;  /* 0x0000000047467984 */ /* 0x000e220000000a00 */
[C---:B------:R-:W-:Y:S02]  /*3220*/  LEA R82, R4.reuse, R81, 0x3 ;  /* 0x0000005104527211 */ /* 0x040fe400078e18ff */
[----:B------:R-:W-:Y:S01]  /*3230*/  LEA R84, R4, R83, 0x3 ;  /* 0x0000005304547211 */ /* 0x000fe200078e18ff */
        /* <DEDUP_REMOVED lines=22> */
.L_x_1597:
[----:B------:R-:W-:Y:S05]  /*33a0*/  BSYNC.RECONVERGENT B0 ;  /* 0x0000000000007941 */ /* 0x000fea0003800200 */
.L_x_1596:
        /* <DEDUP_REMOVED lines=28> */
.L_x_1599:
        /* <DEDUP_REMOVED lines=8> */
.L_x_1598:
        /* <DEDUP_REMOVED lines=12> */
.L_x_1601:
[----:B------:R-:W-:Y:S05]  /*36b0*/  BSYNC.RECONVERGENT B0 ;  /* 0x0000000000007941 */ /* 0x000fea0003800200 */
.L_x_1600:
[----:B0-----:R-:W0:Y:S01]  /*36c0*/  SHFL.BFLY PT, R70, R75, 0x1, 0x1f ;  /* 0x0c201f004b467f89 */ /* 0x001e2200000e0000 */
[----:B------:R-:W-:Y:S01]  /*36d0*/  LOP3.LUT P1, RZ, R2, 0x3fd, RZ, 0xc0, !PT ;  /* 0x000003fd02ff7812 */ /* 0x000fe2000782c0ff */
[----:B------:R-:W-:Y:S02]  /*36e0*/  BSSY.RECONVERGENT B0, `(.L_x_1602) ;  /* 0x0000017000007945 */ /* 0x000fe40003800200 */
[----:B------:R-:W1:Y:S01]  /*36f0*/  SHFL.BFLY PT, R71, R74, 0x1, 0x1f ;  /* 0x0c201f004a477f89 */ /* 0x000e6200000e0000 */
[----:B0-----:R-:W-:-:S09]  /*3700*/  FADD.FTZ R70, R70, R75 ;  /* 0x0000004b46467221 */ /* 0x001fd20000010000 */
        /* <DEDUP_REMOVED lines=20> */
.L_x_1603:
[----:B------:R-:W-:Y:S05]  /*3850*/  BSYNC.RECONVERGENT B0 ;  /* 0x0000000000007941 */ /* 0x000fea0003800200 */
.L_x_1602:
[----:B------:R-:W-:Y:S01]  /*3860*/  IMAD.HI.U32 R162, R162, -0x33333333, RZ ;  /* 0xcccccccda2a27827 */ /* 0x000fe200078e00ff */
[----:B------:R-:W2:Y:S03]  /*3870*/  LDCU.64 UR22, c[0x0][0x380] ;  /* 0x00007000ff1677ac */ /* 0x000ea60008000a00 */
[----:B-1---5:R-:W-:Y:S01]  /*3880*/  HADD2.F32 R73, -RZ, R64.H0_H0 ;  /* 0x20000040ff497230 */ /* 0x022fe20000004100 */
[----:B------:R-:W-:Y:S01]  /*3890*/  LEA.HI R162, R162, -UR9, RZ, 0x19 ;  /* 0x80000009a2a27c11 */ /* 0x000fe2000f8fc8ff */
[----:B------:R-:W1:Y:S01]  /*38a0*/  LDCU UR9, c[0x0][0x3a0] ;  /* 0x00007400ff0977ac */ /* 0x000e620008000800 */
[----:B------:R-:W-:Y:S02]  /*38b0*/  HADD2.F32 R72, -RZ, R66.H0_H0 ;  /* 0x20000042ff487230 */ /* 0x000fe40000004100 */
[----:B0-----:R-:W-:Y:S01]  /*38c0*/  LEA R70, R162, UR10, 0x3 ;  /* 0x0000000aa2467c11 */ /* 0x001fe2000f8e18ff */
[----:B------:R-:W-:Y:S01]  /*38d0*/  HADD2.F32 R64, -RZ, R64.H1_H1 ;  /* 0x30000040ff407230 */ /* 0x000fe20000004100 */
[----:B------:R-:W-:Y:S01]  /*38e0*/  UISETP.GE.U32.AND UP0, UPT, UR13, UR20, UPT ;  /* 0x000000140d00728c */ /* 0x000fe2000bf06070 */
[----:B------:R-:W-:Y:S01]  /*38f0*/  HADD2.F32 R66, -RZ, R66.H1_H1 ;  /* 0x30000042ff427230 */ /* 0x000fe20000004100 */
[----:B------:R-:W-:-:S02]  /*3900*/  ULOP3.LUT UR4, UR4, 0x1, URZ, 0x3c, !UPT ;  /* 0x0000000104047892 */ /* 0x000fc4000f8e3cff */
[----:B------:R-:W1:Y:S01]  /*3910*/  LDS.64 R70, [R70] ;  /* 0x0000000046467984 */ /* 0x000e620000000a00 */
[----:B------:R-:W-:Y:S01]  /*3920*/  UISETP.GE.AND.EX UP0, UPT, UR5, UR14, UPT, UP0 ;  /* 0x0000000e0500728c */ /* 0x000fe2000bf06300 */
        /* <DEDUP_REMOVED lines=258> */
[----:B------:R-:W-:-:S02]  /*4950*/  HADD2.F32 R71, -RZ, R65.H0_H0 ;  /* 0x20000041ff477230 */ /* 0x000fc40000004100 */
        /* <DEDUP_REMOVED lines=33> */
[C-C-:B------:R-:W-:Y:S01]  /*4b70*/  FFMA.FTZ R101, R73.reuse, R101, R72.reuse ;  /* 0x0000006549657223 */ /* 0x140fe20000010048 */
[--C-:B------:R-:W-:Y:S02]  /*4b80*/  HADD2.F32 R64, -RZ, R67.reuse.H1_H1 ;  /* 0x30000043ff407230 */ /* 0x100fe40000004100 */
        /* <DEDUP_REMOVED lines=32> */
[--C-:B------:R-:W-:Y:S01]  /*4d90*/  FFMA.FTZ R70, R65, R70, R64.reuse ;  /* 0x0000004641467223 */ /* 0x100fe20000010040 */
[----:B------:R-:W-:Y:S01]  /*4da0*/  FMUL.FTZ R72, R101, -1.4426950216293334961 ;  /* 0xbfb8aa3b65487820 */ /* 0x000fe20000410000 */
[----:B------:R-:W-:Y:S01]  /*4db0*/  FMUL.FTZ R67, R159, -1.4426950216293334961 ;  /* 0xbfb8aa3b9f437820 */ /* 0x000fe20000410000 */
[----:B------:R-:W-:Y:S01]  /*4dc0*/  FMUL.FTZ R76, R13, -1.4426950216293334961 ;  /* 0xbfb8aa3b0d4c7820 */ /* 0x000fe20000410000 */
[--C-:B------:R-:W-:Y:S01]  /*4dd0*/  FFMA.FTZ R66, R14, R71, R73.reuse ;  /* 0x000000470e427223 */ /* 0x100fe20000010049 */
[----:B------:R-:W-:Y:S01]  /*4de0*/  FMUL.FTZ R74, R70, -1.4426950216293334961 ;  /* 0xbfb8aa3b464a7820 */ /* 0x000fe20000410000 */
[----:B------:R-:W0:Y:S01]  /*4df0*/  MUFU.EX2 R14, R72 ;  /* 0x00000048000e7308 */ /* 0x000e220000000800 */
[C-C-:B------:R-:W-:Y:S01]  /*4e00*/  FFMA.FTZ R18, R71.reuse, R18, R73.reuse ;  /* 0x0000001247127223 */ /* 0x140fe20000010049 */
[----:B------:R-:W-:Y:S01]  /*4e10*/  FMUL.FTZ R77, R66, -1.4426950216293334961 ;  /* 0xbfb8aa3b424d7820 */ /* 0x000fe20000410000 */
        /* <DEDUP_REMOVED lines=20> */
[--C-:B------:R-:W-:Y:S01]  /*4f60*/  FFMA.FTZ R123, R71, R123, R73.reuse ;  /* 0x0000007b477b7223 */ /* 0x100fe20000010049 */
[----:B------:R3:W-:Y:S01]  /*4f70*/  MUFU.RCP R162, R163 ;  /* 0x000000a300a27308 */ /* 0x0007e20000001000 */
[----:B-1----:R-:W-:Y:S01]  /*4f80*/  FADD.FTZ R164, R67, 1 ;  /* 0x3f80000043a47421 */ /* 0x002fe20000010000 */
[C-C-:B------:R-:W-:Y:S01]  /*4f90*/  FFMA.FTZ R127, R71.reuse, R127, R73.reuse ;  /* 0x0000007f477f7223 */ /* 0x140fe20000010049 */
[C-C-:B------:R-:W-:Y:S01]  /*4fa0*/  FFMA.FTZ R131, R71.reuse, R131, R73.reuse ;  /* 0x0000008347837223 */ /* 0x140fe20000010049 */
[C-C-:B------:R-:W-:Y:S01]  /*4fb0*/  FFMA.FTZ R135, R71.reuse, R135, R73.reuse ;  /* 0x0000008747877223 */ /* 0x140fe20000010049 */
[C-C-:B------:R-:W-:Y:S01]  /*4fc0*/  FFMA.FTZ R139, R71.reuse, R139, R73.reuse ;  /* 0x0000008b478b7223 */ /* 0x140fe20000010049 */
[C-C-:B------:R-:W-:Y:S01]  /*4fd0*/  FFMA.FTZ R86, R71.reuse, R86, R73.reuse ;  /* 0x0000005647567223 */ /* 0x140fe20000010049 */
[C-C-:B------:R-:W-:Y:S01]  /*4fe0*/  FFMA.FTZ R88, R71.reuse, R88, R73.reuse ;  /* 0x0000005847587223 */ /* 0x140fe20000010049 */
[C-C-:B------:R-:W-:Y:S01]  /*4ff0*/  FFMA.FTZ R90, R71.reuse, R90, R73.reuse ;  /* 0x0000005a475a7223 */ /* 0x140fe20000010049 */
[----:B---3--:R-:W-:Y:S01]  /*5000*/  FADD.FTZ R163, R74, 1 ;  /* 0x3f8000004aa37421 */ /* 0x008fe20000010000 */
[C-C-:B------:R-:W-:Y:S01]  /*5010*/  FFMA.FTZ R92, R71.reuse, R92, R73.reuse ;  /* 0x0000005c475c7223 */ /* 0x140fe20000010049 */
[C-C-:B------:R-:W-:Y:S01]  /*5020*/  FFMA.FTZ R94, R71.reuse, R94, R73.reuse ;  /* 0x0000005e475e7223 */ /* 0x140fe20000010049 */
[C-C-:B------:R-:W-:Y:S01]  /*5030*/  FFMA.FTZ R96, R71.reuse, R96, R73.reuse ;  /* 0x0000006047607223 */ /* 0x140fe20000010049 */
[C-C-:B------:R-:W-:Y:S01]  /*5040*/  FFMA.FTZ R98, R71.reuse, R98, R73.reuse ;  /* 0x0000006247627223 */ /* 0x140fe20000010049 */
[----:B------:R-:W-:Y:S01]  /*5050*/  FFMA.FTZ R100, R71, R100, R73 ;  /* 0x0000006447647223 */ /* 0x000fe20000010049 */
[----:B------:R-:W0:Y:S01]  /*5060*/  MUFU.RCP R164, R164 ;  /* 0x000000a400a47308 */ /* 0x000e220000001000 */
[--C-:B------:R-:W-:Y:S01]  /*5070*/  FFMA.FTZ R71, R65, R27, R64.reuse ;  /* 0x0000001b41477223 */ /* 0x100fe20000010040 */
[--C-:B------:R-:W-:Y:S01]  /*5080*/  FFMA.FTZ R15, R15, R65, R64.reuse ;  /* 0x000000410f0f7223 */ /* 0x100fe20000010040 */
[C-C-:B------:R-:W-:Y:S01]  /*5090*/  FFMA.FTZ R19, R65.reuse, R19, R64.reuse ;  /* 0x0000001341137223 */ /* 0x140fe20000010040 */
[--C-:B------:R-:W-:Y:S01]  /*50a0*/  FFMA.FTZ R73, R65, R51, R64.reuse ;  /* 0x0000003341497223 */ /* 0x100fe20000010040 */
[----:B------:R-:W-:Y:S01]  /*50b0*/  FMUL.FTZ R79, R18, -1.4426950216293334961 ;  /* 0xbfb8aa3b124f7820 */ /* 0x000fe20000410000 */
[----:B------:R-:W-:Y:S01]  /*50c0*/  FMUL.FTZ R78, R15, -1.4426950216293334961 ;  /* 0xbfb8aa3b0f4e7820 */ /* 0x000fe20000410000 */
        /* <DEDUP_REMOVED lines=8> */
[--C-:B------:R-:W-:Y:S01]  /*5150*/  FFMA.FTZ R59, R65, R59, R64.reuse ;  /* 0x0000003b413b7223 */ /* 0x100fe20000010040 */
[----:B------:R-:W3:Y:S01]  /*5160*/  MUFU.RCP R163, R163 ;  /* 0x000000a300a37308 */ /* 0x000ee20000001000 */
        /* <DEDUP_REMOVED lines=8> */
[----:B-1----:R-:W-:Y:S01]  /*51f0*/  FADD.FTZ R164, R76, 1 ;  /* 0x3f8000004ca47421 */ /* 0x002fe20000010000 */
[C-C-:B------:R-:W-:Y:S01]  /*5200*/  FFMA.FTZ R126, R65.reuse, R126, R64.reuse ;  /* 0x0000007e417e7223 */ /* 0x140fe20000010040 */
[C-C-:B------:R-:W-:Y:S01]  /*5210*/  FFMA.FTZ R130, R65.reuse, R130, R64.reuse ;  /* 0x0000008241827223 */ /* 0x140fe20000010040 */
[C-C-:B------:R-:W-:Y:S01]  /*5220*/  FFMA.FTZ R134, R65.reuse, R134, R64.reuse ;  /* 0x0000008641867223 */ /* 0x140fe20000010040 */
[C-C-:B------:R-:W-:Y:S01]  /*5230*/  FFMA.FTZ R138, R65.reuse, R138, R64.reuse ;  /* 0x0000008a418a7223 */ /* 0x140fe20000010040 */
[C-C-:B------:R-:W-:Y:S01]  /*5240*/  FFMA.FTZ R142, R65.reuse, R142, R64.reuse ;  /* 0x0000008e418e7223 */ /* 0x140fe20000010040 */
[C-C-:B------:R-:W-:Y:S01]  /*5250*/  FFMA.FTZ R144, R65.reuse, R144, R64.reuse ;  /* 0x0000009041907223 */ /* 0x140fe20000010040 */
[----:B------:R1:W-:Y:S01]  /*5260*/  MUFU.EX2 R51, R78 ;  /* 0x0000004e00337308 */ /* 0x0003e20000000800 */
[----:B---3--:R-:W-:Y:S01]  /*5270*/  FMUL.FTZ R70, R70, R163 ;  /* 0x000000a346467220 */ /* 0x008fe20000410000 */
[C-C-:B------:R-:W-:Y:S01]  /*5280*/  FFMA.FTZ R146, R65.reuse, R146, R64.reuse ;  /* 0x0000009241927223 */ /* 0x140fe20000010040 */
[C-C-:B------:R-:W-:Y:S01]  /*5290*/  FFMA.FTZ R148, R65.reuse, R148, R64.reuse ;  /* 0x0000009441947223 */ /* 0x140fe20000010040 */
[C-C-:B------:R-:W-:Y:S01]  /*52a0*/  FFMA.FTZ R150, R65.reuse, R150, R64.reuse ;  /* 0x0000009641967223 */ /* 0x140fe20000010040 */
[C-C-:B------:R-:W-:Y:S01]  /*52b0*/  FFMA.FTZ R152, R65.reuse, R152, R64.reuse ;  /* 0x0000009841987223 */ /* 0x140fe20000010040 */
[C-C-:B------:R-:W-:Y:S01]  /*52c0*/  FFMA.FTZ R154, R65.reuse, R154, R64.reuse ;  /* 0x0000009a419a7223 */ /* 0x140fe20000010040 */
[C-C-:B------:R-:W-:Y:S01]  /*52d0*/  FFMA.FTZ R156, R65.reuse, R156, R64.reuse ;  /* 0x0000009c419c7223 */ /* 0x140fe20000010040 */
[----:B------:R-:W-:Y:S01]  /*52e0*/  FFMA.FTZ R158, R65, R158, R64 ;  /* 0x0000009e419e7223 */ /* 0x000fe20000010040 */
[----:B-1----:R-:W-:Y:S01]  /*52f0*/  FMUL.FTZ R78, R17, -1.4426950216293334961 ;  /* 0xbfb8aa3b114e7820 */ /* 0x002fe20000410000 */
[----:B------:R-:W-:Y:S01]  /*5300*/  FMUL.FTZ R82, R19, -1.4426950216293334961 ;  /* 0xbfb8aa3b13527820 */ /* 0x000fe20000410000 */
[----:B0-----:R-:W-:Y:S01]  /*5310*/  FADD.FTZ R163, R27, 1 ;  /* 0x3f8000001ba37421 */ /* 0x001fe20000010000 */
[----:B------:R-:W-:Y:S01]  /*5320*/  FMUL.FTZ R65, R20, -1.4426950216293334961 ;  /* 0xbfb8aa3b14417820 */ /* 0x000fe20000410000 */
[----:B------:R-:W0:Y:S01]  /*5330*/  MUFU.EX2 R79, R79 ;  /* 0x0000004f004f7308 */ /* 0x000e220000000800 */
[----:B------:R-:W-:Y:S01]  /*5340*/  FMUL.FTZ R83, R21, -1.4426950216293334961 ;  /* 0xbfb8aa3b15537820 */ /* 0x000fe20000410000 */
        /* <DEDUP_REMOVED lines=9> */
[----:B------:R-:W-:Y:S01]  /*53e0*/  FMUL.FTZ R64, R26, -1.4426950216293334961 ;  /* 0xbfb8aa3b1a407820 */ /* 0x000fe20000410000 */
[----:B------:R-:W-:Y:S01]  /*53f0*/  FMUL.FTZ R161, R29, -1.4426950216293334961 ;  /* 0xbfb8aa3b1da17820 */ /* 0x000fe20000410000 */
[----:B------:R-:W-:Y:S01]  /*5400*/  FMUL.FTZ R75, R0, -1.4426950216293334961 ;  /* 0xbfb8aa3b004b7820 */ /* 0x000fe20000410000 */
[----:B------:R-:W-:Y:S01]  /*5410*/  FMUL.FTZ R84, R71, -1.4426950216293334961 ;  /* 0xbfb8aa3b47547820 */ /* 0x000fe20000410000 */
[----:B------:R-:W-:Y:S01]  /*5420*/  FMUL.FTZ R162, R101, R162 ;  /* 0x000000a265a27220 */ /* 0x000fe20000410000 */
[----:B------:R-:W3:Y:S01]  /*5430*/  MUFU.EX2 R78, R78 ;  /* 0x0000004e004e7308 */ /* 0x000ee20000000800 */
[----:B0-----:R-:W-:Y:S01]  /*5440*/  FADD.FTZ R79, R79, 1 ;  /* 0x3f8000004f4f7421 */ /* 0x001fe20000010000 */
[----:B------:R-:W-:Y:S01]  /*5450*/  FMUL.FTZ R101, R31, -1.4426950216293334961 ;  /* 0xbfb8aa3b1f657820 */ /* 0x000fe20000410000 */
[----:B------:R-:W-:Y:S01]  /*5460*/  FMUL.FTZ R77, R16, -1.4426950216293334961 ;  /* 0xbfb8aa3b104d7820 */ /* 0x000fe20000410000 */
[----:B------:R-:W-:Y:S01]  /*5470*/  FMUL.FTZ R74, R34, -1.4426950216293334961 ;  /* 0xbfb8aa3b224a7820 */ /* 0x000fe20000410000 */
[----:B------:R-:W-:-:S03]  /*5480*/  F2FP.F16.F32.PACK_AB R162, R159, R162 ;  /* 0x000000a29fa2723e */ /* 0x000fc600000000ff */
[----:B------:R-:W0:Y:S01]  /*5490*/  MUFU.EX2 R82, R82 ;  /* 0x0000005200527308 */ /* 0x000e220000000800 */
[----:B-1----:R-:W-:Y:S01]  /*54a0*/  FMUL.FTZ R27, R13, R164 ;  /* 0x000000a40d1b7220 */ /* 0x002fe20000410000 */
[----:B------:R-:W-:-:S06]  /*54b0*/  FMUL.FTZ R13, R36, -1.4426950216293334961 ;  /* 0xbfb8aa3b240d7820 */ /* 0x000fcc0000410000 */
[----:B------:R-:W1:Y:S01]  /*54c0*/  MUFU.RCP R163, R163 ;  /* 0x000000a300a37308 */ /* 0x000e620000001000 */
[----:B---3--:R-:W-:-:S07]  /*54d0*/  FADD.FTZ R164, R78, 1 ;  /* 0x3f8000004ea47421 */ /* 0x008fce0000010000 */
[----:B------:R-:W3:Y:S01]  /*54e0*/  MUFU.EX2 R65, R65 ;  /* 0x0000004100417308 */ /* 0x000ee20000000800 */
[----:B0-----:R-:W-:-:S07]  /*54f0*/  FADD.FTZ R82, R82, 1 ;  /* 0x3f80000052527421 */ /* 0x001fce0000010000 */
[----:B------:R-:W0:Y:S01]  /*5500*/  MUFU.RCP R78, R164 ;  /* 0x000000a4004e7308 */ /* 0x000e220000001000 */
[----:B-1----:R-:W-:-:S07]  /*5510*/  FMUL.FTZ R66, R66, R163 ;  /* 0x000000a342427220 */ /* 0x002fce0000410000 */
[----:B------:R-:W1:Y:S01]  /*5520*/  MUFU.RCP R79, R79 ;  /* 0x0000004f004f7308 */ /* 0x000e620000001000 */
[----:B---3--:R-:W-:Y:S01]  /*5530*/  FADD.FTZ R163, R65, 1 ;  /* 0x3f80000041a37421 */ /* 0x008fe20000010000 */
[----:B------:R-:W-:-:S06]  /*5540*/  FMUL.FTZ R65, R40, -1.4426950216293334961 ;  /* 0xbfb8aa3b28417820 */ /* 0x000fcc0000410000 */
[----:B------:R-:W3:Y:S01]  /*5550*/  MUFU.RCP R82, R82 ;  /* 0x0000005200527308 */ /* 0x000ee20000001000 */
[----:B0-----:R-:W-:-:S07]  /*5560*/  FMUL.FTZ R17, R17, R78 ;  /* 0x0000004e11117220 */ /* 0x001fce0000410000 */
[----:B------:R-:W0:Y:S01]  /*5570*/  MUFU.RCP R163, R163 ;  /* 0x000000a300a37308 */ /* 0x000e220000001000 */
[----:B-1----:R-:W-:Y:S01]  /*5580*/  FMUL.FTZ R78, R18, R79 ;  /* 0x0000004f124e7220 */ /* 0x002fe20000410000 */
[----:B------:R-:W-:-:S06]  /*5590*/  FMUL.FTZ R18, R41, -1.4426950216293334961 ;  /* 0xbfb8aa3b29127820 */ /* 0x000fcc0000410000 */
[----:B------:R-:W1:Y:S01]  /*55a0*/  MUFU.EX2 R83, R83 ;  /* 0x0000005300537308 */ /* 0x000e620000000800 */
[----:B---3--:R-:W-:Y:S01]  /*55b0*/  FMUL.FTZ R79, R19, R82 ;  /* 0x00000052134f7220 */ /* 0x008fe20000410000 */
[----:B------:R-:W-:-:S06]  /*55c0*/  FMUL.FTZ R19, R42, -1.4426950216293334961 ;  /* 0xbfb8aa3b2a137820 */ /* 0x000fcc0000410000 */
[----:B------:R-:W3:Y:S01]  /*55d0*/  MUFU.EX2 R72, R72 ;  /* 0x0000004800487308 */ /* 0x000ee20000000800 */
[----:B0-----:R-:W-:Y:S01]  /*55e0*/  FMUL.FTZ R82, R20, R163 ;  /* 0x000000a314527220 */ /* 0x001fe20000410000 */
[----:B------:R-:W-:-:S06]  /*55f0*/  FMUL.FTZ R20, R43, -1.4426950216293334961 ;  /* 0xbfb8aa3b2b147820 */ /* 0x000fcc0000410000 */
[----:B------:R-:W0:Y:S01]  /*5600*/  MUFU.EX2 R80, R80 ;  /* 0x0000005000507308 */ /* 0x000e220000000800 */
[----:B-1----:R-:W-:-:S07]  /*5610*/  FADD.FTZ R163, R83, 1 ;  /* 0x3f80000053a37421 */ /* 0x002fce0000010000 */
[----:B------:R-:W1:Y:S01]  /*5620*/  MUFU.RCP R163, R163 ;  /* 0x000000a300a37308 */ /* 0x000e620000001000 */
[----:B---3--:R-:W-:Y:S01]  /*5630*/  FADD.FTZ R165, R72, 1 ;  /* 0x3f80000048a57421 */ /* 0x008fe20000010000 */
[----:B------:R-:W-:-:S06]  /*5640*/  FMUL.FTZ R72, R33, -1.4426950216293334961 ;  /* 0xbfb8aa3b21487820 */ /* 0x000fcc0000410000 */
[----:B------:R-:W3:Y:S01]  /*5650*/  MUFU.EX2 R160, R160 ;  /* 0x000000a000a07308 */ /* 0x000ee20000000800 */
[----:B0-----:R-:W-:-:S07]  /*5660*/  FADD.FTZ R83, R80, 1 ;  /* 0x3f80000050537421 */ /* 0x001fce0000010000 */
[----:B------:R-:W0:Y:S01]  /*5670*/  MUFU.RCP R165, R165 ;  /* 0x000000a500a57308 */ /* 0x000e220000001000 */
[----:B-1----:R-:W-:Y:S01]  /*5680*/  FMUL.FTZ R80, R21, R163 ;  /* 0x000000a315507220 */ /* 0x002fe20000410000 */
[----:B------:R-:W-:-:S04]  /*5690*/  FMUL.FTZ R21, R44, -1.4426950216293334961 ;  /* 0xbfb8aa3b2c157820 */ /* 0x000fc80000410000 */
[----:B------:R-:W-:Y:S02]  /*56a0*/  F2FP.F16.F32.PACK_AB R80, R80, R82 ;  /* 0x000000525050723e */ /* 0x000fe400000000ff */
[----:B------:R-:W-:Y:S01]  /*56b0*/  MUFU.EX2 R85, R85 ;  /* 0x0000005500557308 */ /* 0x000fe20000000800 */
[----:B---3--:R-:W-:-:S07]  /*56c0*/  FADD.FTZ R163, R160, 1 ;  /* 0x3f800000a0a37421 */ /* 0x008fce0000010000 */
[----:B------:R-:W-:Y:S01]  /*56d0*/  MUFU.EX2 R103, R103 ;  /* 0x0000006700677308 */ /* 0x000fe20000000800 */
[----:B0-----:R-:W-:Y:S01]  /*56e0*/  FMUL.FTZ R102, R102, R165 ;  /* 0x000000a566667220 */ /* 0x001fe20000410000 */
[----:B------:R-:W-:Y:S01]  /*56f0*/  FADD.FTZ R165, R51, 1 ;  /* 0x3f80000033a57421 */ /* 0x000fe20000010000 */
[----:B------:R-:W-:-:S05]  /*5700*/  FMUL.FTZ R51, R37, -1.4426950216293334961 ;  /* 0xbfb8aa3b25337820 */ /* 0x000fca0000410000 */
[----:B------:R-:W0:Y:S08]  /*5710*/  MUFU.RCP R163, R163 ;  /* 0x000000a300a37308 */ /* 0x000e300000001000 */
[----:B------:R-:W1:Y:S08]  /*5720*/  MUFU.EX2 R14, R14 ;  /* 0x0000000e000e7308 */ /* 0x000e700000000800 */
[----:B------:R3:W4:Y:S01]  /*5730*/  MUFU.RCP R76, R165 ;  /* 0x000000a5004c7308 */ /* 0x0007220000001000 */
[----:B0-----:R-:W-:Y:S01]  /*5740*/  FMUL.FTZ R160, R28, R163 ;  /* 0x000000a31ca07220 */ /* 0x001fe20000410000 */
[----:B------:R-:W-:-:S06]  /*5750*/  FMUL.FTZ R28, R73, -1.4426950216293334961 ;  /* 0xbfb8aa3b491c7820 */ /* 0x000fcc0000410000 */
[----:B------:R-:W0:Y:S01]  /*5760*/  MUFU.EX2 R81, R81 ;  /* 0x0000005100517308 */ /* 0x000e220000000800 */
[----:B---3--:R-:W-:Y:S01]  /*5770*/  FADD.FTZ R165, R85, 1 ;  /* 0x3f80000055a57421 */ /* 0x008fe20000010000 */
[----:B-1----:R-:W-:Y:S01]  /*5780*/  FADD.FTZ R163, R14, 1 ;  /* 0x3f8000000ea37421 */ /* 0x002fe20000010000 */
[----:B------:R-:W-:-:S05]  /*5790*/  FMUL.FTZ R14, R52, -1.4426950216293334961 ;  /* 0xbfb8aa3b340e7820 */ /* 0x000fca0000410000 */
[----:B------:R1:W3:Y:S01]  /*57a0*/  MUFU.RCP R85, R165 ;  /* 0x000000a500557308 */ /* 0x0002e20000001000 */
[----:B----4-:R-:W-:Y:S01]  /*57b0*/  FMUL.FTZ R76, R15, R76 ;  /* 0x0000004c0f4c7220 */ /* 0x010fe20000410000 */
[----:B------:R-:W-:-:S06]  /*57c0*/  FMUL.FTZ R15, R38, -1.4426950216293334961 ;  /* 0xbfb8aa3b260f7820 */ /* 0x000fcc0000410000 */
[----:B------:R-:W4:Y:S01]  /*57d0*/  MUFU.EX2 R67, R67 ;  /* 0x0000004300437308 */ /* 0x000f220000000800 */
[----:B-1----:R-:W-:Y:S01]  /*57e0*/  FADD.FTZ R165, R103, 1 ;  /* 0x3f80000067a57421 */ /* 0x002fe20000010000 */
[----:B0-----:R-:W-:-:S06]  /*57f0*/  FADD.FTZ R164, R81, 1 ;  /* 0x3f80000051a47421 */ /* 0x001fcc0000010000 */
[----:B------:R-:W0:Y:S01]  /*5800*/  MUFU.EX2 R64, R64 ;  /* 0x0000004000407308 */ /* 0x000e220000000800 */
[----:B---3--:R-:W-:Y:S01]  /*5810*/  FMUL.FTZ R85, R24, R85 ;  /* 0x0000005518557220 */ /* 0x008fe20000410000 */
[----:B------:R-:W-:-:S06]  /*5820*/  FMUL.FTZ R24, R47, -1.4426950216293334961 ;  /* 0xbfb8aa3b2f187820 */ /* 0x000fcc0000410000 */
[----:B------:R-:W1:Y:S01]  /*5830*/  MUFU.RCP R165, R165 ;  /* 0x000000a500a57308 */ /* 0x000e620000001000 */
[----:B----4-:R-:W-:-:S07]  /*5840*/  FADD.FTZ R67, R67, 1 ;  /* 0x3f80000043437421 */ /* 0x010fce0000010000 */
[----:B------:R-:W3:Y:S01]  /*5850*/  MUFU.EX2 R161, R161 ;  /* 0x000000a100a17308 */ /* 0x000ee20000000800 */
[----:B0-----:R-:W-:-:S07]  /*5860*/  FADD.FTZ R103, R64, 1 ;  /* 0x3f80000040677421 */ /* 0x001fce0000010000 */
[----:B------:R-:W-:Y:S01]  /*5870*/  MUFU.RCP R163, R163 ;  /* 0x000000a300a37308 */ /* 0x000fe20000001000 */
[----:B-1----:R-:W-:Y:S01]  /*5880*/  FMUL.FTZ R64, R25, R165 ;  /* 0x000000a519407220 */ /* 0x002fe20000410000 */
[----:B------:R-:W-:-:S06]  /*5890*/  FMUL.FTZ R25, R48, -1.4426950216293334961 ;  /* 0xbfb8aa3b30197820 */ /* 0x000fcc0000410000 */
[----:B------:R-:W-:Y:S01]  /*58a0*/  MUFU.EX2 R13, R13 ;  /* 0x0000000d000d7308 */ /* 0x000fe20000000800 */
[----:B---3--:R-:W-:-:S07]  /*58b0*/  FADD.FTZ R165, R161, 1 ;  /* 0x3f800000a1a57421 */ /* 0x008fce0000010000 */
[----:B------:R-:W0:Y:S08]  /*58c0*/  MUFU.EX2 R75, R75 ;  /* 0x0000004b004b7308 */ /* 0x000e300000000800 */
[----:B------:R-:W1:Y:S08]  /*58d0*/  MUFU.RCP R83, R83 ;  /* 0x0000005300537308 */ /* 0x000e700000001000 */
[----:B------:R-:W3:Y:S01]  /*58e0*/  MUFU.RCP R164, R164 ;  /* 0x000000a400a47308 */ /* 0x000ee20000001000 */
[----:B0-----:R-:W-:-:S07]  /*58f0*/  FADD.FTZ R75, R75, 1 ;  /* 0x3f8000004b4b7421 */ /* 0x001fce0000010000 */
[----:B------:R-:W0:Y:S01]  /*5900*/  MUFU.EX2 R84, R84 ;  /* 0x0000005400547308 */ /* 0x000e220000000800 */
[----:B-1----:R-:W-:Y:S01]  /*5910*/  FMUL.FTZ R81, R22, R83 ;  /* 0x0000005316517220 */ /* 0x002fe20000410000 */
[----:B------:R-:W-:-:S06]  /*5920*/  FMUL.FTZ R22, R45, -1.4426950216293334961 ;  /* 0xbfb8aa3b2d167820 */ /* 0x000fcc0000410000 */
[----:B------:R1:W4:Y:S01]  /*5930*/  MUFU.RCP R161, R67 ;  /* 0x0000004300a17308 */ /* 0x0003220000001000 */
[----:B---3--:R-:W-:Y:S01]  /*5940*/  FMUL.FTZ R83, R23, R164 ;  /* 0x000000a417537220 */ /* 0x008fe20000410000 */
[----:B------:R-:W-:-:S04]  /*5950*/  FMUL.FTZ R23, R46, -1.4426950216293334961 ;  /* 0xbfb8aa3b2e177820 */ /* 0x000fc80000410000 */
[----:B------:R-:W-:Y:S02]  /*5960*/  F2FP.F16.F32.PACK_AB R81, R83, R81 ;  /* 0x000000515351723e */ /* 0x000fe400000000ff */
[----:B------:R-:W-:Y:S01]  /*5970*/  MUFU.EX2 R51, R51 ;  /* 0x0000003300337308 */ /* 0x000fe20000000800 */
[----:B-1----:R-:W-:Y:S01]  /*5980*/  FMUL.FTZ R67, R30, R163 ;  /* 0x000000a31e437220 */ /* 0x002fe20000410000 */
[----:B------:R-:W-:Y:S01]  /*5990*/  FADD.FTZ R163, R13, 1 ;  /* 0x3f8000000da37421 */ /* 0x000fe20000010000 */
[----:B0-----:R-:W-:Y:S01]  /*59a0*/  FADD.FTZ R164, R84, 1 ;  /* 0x3f80000054a47421 */ /* 0x001fe20000010000 */
[----:B------:R-:W-:Y:S01]  /*59b0*/  FMUL.FTZ R13, R57, -1.4426950216293334961 ;  /* 0xbfb8aa3b390d7820 */ /* 0x000fe20000410000 */
[----:B------:R-:W-:-:S03]  /*59c0*/  FMUL.FTZ R30, R53, -1.4426950216293334961 ;  /* 0xbfb8aa3b351e7820 */ /* 0x000fc60000410000 */
[----:B------:R-:W0:Y:S01]  /*59d0*/  MUFU.RCP R163, R163 ;  /* 0x000000a300a37308 */ /* 0x000e220000001000 */
[----:B----4-:R-:W-:Y:S01]  /*59e0*/  FMUL.FTZ R161, R32, R161 ;  /* 0x000000a120a17220 */ /* 0x010fe20000410000 */
[----:B------:R-:W-:-:S06]  /*59f0*/  FMUL.FTZ R32, R55, -1.4426950216293334961 ;  /* 0xbfb8aa3b37207820 */ /* 0x000fcc0000410000 */
[----:B------:R-:W1:Y:S08]  /*5a00*/  MUFU.RCP R75, R75 ;  /* 0x0000004b004b7308 */ /* 0x000e700000001000 */
[----:B------:R-:W3:Y:S01]  /*5a10*/  MUFU.RCP R103, R103 ;  /* 0x0000006700677308 */ /* 0x000ee20000001000 */
[----:B0-----:R-:W-:Y:S01]  /*5a20*/  FMUL.FTZ R36, R36, R163 ;  /* 0x000000a324247220 */ /* 0x001fe20000410000 */
[----:B------:R-:W-:-:S06]  /*5a30*/  FADD.FTZ R163, R51, 1 ;  /* 0x3f80000033a37421 */ /* 0x000fcc0000010000 */
        /* <DEDUP_REMOVED lines=9> */
[----:B------:R-:W0:Y:S01]  /*5ad0*/  MUFU.RCP R163, R163 ;  /* 0x000000a300a37308 */ /* 0x000e220000001000 */
[----:B-1----:R-:W-:-:S07]  /*5ae0*/  FADD.FTZ R164, R101, 1 ;  /* 0x3f80000065a47421 */ /* 0x002fce0000010000 */
[----:B------:R-:W1:Y:S01]  /*5af0*/  MUFU.EX2 R18, R18 ;  /* 0x0000001200127308 */ /* 0x000e620000000800 */
[----:B---3--:R-:W-:-:S07]  /*5b00*/  FADD.FTZ R77, R77, 1 ;  /* 0x3f8000004d4d7421 */ /* 0x008fce0000010000 */
[----:B------:R-:W-:Y:S01]  /*5b10*/  MUFU.EX2 R22, R22 ;  /* 0x0000001600167308 */ /* 0x000fe20000000800 */
[----:B0-----:R-:W-:-:S05]  /*5b20*/  FMUL.FTZ R37, R37, R163 ;  /* 0x000000a325257220 */ /* 0x001fca0000410000 */
[----:B------:R-:W-:Y:S02]  /*5b30*/  F2FP.F16.F32.PACK_AB R36, R37, R36 ;  /* 0x000000242524723e */ /* 0x000fe400000000ff */
[----:B------:R-:W0:Y:S01]  /*5b40*/  MUFU.EX2 R0, R0 ;  /* 0x0000000000007308 */ /* 0x000e220000000800 */
[----:B-1----:R-:W-:-:S07]  /*5b50*/  FADD.FTZ R163, R18, 1 ;  /* 0x3f80000012a37421 */ /* 0x002fce0000010000 */
[----:B------:R-:W1:Y:S08]  /*5b60*/  MUFU.RCP R164, R164 ;  /* 0x000000a400a47308 */ /* 0x000e700000001000 */
[----:B------:R-:W3:Y:S01]  /*5b70*/  MUFU.EX2 R72, R72 ;  /* 0x0000004800487308 */ /* 0x000ee20000000800 */
[----:B0-----:R-:W-:-:S07]  /*5b80*/  FADD.FTZ R0, R0, 1 ;  /* 0x3f80000000007421 */ /* 0x001fce0000010000 */
[----:B------:R-:W-:Y:S01]  /*5b90*/  MUFU.EX2 R71, R71 ;  /* 0x0000004700477308 */ /* 0x000fe20000000800 */
[----:B-1----:R-:W-:Y:S01]  /*5ba0*/  FMUL.FTZ R101, R31, R164 ;  /* 0x000000a41f657220 */ /* 0x002fe20000410000 */
[----:B------:R-:W-:-:S04]  /*5bb0*/  FMUL.FTZ R31, R54, -1.4426950216293334961 ;  /* 0xbfb8aa3b361f7820 */ /* 0x000fc80000410000 */
[----:B------:R-:W-:Y:S02]  /*5bc0*/  F2FP.F16.F32.PACK_AB R67, R101, R67 ;  /* 0x000000436543723e */ /* 0x000fe400000000ff */
[----:B------:R-:W0:Y:S01]  /*5bd0*/  MUFU.RCP R77, R77 ;  /* 0x0000004d004d7308 */ /* 0x000e220000001000 */
[----:B---3--:R-:W-:-:S07]  /*5be0*/  FADD.FTZ R164, R72, 1 ;  /* 0x3f80000048a47421 */ /* 0x008fce0000010000 */
[----:B------:R1:W3:Y:S08]  /*5bf0*/  MUFU.RCP R18, R163 ;  /* 0x000000a300127308 */ /* 0x0002f00000001000 */
[----:B------:R4:W2:Y:S01]  /*5c00*/  MUFU.RCP R72, R0 ;  /* 0x0000000000487308 */ /* 0x0008a20000001000 */
[----:B-1----:R-:W-:Y:S01]  /*5c10*/  FADD.FTZ R163, R22, 1 ;  /* 0x3f80000016a37421 */ /* 0x002fe20000010000 */
[----:B0-----:R-:W-:Y:S01]  /*5c20*/  FMUL.FTZ R77, R16, R77 ;  /* 0x0000004d104d7220 */ /* 0x001fe20000410000 */
[----:B------:R-:W-:-:S05]  /*5c30*/  FMUL.FTZ R16, R39, -1.4426950216293334961 ;  /* 0xbfb8aa3b27107820 */ /* 0x000fca0000410000 */
[----:B------:R0:W1:Y:S01]  /*5c40*/  MUFU.RCP R22, R163 ;  /* 0x000000a300167308 */ /* 0x0000620000001000 */
[----:B----4-:R-:W-:Y:S01]  /*5c50*/  FMUL.FTZ R0, R56, -1.4426950216293334961 ;  /* 0xbfb8aa3b38007820 */ /* 0x010fe20000410000 */
[----:B---3--:R-:W-:Y:S01]  /*5c60*/  FMUL.FTZ R41, R41, R18 ;  /* 0x0000001229297220 */ /* 0x008fe20000410000 */
[----:B------:R-:W-:-:S05]  /*5c70*/  FMUL.FTZ R18, R104, -1.4426950216293334961 ;  /* 0xbfb8aa3b68127820 */ /* 0x000fca0000410000 */
[----:B------:R-:W3:Y:S01]  /*5c80*/  MUFU.EX2 R74, R74 ;  /* 0x0000004a004a7308 */ /* 0x000ee20000000800 */
[----:B0-----:R-:W-:Y:S01]  /*5c90*/  FADD.FTZ R163, R71, 1 ;  /* 0x3f80000047a37421 */ /* 0x001fe20000010000 */
[----:B--2---:R-:W-:Y:S01]  /*5ca0*/  FMUL.FTZ R72, R35, R72 ;  /* 0x0000004823487220 */ /* 0x004fe20000410000 */
[----:B------:R-:W-:-:S05]  /*5cb0*/  FMUL.FTZ R35, R58, -1.4426950216293334961 ;  /* 0xbfb8aa3b3a237820 */ /* 0x000fca0000410000 */
[----:B------:R-:W0:Y:S01]  /*5cc0*/  MUFU.RCP R165, R165 ;  /* 0x000000a500a57308 */ /* 0x000e220000001000 */
[----:B-1----:R-:W-:Y:S01]  /*5cd0*/  FMUL.FTZ R45, R45, R22 ;  /* 0x000000162d2d7220 */ /* 0x002fe20000410000 */
[----:B------:R-:W-:-:S06]  /*5ce0*/  FMUL.FTZ R22, R108, -1.4426950216293334961 ;  /* 0xbfb8aa3b6c167820 */ /* 0x000fcc0000410000 */
[----:B------:R-:W1:Y:S01]  /*5cf0*/  MUFU.RCP R163, R163 ;  /* 0x000000a300a37308 */ /* 0x000e620000001000 */
[----:B---3--:R-:W-:-:S07]  /*5d00*/  FADD.FTZ R74, R74, 1 ;  /* 0x3f8000004a4a7421 */ /* 0x008fce0000010000 */
[----:B------:R-:W2:Y:S01]  /*5d10*/  MUFU.EX2 R15, R15 ;  /* 0x0000000f000f7308 */ /* 0x000ea20000000800 */
[----:B0-----:R-:W-:-:S07]  /*5d20*/  FMUL.FTZ R29, R29, R165 ;  /* 0x000000a51d1d7220 */ /* 0x001fce0000410000 */
[----:B------:R-:W0:Y:S01]  /*5d30*/  MUFU.RCP R164, R164 ;  /* 0x000000a400a47308 */ /* 0x000e220000001000 */
[----:B-1----:R-:W-:-:S07]  /*5d40*/  FMUL.FTZ R50, R50, R163 ;  /* 0x000000a332327220 */ /* 0x002fce0000410000 */
[----:B------:R-:W1:Y:S01]  /*5d50*/  MUFU.EX2 R0, R0 ;  /* 0x0000000000007308 */ /* 0x000e620000000800 */
[----:B--2---:R-:W-:Y:S01]  /*5d60*/  FADD.FTZ R51, R15, 1 ;  /* 0x3f8000000f337421 */ /* 0x004fe20000010000 */
[----:B------:R-:W-:-:S06]  /*5d70*/  FMUL.FTZ R15, R60, -1.4426950216293334961 ;  /* 0xbfb8aa3b3c0f7820 */ /* 0x000fcc0000410000 */
[----:B------:R-:W2:Y:S01]  /*5d80*/  MUFU.EX2 R16, R16 ;  /* 0x0000001000107308 */ /* 0x000ea20000000800 */
[----:B0-----:R-:W-:-:S07]  /*5d90*/  FMUL.FTZ R33, R33, R164 ;  /* 0x000000a421217220 */ /* 0x001fce0000410000 */
[----:B------:R0:W3:Y:S01]  /*5da0*/  MUFU.RCP R165, R74 ;  /* 0x0000004a00a57308 */ /* 0x0000e20000001000 */
[----:B-1----:R-:W-:Y:S01]  /*5db0*/  FADD.FTZ R163, R0, 1 ;  /* 0x3f80000000a37421 */ /* 0x002fe20000010000 */
[----:B------:R-:W-:-:S06]  /*5dc0*/  FMUL.FTZ R0, R113, -1.4426950216293334961 ;  /* 0xbfb8aa3b71007820 */ /* 0x000fcc0000410000 */
[----:B------:R-:W1:Y:S01]  /*5dd0*/  MUFU.EX2 R21, R21 ;  /* 0x0000001500157308 */ /* 0x000e620000000800 */
[----:B0-----:R-:W-:Y:S01]  /*5de0*/  FMUL.FTZ R74, R59, -1.4426950216293334961 ;  /* 0xbfb8aa3b3b4a7820 */ /* 0x001fe20000410000 */
[----:B--2---:R-:W-:Y:S01]  /*5df0*/  FADD.FTZ R164, R16, 1 ;  /* 0x3f80000010a47421 */ /* 0x004fe20000010000 */
[----:B------:R-:W-:-:S05]  /*5e00*/  FMUL.FTZ R16, R61, -1.4426950216293334961 ;  /* 0xbfb8aa3b3d107820 */ /* 0x000fca0000410000 */
[----:B------:R-:W0:Y:S01]  /*5e10*/  MUFU.EX2 R74, R74 ;  /* 0x0000004a004a7308 */ /* 0x000e220000000800 */
[----:B---3--:R-:W-:-:S07]  /*5e20*/  FMUL.FTZ R34, R34, R165 ;  /* 0x000000a522227220 */ /* 0x008fce0000410000 */
[----:B------:R-:W2:Y:S01]  /*5e30*/  MUFU.RCP R51, R51 ;  /* 0x0000003300337308 */ /* 0x000ea20000001000 */
[----:B-1----:R-:W-:-:S07]  /*5e40*/  FADD.FTZ R21, R21, 1 ;  /* 0x3f80000015157421 */ /* 0x002fce0000010000 */
[----:B------:R-:W1:Y:S01]  /*5e50*/  MUFU.RCP R163, R163 ;  /* 0x000000a300a37308 */ /* 0x000e620000001000 */
[----:B0-----:R-:W-:-:S07]  /*5e60*/  FADD.FTZ R74, R74, 1 ;  /* 0x3f8000004a4a7421 */ /* 0x001fce0000010000 */
[----:B------:R-:W0:Y:S01]  /*5e70*/  MUFU.RCP R164, R164 ;  /* 0x000000a400a47308 */ /* 0x000e220000001000 */
[----:B--2---:R-:W-:-:S07]  /*5e80*/  FMUL.FTZ R38, R38, R51 ;  /* 0x0000003326267220 */ /* 0x004fce0000410000 */
[----:B------:R-:W2:Y:S01]  /*5e90*/  MUFU.EX2 R15, R15 ;  /* 0x0000000f000f7308 */ /* 0x000ea20000000800 */
[----:B-1----:R-:W-:-:S07]  /*5ea0*/  FMUL.FTZ R56, R56, R163 ;  /* 0x000000a338387220 */ /* 0x002fce0000410000 */
[----:B------:R-:W1:Y:S01]  /*5eb0*/  MUFU.EX2 R19, R19 ;  /* 0x0000001300137308 */ /* 0x000e620000000800 */
[----:B0-----:R-:W-:Y:S01]  /*5ec0*/  FMUL.FTZ R51, R39, R164 ;  /* 0x000000a427337220 */ /* 0x001fe20000410000 */
[----:B------:R-:W-:-:S04]  /*5ed0*/  FMUL.FTZ R39, R62, -1.4426950216293334961 ;  /* 0xbfb8aa3b3e277820 */ /* 0x000fc80000410000 */
[----:B------:R-:W-:Y:S02]  /*5ee0*/  F2FP.F16.F32.PACK_AB R37, R51, R38 ;  /* 0x000000263325723e */ /* 0x000fe400000000ff */
[----:B------:R-:W-:Y:S01]  /*5ef0*/  MUFU.EX2 R23, R23 ;  /* 0x0000001700177308 */ /* 0x000fe20000000800 */
[----:B--2---:R-:W-:Y:S01]  /*5f00*/  FADD.FTZ R163, R15, 1 ;  /* 0x3f8000000fa37421 */ /* 0x004fe20000010000 */
[----:B------:R-:W-:-:S06]  /*5f10*/  FMUL.FTZ R15, R120, -1.4426950216293334961 ;  /* 0xbfb8aa3b780f7820 */ /* 0x000fcc0000410000 */
[----:B------:R-:W-:Y:S01]  /*5f20*/  MUFU.EX2 R14, R14 ;  /* 0x0000000e000e7308 */ /* 0x000fe20000000800 */
[----:B-1----:R-:W-:-:S07]  /*5f30*/  FADD.FTZ R164, R19, 1 ;  /* 0x3f80000013a47421 */ /* 0x002fce0000010000 */
[----:B------:R-:W-:Y:S08]  /*5f40*/  MUFU.EX2 R13, R13 ;  /* 0x0000000d000d7308 */ /* 0x000ff00000000800 */
[----:B------:R-:W0:Y:S08]  /*5f50*/  MUFU.EX2 R20, R20 ;  /* 0x0000001400147308 */ /* 0x000e300000000800 */
[----:B------:R-:W1:Y:S08]  /*5f60*/  MUFU.RCP R21, R21 ;  /* 0x0000001500157308 */ /* 0x000e700000001000 */
[----:B------:R-:W2:Y:S01]  /*5f70*/  MUFU.EX2 R25, R25 ;  /* 0x0000001900197308 */ /* 0x000ea20000000800 */
[----:B0-----:R-:W-:-:S07]  /*5f80*/  FADD.FTZ R20, R20, 1 ;  /* 0x3f80000014147421 */ /* 0x001fce0000010000 */
[----:B------:R0:W3:Y:S01]  /*5f90*/  MUFU.RCP R19, R164 ;  /* 0x000000a400137308 */ /* 0x0000e20000001000 */
[----:B-1----:R-:W-:Y:S01]  /*5fa0*/  FMUL.FTZ R44, R44, R21 ;  /* 0x000000152c2c7220 */ /* 0x002fe20000410000 */
[----:B------:R-:W-:-:S04]  /*5fb0*/  FMUL.FTZ R21, R107, -1.4426950216293334961 ;  /* 0xbfb8aa3b6b157820 */ /* 0x000fc80000410000 */
[----:B------:R-:W-:Y:S02]  /*5fc0*/  F2FP.F16.F32.PACK_AB R44, R45, R44 ;  /* 0x0000002c2d2c723e */ /* 0x000fe400000000ff */
[----:B------:R-:W1:Y:S01]  /*5fd0*/  MUFU.RCP R74, R74 ;  /* 0x0000004a004a7308 */ /* 0x000e620000001000 */
[----:B0-----:R-:W-:Y:S01]  /*5fe0*/  FADD.FTZ R164, R23, 1 ;  /* 0x3f80000017a47421 */ /* 0x001fe20000010000 */
[----:B--2---:R-:W-:-:S06]  /*5ff0*/  FADD.FTZ R25, R25, 1 ;  /* 0x3f80000019197421 */ /* 0x004fcc0000010000 */
[----:B------:R-:W0:Y:S01]  /*6000*/  MUFU.EX2 R24, R24 ;  /* 0x0000001800187308 */ /* 0x000e220000000800 */
[----:B---3--:R-:W-:Y:S01]  /*6010*/  FMUL.FTZ R42, R42, R19 ;  /* 0x000000132a2a7220 */ /* 0x008fe20000410000 */
[----:B------:R-:W-:-:S06]  /*6020*/  FMUL.FTZ R19, R105, -1.4426950216293334961 ;  /* 0xbfb8aa3b69137820 */ /* 0x000fcc0000410000 */
[----:B------:R-:W2:Y:S01]  /*6030*/  MUFU.RCP R163, R163 ;  /* 0x000000a300a37308 */ /* 0x000ea20000001000 */
[----:B-1----:R-:W-:-:S07]  /*6040*/  FMUL.FTZ R59, R59, R74 ;  /* 0x0000004a3b3b7220 */ /* 0x002fce0000410000 */
[----:B------:R-:W1:Y:S01]  /*6050*/  MUFU.EX2 R18, R18 ;  /* 0x0000001200127308 */ /* 0x000e620000000800 */
[----:B0-----:R-:W-:-:S07]  /*6060*/  FADD.FTZ R24, R24, 1 ;  /* 0x3f80000018187421 */ /* 0x001fce0000010000 */
[----:B------:R0:W3:Y:S01]  /*6070*/  MUFU.RCP R23, R164 ;  /* 0x000000a400177308 */ /* 0x0000e20000001000 */
[----:B--2---:R-:W-:Y:S01]  /*6080*/  FMUL.FTZ R74, R60, R163 ;  /* 0x000000a33c4a7220 */ /* 0x004fe20000410000 */
[----:B------:R-:W-:-:S06]  /*6090*/  FMUL.FTZ R60, R122, -1.4426950216293334961 ;  /* 0xbfb8aa3b7a3c7820 */ /* 0x000fcc0000410000 */
[----:B------:R-:W2:Y:S01]  /*60a0*/  MUFU.EX2 R65, R65 ;  /* 0x0000004100417308 */ /* 0x000ea20000000800 */
[----:B0-----:R-:W-:Y:S01]  /*60b0*/  FADD.FTZ R164, R14, 1 ;  /* 0x3f8000000ea47421 */ /* 0x001fe20000010000 */
[----:B-1----:R-:W-:Y:S01]  /*60c0*/  FADD.FTZ R163, R18, 1 ;  /* 0x3f80000012a37421 */ /* 0x002fe20000010000 */
[----:B------:R-:W-:Y:S01]  /*60d0*/  FMUL.FTZ R18, R124, -1.4426950216293334961 ;  /* 0xbfb8aa3b7c127820 */ /* 0x000fe20000410000 */
[----:B------:R-:W-:-:S04]  /*60e0*/  FMUL.FTZ R14, R110, -1.4426950216293334961 ;  /* 0xbfb8aa3b6e0e7820 */ /* 0x000fc80000410000 */
[----:B------:R0:W1:Y:S01]  /*60f0*/  MUFU.RCP R71, R164 ;  /* 0x000000a400477308 */ /* 0x0000620000001000 */
[----:B---3--:R-:W-:Y:S01]  /*6100*/  FMUL.FTZ R46, R46, R23 ;  /* 0x000000172e2e7220 */ /* 0x008fe20000410000 */
[----:B------:R-:W-:-:S06]  /*6110*/  FMUL.FTZ R23, R68, -1.4426950216293334961 ;  /* 0xbfb8aa3b44177820 */ /* 0x000fcc0000410000 */
[----:B------:R-:W-:Y:S01]  /*6120*/  MUFU.EX2 R16, R16 ;  /* 0x0000001000107308 */ /* 0x000fe20000000800 */
[----:B0-----:R-:W-:Y:S01]  /*6130*/  FADD.FTZ R164, R13, 1 ;  /* 0x3f8000000da47421 */ /* 0x001fe20000010000 */
[----:B--2---:R-:W-:Y:S01]  /*6140*/  FADD.FTZ R165, R65, 1 ;  /* 0x3f80000041a57421 */ /* 0x004fe20000010000 */
[----:B------:R-:W-:-:S05]  /*6150*/  FMUL.FTZ R13, R117, -1.4426950216293334961 ;  /* 0xbfb8aa3b750d7820 */ /* 0x000fca0000410000 */
[----:B------:R-:W0:Y:S01]  /*6160*/  MUFU.RCP R164, R164 ;  /* 0x000000a400a47308 */ /* 0x000e220000001000 */
[----:B-1----:R-:W-:Y:S01]  /*6170*/  FMUL.FTZ R71, R52, R71 ;  /* 0x0000004734477220 */ /* 0x002fe20000410000 */
[----:B------:R-:W-:-:S06]  /*6180*/  FMUL.FTZ R52, R114, -1.4426950216293334961 ;  /* 0xbfb8aa3b72347820 */ /* 0x000fcc0000410000 */
[----:B------:R-:W1:Y:S08]  /*6190*/  MUFU.RCP R20, R20 ;  /* 0x0000001400147308 */ /* 0x000e700000001000 */
[----:B------:R-:W2:Y:S01]  /*61a0*/  MUFU.EX2 R21, R21 ;  /* 0x0000001500157308 */ /* 0x000ea20000000800 */
[----:B0-----:R-:W-:Y:S01]  /*61b0*/  FMUL.FTZ R57, R57, R164 ;  /* 0x000000a439397220 */ /* 0x001fe20000410000 */
[----:B------:R-:W-:-:S04]  /*61c0*/  FADD.FTZ R164, R16, 1 ;  /* 0x3f80000010a47421 */ /* 0x000fc80000010000 */
[----:B------:R-:W-:Y:S02]  /*61d0*/  F2FP.F16.F32.PACK_AB R56, R57, R56 ;  /* 0x000000383938723e */ /* 0x000fe400000000ff */
[----:B------:R-:W0:Y:S01]  /*61e0*/  MUFU.EX2 R30, R30 ;  /* 0x0000001e001e7308 */ /* 0x000e220000000800 */
[----:B-1----:R-:W-:-:S07]  /*61f0*/  FMUL.FTZ R43, R43, R20 ;  /* 0x000000142b2b7220 */ /* 0x002fce0000410000 */
[----:B------:R-:W1:Y:S01]  /*6200*/  MUFU.RCP R25, R25 ;  /* 0x0000001900197308 */ /* 0x000e620000001000 */
[----:B--2---:R-:W-:-:S07]  /*6210*/  FADD.FTZ R21, R21, 1 ;  /* 0x3f80000015157421 */ /* 0x004fce0000010000 */
[----:B------:R-:W2:Y:S01]  /*6220*/  MUFU.EX2 R22, R22 ;  /* 0x0000001600167308 */ /* 0x000ea20000000800 */
[----:B0-----:R-:W-:-:S07]  /*6230*/  FADD.FTZ R30, R30, 1 ;  /* 0x3f8000001e1e7421 */ /* 0x001fce0000010000 */
[----:B------:R-:W0:Y:S01]  /*6240*/  MUFU.EX2 R31, R31 ;  /* 0x0000001f001f7308 */ /* 0x000e220000000800 */
[----:B-1----:R-:W-:Y:S01]  /*6250*/  FMUL.FTZ R48, R48, R25 ;  /* 0x0000001930307220 */ /* 0x002fe20000410000 */
[----:B------:R-:W-:-:S06]  /*6260*/  FMUL.FTZ R25, R69, -1.4426950216293334961 ;  /* 0xbfb8aa3b45197820 */ /* 0x000fcc0000410000 */
[----:B------:R-:W1:Y:S01]  /*6270*/  MUFU.RCP R24, R24 ;  /* 0x0000001800187308 */ /* 0x000e620000001000 */
[----:B--2---:R-:W-:-:S07]  /*6280*/  FADD.FTZ R22, R22, 1 ;  /* 0x3f80000016167421 */ /* 0x004fce0000010000 */
[----:B------:R-:W2:Y:S01]  /*6290*/  MUFU.RCP R163, R163 ;  /* 0x000000a300a37308 */ /* 0x000ea20000001000 */
[----:B0-----:R-:W-:-:S07]  /*62a0*/  FADD.FTZ R31, R31, 1 ;  /* 0x3f8000001f1f7421 */ /* 0x001fce0000010000 */
[----:B------:R-:W0:Y:S01]  /*62b0*/  MUFU.EX2 R35, R35 ;  /* 0x0000002300237308 */ /* 0x000e220000000800 */
[----:B-1----:R-:W-:-:S05]  /*62c0*/  FMUL.FTZ R47, R47, R24 ;  /* 0x000000182f2f7220 */ /* 0x002fca0000410000 */
[----:B------:R-:W-:Y:S02]  /*62d0*/  F2FP.F16.F32.PACK_AB R45, R47, R46 ;  /* 0x0000002e2f2d723e */ /* 0x000fe400000000ff */
[----:B------:R1:W3:Y:S01]  /*62e0*/  MUFU.RCP R65, R165 ;  /* 0x000000a500417308 */ /* 0x0002e20000001000 */
[----:B--2---:R-:W-:-:S07]  /*62f0*/  FMUL.FTZ R104, R104, R163 ;  /* 0x000000a368687220 */ /* 0x004fce0000410000 */
[----:B------:R-:W2:Y:S01]  /*6300*/  MUFU.RCP R16, R164 ;  /* 0x000000a400107308 */ /* 0x000ea20000001000 */
[----:B-1----:R-:W-:Y:S01]  /*6310*/  FMUL.FTZ R165, R106, -1.4426950216293334961 ;  /* 0xbfb8aa3b6aa57820 */ /* 0x002fe20000410000 */
[----:B0-----:R-:W-:-:S06]  /*6320*/  FADD.FTZ R35, R35, 1 ;  /* 0x3f80000023237421 */ /* 0x001fcc0000010000 */
[----:B------:R0:W-:Y:S01]  /*6330*/  MUFU.EX2 R20, R165 ;  /* 0x000000a500147308 */ /* 0x0001e20000000800 */
[----:B---3--:R-:W-:Y:S01]  /*6340*/  FMUL.FTZ R65, R40, R65 ;  /* 0x0000004128417220 */ /* 0x008fe20000410000 */
[----:B------:R-:W-:-:S06]  /*6350*/  FMUL.FTZ R40, R63, -1.4426950216293334961 ;  /* 0xbfb8aa3b3f287820 */ /* 0x000fcc0000410000 */
[----:B------:R-:W1:Y:S01]  /*6360*/  MUFU.RCP R164, R21 ;  /* 0x0000001500a47308 */ /* 0x000e620000001000 */
[----:B0-----:R-:W-:Y:S01]  /*6370*/  FMUL.FTZ R165, R109, -1.4426950216293334961 ;  /* 0xbfb8aa3b6da57820 */ /* 0x001fe20000410000 */
[----:B--2---:R-:W-:Y:S01]  /*6380*/  FMUL.FTZ R61, R61, R16 ;  /* 0x000000103d3d7220 */ /* 0x004fe20000410000 */
[----:B------:R-:W-:-:S04]  /*6390*/  FMUL.FTZ R16, R121, -1.4426950216293334961 ;  /* 0xbfb8aa3b79107820 */ /* 0x000fc80000410000 */
[----:B------:R-:W-:Y:S01]  /*63a0*/  F2FP.F16.F32.PACK_AB R74, R61, R74 ;  /* 0x0000004a3d4a723e */ /* 0x000fe200000000ff */
[----:B------:R0:W2:Y:S08]  /*63b0*/  MUFU.EX2 R24, R165 ;  /* 0x000000a500187308 */ /* 0x0000b00000000800 */
[----:B------:R3:W4:Y:S01]  /*63c0*/  MUFU.RCP R163, R22 ;  /* 0x0000001600a37308 */ /* 0x0007220000001000 */
[----:B-1----:R-:W-:Y:S01]  /*63d0*/  FMUL.FTZ R107, R107, R164 ;  /* 0x000000a46b6b7220 */ /* 0x002fe20000410000 */
[----:B0-----:R-:W-:-:S06]  /*63e0*/  FMUL.FTZ R165, R111, -1.4426950216293334961 ;  /* 0xbfb8aa3b6fa57820 */ /* 0x001fcc0000410000 */
[----:B------:R-:W0:Y:S01]  /*63f0*/  MUFU.EX2 R52, R52 ;  /* 0x0000003400347308 */ /* 0x000e220000000800 */
[----:B--2---:R-:W-:Y:S01]  /*6400*/  FADD.FTZ R164, R24, 1 ;  /* 0x3f80000018a47421 */ /* 0x004fe20000010000 */
[----:B---3--:R-:W-:-:S06]  /*6410*/  FMUL.FTZ R22, R130, -1.4426950216293334961 ;  /* 0xbfb8aa3b82167820 */ /* 0x008fcc0000410000 */
[----:B------:R-:W1:Y:S01]  /*6420*/  MUFU.RCP R30, R30 ;  /* 0x0000001e001e7308 */ /* 0x000e620000001000 */
[----:B----4-:R-:W-:-:S07]  /*6430*/  FMUL.FTZ R108, R108, R163 ;  /* 0x000000a36c6c7220 */ /* 0x010fce0000410000 */
[----:B------:R-:W2:Y:S01]  /*6440*/  MUFU.EX2 R25, R25 ;  /* 0x0000001900197308 */ /* 0x000ea20000000800 */
[----:B0-----:R-:W-:-:S07]  /*6450*/  FADD.FTZ R163, R52, 1 ;  /* 0x3f80000034a37421 */ /* 0x001fce0000010000 */
[----:B------:R-:W0:Y:S01]  /*6460*/  MUFU.RCP R31, R31 ;  /* 0x0000001f001f7308 */ /* 0x000e220000001000 */
[----:B-1----:R-:W-:Y:S01]  /*6470*/  FMUL.FTZ R53, R53, R30 ;  /* 0x0000001e35357220 */ /* 0x002fe20000410000 */
[----:B------:R-:W-:-:S06]  /*6480*/  FMUL.FTZ R30, R116, -1.4426950216293334961 ;  /* 0xbfb8aa3b741e7820 */ /* 0x000fcc0000410000 */
[----:B------:R-:W1:Y:S01]  /*6490*/  MUFU.RCP R35, R35 ;  /* 0x0000002300237308 */ /* 0x000e620000001000 */
[----:B--2---:R-:W-:-:S07]  /*64a0*/  FADD.FTZ R24, R25, 1 ;  /* 0x3f80000019187421 */ /* 0x004fce0000010000 */
[----:B------:R-:W2:Y:S01]  /*64b0*/  MUFU.EX2 R39, R39 ;  /* 0x0000002700277308 */ /* 0x000ea20000000800 */
[----:B0-----:R-:W-:Y:S01]  /*64c0*/  FMUL.FTZ R54, R54, R31 ;  /* 0x0000001f36367220 */ /* 0x001fe20000410000 */
[----:B------:R-:W-:-:S06]  /*64d0*/  FMUL.FTZ R31, R115, -1.4426950216293334961 ;  /* 0xbfb8aa3b731f7820 */ /* 0x000fcc0000410000 */
[----:B------:R-:W0:Y:S01]  /*64e0*/  MUFU.EX2 R28, R28 ;  /* 0x0000001c001c7308 */ /* 0x000e220000000800 */
[----:B-1----:R-:W-:Y:S01]  /*64f0*/  FMUL.FTZ R58, R58, R35 ;  /* 0x000000233a3a7220 */ /* 0x002fe20000410000 */
[----:B------:R-:W-:-:S04]  /*6500*/  FMUL.FTZ R35, R119, -1.4426950216293334961 ;  /* 0xbfb8aa3b77237820 */ /* 0x000fc80000410000 */
[----:B------:R-:W-:Y:S02]  /*6510*/  F2FP.F16.F32.PACK_AB R57, R59, R58 ;  /* 0x0000003a3b39723e */ /* 0x000fe400000000ff */
[----:B------:R-:W1:Y:S01]  /*6520*/  MUFU.RCP R164, R164 ;  /* 0x000000a400a47308 */ /* 0x000e620000001000 */
[----:B--2---:R-:W-:-:S07]  /*6530*/  FADD.FTZ R39, R39, 1 ;  /* 0x3f80000027277421 */ /* 0x004fce0000010000 */
[----:B------:R-:W2:Y:S01]  /*6540*/  MUFU.RCP R163, R163 ;  /* 0x000000a300a37308 */ /* 0x000ea20000001000 */
[----:B0-----:R-:W-:-:S07]  /*6550*/  FADD.FTZ R28, R28, 1 ;  /* 0x3f8000001c1c7421 */ /* 0x001fce0000010000 */
[----:B------:R-:W0:Y:S01]  /*6560*/  MUFU.EX2 R30, R30 ;  /* 0x0000001e001e7308 */ /* 0x000e220000000800 */
[----:B-1----:R-:W-:Y:S01]  /*6570*/  FMUL.FTZ R109, R109, R164 ;  /* 0x000000a46d6d7220 */ /* 0x002fe20000410000 */
[----:B------:R-:W-:-:S06]  /*6580*/  FMUL.FTZ R164, R131, -1.4426950216293334961 ;  /* 0xbfb8aa3b83a47820 */ /* 0x000fcc0000410000 */
[----:B------:R-:W1:Y:S01]  /*6590*/  MUFU.RCP R24, R24 ;  /* 0x0000001800187308 */ /* 0x000e620000001000 */
[----:B--2---:R-:W-:-:S07]  /*65a0*/  FMUL.FTZ R114, R114, R163 ;  /* 0x000000a372727220 */ /* 0x004fce0000410000 */
[----:B------:R-:W-:Y:S01]  /*65b0*/  MUFU.EX2 R31, R31 ;  /* 0x0000001f001f7308 */ /* 0x000fe20000000800 */
[----:B0-----:R-:W-:-:S07]  /*65c0*/  FADD.FTZ R163, R30, 1 ;  /* 0x3f8000001ea37421 */ /* 0x001fce0000010000 */
[----:B------:R-:W-:Y:S01]  /*65d0*/  MUFU.EX2 R35, R35 ;  /* 0x0000002300237308 */ /* 0x000fe20000000800 */
[----:B-1----:R-:W-:-:S05]  /*65e0*/  FMUL.FTZ R69, R69, R24 ;  /* 0x0000001845457220 */ /* 0x002fca0000410000 */
[----:B------:R-:W-:Y:S02]  /*65f0*/  F2FP.F16.F32.PACK_AB R69, R69, R109 ;  /* 0x0000006d4545723e */ /* 0x000fe400000000ff */
[----:B------:R-:W0:Y:S08]  /*6600*/  MUFU.RCP R39, R39 ;  /* 0x0000002700277308 */ /* 0x000e300000001000 */
[----:B------:R-:W1:Y:S08]  /*6610*/  MUFU.RCP R28, R28 ;  /* 0x0000001c001c7308 */ /* 0x000e700000001000 */
[----:B------:R2:W3:Y:S01]  /*6620*/  MUFU.EX2 R24, R164 ;  /* 0x000000a400187308 */ /* 0x0004e20000000800 */
[----:B0-----:R-:W-:Y:S01]  /*6630*/  FMUL.FTZ R62, R62, R39 ;  /* 0x000000273e3e7220 */ /* 0x001fe20000410000 */
[----:B------:R-:W-:-:S06]  /*6640*/  FMUL.FTZ R39, R123, -1.4426950216293334961 ;  /* 0xbfb8aa3b7b277820 */ /* 0x000fcc0000410000 */
[----:B------:R-:W0:Y:S01]  /*6650*/  MUFU.RCP R163, R163 ;  /* 0x000000a300a37308 */ /* 0x000e220000001000 */
[----:B--2---:R-:W-:Y:S01]  /*6660*/  FADD.FTZ R164, R31, 1 ;  /* 0x3f8000001fa47421 */ /* 0x004fe20000010000 */
[----:B-1----:R-:W-:-:S06]  /*6670*/  FMUL.FTZ R73, R73, R28 ;  /* 0x0000001c49497220 */ /* 0x002fcc0000410000 */
[----:B------:R-:W1:Y:S01]  /*6680*/  MUFU.EX2 R15, R15 ;  /* 0x0000000f000f7308 */ /* 0x000e620000000800 */
[----:B---3--:R-:W-:-:S07]  /*6690*/  FADD.FTZ R24, R24, 1 ;  /* 0x3f80000018187421 */ /* 0x008fce0000010000 */
[----:B------:R2:W3:Y:S01]  /*66a0*/  MUFU.RCP R30, R164 ;  /* 0x000000a4001e7308 */ /* 0x0004e20000001000 */
[----:B0-----:R-:W-:-:S07]  /*66b0*/  FMUL.FTZ R116, R116, R163 ;  /* 0x000000a374747220 */ /* 0x001fce0000410000 */
[----:B------:R0:W4:Y:S01]  /*66c0*/  MUFU.EX2 R28, R165 ;  /* 0x000000a5001c7308 */ /* 0x0001220000000800 */
[----:B--2---:R-:W-:Y:S01]  /*66d0*/  FADD.FTZ R164, R35, 1 ;  /* 0x3f80000023a47421 */ /* 0x004fe20000010000 */
[----:B-1----:R-:W-:-:S06]  /*66e0*/  FADD.FTZ R163, R15, 1 ;  /* 0x3f8000000fa37421 */ /* 0x002fcc0000010000 */
[----:B------:R-:W-:Y:S01]  /*66f0*/  MUFU.EX2 R18, R18 ;  /* 0x0000001200127308 */ /* 0x000fe20000000800 */
[----:B0-----:R-:W-:Y:S01]  /*6700*/  FADD.FTZ R165, R20, 1 ;  /* 0x3f80000014a57421 */ /* 0x001fe20000010000 */
[----:B------:R-:W-:Y:S01]  /*6710*/  FMUL.FTZ R20, R128, -1.4426950216293334961 ;  /* 0xbfb8aa3b80147820 */ /* 0x000fe20000410000 */
[----:B---3--:R-:W-:Y:S01]  /*6720*/  FMUL.FTZ R115, R115, R30 ;  /* 0x0000001e73737220 */ /* 0x008fe20000410000 */
[----:B------:R-:W-:-:S04]  /*6730*/  FMUL.FTZ R30, R140, -1.4426950216293334961 ;  /* 0xbfb8aa3b8c1e7820 */ /* 0x000fc80000410000 */
[----:B------:R-:W0:Y:S01]  /*6740*/  MUFU.RCP R164, R164 ;  /* 0x000000a400a47308 */ /* 0x000e220000001000 */
[----:B----4-:R-:W-:-:S07]  /*6750*/  FADD.FTZ R28, R28, 1 ;  /* 0x3f8000001c1c7421 */ /* 0x010fce0000010000 */
[----:B------:R-:W1:Y:S08]  /*6760*/  MUFU.EX2 R39, R39 ;  /* 0x0000002700277308 */ /* 0x000e700000000800 */
        /* <DEDUP_REMOVED lines=9> */
[----:B------:R0:W3:Y:S01]  /*6800*/  MUFU.RCP R15, R163 ;  /* 0x000000a3000f7308 */ /* 0x0000e20000001000 */
[----:B-1----:R-:W-:Y:S01]  /*6810*/  FADD.FTZ R52, R0, 1 ;  /* 0x3f80000000347421 */ /* 0x002fe20000010000 */
[----:B------:R-:W-:-:S06]  /*6820*/  FMUL.FTZ R0, R133, -1.4426950216293334961 ;  /* 0xbfb8aa3b85007820 */ /* 0x000fcc0000410000 */
[----:B------:R-:W-:Y:S01]  /*6830*/  MUFU.EX2 R20, R20 ;  /* 0x0000001400147308 */ /* 0x000fe20000000800 */
[----:B0-----:R-:W-:Y:S01]  /*6840*/  FADD.FTZ R163, R18, 1 ;  /* 0x3f80000012a37421 */ /* 0x001fe20000010000 */
[----:B--2---:R-:W-:Y:S01]  /*6850*/  FADD.FTZ R32, R32, 1 ;  /* 0x3f80000020207421 */ /* 0x004fe20000010000 */
[----:B------:R-:W-:-:S05]  /*6860*/  FMUL.FTZ R18, R87, -1.4426950216293334961 ;  /* 0xbfb8aa3b57127820 */ /* 0x000fca0000410000 */
[----:B------:R-:W0:Y:S01]  /*6870*/  MUFU.RCP R163, R163 ;  /* 0x000000a300a37308 */ /* 0x000e220000001000 */
[----:B---3--:R-:W-:Y:S01]  /*6880*/  FMUL.FTZ R120, R120, R15 ;  /* 0x0000000f78787220 */ /* 0x008fe20000410000 */
[----:B------:R-:W-:-:S06]  /*6890*/  FMUL.FTZ R15, R141, -1.4426950216293334961 ;  /* 0xbfb8aa3b8d0f7820 */ /* 0x000fcc0000410000 */
[----:B------:R-:W1:Y:S08]  /*68a0*/  MUFU.RCP R164, R164 ;  /* 0x000000a400a47308 */ /* 0x000e700000001000 */
[----:B------:R-:W2:Y:S01]  /*68b0*/  MUFU.RCP R26, R26 ;  /* 0x0000001a001a7308 */ /* 0x000ea20000001000 */
[----:B0-----:R-:W-:Y:S01]  /*68c0*/  FMUL.FTZ R124, R124, R163 ;  /* 0x000000a37c7c7220 */ /* 0x001fe20000410000 */
[----:B------:R-:W-:-:S06]  /*68d0*/  FADD.FTZ R163, R20, 1 ;  /* 0x3f80000014a37421 */ /* 0x000fcc0000010000 */
[----:B------:R-:W0:Y:S01]  /*68e0*/  MUFU.EX2 R21, R165 ;  /* 0x000000a500157308 */ /* 0x000e220000000800 */
[----:B-1----:R-:W-:-:S07]  /*68f0*/  FMUL.FTZ R123, R123, R164 ;  /* 0x000000a47b7b7220 */ /* 0x002fce0000410000 */
[----:B------:R-:W1:Y:S01]  /*6900*/  MUFU.EX2 R22, R22 ;  /* 0x0000001600167308 */ /* 0x000e620000000800 */
[----:B--2---:R-:W-:Y:S01]  /*6910*/  FMUL.FTZ R49, R49, R26 ;  /* 0x0000001a31317220 */ /* 0x004fe20000410000 */
[----:B------:R-:W-:-:S04]  /*6920*/  FMUL.FTZ R26, R112, -1.4426950216293334961 ;  /* 0xbfb8aa3b701a7820 */ /* 0x000fc80000410000 */
[----:B------:R-:W-:Y:S02]  /*6930*/  F2FP.F16.F32.PACK_AB R48, R49, R48 ;  /* 0x000000303130723e */ /* 0x000fe400000000ff */
[----:B------:R-:W2:Y:S01]  /*6940*/  MUFU.RCP R52, R52 ;  /* 0x0000003400347308 */ /* 0x000ea20000001000 */
[----:B0-----:R-:W-:Y:S01]  /*6950*/  FADD.FTZ R164, R21, 1 ;  /* 0x3f80000015a47421 */ /* 0x001fe20000010000 */
[----:B------:R-:W-:-:S06]  /*6960*/  F2FP.F16.F32.PACK_AB R49, R73, R50 ;  /* 0x000000324931723e */ /* 0x000fcc00000000ff */
[----:B------:R-:W0:Y:S01]  /*6970*/  MUFU.RCP R32, R32 ;  /* 0x0000002000207308 */ /* 0x000e220000001000 */
[----:B-1----:R-:W-:-:S07]  /*6980*/  FADD.FTZ R21, R22, 1 ;  /* 0x3f80000016157421 */ /* 0x002fce0000010000 */
[----:B------:R-:W1:Y:S01]  /*6990*/  MUFU.EX2 R40, R40 ;  /* 0x0000002800287308 */ /* 0x000e620000000800 */
[----:B--2---:R-:W-:Y:S01]  /*69a0*/  FMUL.FTZ R113, R113, R52 ;  /* 0x0000003471717220 */ /* 0x004fe20000410000 */
[----:B------:R-:W-:-:S06]  /*69b0*/  FMUL.FTZ R52, R138, -1.4426950216293334961 ;  /* 0xbfb8aa3b8a347820 */ /* 0x000fcc0000410000 */
[----:B------:R-:W2:Y:S01]  /*69c0*/  MUFU.EX2 R19, R19 ;  /* 0x0000001300137308 */ /* 0x000ea20000000800 */
[----:B0-----:R-:W-:Y:S01]  /*69d0*/  FMUL.FTZ R55, R55, R32 ;  /* 0x0000002037377220 */ /* 0x001fe20000410000 */
[----:B------:R-:W-:-:S06]  /*69e0*/  FMUL.FTZ R32, R118, -1.4426950216293334961 ;  /* 0xbfb8aa3b76207820 */ /* 0x000fcc0000410000 */
[----:B------:R-:W0:Y:S01]  /*69f0*/  MUFU.RCP R163, R163 ;  /* 0x000000a300a37308 */ /* 0x000e220000001000 */
[----:B-1----:R-:W-:-:S07]  /*6a00*/  FADD.FTZ R40, R40, 1 ;  /* 0x3f80000028287421 */ /* 0x002fce0000010000 */
[----:B------:R-:W1:Y:S01]  /*6a10*/  MUFU.EX2 R26, R26 ;  /* 0x0000001a001a7308 */ /* 0x000e620000000800 */
[----:B--2---:R-:W-:-:S07]  /*6a20*/  FADD.FTZ R19, R19, 1 ;  /* 0x3f80000013137421 */ /* 0x004fce0000010000 */
[----:B------:R-:W2:Y:S01]  /*6a30*/  MUFU.RCP R21, R21 ;  /* 0x0000001500157308 */ /* 0x000ea20000001000 */
[----:B0-----:R-:W-:Y:S01]  /*6a40*/  FMUL.FTZ R128, R128, R163 ;  /* 0x000000a380807220 */ /* 0x001fe20000410000 */
[----:B------:R-:W-:-:S06]  /*6a50*/  FMUL.FTZ R163, R90, -1.4426950216293334961 ;  /* 0xbfb8aa3b5aa37820 */ /* 0x000fcc0000410000 */
[----:B------:R-:W-:Y:S01]  /*6a60*/  MUFU.EX2 R52, R52 ;  /* 0x0000003400347308 */ /* 0x000fe20000000800 */
[----:B-1----:R-:W-:-:S07]  /*6a70*/  FADD.FTZ R165, R26, 1 ;  /* 0x3f8000001aa57421 */ /* 0x002fce0000010000 */
[----:B------:R-:W0:Y:S01]  /*6a80*/  MUFU.EX2 R32, R32 ;  /* 0x0000002000207308 */ /* 0x000e220000000800 */
[----:B--2---:R-:W-:-:S07]  /*6a90*/  FMUL.FTZ R130, R130, R21 ;  /* 0x0000001582827220 */ /* 0x004fce0000410000 */
[----:B------:R-:W1:Y:S08]  /*6aa0*/  MUFU.EX2 R60, R60 ;  /* 0x0000003c003c7308 */ /* 0x000e700000000800 */
[----:B------:R-:W2:Y:S01]  /*6ab0*/  MUFU.RCP R40, R40 ;  /* 0x0000002800287308 */ /* 0x000ea20000001000 */
[----:B0-----:R-:W-:-:S07]  /*6ac0*/  FADD.FTZ R31, R32, 1 ;  /* 0x3f800000201f7421 */ /* 0x001fce0000010000 */
[----:B------:R-:W0:Y:S01]  /*6ad0*/  MUFU.RCP R19, R19 ;  /* 0x0000001300137308 */ /* 0x000e220000001000 */
[----:B-1----:R-:W-:-:S07]  /*6ae0*/  FADD.FTZ R35, R60, 1 ;  /* 0x3f8000003c237421 */ /* 0x002fce0000010000 */
[----:B------:R1:W3:Y:S01]  /*6af0*/  MUFU.EX2 R21, R163 ;  /* 0x000000a300157308 */ /* 0x0002e20000000800 */
[----:B--2---:R-:W-:Y:S01]  /*6b00*/  FMUL.FTZ R63, R63, R40 ;  /* 0x000000283f3f7220 */ /* 0x004fe20000410000 */
[----:B------:R-:W-:-:S06]  /*6b10*/  FMUL.FTZ R40, R126, -1.4426950216293334961 ;  /* 0xbfb8aa3b7e287820 */ /* 0x000fcc0000410000 */
[----:B------:R-:W2:Y:S01]  /*6b20*/  MUFU.EX2 R16, R16 ;  /* 0x0000001000107308 */ /* 0x000ea20000000800 */
[----:B-1----:R-:W-:Y:S01]  /*6b30*/  FADD.FTZ R163, R52, 1 ;  /* 0x3f80000034a37421 */ /* 0x002fe20000010000 */
[----:B0-----:R-:W-:Y:S01]  /*6b40*/  FMUL.FTZ R105, R105, R19 ;  /* 0x0000001369697220 */ /* 0x001fe20000410000 */
[----:B------:R-:W-:-:S04]  /*6b50*/  FMUL.FTZ R19, R125, -1.4426950216293334961 ;  /* 0xbfb8aa3b7d137820 */ /* 0x000fc80000410000 */
[----:B------:R-:W-:Y:S01]  /*6b60*/  F2FP.F16.F32.PACK_AB R104, R105, R104 ;  /* 0x000000686968723e */ /* 0x000fe200000000ff */
[----:B------:R-:W0:Y:S01]  /*6b70*/  MUFU.RCP R165, R165 ;  /* 0x000000a500a57308 */ /* 0x000e220000001000 */
[----:B---3--:R-:W-:Y:S01]  /*6b80*/  FADD.FTZ R21, R21, 1 ;  /* 0x3f80000015157421 */ /* 0x008fe20000010000 */
[----:B------:R-:W-:-:S06]  /*6b90*/  F2FP.F16.F32.PACK_AB R105, R107, R106 ;  /* 0x0000006a6b69723e */ /* 0x000fcc00000000ff */
[----:B------:R-:W1:Y:S01]  /*6ba0*/  MUFU.EX2 R13, R13 ;  /* 0x0000000d000d7308 */ /* 0x000e620000000800 */
[----:B--2---:R-:W-:Y:S01]  /*6bb0*/  FADD.FTZ R60, R16, 1 ;  /* 0x3f800000103c7421 */ /* 0x004fe20000010000 */
[----:B------:R-:W-:-:S06]  /*6bc0*/  FMUL.FTZ R16, R143, -1.4426950216293334961 ;  /* 0xbfb8aa3b8f107820 */ /* 0x000fcc0000410000 */
[----:B------:R-:W2:Y:S01]  /*6bd0*/  MUFU.RCP R163, R163 ;  /* 0x000000a300a37308 */ /* 0x000ea20000001000 */
[----:B0-----:R-:W-:Y:S01]  /*6be0*/  FMUL.FTZ R112, R112, R165 ;  /* 0x000000a570707220 */ /* 0x001fe20000410000 */
[----:B------:R-:W-:-:S06]  /*6bf0*/  FMUL.FTZ R165, R139, -1.4426950216293334961 ;  /* 0xbfb8aa3b8ba57820 */ /* 0x000fcc0000410000 */
[----:B------:R-:W0:Y:S01]  /*6c00*/  MUFU.EX2 R30, R30 ;  /* 0x0000001e001e7308 */ /* 0x000e220000000800 */
[----:B-1----:R-:W-:Y:S01]  /*6c10*/  FADD.FTZ R32, R13, 1 ;  /* 0x3f8000000d207421 */ /* 0x002fe20000010000 */
[----:B------:R-:W-:-:S06]  /*6c20*/  FMUL.FTZ R13, R137, -1.4426950216293334961 ;  /* 0xbfb8aa3b890d7820 */ /* 0x000fcc0000410000 */
[----:B------:R-:W1:Y:S01]  /*6c30*/  MUFU.RCP R31, R31 ;  /* 0x0000001f001f7308 */ /* 0x000e620000001000 */
[----:B--2---:R-:W-:-:S07]  /*6c40*/  FMUL.FTZ R138, R138, R163 ;  /* 0x000000a38a8a7220 */ /* 0x004fce0000410000 */
[----:B------:R-:W2:Y:S01]  /*6c50*/  MUFU.RCP R35, R35 ;  /* 0x0000002300237308 */ /* 0x000ea20000001000 */
[----:B0-----:R-:W-:-:S07]  /*6c60*/  FADD.FTZ R163, R30, 1 ;  /* 0x3f8000001ea37421 */ /* 0x001fce0000010000 */
[----:B------:R-:W0:Y:S01]  /*6c70*/  MUFU.EX2 R40, R40 ;  /* 0x0000002800287308 */ /* 0x000e220000000800 */
[----:B-1----:R-:W-:-:S05]  /*6c80*/  FMUL.FTZ R118, R118, R31 ;  /* 0x0000001f76767220 */ /* 0x002fca0000410000 */
[----:B------:R-:W-:Y:S02]  /*6c90*/  F2FP.F16.F32.PACK_AB R115, R118, R115 ;  /* 0x000000737673723e */ /* 0x000fe400000000ff */
[----:B------:R-:W1:Y:S01]  /*6ca0*/  MUFU.EX2 R23, R23 ;  /* 0x0000001700177308 */ /* 0x000e620000000800 */
[----:B--2---:R-:W-:-:S05]  /*6cb0*/  FMUL.FTZ R122, R122, R35 ;  /* 0x000000237a7a7220 */ /* 0x004fca0000410000 */
[----:B------:R-:W-:Y:S02]  /*6cc0*/  F2FP.F16.F32.PACK_AB R119, R122, R119 ;  /* 0x000000777a77723e */ /* 0x000fe400000000ff */
[----:B------:R-:W2:Y:S01]  /*6cd0*/  MUFU.EX2 R14, R14 ;  /* 0x0000000e000e7308 */ /* 0x000ea20000000800 */
[----:B0-----:R-:W-:-:S07]  /*6ce0*/  FADD.FTZ R39, R40, 1 ;  /* 0x3f80000028277421 */ /* 0x001fce0000010000 */
[----:B------:R-:W0:Y:S01]  /*6cf0*/  MUFU.EX2 R19, R19 ;  /* 0x0000001300137308 */ /* 0x000e220000000800 */
[----:B-1----:R-:W-:-:S07]  /*6d00*/  FADD.FTZ R23, R23, 1 ;  /* 0x3f80000017177421 */ /* 0x002fce0000010000 */
[----:B------:R1:W3:Y:S01]  /*6d10*/  MUFU.RCP R26, R28 ;  /* 0x0000001c001a7308 */ /* 0x0002e20000001000 */
[----:B--2---:R-:W-:Y:S01]  /*6d20*/  FADD.FTZ R25, R14, 1 ;  /* 0x3f8000000e197421 */ /* 0x004fe20000010000 */
[----:B------:R-:W-:-:S06]  /*6d30*/  FMUL.FTZ R14, R129, -1.4426950216293334961 ;  /* 0xbfb8aa3b810e7820 */ /* 0x000fcc0000410000 */
[----:B------:R-:W-:Y:S01]  /*6d40*/  MUFU.EX2 R0, R0 ;  /* 0x0000000000007308 */ /* 0x000fe20000000800 */
[----:B0-----:R-:W-:Y:S01]  /*6d50*/  FADD.FTZ R40, R19, 1 ;  /* 0x3f80000013287421 */ /* 0x001fe20000010000 */
[----:B------:R-:W-:Y:S01]  /*6d60*/  FMUL.FTZ R19, R145, -1.4426950216293334961 ;  /* 0xbfb8aa3b91137820 */ /* 0x000fe20000410000 */
[----:B-1----:R-:W-:-:S05]  /*6d70*/  FMUL.FTZ R28, R135, -1.4426950216293334961 ;  /* 0xbfb8aa3b871c7820 */ /* 0x002fca0000410000 */
[----:B------:R0:W-:Y:S01]  /*6d80*/  MUFU.EX2 R31, R165 ;  /* 0x000000a5001f7308 */ /* 0x0001e20000000800 */
[----:B---3--:R-:W-:Y:S01]  /*6d90*/  FMUL.FTZ R111, R111, R26 ;  /* 0x0000001a6f6f7220 */ /* 0x008fe20000410000 */
[----:B------:R-:W-:-:S04]  /*6da0*/  FMUL.FTZ R26, R136, -1.4426950216293334961 ;  /* 0xbfb8aa3b881a7820 */ /* 0x000fc80000410000 */
[----:B------:R-:W-:Y:S02]  /*6db0*/  F2FP.F16.F32.PACK_AB R111, R114, R111 ;  /* 0x0000006f726f723e */ /* 0x000fe400000000ff */
[----:B------:R-:W1:Y:S01]  /*6dc0*/  MUFU.RCP R60, R60 ;  /* 0x0000003c003c7308 */ /* 0x000e620000001000 */
[----:B0-----:R-:W-:Y:S01]  /*6dd0*/  FMUL.FTZ R165, R86, -1.4426950216293334961 ;  /* 0xbfb8aa3b56a57820 */ /* 0x001fe20000410000 */
[----:B------:R-:W-:-:S06]  /*6de0*/  F2FP.F16.F32.PACK_AB R114, R116, R113 ;  /* 0x000000717472723e */ /* 0x000fcc00000000ff */
[----:B------:R-:W0:Y:S08]  /*6df0*/  MUFU.RCP R32, R32 ;  /* 0x0000002000207308 */ /* 0x000e300000001000 */
[----:B------:R-:W2:Y:S01]  /*6e00*/  MUFU.RCP R163, R163 ;  /* 0x000000a300a37308 */ /* 0x000ea20000001000 */
[----:B-1----:R-:W-:Y:S01]  /*6e10*/  FMUL.FTZ R121, R121, R60 ;  /* 0x0000003c79797220 */ /* 0x002fe20000410000 */
[----:B------:R-:W-:-:S04]  /*6e20*/  FMUL.FTZ R60, R144, -1.4426950216293334961 ;  /* 0xbfb8aa3b903c7820 */ /* 0x000fc80000410000 */
[----:B------:R-:W-:Y:S02]  /*6e30*/  F2FP.F16.F32.PACK_AB R122, R124, R121 ;  /* 0x000000797c7a723e */ /* 0x000fe400000000ff */
[----:B------:R1:W3:Y:S01]  /*6e40*/  MUFU.EX2 R35, R165 ;  /* 0x000000a500237308 */ /* 0x0002e20000000800 */
[----:B0-----:R-:W-:Y:S01]  /*6e50*/  FMUL.FTZ R117, R117, R32 ;  /* 0x0000002075757220 */ /* 0x001fe20000410000 */
[----:B------:R-:W-:-:S04]  /*6e60*/  FMUL.FTZ R32, R142, -1.4426950216293334961 ;  /* 0xbfb8aa3b8e207820 */ /* 0x000fc80000410000 */
[----:B------:R-:W-:Y:S02]  /*6e70*/  F2FP.F16.F32.PACK_AB R118, R120, R117 ;  /* 0x000000757876723e */ /* 0x000fe400000000ff */
[----:B------:R-:W0:Y:S01]  /*6e80*/  MUFU.RCP R39, R39 ;  /* 0x0000002700277308 */ /* 0x000e220000001000 */
[----:B--2---:R-:W-:Y:S01]  /*6e90*/  FMUL.FTZ R140, R140, R163 ;  /* 0x000000a38c8c7220 */ /* 0x004fe20000410000 */
[----:B-1----:R-:W-:-:S06]  /*6ea0*/  FMUL.FTZ R165, R88, -1.4426950216293334961 ;  /* 0xbfb8aa3b58a57820 */ /* 0x002fcc0000410000 */
[----:B------:R-:W1:Y:S01]  /*6eb0*/  MUFU.RCP R23, R23 ;  /* 0x0000001700177308 */ /* 0x000e620000001000 */
[----:B---3--:R-:W-:-:S07]  /*6ec0*/  FADD.FTZ R163, R35, 1 ;  /* 0x3f80000023a37421 */ /* 0x008fce0000010000 */
[----:B------:R-:W2:Y:S01]  /*6ed0*/  MUFU.RCP R40, R40 ;  /* 0x0000002800287308 */ /* 0x000ea20000001000 */
[----:B0-----:R-:W-:-:S05]  /*6ee0*/  FMUL.FTZ R126, R126, R39 ;  /* 0x000000277e7e7220 */ /* 0x001fca0000410000 */
[----:B------:R-:W-:Y:S02]  /*6ef0*/  F2FP.F16.F32.PACK_AB R123, R126, R123 ;  /* 0x0000007b7e7b723e */ /* 0x000fe400000000ff */
[----:B------:R0:W3:Y:S01]  /*6f00*/  MUFU.RCP R20, R164 ;  /* 0x000000a400147308 */ /* 0x0000e20000001000 */
[----:B-1----:R-:W-:Y:S01]  /*6f10*/  FMUL.FTZ R68, R68, R23 ;  /* 0x0000001744447220 */ /* 0x002fe20000410000 */
[----:B------:R-:W-:-:S04]  /*6f20*/  FMUL.FTZ R23, R132, -1.4426950216293334961 ;  /* 0xbfb8aa3b84177820 */ /* 0x000fc80000410000 */
[----:B------:R-:W-:Y:S02]  /*6f30*/  F2FP.F16.F32.PACK_AB R68, R68, R108 ;  /* 0x0000006c4444723e */ /* 0x000fe400000000ff */
[----:B------:R-:W1:Y:S01]  /*6f40*/  MUFU.RCP R25, R25 ;  /* 0x0000001900197308 */ /* 0x000e620000001000 */
[----:B0-----:R-:W-:Y:S01]  /*6f50*/  FADD.FTZ R164, R0, 1 ;  /* 0x3f80000000a47421 */ /* 0x001fe20000010000 */
[----:B--2---:R-:W-:Y:S01]  /*6f60*/  FMUL.FTZ R125, R125, R40 ;  /* 0x000000287d7d7220 */ /* 0x004fe20000410000 */
[----:B------:R-:W-:Y:S01]  /*6f70*/  FMUL.FTZ R40, R146, -1.4426950216293334961 ;  /* 0xbfb8aa3b92287820 */ /* 0x000fe20000410000 */
[----:B------:R-:W-:-:S03]  /*6f80*/  FMUL.FTZ R0, R91, -1.4426950216293334961 ;  /* 0xbfb8aa3b5b007820 */ /* 0x000fc60000410000 */
[----:B------:R-:W-:Y:S01]  /*6f90*/  F2FP.F16.F32.PACK_AB R126, R128, R125 ;  /* 0x0000007d807e723e */ /* 0x000fe200000000ff */
[----:B------:R-:W0:Y:S01]  /*6fa0*/  MUFU.EX2 R14, R14 ;  /* 0x0000000e000e7308 */ /* 0x000e220000000800 */
[----:B---3--:R-:W-:Y:S01]  /*6fb0*/  FMUL.FTZ R127, R127, R20 ;  /* 0x000000147f7f7220 */ /* 0x008fe20000410000 */
[----:B------:R-:W-:-:S04]  /*6fc0*/  FMUL.FTZ R20, R147, -1.4426950216293334961 ;  /* 0xbfb8aa3b93147820 */ /* 0x000fc80000410000 */
[----:B------:R-:W-:Y:S02]  /*6fd0*/  F2FP.F16.F32.PACK_AB R127, R130, R127 ;  /* 0x0000007f827f723e */ /* 0x000fe400000000ff */
[----:B------:R-:W2:Y:S01]  /*6fe0*/  MUFU.RCP R164, R164 ;  /* 0x000000a400a47308 */ /* 0x000ea20000001000 */
[----:B-1----:R-:W-:Y:S01]  /*6ff0*/  FMUL.FTZ R110, R110, R25 ;  /* 0x000000196e6e7220 */ /* 0x002fe20000410000 */
[----:B------:R-:W-:-:S04]  /*7000*/  FMUL.FTZ R25, R134, -1.4426950216293334961 ;  /* 0xbfb8aa3b86197820 */ /* 0x000fc80000410000 */
[----:B------:R-:W-:Y:S02]  /*7010*/  F2FP.F16.F32.PACK_AB R110, R112, R110 ;  /* 0x0000006e706e723e */ /* 0x000fe400000000ff */
[----:B------:R-:W-:Y:S01]  /*7020*/  MUFU.EX2 R26, R26 ;  /* 0x0000001a001a7308 */ /* 0x000fe20000000800 */
[----:B0-----:R-:W-:Y:S01]  /*7030*/  FADD.FTZ R22, R14, 1 ;  /* 0x3f8000000e167421 */ /* 0x001fe20000010000 */
[----:B------:R-:W-:-:S06]  /*7040*/  FMUL.FTZ R14, R89, -1.4426950216293334961 ;  /* 0xbfb8aa3b590e7820 */ /* 0x000fcc0000410000 */
[----:B------:R-:W0:Y:S01]  /*7050*/  MUFU.EX2 R60, R60 ;  /* 0x0000003c003c7308 */ /* 0x000e220000000800 */
[----:B--2---:R-:W-:Y:S01]  /*7060*/  FMUL.FTZ R133, R133, R164 ;  /* 0x000000a485857220 */ /* 0x004fe20000410000 */
[----:B------:R-:W-:-:S06]  /*7070*/  FADD.FTZ R164, R31, 1 ;  /* 0x3f8000001fa47421 */ /* 0x000fcc0000010000 */
[----:B------:R-:W1:Y:S08]  /*7080*/  MUFU.EX2 R32, R32 ;  /* 0x0000002000207308 */ /* 0x000e700000000800 */
[----:B------:R-:W2:Y:S01]  /*7090*/  MUFU.EX2 R18, R18 ;  /* 0x0000001200127308 */ /* 0x000ea20000000800 */
[----:B0-----:R-:W-:-:S07]  /*70a0*/  FADD.FTZ R35, R60, 1 ;  /* 0x3f8000003c237421 */ /* 0x001fce0000010000 */
[----:B------:R-:W-:Y:S01]  /*70b0*/  MUFU.EX2 R16, R16 ;  /* 0x0000001000107308 */ /* 0x000fe20000000800 */
[----:B-1----:R-:W-:-:S07]  /*70c0*/  FADD.FTZ R31, R32, 1 ;  /* 0x3f800000201f7421 */ /* 0x002fce0000010000 */
[----:B------:R-:W0:Y:S01]  /*70d0*/  MUFU.RCP R163, R163 ;  /* 0x000000a300a37308 */ /* 0x000e220000001000 */
[----:B--2---:R-:W-:Y:S01]  /*70e0*/  FADD.FTZ R60, R18, 1 ;  /* 0x3f800000123c7421 */ /* 0x004fe20000010000 */
[----:B------:R-:W-:-:S06]  /*70f0*/  FMUL.FTZ R18, R155, -1.4426950216293334961 ;  /* 0xbfb8aa3b9b127820 */ /* 0x000fcc0000410000 */
[----:B------:R1:W2:Y:S08]  /*7100*/  MUFU.EX2 R39, R165 ;  /* 0x000000a500277308 */ /* 0x0002b00000000800 */
[----:B------:R-:W3:Y:S01]  /*7110*/  MUFU.EX2 R13, R13 ;  /* 0x0000000d000d7308 */ /* 0x000ee20000000800 */
[----:B-1----:R-:W-:Y:S01]  /*7120*/  FADD.FTZ R165, R26, 1 ;  /* 0x3f8000001aa57421 */ /* 0x002fe20000010000 */
[----:B0-----:R-:W-:-:S06]  /*7130*/  FMUL.FTZ R86, R86, R163 ;  /* 0x000000a356567220 */ /* 0x001fcc0000410000 */
[----:B------:R-:W-:Y:S01]  /*7140*/  MUFU.EX2 R19, R19 ;  /* 0x0000001300137308 */ /* 0x000fe20000000800 */
[----:B--2---:R-:W-:-:S07]  /*7150*/  FADD.FTZ R163, R39, 1 ;  /* 0x3f80000027a37421 */ /* 0x004fce0000010000 */
[----:B------:R-:W0:Y:S01]  /*7160*/  MUFU.EX2 R23, R23 ;  /* 0x0000001700177308 */ /* 0x000e220000000800 */
[----:B---3--:R-:W-:Y:S01]  /*7170*/  FADD.FTZ R52, R13, 1 ;  /* 0x3f8000000d347421 */ /* 0x008fe20000010000 */
[----:B------:R-:W-:-:S06]  /*7180*/  FMUL.FTZ R13, R93, -1.4426950216293334961 ;  /* 0xbfb8aa3b5d0d7820 */ /* 0x000fcc0000410000 */
        /* <DEDUP_REMOVED lines=8> */
[----:B0-----:R-:W-:Y:S01]  /*7210*/  FADD.FTZ R32, R15, 1 ;  /* 0x3f8000000f207421 */ /* 0x001fe20000010000 */
[----:B------:R-:W-:-:S06]  /*7220*/  FMUL.FTZ R15, R95, -1.4426950216293334961 ;  /* 0xbfb8aa3b5f0f7820 */ /* 0x000fcc0000410000 */
[----:B------:R0:W3:Y:S01]  /*7230*/  MUFU.RCP R30, R164 ;  /* 0x000000a4001e7308 */ /* 0x0000e20000001000 */
[----:B-1----:R-:W-:Y:S01]  /*7240*/  FADD.FTZ R40, R14, 1 ;  /* 0x3f8000000e287421 */ /* 0x002fe20000010000 */
[----:B------:R-:W-:-:S06]  /*7250*/  FMUL.FTZ R14, R99, -1.4426950216293334961 ;  /* 0xbfb8aa3b630e7820 */ /* 0x000fcc0000410000 */
[----:B------:R-:W1:Y:S01]  /*7260*/  MUFU.RCP R165, R165 ;  /* 0x000000a500a57308 */ /* 0x000e620000001000 */
[----:B0-----:R-:W-:Y:S01]  /*7270*/  FADD.FTZ R164, R16, 1 ;  /* 0x3f80000010a47421 */ /* 0x001fe20000010000 */
[----:B--2---:R-:W-:-:S06]  /*7280*/  FADD.FTZ R28, R28, 1 ;  /* 0x3f8000001c1c7421 */ /* 0x004fcc0000010000 */
[----:B------:R-:W0:Y:S01]  /*7290*/  MUFU.EX2 R20, R20 ;  /* 0x0000001400147308 */ /* 0x000e220000000800 */
[----:B---3--:R-:W-:Y:S01]  /*72a0*/  FMUL.FTZ R139, R139, R30 ;  /* 0x0000001e8b8b7220 */ /* 0x008fe20000410000 */
[----:B------:R-:W-:-:S06]  /*72b0*/  FMUL.FTZ R30, R153, -1.4426950216293334961 ;  /* 0xbfb8aa3b991e7820 */ /* 0x000fcc0000410000 */
[----:B------:R2:W3:Y:S01]  /*72c0*/  MUFU.RCP R16, R164 ;  /* 0x000000a400107308 */ /* 0x0004e20000001000 */
[----:B-1----:R-:W-:Y:S01]  /*72d0*/  FMUL.FTZ R136, R136, R165 ;  /* 0x000000a588887220 */ /* 0x002fe20000410000 */
[----:B------:R-:W-:-:S06]  /*72e0*/  FMUL.FTZ R165, R96, -1.4426950216293334961 ;  /* 0xbfb8aa3b60a57820 */ /* 0x000fcc0000410000 */
[----:B------:R-:W1:Y:S01]  /*72f0*/  MUFU.RCP R31, R31 ;  /* 0x0000001f001f7308 */ /* 0x000e620000001000 */
[----:B--2---:R-:W-:Y:S01]  /*7300*/  FADD.FTZ R164, R19, 1 ;  /* 0x3f80000013a47421 */ /* 0x004fe20000010000 */
[----:B0-----:R-:W-:-:S06]  /*7310*/  FADD.FTZ R20, R20, 1 ;  /* 0x3f80000014147421 */ /* 0x001fcc0000010000 */
[----:B------:R-:W0:Y:S01]  /*7320*/  MUFU.RCP R60, R60 ;  /* 0x0000003c003c7308 */ /* 0x000e220000001000 */
[----:B---3--:R-:W-:Y:S01]  /*7330*/  FMUL.FTZ R143, R143, R16 ;  /* 0x000000108f8f7220 */ /* 0x008fe20000410000 */
[----:B------:R-:W-:-:S06]  /*7340*/  FMUL.FTZ R16, R97, -1.4426950216293334961 ;  /* 0xbfb8aa3b61107820 */ /* 0x000fcc0000410000 */
[----:B------:R2:W3:Y:S01]  /*7350*/  MUFU.RCP R19, R163 ;  /* 0x000000a300137308 */ /* 0x0004e20000001000 */
[----:B-1----:R-:W-:-:S05]  /*7360*/  FMUL.FTZ R142, R142, R31 ;  /* 0x0000001f8e8e7220 */ /* 0x002fca0000410000 */
[----:B------:R-:W-:Y:S02]  /*7370*/  F2FP.F16.F32.PACK_AB R139, R142, R139 ;  /* 0x0000008b8e8b723e */ /* 0x000fe400000000ff */
[----:B------:R-:W1:Y:S01]  /*7380*/  MUFU.EX2 R13, R13 ;  /* 0x0000000d000d7308 */ /* 0x000e620000000800 */
[----:B0-----:R-:W-:Y:S01]  /*7390*/  FMUL.FTZ R87, R87, R60 ;  /* 0x0000003c57577220 */ /* 0x001fe20000410000 */
[----:B------:R-:W-:Y:S01]  /*73a0*/  FMUL.FTZ R60, R156, -1.4426950216293334961 ;  /* 0xbfb8aa3b9c3c7820 */ /* 0x000fe20000410000 */
[----:B--2---:R-:W-:-:S05]  /*73b0*/  FMUL.FTZ R163, R100, -1.4426950216293334961 ;  /* 0xbfb8aa3b64a37820 */ /* 0x004fca0000410000 */
[----:B------:R-:W0:Y:S01]  /*73c0*/  MUFU.RCP R35, R35 ;  /* 0x0000002300237308 */ /* 0x000e220000001000 */
[----:B---3--:R-:W-:Y:S01]  /*73d0*/  FMUL.FTZ R88, R88, R19 ;  /* 0x0000001358587220 */ /* 0x008fe20000410000 */
[----:B------:R-:W-:-:S06]  /*73e0*/  FMUL.FTZ R19, R157, -1.4426950216293334961 ;  /* 0xbfb8aa3b9d137820 */ /* 0x000fcc0000410000 */
[----:B------:R-:W2:Y:S01]  /*73f0*/  MUFU.RCP R22, R22 ;  /* 0x0000001600167308 */ /* 0x000ea20000001000 */
[----:B-1----:R-:W-:-:S07]  /*7400*/  FADD.FTZ R13, R13, 1 ;  /* 0x3f8000000d0d7421 */ /* 0x002fce0000010000 */
[----:B------:R-:W1:Y:S01]  /*7410*/  MUFU.RCP R23, R23 ;  /* 0x0000001700177308 */ /* 0x000e620000001000 */
[----:B0-----:R-:W-:-:S07]  /*7420*/  FMUL.FTZ R144, R144, R35 ;  /* 0x0000002390907220 */ /* 0x001fce0000410000 */
[----:B------:R-:W0:Y:S01]  /*7430*/  MUFU.RCP R24, R24 ;  /* 0x0000001800187308 */ /* 0x000e220000001000 */
[----:B--2---:R-:W-:Y:S01]  /*7440*/  FMUL.FTZ R129, R129, R22 ;  /* 0x0000001681817220 */ /* 0x004fe20000410000 */
[----:B------:R-:W-:-:S06]  /*7450*/  FMUL.FTZ R22, R148, -1.4426950216293334961 ;  /* 0xbfb8aa3b94167820 */ /* 0x000fcc0000410000 */
[----:B------:R-:W2:Y:S01]  /*7460*/  MUFU.RCP R25, R25 ;  /* 0x0000001900197308 */ /* 0x000ea20000001000 */
[----:B-1----:R-:W-:Y:S01]  /*7470*/  FMUL.FTZ R132, R132, R23 ;  /* 0x0000001784847220 */ /* 0x002fe20000410000 */
[----:B------:R-:W-:-:S04]  /*7480*/  FMUL.FTZ R23, R149, -1.4426950216293334961 ;  /* 0xbfb8aa3b95177820 */ /* 0x000fc80000410000 */
[----:B------:R-:W-:Y:S02]  /*7490*/  F2FP.F16.F32.PACK_AB R130, R132, R129 ;  /* 0x000000818482723e */ /* 0x000fe400000000ff */
[----:B------:R1:W3:Y:S01]  /*74a0*/  MUFU.RCP R26, R28 ;  /* 0x0000001c001a7308 */ /* 0x0002e20000001000 */
[----:B0-----:R-:W-:Y:S01]  /*74b0*/  FMUL.FTZ R131, R131, R24 ;  /* 0x0000001883837220 */ /* 0x001fe20000410000 */
[----:B------:R-:W-:-:S06]  /*74c0*/  FMUL.FTZ R24, R92, -1.4426950216293334961 ;  /* 0xbfb8aa3b5c187820 */ /* 0x000fcc0000410000 */
[----:B------:R-:W0:Y:S01]  /*74d0*/  MUFU.RCP R52, R52 ;  /* 0x0000003400347308 */ /* 0x000e220000001000 */
[----:B--2---:R-:W-:Y:S01]  /*74e0*/  FMUL.FTZ R134, R134, R25 ;  /* 0x0000001986867220 */ /* 0x004fe20000410000 */
[----:B------:R-:W-:Y:S01]  /*74f0*/  FMUL.FTZ R25, R150, -1.4426950216293334961 ;  /* 0xbfb8aa3b96197820 */ /* 0x000fe20000410000 */
[----:B-1----:R-:W-:-:S03]  /*7500*/  FMUL.FTZ R28, R94, -1.4426950216293334961 ;  /* 0xbfb8aa3b5e1c7820 */ /* 0x002fc60000410000 */
[----:B------:R-:W-:Y:S02]  /*7510*/  F2FP.F16.F32.PACK_AB R131, R134, R131 ;  /* 0x000000838683723e */ /* 0x000fe400000000ff */
[----:B------:R-:W1:Y:S01]  /*7520*/  MUFU.RCP R32, R32 ;  /* 0x0000002000207308 */ /* 0x000e620000001000 */
[----:B---3--:R-:W-:Y:S01]  /*7530*/  FMUL.FTZ R135, R135, R26 ;  /* 0x0000001a87877220 */ /* 0x008fe20000410000 */
[----:B------:R-:W-:Y:S01]  /*7540*/  FMUL.FTZ R26, R151, -1.4426950216293334961 ;  /* 0xbfb8aa3b971a7820 */ /* 0x000fe20000410000 */
[----:B------:R-:W-:-:S03]  /*7550*/  F2FP.F16.F32.PACK_AB R134, R136, R133 ;  /* 0x000000858886723e */ /* 0x000fc600000000ff */
[----:B------:R-:W-:Y:S02]  /*7560*/  F2FP.F16.F32.PACK_AB R135, R138, R135 ;  /* 0x000000878a87723e */ /* 0x000fe400000000ff */
[----:B------:R-:W2:Y:S01]  /*7570*/  MUFU.RCP R40, R40 ;  /* 0x0000002800287308 */ /* 0x000ea20000001000 */
[----:B0-----:R-:W-:Y:S01]  /*7580*/  FMUL.FTZ R137, R137, R52 ;  /* 0x0000003489897220 */ /* 0x001fe20000410000 */
[----:B------:R-:W-:-:S04]  /*7590*/  FMUL.FTZ R52, R152, -1.4426950216293334961 ;  /* 0xbfb8aa3b98347820 */ /* 0x000fc80000410000 */
[----:B------:R-:W-:Y:S02]  /*75a0*/  F2FP.F16.F32.PACK_AB R138, R140, R137 ;  /* 0x000000898c8a723e */ /* 0x000fe400000000ff */
[----:B------:R0:W3:Y:S01]  /*75b0*/  MUFU.EX2 R31, R165 ;  /* 0x000000a5001f7308 */ /* 0x0000e20000000800 */
[----:B-1----:R-:W-:Y:S01]  /*75c0*/  FMUL.FTZ R141, R141, R32 ;  /* 0x000000208d8d7220 */ /* 0x002fe20000410000 */
[----:B------:R-:W-:-:S06]  /*75d0*/  FMUL.FTZ R32, R154, -1.4426950216293334961 ;  /* 0xbfb8aa3b9a207820 */ /* 0x000fcc0000410000 */
[----:B------:R-:W1:Y:S01]  /*75e0*/  MUFU.RCP R39, R39 ;  /* 0x0000002700277308 */ /* 0x000e620000001000 */
[----:B0-----:R-:W-:Y:S01]  /*75f0*/  FMUL.FTZ R165, R98, -1.4426950216293334961 ;  /* 0xbfb8aa3b62a57820 */ /* 0x001fe20000410000 */
[----:B--2---:R-:W-:Y:S01]  /*7600*/  FMUL.FTZ R89, R89, R40 ;  /* 0x0000002859597220 */ /* 0x004fe20000410000 */
[----:B------:R-:W-:-:S05]  /*7610*/  FMUL.FTZ R40, R158, -1.4426950216293334961 ;  /* 0xbfb8aa3b9e287820 */ /* 0x000fca0000410000 */
[----:B------:R-:W0:Y:S01]  /*7620*/  MUFU.EX2 R0, R0 ;  /* 0x0000000000007308 */ /* 0x000e220000000800 */
[----:B---3--:R-:W-:-:S07]  /*7630*/  FADD.FTZ R31, R31, 1 ;  /* 0x3f8000001f1f7421 */ /* 0x008fce0000010000 */
[----:B------:R-:W2:Y:S01]  /*7640*/  MUFU.RCP R20, R20 ;  /* 0x0000001400147308 */ /* 0x000ea20000001000 */
[----:B-1----:R-:W-:-:S07]  /*7650*/  FMUL.FTZ R146, R146, R39 ;  /* 0x0000002792927220 */ /* 0x002fce0000410000 */
[----:B------:R-:W1:Y:S01]  /*7660*/  MUFU.EX2 R15, R15 ;  /* 0x0000000f000f7308 */ /* 0x000e620000000800 */
[----:B0-----:R-:W-:-:S07]  /*7670*/  FADD.FTZ R0, R0, 1 ;  /* 0x3f80000000007421 */ /* 0x001fce0000010000 */
[----:B------:R-:W0:Y:S01]  /*7680*/  MUFU.EX2 R35, R165 ;  /* 0x000000a500237308 */ /* 0x000e220000000800 */
[----:B--2---:R-:W-:-:S07]  /*7690*/  FMUL.FTZ R147, R147, R20 ;  /* 0x0000001493937220 */ /* 0x004fce0000410000 */
        /* <DEDUP_REMOVED lines=16> */
[----:B------:R0:W3:Y:S01]  /*77a0*/  MUFU.EX2 R39, R163 ;  /* 0x000000a300277308 */ /* 0x0000e20000000800 */
[----:B--2---:R-:W-:-:S07]  /*77b0*/  FADD.FTZ R16, R16, 1 ;  /* 0x3f80000010107421 */ /* 0x004fce0000010000 */
[----:B------:R-:W2:Y:S01]  /*77c0*/  MUFU.EX2 R24, R24 ;  /* 0x0000001800187308 */ /* 0x000ea20000000800 */
[----:B-1----:R-:W-:Y:S01]  /*77d0*/  FADD.FTZ R18, R18, 1 ;  /* 0x3f80000012127421 */ /* 0x002fe20000010000 */
[----:B0-----:R-:W-:-:S06]  /*77e0*/  F2FP.F16.F32.PACK_AB R163, R70, R102 ;  /* 0x0000006646a3723e */ /* 0x001fcc00000000ff */
[----:B------:R-:W0:Y:S01]  /*77f0*/  MUFU.EX2 R25, R25 ;  /* 0x0000001900197308 */ /* 0x000e220000000800 */
[----:B---3--:R-:W-:-:S07]  /*7800*/  FADD.FTZ R19, R39, 1 ;  /* 0x3f80000027137421 */ /* 0x008fce0000010000 */
        /* <DEDUP_REMOVED lines=12> */
[----:B------:R-:W1:Y:S01]  /*78d0*/  MUFU.RCP R21, R21 ;  /* 0x0000001500157308 */ /* 0x000e620000001000 */
[----:B--2---:R-:W-:-:S07]  /*78e0*/  FADD.FTZ R32, R32, 1 ;  /* 0x3f80000020207421 */ /* 0x004fce0000010000 */
[----:B------:R-:W2:Y:S01]  /*78f0*/  MUFU.RCP R0, R0 ;  /* 0x0000000000007308 */ /* 0x000ea20000001000 */
[----:B0-----:R-:W-:-:S07]  /*7900*/  FADD.FTZ R39, R40, 1 ;  /* 0x3f80000028277421 */ /* 0x001fce0000010000 */
[----:B------:R-:W0:Y:S01]  /*7910*/  MUFU.RCP R15, R15 ;  /* 0x0000000f000f7308 */ /* 0x000e220000001000 */
[----:B-1----:R-:W-:Y:S01]  /*7920*/  FMUL.FTZ R21, R90, R21 ;  /* 0x000000155a157220 */ /* 0x002fe20000410000 */
[----:B------:R-:W-:-:S06]  /*7930*/  IADD3 R90, P1, PT, R11, UR22, RZ ;  /* 0x000000160b5a7c10 */ /* 0x000fcc000ff3e0ff */
[----:B------:R-:W1:Y:S01]  /*7940*/  MUFU.RCP R14, R14 ;  /* 0x0000000e000e7308 */ /* 0x000e620000001000 */
[----:B--2---:R-:W-:Y:S01]  /*7950*/  FMUL.FTZ R0, R91, R0 ;  /* 0x000000005b007220 */ /* 0x004fe20000410000 */
[----:B------:R-:W-:Y:S02]  /*7960*/  IADD3.X R91, PT, PT, R12, UR23, RZ, P1, !PT ;  /* 0x000000170c5b7c10 */ /* 0x000fe40008ffe4ff */
[----:B------:R-:W-:Y:S02]  /*7970*/  F2FP.F16.F32.PACK_AB R12, R27, R75 ;  /* 0x0000004b1b0c723e */ /* 0x000fe400000000ff */
[----:B------:R-:W-:Y:S01]  /*7980*/  F2FP.F16.F32.PACK_AB R75, R63, R62 ;  /* 0x0000003e3f4b723e */ /* 0x000fe200000000ff */
[----:B------:R2:W-:Y:S01]  /*7990*/  STG.E.64 desc[UR18][R90.64+0x1e000], R36 ;  /* 0x01e000245a007986 */ /* 0x0005e2000c101b12 */
[----:B------:R-:W3:Y:S01]  /*79a0*/  MUFU.RCP R13, R60 ;  /* 0x0000003c000d7308 */ /* 0x000ee20000001000 */
[----:B0-----:R-:W-:Y:S01]  /*79b0*/  FMUL.FTZ R95, R95, R15 ;  /* 0x0000000f5f5f7220 */ /* 0x001fe20000410000 */
[----:B------:R-:W-:Y:S01]  /*79c0*/  F2FP.F16.F32.PACK_AB R15, R79, R78 ;  /* 0x0000004e4f0f723e */ /* 0x000fe200000000ff */
[----:B------:R-:W-:Y:S04]  /*79d0*/  STG.E.64 desc[UR18][R90.64+0xa000], R80 ;  /* 0x00a000505a007986 */ /* 0x000fe8000c101b12 */
[----:B------:R-:W-:Y:S01]  /*79e0*/  STG.E.64 desc[UR18][R90.64+0x28000], R44 ;  /* 0x0280002c5a007986 */ /* 0x000fe2000c101b12 */
[----:B------:R-:W0:Y:S01]  /*79f0*/  MUFU.RCP R22, R22 ;  /* 0x0000001600167308 */ /* 0x000e220000001000 */
[----:B-1----:R-:W-:Y:S01]  /*7a00*/  FMUL.FTZ R99, R99, R14 ;  /* 0x0000000e63637220 */ /* 0x002fe20000410000 */
[----:B------:R-:W-:Y:S01]  /*7a10*/  F2FP.F16.F32.PACK_AB R14, R17, R77 ;  /* 0x0000004d110e723e */ /* 0x000fe200000000ff */
[----:B------:R-:W-:Y:S01]  /*7a20*/  STG.E.64 desc[UR18][R90.64+0x2d000], R48 ;  /* 0x02d000305a007986 */ /* 0x000fe2000c101b12 */
[----:B--2---:R-:W-:-:S03]  /*7a30*/  F2FP.F16.F32.PACK_AB R36, R147, R89 ;  /* 0x000000599324723e */ /* 0x004fc600000000ff */
[----:B------:R1:W-:Y:S01]  /*7a40*/  STG.E.64 desc[UR18][R90.64+0x5000], R14 ;  /* 0x0050000e5a007986 */ /* 0x0003e2000c101b12 */
[----:B------:R-:W2:Y:S01]  /*7a50*/  MUFU.RCP R23, R23 ;  /* 0x0000001700177308 */ /* 0x000ea20000001000 */
[----:B---3--:R-:W-:Y:S01]  /*7a60*/  FMUL.FTZ R157, R157, R13 ;  /* 0x0000000d9d9d7220 */ /* 0x008fe20000410000 */
[----:B------:R-:W-:Y:S01]  /*7a70*/  F2FP.F16.F32.PACK_AB R13, R76, R66 ;  /* 0x000000424c0d723e */ /* 0x000fe200000000ff */
[----:B------:R-:W-:Y:S01]  /*7a80*/  STG.E.64 desc[UR18][R90.64+0x37000], R56 ;  /* 0x037000385a007986 */ /* 0x000fe2000c101b12 */
[----:B------:R-:W-:-:S03]  /*7a90*/  F2FP.F16.F32.PACK_AB R66, R29, R160 ;  /* 0x000000a01d42723e */ /* 0x000fc600000000ff */
[----:B------:R3:W-:Y:S01]  /*7aa0*/  STG.E.64 desc[UR18][R90.64], R12 ;  /* 0x0000000c5a007986 */ /* 0x0007e2000c101b12 */
[----:B------:R-:W4:Y:S01]  /*7ab0*/  MUFU.RCP R16, R16 ;  /* 0x0000001000107308 */ /* 0x000f220000001000 */
[----:B0-----:R-:W-:Y:S02]  /*7ac0*/  FMUL.FTZ R22, R148, R22 ;  /* 0x0000001694167220 */ /* 0x001fe40000410000 */
[----:B------:R-:W-:Y:S01]  /*7ad0*/  STG.E.64 desc[UR18][R90.64+0x14000], R66 ;  /* 0x014000425a007986 */ /* 0x000fe2000c101b12 */
[----:B-1----:R-:W-:Y:S02]  /*7ae0*/  F2FP.F16.F32.PACK_AB R14, R33, R161 ;  /* 0x000000a1210e723e */ /* 0x002fe400000000ff */
[----:B------:R-:W-:Y:S02]  /*7af0*/  F2FP.F16.F32.PACK_AB R15, R72, R34 ;  /* 0x00000022480f723e */ /* 0x000fe400000000ff */
[----:B------:R-:W0:Y:S01]  /*7b00*/  MUFU.RCP R18, R18 ;  /* 0x0000001200127308 */ /* 0x000e220000001000 */
[----:B--2---:R-:W-:Y:S01]  /*7b10*/  FMUL.FTZ R23, R149, R23 ;  /* 0x0000001795177220 */ /* 0x004fe20000410000 */
[----:B------:R-:W-:Y:S01]  /*7b20*/  F2FP.F16.F32.PACK_AB R37, R22, R21 ;  /* 0x000000151625723e */ /* 0x000fe200000000ff */
[----:B------:R-:W-:Y:S01]  /*7b30*/  STG.E.64 desc[UR18][R90.64+0x3c000], R74 ;  /* 0x03c0004a5a007986 */ /* 0x000fe2000c101b12 */
[----:B---3--:R-:W-:-:S02]  /*7b40*/  F2FP.F16.F32.PACK_AB R12, R64, R85 ;  /* 0x00000055400c723e */ /* 0x008fc400000000ff */
[----:B------:R-:W-:Y:S02]  /*7b50*/  F2FP.F16.F32.PACK_AB R13, R103, R84 ;  /* 0x00000054670d723e */ /* 0x000fe400000000ff */
[----:B------:R-:W1:Y:S01]  /*7b60*/  MUFU.RCP R164, R164 ;  /* 0x000000a400a47308 */ /* 0x000e620000001000 */
[----:B------:R2:W-:Y:S01]  /*7b70*/  STG.E.64 desc[UR18][R90.64+0x19000], R14 ;  /* 0x0190000e5a007986 */ /* 0x0005e2000c101b12 */
[----:B----4-:R-:W-:Y:S01]  /*7b80*/  FMUL.FTZ R16, R97, R16 ;  /* 0x0000001061107220 */ /* 0x010fe20000410000 */
[----:B------:R-:W-:Y:S02]  /*7b90*/  F2FP.F16.F32.PACK_AB R22, R23, R0 ;  /* 0x000000001716723e */ /* 0x000fe400000000ff */
[----:B------:R3:W-:Y:S03]  /*7ba0*/  STG.E.64 desc[UR18][R90.64+0xf000], R12 ;  /* 0x00f0000c5a007986 */ /* 0x0007e6000c101b12 */
[----:B------:R-:W4:Y:S01]  /*7bb0*/  MUFU.RCP R24, R24 ;  /* 0x0000001800187308 */ /* 0x000f220000001000 */
[----:B0-----:R-:W-:Y:S01]  /*7bc0*/  FMUL.FTZ R18, R155, R18 ;  /* 0x000000129b127220 */ /* 0x001fe20000410000 */
[----:B------:R-:W-:Y:S04]  /*7bd0*/  STG.E.64 desc[UR18][R90.64+0x41000], R104 ;  /* 0x041000685a007986 */ /* 0x000fe8000c101b12 */
[----:B------:R-:W-:Y:S01]  /*7be0*/  F2FP.F16.F32.PACK_AB R16, R18, R16 ;  /* 0x000000101210723e */ /* 0x000fe200000000ff */
[----:B------:R-:W-:Y:S01]  /*7bf0*/  STG.E.64 desc[UR18][R90.64+0x46000], R68 ;  /* 0x046000445a007986 */ /* 0x000fe2000c101b12 */
[----:B------:R-:W0:Y:S01]  /*7c00*/  MUFU.RCP R25, R25 ;  /* 0x0000001900197308 */ /* 0x000e220000001000 */
[----:B--2---:R-:W-:Y:S01]  /*7c10*/  F2FP.F16.F32.PACK_AB R14, R53, R71 ;  /* 0x00000047350e723e */ /* 0x004fe200000000ff */
[----:B-1----:R-:W-:Y:S01]  /*7c20*/  FMUL.FTZ R145, R145, R164 ;  /* 0x000000a491917220 */ /* 0x002fe20000410000 */
[----:B---3--:R-:W-:Y:S01]  /*7c30*/  F2FP.F16.F32.PACK_AB R12, R41, R65 ;  /* 0x00000041290c723e */ /* 0x008fe200000000ff */
[----:B------:R-:W-:Y:S01]  /*7c40*/  STG.E.64 desc[UR18][R90.64+0x4b000], R110 ;  /* 0x04b0006e5a007986 */ /* 0x000fe2000c101b12 */
[----:B------:R-:W-:-:S02]  /*7c50*/  F2FP.F16.F32.PACK_AB R13, R43, R42 ;  /* 0x0000002a2b0d723e */ /* 0x000fc400000000ff */
[----:B------:R-:W-:Y:S01]  /*7c60*/  F2FP.F16.F32.PACK_AB R15, R55, R54 ;  /* 0x00000036370f723e */ /* 0x000fe200000000ff */
[----:B------:R-:W1:Y:S01]  /*7c70*/  MUFU.RCP R26, R26 ;  /* 0x0000001a001a7308 */ /* 0x000e620000001000 */
[----:B----4-:R-:W-:Y:S01]  /*7c80*/  FMUL.FTZ R24, R92, R24 ;  /* 0x000000185c187220 */ /* 0x010fe20000410000 */
[----:B------:R2:W-:Y:S01]  /*7c90*/  STG.E.64 desc[UR18][R90.64+0x23000], R12 ;  /* 0x0230000c5a007986 */ /* 0x0005e2000c101b12 */
[----:B------:R-:W-:-:S03]  /*7ca0*/  F2FP.F16.F32.PACK_AB R18, R157, R99 ;  /* 0x000000639d12723e */ /* 0x000fc600000000ff */
[----:B------:R3:W-:Y:S02]  /*7cb0*/  STG.E.64 desc[UR18][R90.64+0x32000], R14 ;  /* 0x0320000e5a007986 */ /* 0x0007e4000c101b12 */
[----:B------:R-:W4:Y:S01]  /*7cc0*/  MUFU.RCP R28, R28 ;  /* 0x0000001c001c7308 */ /* 0x000f220000001000 */
[----:B0-----:R-:W-:Y:S01]  /*7cd0*/  FMUL.FTZ R25, R150, R25 ;  /* 0x0000001996197220 */ /* 0x001fe20000410000 */
[----:B------:R0:W-:Y:S04]  /*7ce0*/  STG.E.64 desc[UR18][R90.64+0x50000], R114 ;  /* 0x050000725a007986 */ /* 0x0001e8000c101b12 */
[----:B------:R-:W-:Y:S01]  /*7cf0*/  F2FP.F16.F32.PACK_AB R23, R25, R24 ;  /* 0x000000181917723e */ /* 0x000fe200000000ff */
[----:B------:R0:W-:Y:S01]  /*7d00*/  STG.E.64 desc[UR18][R90.64+0x55000], R118 ;  /* 0x055000765a007986 */ /* 0x0001e2000c101b12 */
[----:B------:R-:W0:Y:S01]  /*7d10*/  MUFU.RCP R52, R52 ;  /* 0x0000003400347308 */ /* 0x000e220000001000 */
[----:B-1----:R-:W-:Y:S01]  /*7d20*/  FMUL.FTZ R26, R151, R26 ;  /* 0x0000001a971a7220 */ /* 0x002fe20000410000 */
[----:B--2---:R-:W-:Y:S01]  /*7d30*/  F2FP.F16.F32.PACK_AB R12, R143, R141 ;  /* 0x0000008d8f0c723e */ /* 0x004fe200000000ff */
[----:B------:R1:W-:Y:S01]  /*7d40*/  STG.E.64 desc[UR18][R90.64+0x5a000], R122 ;  /* 0x05a0007a5a007986 */ /* 0x0003e2000c101b12 */
[----:B------:R-:W-:-:S02]  /*7d50*/  F2FP.F16.F32.PACK_AB R13, R144, R86 ;  /* 0x00000056900d723e */ /* 0x000fc400000000ff */
[----:B---3--:R-:W-:Y:S01]  /*7d60*/  F2FP.F16.F32.PACK_AB R14, R145, R87 ;  /* 0x00000057910e723e */ /* 0x008fe200000000ff */
[----:B------:R1:W-:Y:S01]  /*7d70*/  STG.E.64 desc[UR18][R90.64+0x5f000], R126 ;  /* 0x05f0007e5a007986 */ /* 0x0003e2000c101b12 */
[----:B------:R-:W2:Y:S01]  /*7d80*/  MUFU.RCP R30, R30 ;  /* 0x0000001e001e7308 */ /* 0x000ea20000001000 */
[----:B----4-:R-:W-:Y:S01]  /*7d90*/  FMUL.FTZ R28, R94, R28 ;  /* 0x0000001c5e1c7220 */ /* 0x010fe20000410000 */
[----:B------:R-:W-:Y:S01]  /*7da0*/  F2FP.F16.F32.PACK_AB R15, R146, R88 ;  /* 0x00000058920f723e */ /* 0x000fe200000000ff */
[----:B------:R1:W-:Y:S01]  /*7db0*/  STG.E.64 desc[UR18][R90.64+0x64000], R130 ;  /* 0x064000825a007986 */ /* 0x0003e2000c101b12 */
[----:B------:R-:W-:-:S03]  /*7dc0*/  F2FP.F16.F32.PACK_AB R26, R26, R93 ;  /* 0x0000005d1a1a723e */ /* 0x000fc600000000ff */
[----:B------:R1:W-:Y:S01]  /*7dd0*/  STG.E.64 desc[UR18][R90.64+0x69000], R134 ;  /* 0x069000865a007986 */ /* 0x0003e2000c101b12 */
[----:B------:R-:W3:Y:S01]  /*7de0*/  MUFU.RCP R31, R31 ;  /* 0x0000001f001f7308 */ /* 0x000ee20000001000 */
[----:B0-----:R-:W-:Y:S02]  /*7df0*/  FMUL.FTZ R52, R152, R52 ;  /* 0x0000003498347220 */ /* 0x001fe40000410000 */
[----:B------:R1:W-:Y:S03]  /*7e00*/  STG.E.64 desc[UR18][R90.64+0x6e000], R138 ;  /* 0x06e0008a5a007986 */ /* 0x0003e6000c101b12 */
[----:B------:R-:W-:Y:S01]  /*7e10*/  F2FP.F16.F32.PACK_AB R27, R52, R28 ;  /* 0x0000001c341b723e */ /* 0x000fe200000000ff */
[----:B------:R1:W-:Y:S01]  /*7e20*/  STG.E.64 desc[UR18][R90.64+0x73000], R12 ;  /* 0x0730000c5a007986 */ /* 0x0003e2000c101b12 */
[----:B------:R-:W0:Y:S01]  /*7e30*/  MUFU.RCP R32, R32 ;  /* 0x0000002000207308 */ /* 0x000e220000001000 */
[----:B--2---:R-:W-:-:S02]  /*7e40*/  FMUL.FTZ R30, R153, R30 ;  /* 0x0000001e991e7220 */ /* 0x004fc40000410000 */
[----:B------:R1:W-:Y:S03]  /*7e50*/  STG.E.64 desc[UR18][R90.64+0x78000], R14 ;  /* 0x0780000e5a007986 */ /* 0x0003e6000c101b12 */
[----:B------:R-:W-:Y:S01]  /*7e60*/  F2FP.F16.F32.PACK_AB R30, R30, R95 ;  /* 0x0000005f1e1e723e */ /* 0x000fe200000000ff */
[----:B------:R1:W-:Y:S01]  /*7e70*/  STG.E.64 desc[UR18][R90.64+0x7d000], R36 ;  /* 0x07d000245a007986 */ /* 0x0003e2000c101b12 */
[----:B------:R-:W2:Y:S01]  /*7e80*/  MUFU.RCP R20, R20 ;  /* 0x0000001400147308 */ /* 0x000ea20000001000 */
[----:B---3--:R-:W-:Y:S02]  /*7e90*/  FMUL.FTZ R31, R96, R31 ;  /* 0x0000001f601f7220 */ /* 0x008fe40000410000 */
[----:B------:R1:W-:Y:S04]  /*7ea0*/  STG.E.64 desc[UR18][R90.64+0x82000], R22 ;  /* 0x082000165a007986 */ /* 0x0003e8000c101b12 */
[----:B------:R1:W-:Y:S01]  /*7eb0*/  STG.E.64 desc[UR18][R90.64+0x87000], R26 ;  /* 0x0870001a5a007986 */ /* 0x0003e2000c101b12 */
[----:B------:R-:W3:Y:S01]  /*7ec0*/  MUFU.RCP R35, R35 ;  /* 0x0000002300237308 */ /* 0x000ee20000001000 */
[----:B0-----:R-:W-:-:S02]  /*7ed0*/  FMUL.FTZ R32, R154, R32 ;  /* 0x000000209a207220 */ /* 0x001fc40000410000 */
[----:B------:R1:W-:Y:S03]  /*7ee0*/  STG.E.64 desc[UR18][R90.64+0x9b000], R162 ;  /* 0x09b000a25a007986 */ /* 0x0003e6000c101b12 */
[----:B------:R-:W-:Y:S02]  /*7ef0*/  F2FP.F16.F32.PACK_AB R31, R32, R31 ;  /* 0x0000001f201f723e */ /* 0x000fe400000000ff */
[----:B------:R-:W0:Y:S01]  /*7f00*/  MUFU.RCP R19, R19 ;  /* 0x0000001300137308 */ /* 0x000e220000001000 */
[----:B--2---:R-:W-:Y:S02]  /*7f10*/  FMUL.FTZ R20, R98, R20 ;  /* 0x0000001462147220 */ /* 0x004fe40000410000 */
[----:B------:R1:W-:Y:S05]  /*7f20*/  STG.E.64 desc[UR18][R90.64+0x8c000], R30 ;  /* 0x08c0001e5a007986 */ /* 0x0003ea000c101b12 */
[----:B------:R-:W2:Y:S01]  /*7f30*/  MUFU.RCP R39, R39 ;  /* 0x0000002700277308 */ /* 0x000ea20000001000 */
[----:B---3--:R-:W-:-:S05]  /*7f40*/  FMUL.FTZ R35, R156, R35 ;  /* 0x000000239c237220 */ /* 0x008fca0000410000 */
[----:B------:R-:W-:Y:S01]  /*7f50*/  F2FP.F16.F32.PACK_AB R17, R35, R20 ;  /* 0x000000142311723e */ /* 0x000fe200000000ff */
[----:B0-----:R-:W-:-:S04]  /*7f60*/  FMUL.FTZ R19, R100, R19 ;  /* 0x0000001364137220 */ /* 0x001fc80000410000 */
[----:B------:R1:W-:Y:S01]  /*7f70*/  STG.E.64 desc[UR18][R90.64+0x91000], R16 ;  /* 0x091000105a007986 */ /* 0x0003e2000c101b12 */
[----:B--2---:R-:W-:-:S05]  /*7f80*/  FMUL.FTZ R158, R158, R39 ;  /* 0x000000279e9e7220 */ /* 0x004fca0000410000 */
[----:B------:R-:W-:-:S05]  /*7f90*/  F2FP.F16.F32.PACK_AB R19, R158, R19 ;  /* 0x000000139e13723e */ /* 0x000fca00000000ff */
[----:B------:R1:W-:Y:S01]  /*7fa0*/  STG.E.64 desc[UR18][R90.64+0x96000], R18 ;  /* 0x096000125a007986 */ /* 0x0003e2000c101b12 */
[----:B------:R-:W-:Y:S05]  /*7fb0*/  BRA.U !UP0, `(.L_x_1604) ;  /* 0xffffff8108f47547 */ /* 0x000fea000b83ffff */
[----:B------:R-:W-:Y:S05]  /*7fc0*/  EXIT ;  /* 0x000000000000794d */ /* 0x000fea0003800000 */
.L_x_1605:
        /* <DEDUP_REMOVED lines=11> */
.L_x_1708:


//--------------------- .text._ZN13group_norm_v214gn_cuda_kernelI6__halfLi320ELi1ELi16ELi160ELi256ELb1ELi128ELi320ELi320ELi4ELb0ELi74ELb0ELb1ENS_16CompileConditionILi1000EEEEEvPT_PKS4_S7_S7_flPfS8_Pj --------------------------
	.section	.text._ZN13group_norm_v214gn_cuda_kernelI6__halfLi320ELi1ELi16ELi160ELi256ELb1ELi128ELi320ELi320ELi4ELb0ELi74ELb0ELb1ENS_16CompileConditionILi1000EEEEEvPT_PKS4_S7_S7_flPfS8_Pj,"ax",@progbits
	.align	128
        .global         _ZN13group_norm_v214gn_cuda_kernelI6__halfLi320ELi1ELi16ELi160ELi256ELb1ELi128ELi320ELi320ELi4ELb0ELi74ELb0ELb1ENS_16CompileConditionILi1000EEEEEvPT_PKS4_S7_S7_flPfS8_Pj
        .type           _ZN13group_norm_v214gn_cuda_kernelI6__halfLi320ELi1ELi16ELi160ELi256ELb1ELi128ELi320ELi320ELi4ELb0ELi74ELb0ELb1ENS_16CompileConditionILi1000EEEEEvPT_PKS4_S7_S7_flPfS8_Pj,@function
        .size           _ZN13group_norm_v214gn_cuda_kernelI6__halfLi320ELi1ELi16ELi160ELi256ELb1ELi128ELi320ELi320ELi4ELb0ELi74ELb0ELb1ENS_16CompileConditionILi1000EEEEEvPT_PKS4_S7_S7_flPfS8_Pj,(.L_x_1709 - _ZN13group_norm_v214gn_cuda_kernelI6__halfLi320ELi1ELi16ELi160ELi256ELb1ELi128ELi320ELi320ELi4ELb0ELi74ELb0ELb1ENS_16CompileConditionILi1000EEEEEvPT_PKS4_S7_S7_flPfS8_Pj)
        .other          _ZN13group_norm_v214gn_cuda_kernelI6__halfLi320ELi1ELi16ELi160ELi256ELb1ELi128ELi320ELi320ELi4ELb0ELi74ELb0ELb1ENS_16CompileConditionILi1000EEEEEvPT_PKS4_S7_S7_flPfS8_Pj,@"STO_CUDA_ENTRY STV_DEFAULT"
_ZN13group_norm_v214gn_cuda_kernelI6__halfLi320ELi1ELi16ELi160ELi256ELb1ELi128ELi320ELi320ELi4ELb0ELi74ELb0ELb1ENS_16CompileConditionILi1000EEEEEvPT_PKS4_S7_S7_flPfS8_Pj:
.text._ZN13group_norm_v214gn_cuda_kernelI6__halfLi320ELi1ELi16ELi160ELi256ELb1ELi128ELi320ELi320ELi4ELb0ELi74ELb0ELb1ENS_16CompileConditionILi1000EEEEEvPT_PKS4_S7_S7_flPfS8_Pj:
        /* <DEDUP_REMOVED lines=228> */
[----:B------:R-:W-:-:S04]  /*0e40*/  IMAD.WIDE.U32 R118, R4, 0x2, R118 ;  /* 0x0000000204767825 */ /* 0x000fc800078e0076 */
[----:B------:R-:W-:Y:S01]  /*0e50*/  FADD.FTZ R12, R12, R9 ;  /* 0x000000090c0c7221 */ /* 0x000fe20000010000 */
[----:B------:R-:W-:Y:S01]  /*0e60*/  FFMA.FTZ R16, R9, R9, R16 ;  /* 0x0000000909107223 */ /* 0x000fe20000010010 */
[--C-:B------:R-:W-:Y:S02]  /*0e70*/  HADD2.F32 R5, -RZ, R120.reuse.H0_H0 ;  /* 0x20000078ff057230 */ /* 0x100fe40000004100 */
[----:B------:R-:W-:Y:S01]  /*0e80*/  FADD.FTZ R12, R12, R7 ;  /* 0x000000070c0c7221 */ /* 0x000fe20000010000 */
[----:B------:R-:W-:Y:S01]  /*0e90*/  FFMA.FTZ R16, R7, R7, R16 ;  /* 0x0000000707107223 */ /* 0x000fe20000010010 */
[----:B------:R-:W5:Y:S01]  /*0ea0*/  LDG.E.64.CONSTANT R118, desc[UR4][R118.64] ;  /* 0x0000000476767981 */ /* 0x000f62000c1e9b00 */
        /* <DEDUP_REMOVED lines=15> */
[----:B------:R-:W-:Y:S01]  /*0fa0*/  HADD2.F32 R163, -RZ, R122.H1_H1 ;  /* 0x3000007affa37230 */ /* 0x000fe20000004100 */
[----:B------:R0:W5:Y:S04]  /*0fb0*/  LDG.E.64.CONSTANT R116, desc[UR4][R164.64] ;  /* 0x00000004a4747981 */ /* 0x000168000c1e9b00 */
[----:B------:R-:W-:Y:S01]  /*0fc0*/  FADD.FTZ R12, R12, R163 ;  /* 0x000000a30c0c7221 */ /* 0x000fe20000010000 */
[----:B------:R-:W-:Y:S01]  /*0fd0*/  FFMA.FTZ R16, R163, R163, R16 ;  /* 0x000000a3a3107223 */ /* 0x000fe20000010010 */
[--C-:B0-----:R-:W-:Y:S02]  /*0fe0*/  HADD2.F32 R165, -RZ, R123.reuse.H0_H0 ;  /* 0x2000007bffa57230 */ /* 0x101fe40000004100 */
[----:B------:R-:W-:-:S03]  /*0ff0*/  HADD2.F32 R123, -RZ, R123.H1_H1 ;  /* 0x3000007bff7b7230 */ /* 0x000fc60000004100 */
        /* <DEDUP_REMOVED lines=492> */
.L_x_1607:
[----:B------:R-:W-:Y:S05]  /*2ec0*/  BSYNC.RECONVERGENT B0 ;  /* 0x0000000000007941 */ /* 0x000fea0003800200 */
.L_x_1606:
        /* <DEDUP_REMOVED lines=21> */
.L_x_1608:
[----:B------:R-:W-:Y:S01]  /*3020*/  NOP ;  /* 0x0000000000007918 */ /* 0x000fe20000000000 */
.L_x_1609:
[----:B------:R-:W-:Y:S05]  /*3030*/  BRA.U !UP1, `(.L_x_1610) ;  /* 0x00000001090c7547 */ /* 0x000fea000b800000 */
[----:B------:R-:W-:Y:S01]  /*3040*/  UCGABAR_WAIT ;  /* 0x0000000000007dc7 */ /* 0x000fe20008000000 */
[----:B------:R-:W-:Y:S01]  /*3050*/  CCTL.IVALL ;  /* 0x00000000ff00798f */ /* 0x000fe20002000000 */
[----:B------:R-:W-:Y:S05]  /*3060*/  BRA `(.L_x_1611) ;  /* 0x0000000000047947 */ /* 0x000fea0003800000 */
.L_x_1610:
[----:B------:R-:W-:Y:S06]  /*3070*/  BAR.SYNC.DEFER_BLOCKING 0x0 ;  /* 0x0000000000007b1d */ /* 0x000fec0000010000 */
.L_x_1611:
        /* <DEDUP_REMOVED lines=17> */
.L_x_1613:
[----:B------:R-:W-:Y:S05]  /*3190*/  BSYNC.RECONVERGENT B0 ;  /* 0x0000000000007941 */ /* 0x000fea0003800200 */
.L_x_1612:
[----:B------:R-:W-:Y:S05]  /*31a0*/  BRA.U !UP1, `(.L_x_1614) ;  /* 0x0000000109147547 */ /* 0x000fea000b800000 */
[----:B------:R-:W-:Y:S06]  /*31b0*/  MEMBAR.ALL.GPU ;  /* 0x0000000000007992 */ /* 0x000fec000000a000 */
[----:B------:R-:W-:-:S00]  /*31c0*/  ERRBAR ;  /* 0x00000000000079ab */ /* 0x000fc00000000000 */
[----:B------:R-:W-:Y:S08]  /*31d0*/  CGAERRBAR ;  /* 0x00000000000075ab */ /* 0x000ff00000000000 */
[----:B------:R-:W-:Y:S01]  /*31e0*/  UCGABAR_ARV ;  /* 0x00000000000079c7 */ /* 0x000fe20008000000 */
[----:B------:R-:W-:Y:S05]  /*31f0*/  BRA `(.L_x_1615) ;  /* 0x0000000000047947 */ /* 0x000fea0003800000 */
.L_x_1614:
[----:B------:R-:W-:Y:S01]  /*3200*/  NOP ;  /* 0x0000000000007918 */ /* 0x000fe20000000000 */
.L_x_1615:
        /* <DEDUP_REMOVED lines=42> */
.L_x_1617:
[----:B------:R-:W-:Y:S05]  /*34b0*/  BSYNC.RECONVERGENT B0 ;  /* 0x0000000000007941 */ /* 0x000fea0003800200 */
.L_x_1616:
[----:B------:R-:W1:Y:S01]  /*34c0*/  LDCU UR6, c[0x0][0x3a0] ;  /* 0x00007400ff0677ac */ /* 0x000e620008000800 */
[--C-:B------:R-:W-:Y:S01]  /*34d0*/  FADD.FTZ R113, R113, -R126.reuse ;  /* 0x8000007e71717221 */ /* 0x100fe20000010000 */
[----:B-----5:R-:W-:Y:S02]  /*34e0*/  HADD2.F32 R10, -RZ, R117.H0_H0 ;  /* 0x20000075ff0a7230 */ /* 0x020fe40000004100 */
[--C-:B------:R-:W-:Y:S01]  /*34f0*/  FADD.FTZ R26, R26, -R126.reuse ;  /* 0x8000007e1a1a7221 */ /* 0x100fe20000010000 */
[----:B------:R-:W-:Y:S02]  /*3500*/  HADD2.F32 R135, -RZ, R119.H0_H0 ;  /* 0x20000077ff877230 */ /* 0x000fe40000004100 */
[--C-:B------:R-:W-:Y:S01]  /*3510*/  FADD.FTZ R111, R111, -R126.reuse ;  /* 0x8000007e6f6f7221 */ /* 0x100fe20000010000 */
[--C-:B------:R-:W-:Y:S02]  /*3520*/  HADD2.F32 R8, -RZ, R116.reuse.H0_H0 ;  /* 0x20000074ff087230 */ /* 0x100fe40000004100 */
[----:B------:R-:W-:Y:S01]  /*3530*/  FADD.FTZ R61, R61, -R126 ;  /* 0x8000007e3d3d7221 */ /* 0x000fe20000010000 */
[----:B------:R-:W-:-:S02]  /*3540*/  HADD2.F32 R116, -RZ, R116.H1_H1 ;  /* 0x30000074ff747230 */ /* 0x000fc40000004100 */
[--C-:B------:R-:W-:Y:S01]  /*3550*/  FADD.FTZ R21, R21, -R126.reuse ;  /* 0x8000007e15157221 */ /* 0x100fe20000010000 */
[--C-:B------:R-:W-:Y:S02]  /*3560*/  HADD2.F32 R133, -RZ, R118.reuse.H1_H1 ;  /* 0x30000076ff857230 */ /* 0x100fe40000004100 */
[--C-:B------:R-:W-:Y:S01]  /*3570*/  FADD.FTZ R59, R59, -R126.reuse ;  /* 0x8000007e3b3b7221 */ /* 0x100fe20000010000 */
[----:B------:R-:W-:Y:S02]  /*3580*/  HADD2.F32 R108, -RZ, R117.H1_H1 ;  /* 0x30000075ff6c7230 */ /* 0x000fe40000004100 */
[--C-:B------:R-:W-:Y:S01]  /*3590*/  FADD.FTZ R57, R57, -R126.reuse ;  /* 0x8000007e39397221 */ /* 0x100fe20000010000 */
[----:B------:R-:W-:Y:S02]  /*35a0*/  HADD2.F32 R117, -RZ, R118.H0_H0 ;  /* 0x20000076ff757230 */ /* 0x000fe40000004100 */
[----:B------:R-:W-:Y:S01]  /*35b0*/  FADD.FTZ R55, R55, -R126 ;  /* 0x8000007e37377221 */ /* 0x000fe20000010000 */
[----:B------:R-:W-:-:S02]  /*35c0*/  HADD2.F32 R119, -RZ, R119.H1_H1 ;  /* 0x30000077ff777230 */ /* 0x000fc40000004100 */
[--C-:B------:R-:W-:Y:S01]  /*35d0*/  FADD.FTZ R109, R109, -R126.reuse ;  /* 0x8000007e6d6d7221 */ /* 0x100fe20000010000 */
[----:B-1----:R-:W-:Y:S01]  /*35e0*/  FADD.FTZ R6, R127, UR6 ;  /* 0x000000067f067e21 */ /* 0x002fe20008010000 */
[--C-:B------:R-:W-:Y:S01]  /*35f0*/  FADD.FTZ R105, R105, -R126.reuse ;  /* 0x8000007e69697221 */ /* 0x100fe20000010000 */
        /* <DEDUP_REMOVED lines=24> */
[----:B------:R-:W-:Y:S01]  /*3780*/  FMUL.FTZ R118, R6, R111 ;  /* 0x0000006f06767220 */ /* 0x000fe20000410000 */
[----:B------:R-:W-:Y:S01]  /*3790*/  FFMA.FTZ R114, R114, R10, R135 ;  /* 0x0000000a72727223 */ /* 0x000fe20000010087 */
[----:B------:R-:W-:Y:S01]  /*37a0*/  FFMA.FTZ R4, R4, R116, R133 ;  /* 0x0000007404047223 */ /* 0x000fe20000010085 */
[C---:B------:R-:W-:Y:S01]  /*37b0*/  FMUL.FTZ R158, R6.reuse, R61 ;  /* 0x0000003d069e7220 */ /* 0x040fe20000410000 */
[----:B------:R-:W-:Y:S01]  /*37c0*/  FMUL.FTZ R21, R6, R21 ;  /* 0x0000001506157220 */ /* 0x000fe20000410000 */
[----:B------:R-:W-:Y:S01]  /*37d0*/  FMUL.FTZ R61, R114, -1.4426950216293334961 ;  /* 0xbfb8aa3b723d7820 */ /* 0x000fe20000410000 */
[C---:B------:R-:W-:Y:S01]  /*37e0*/  FMUL.FTZ R160, R6.reuse, R59 ;  /* 0x0000003b06a07220 */ /* 0x040fe20000410000 */
[----:B------:R-:W-:Y:S01]  /*37f0*/  FMUL.FTZ R162, R6, R57 ;  /* 0x0000003906a27220 */ /* 0x000fe20000410000 */
[----:B------:R-:W-:Y:S01]  /*3800*/  FMUL.FTZ R59, R4, -1.4426950216293334961 ;  /* 0xbfb8aa3b043b7820 */ /* 0x000fe20000410000 */
[----:B------:R-:W-:Y:S01]  /*3810*/  FFMA.FTZ R118, R118, R108, R119 ;  /* 0x0000006c76767223 */ /* 0x000fe20000010077 */
[--C-:B------:R-:W-:Y:S01]  /*3820*/  FFMA.FTZ R57, R8, R26, R117.reuse ;  /* 0x0000001a08397223 */ /* 0x100fe20000010075 */
[----:B------:R-:W-:Y:S01]  /*3830*/  FMUL.FTZ R164, R6, R55 ;  /* 0x0000003706a47220 */ /* 0x000fe20000410000 */
[----:B------:R-:W0:Y:S01]  /*3840*/  MUFU.EX2 R26, R61 ;  /* 0x0000003d001a7308 */ /* 0x000e220000000800 */
[--C-:B------:R-:W-:Y:S01]  /*3850*/  FFMA.FTZ R55, R8, R21, R117.reuse ;  /* 0x0000001508377223 */ /* 0x100fe20000010075 */
[C---:B------:R-:W-:Y:S01]  /*3860*/  FMUL.FTZ R112, R6.reuse, R3 ;  /* 0x0000000306707220 */ /* 0x040fe20000410000 */
[C---:B------:R-:W-:Y:S01]  /*3870*/  FMUL.FTZ R109, R6.reuse, R109 ;  /* 0x0000006d066d7220 */ /* 0x040fe20000410000 */
[----:B------:R-:W-:Y:S01]  /*3880*/  FMUL.FTZ R105, R6, R105 ;  /* 0x0000006906697220 */ /* 0x000fe20000410000 */
[--C-:B------:R-:W-:Y:S01]  /*3890*/  FADD.FTZ R66, R66, -R126.reuse ;  /* 0x8000007e42427221 */ /* 0x100fe20000010000 */
[--C-:B------:R-:W-:Y:S01]  /*38a0*/  FADD.FTZ R74, R74, -R126.reuse ;  /* 0x8000007e4a4a7221 */ /* 0x100fe20000010000 */
[--C-:B------:R-:W-:Y:S01]  /*38b0*/  FADD.FTZ R82, R82, -R126.reuse ;  /* 0x8000007e52527221 */ /* 0x100fe20000010000 */
[----:B------:R1:W-:Y:S01]  /*38c0*/  MUFU.EX2 R21, R59 ;  /* 0x0000003b00157308 */ /* 0x0003e20000000800 */
[--C-:B------:R-:W-:Y:S01]  /*38d0*/  FADD.FTZ R90, R90, -R126.reuse ;  /* 0x8000007e5a5a7221 */ /* 0x100fe20000010000 */
[--C-:B------:R-:W-:Y:S01]  /*38e0*/  FADD.FTZ R145, R145, -R126.reuse ;  /* 0x8000007e91917221 */ /* 0x100fe20000010000 */
[--C-:B------:R-:W-:Y:S01]  /*38f0*/  FADD.FTZ R147, R147, -R126.reuse ;  /* 0x8000007e93937221 */ /* 0x100fe20000010000 */
[--C-:B------:R-:W-:Y:S01]  /*3900*/  FADD.FTZ R149, R149, -R126.reuse ;  /* 0x8000007e95957221 */ /* 0x100fe20000010000 */
[--C-:B------:R-:W-:Y:S01]  /*3910*/  FADD.FTZ R151, R151, -R126.reuse ;  /* 0x8000007e97977221 */ /* 0x100fe20000010000 */
[--C-:B------:R-:W-:Y:S01]  /*3920*/  FADD.FTZ R153, R153, -R126.reuse ;  /* 0x8000007e99997221 */ /* 0x100fe20000010000 */
[--C-:B------:R-:W-:Y:S01]  /*3930*/  FFMA.FTZ R112, R112, R8, R117.reuse ;  /* 0x0000000870707223 */ /* 0x100fe20000010075 */
[----:B------:R-:W-:Y:S01]  /*3940*/  FFMA.FTZ R109, R8, R109, R117 ;  /* 0x0000006d086d7223 */ /* 0x000fe20000010075 */
[----:B-1----:R-:W-:Y:S01]  /*3950*/  FMUL.FTZ R59, R118, -1.4426950216293334961 ;  /* 0xbfb8aa3b763b7820 */ /* 0x002fe20000410000 */
[--C-:B------:R-:W-:Y:S01]  /*3960*/  FADD.FTZ R43, R43, -R126.reuse ;  /* 0x8000007e2b2b7221 */ /* 0x100fe20000010000 */
[----:B------:R-:W-:Y:S01]  /*3970*/  FMUL.FTZ R107, R6, R107 ;  /* 0x0000006b066b7220 */ /* 0x000fe20000410000 */
[--C-:B------:R-:W-:Y:S01]  /*3980*/  FADD.FTZ R67, R67, -R126.reuse ;  /* 0x8000007e43437221 */ /* 0x100fe20000010000 */
[--C-:B------:R-:W-:Y:S01]  /*3990*/  FADD.FTZ R127, R120, -R126.reuse ;  /* 0x8000007e787f7221 */ /* 0x100fe20000010000 */
[--C-:B------:R-:W-:Y:S01]  /*39a0*/  FADD.FTZ R131, R122, -R126.reuse ;  /* 0x8000007e7a837221 */ /* 0x100fe20000010000 */
[----:B------:R-:W1:Y:S01]  /*39b0*/  MUFU.EX2 R59, R59 ;  /* 0x0000003b003b7308 */ /* 0x000e620000000800 */
        /* <DEDUP_REMOVED lines=28> */
[----:B------:R-:W-:Y:S01]  /*3b80*/  FMUL.FTZ R3, R112, -1.4426950216293334961 ;  /* 0xbfb8aa3b70037820 */ /* 0x000fe20000410000 */
[----:B------:R-:W-:Y:S01]  /*3b90*/  FMUL.FTZ R61, R109, -1.4426950216293334961 ;  /* 0xbfb8aa3b6d3d7820 */ /* 0x000fe20000410000 */
[--C-:B------:R-:W-:Y:S01]  /*3ba0*/  FADD.FTZ R63, R63, -R126.reuse ;  /* 0x8000007e3f3f7221 */ /* 0x100fe20000010000 */
[--C-:B------:R-:W-:Y:S01]  /*3bb0*/  FADD.FTZ R115, R152, -R126.reuse ;  /* 0x8000007e98737221 */ /* 0x100fe20000010000 */
[----:B------:R-:W-:Y:S01]  /*3bc0*/  FMUL.FTZ R43, R6, R43 ;  /* 0x0000002b062b7220 */ /* 0x000fe20000410000 */
[----:B------:R-:W-:Y:S01]  /*3bd0*/  FFMA.FTZ R107, R116, R107, R133 ;  /* 0x0000006b746b7223 */ /* 0x000fe20000010085 */
[----:B0-----:R-:W-:Y:S01]  /*3be0*/  FADD.FTZ R26, R26, 1 ;  /* 0x3f8000001a1a7421 */ /* 0x001fe20000010000 */
[----:B------:R-:W-:Y:S01]  /*3bf0*/  FMUL.FTZ R152, R6, R67 ;  /* 0x0000004306987220 */ /* 0x000fe20000410000 */
        /* <DEDUP_REMOVED lines=29> */
[----:B------:R-:W-:Y:S01]  /*3dd0*/  FMUL.FTZ R156, R6, R63 ;  /* 0x0000003f069c7220 */ /* 0x000fe20000410000 */
[----:B------:R-:W-:Y:S01]  /*3de0*/  FMUL.FTZ R8, R107, -1.4426950216293334961 ;  /* 0xbfb8aa3b6b087820 */ /* 0x000fe20000410000 */
[----:B------:R-:W0:Y:S01]  /*3df0*/  MUFU.RCP R143, R26 ;  /* 0x0000001a008f7308 */ /* 0x000e220000001000 */
[--C-:B------:R-:W-:Y:S01]  /*3e00*/  FFMA.FTZ R63, R116, R43, R133.reuse ;  /* 0x0000002b743f7223 */ /* 0x100fe20000010085 */
[----:B-1----:R-:W-:Y:S01]  /*3e10*/  FADD.FTZ R59, R59, 1 ;  /* 0x3f8000003b3b7421 */ /* 0x002fe20000010000 */
[--C-:B------:R-:W-:Y:S01]  /*3e20*/  FADD.FTZ R99, R99, -R126.reuse ;  /* 0x8000007e63637221 */ /* 0x100fe20000010000 */
[--C-:B------:R-:W-:Y:S01]  /*3e30*/  FADD.FTZ R95, R95, -R126.reuse ;  /* 0x8000007e5f5f7221 */ /* 0x100fe20000010000 */
[--C-:B------:R-:W-:Y:S01]  /*3e40*/  FADD.FTZ R91, R91, -R126.reuse ;  /* 0x8000007e5b5b7221 */ /* 0x100fe20000010000 */
[--C-:B------:R-:W-:Y:S01]  /*3e50*/  FADD.FTZ R87, R87, -R126.reuse ;  /* 0x8000007e57577221 */ /* 0x100fe20000010000 */
[----:B------:R-:W-:Y:S01]  /*3e60*/  FMUL.FTZ R99, R6, R99 ;  /* 0x0000006306637220 */ /* 0x000fe20000410000 */
[----:B------:R-:W1:Y:S01]  /*3e70*/  MUFU.EX2 R3, R3 ;  /* 0x0000000300037308 */ /* 0x000e620000000800 */
[--C-:B------:R-:W-:Y:S01]  /*3e80*/  FADD.FTZ R103, R103, -R126.reuse ;  /* 0x8000007e67677221 */ /* 0x100fe20000010000 */
[--C-:B------:R-:W-:Y:S01]  /*3e90*/  FADD.FTZ R97, R97, -R126.reuse ;  /* 0x8000007e61617221 */ /* 0x100fe20000010000 */
[--C-:B------:R-:W-:Y:S01]  /*3ea0*/  FADD.FTZ R89, R89, -R126.reuse ;  /* 0x8000007e59597221 */ /* 0x100fe20000010000 */
[--C-:B------:R-:W-:Y:S01]  /*3eb0*/  FADD.FTZ R83, R83, -R126.reuse ;  /* 0x8000007e53537221 */ /* 0x100fe20000010000 */
[--C-:B------:R-:W-:Y:S01]  /*3ec0*/  FADD.FTZ R81, R81, -R126.reuse ;  /* 0x8000007e51517221 */ /* 0x100fe20000010000 */
[--C-:B------:R-:W-:Y:S01]  /*3ed0*/  FADD.FTZ R79, R79, -R126.reuse ;  /* 0x8000007e4f4f7221 */ /* 0x100fe20000010000 */
[--C-:B------:R-:W-:Y:S01]  /*3ee0*/  FADD.FTZ R75, R75, -R126.reuse ;  /* 0x8000007e4b4b7221 */ /* 0x100fe20000010000 */
[----:B------:R-:W2:Y:S01]  /*3ef0*/  MUFU.EX2 R61, R61 ;  /* 0x0000003d003d7308 */ /* 0x000ea20000000800 */
[--C-:B------:R-:W-:Y:S01]  /*3f00*/  FADD.FTZ R73, R73, -R126.reuse ;  /* 0x8000007e49497221 */ /* 0x100fe20000010000 */
[--C-:B------:R-:W-:Y:S01]  /*3f10*/  FADD.FTZ R71, R71, -R126.reuse ;  /* 0x8000007e47477221 */ /* 0x100fe20000010000 */
[--C-:B------:R-:W-:Y:S01]  /*3f20*/  FADD.FTZ R65, R65, -R126.reuse ;  /* 0x8000007e41417221 */ /* 0x100fe20000010000 */
[--C-:B------:R-:W-:Y:S01]  /*3f30*/  FADD.FTZ R51, R51, -R126.reuse ;  /* 0x8000007e33337221 */ /* 0x100fe20000010000 */
[--C-:B------:R-:W-:Y:S01]  /*3f40*/  FADD.FTZ R49, R49, -R126.reuse ;  /* 0x8000007e31317221 */ /* 0x100fe20000010000 */
[--C-:B------:R-:W-:Y:S01]  /*3f50*/  FADD.FTZ R47, R47, -R126.reuse ;  /* 0x8000007e2f2f7221 */ /* 0x100fe20000010000 */
[--C-:B------:R-:W-:Y:S01]  /*3f60*/  FADD.FTZ R41, R41, -R126.reuse ;  /* 0x8000007e29297221 */ /* 0x100fe20000010000 */
[----:B------:R-:W3:Y:S01]  /*3f70*/  MUFU.EX2 R43, R67 ;  /* 0x00000043002b7308 */ /* 0x000ee20000000800 */
[--C-:B------:R-:W-:Y:S01]  /*3f80*/  FADD.FTZ R39, R39, -R126.reuse ;  /* 0x8000007e27277221 */ /* 0x100fe20000010000 */
[--C-:B------:R-:W-:Y:S01]  /*3f90*/  FADD.FTZ R35, R35, -R126.reuse ;  /* 0x8000007e23237221 */ /* 0x100fe20000010000 */
[--C-:B------:R-:W-:Y:S01]  /*3fa0*/  FADD.FTZ R33, R33, -R126.reuse ;  /* 0x8000007e21217221 */ /* 0x100fe20000010000 */
[--C-:B------:R-:W-:Y:S01]  /*3fb0*/  FADD.FTZ R31, R31, -R126.reuse ;  /* 0x8000007e1f1f7221 */ /* 0x100fe20000010000 */
[--C-:B------:R-:W-:Y:S01]  /*3fc0*/  FADD.FTZ R27, R27, -R126.reuse ;  /* 0x8000007e1b1b7221 */ /* 0x100fe20000010000 */
[--C-:B------:R-:W-:Y:S01]  /*3fd0*/  FADD.FTZ R25, R25, -R126.reuse ;  /* 0x8000007e19197221 */ /* 0x100fe20000010000 */
[--C-:B------:R-:W-:Y:S01]  /*3fe0*/  FADD.FTZ R23, R23, -R126.reuse ;  /* 0x8000007e17177221 */ /* 0x100fe20000010000 */
[----:B------:R-:W4:Y:S01]  /*3ff0*/  MUFU.EX2 R8, R8 ;  /* 0x0000000800087308 */ /* 0x000f220000000800 */
[--C-:B------:R-:W-:Y:S01]  /*4000*/  FADD.FTZ R19, R19, -R126.reuse ;  /* 0x8000007e13137221 */ /* 0x100fe20000010000 */
[--C-:B------:R-:W-:Y:S01]  /*4010*/  FADD.FTZ R17, R17, -R126.reuse ;  /* 0x8000007e11117221 */ /* 0x100fe20000010000 */
[--C-:B------:R-:W-:Y:S01]  /*4020*/  FADD.FTZ R15, R15, -R126.reuse ;  /* 0x8000007e0f0f7221 */ /* 0x100fe20000010000 */
[--C-:B------:R-:W-:Y:S01]  /*4030*/  FADD.FTZ R11, R11, -R126.reuse ;  /* 0x8000007e0b0b7221 */ /* 0x100fe20000010000 */
[--C-:B------:R-:W-:Y:S01]  /*4040*/  FADD.FTZ R9, R9, -R126.reuse ;  /* 0x8000007e09097221 */ /* 0x100fe20000010000 */
[--C-:B------:R-:W-:Y:S01]  /*4050*/  FADD.FTZ R7, R7, -R126.reuse ;  /* 0x8000007e07077221 */ /* 0x100fe20000010000 */
[--C-:B------:R-:W-:Y:S01]  /*4060*/  FADD.FTZ R157, R157, -R126.reuse ;  /* 0x8000007e9d9d7221 */ /* 0x100fe20000010000 */
[----:B------:R-:W4:Y:S01]  /*4070*/  MUFU.RCP R141, R59 ;  /* 0x0000003b008d7308 */ /* 0x000f220000001000 */
        /* <DEDUP_REMOVED lines=135> */
[----:B0-----:R-:W-:Y:S01]  /*48f0*/  FMUL.FTZ R114, R114, R143 ;  /* 0x0000008f72727220 */ /* 0x001fe20000410000 */
[----:B-1----:R-:W-:Y:S01]  /*4900*/  FADD.FTZ R155, R3, 1 ;  /* 0x3f800000039b7421 */ /* 0x002fe20000010000 */
[----:B--2---:R-:W-:Y:S01]  /*4910*/  FADD.FTZ R143, R61, 1 ;  /* 0x3f8000003d8f7421 */ /* 0x004fe20000010000 */
[----:B------:R-:W-:Y:S01]  /*4920*/  FFMA.FTZ R124, R116, R124, R133 ;  /* 0x0000007c747c7223 */ /* 0x000fe20000010085 */
[----:B------:R-:W-:Y:S01]  /*4930*/  FMUL.FTZ R69, R99, -1.4426950216293334961 ;  /* 0xbfb8aa3b63457820 */ /* 0x000fe20000410000 */
[----:B------:R-:W-:Y:S01]  /*4940*/  FFMA.FTZ R126, R108, R126, R119 ;  /* 0x0000007e6c7e7223 */ /* 0x000fe20000010077 */
[----:B---3--:R-:W-:Y:S01]  /*4950*/  FADD.FTZ R61, R43, 1 ;  /* 0x3f8000002b3d7421 */ /* 0x008fe20000010000 */
[----:B------:R-:W-:Y:S01]  /*4960*/  FFMA.FTZ R130, R116, R130, R133 ;  /* 0x0000008274827223 */ /* 0x000fe20000010085 */
[----:B------:R-:W-:Y:S01]  /*4970*/  FMUL.FTZ R77, R95, -1.4426950216293334961 ;  /* 0xbfb8aa3b5f4d7820 */ /* 0x000fe20000410000 */
[----:B------:R4:W-:Y:S01]  /*4980*/  MUFU.RCP R3, R155 ;  /* 0x0000009b00037308 */ /* 0x0009e20000001000 */
[----:B------:R-:W-:Y:S01]  /*4990*/  FMUL.FTZ R83, R124, -1.4426950216293334961 ;  /* 0xbfb8aa3b7c537820 */ /* 0x000fe20000410000 */
[----:B------:R-:W-:Y:S01]  /*49a0*/  FMUL.FTZ R85, R126, -1.4426950216293334961 ;  /* 0xbfb8aa3b7e557820 */ /* 0x000fe20000410000 */
[----:B------:R-:W-:Y:S01]  /*49b0*/  FMUL.FTZ R71, R120, -1.4426950216293334961 ;  /* 0xbfb8aa3b78477820 */ /* 0x000fe20000410000 */
[--C-:B------:R-:W-:Y:S01]  /*49c0*/  FFMA.FTZ R73, R10, R49, R135.reuse ;  /* 0x000000310a497223 */ /* 0x100fe20000010087 */
[----:B------:R-:W-:Y:S01]  /*49d0*/  FMUL.FTZ R75, R122, -1.4426950216293334961 ;  /* 0xbfb8aa3b7a4b7820 */ /* 0x000fe20000410000 */
[----:B------:R-:W-:Y:S01]  /*49e0*/  FMUL.FTZ R91, R130, -1.4426950216293334961 ;  /* 0xbfb8aa3b825b7820 */ /* 0x000fe20000410000 */
[--C-:B------:R-:W-:Y:S01]  /*49f0*/  FFMA.FTZ R97, R10, R97, R135.reuse ;  /* 0x000000610a617223 */ /* 0x100fe20000010087 */
[----:B------:R-:W0:Y:S01]  /*4a00*/  MUFU.RCP R143, R143 ;  /* 0x0000008f008f7308 */ /* 0x000e220000001000 */
[----:B----4-:R-:W-:Y:S01]  /*4a10*/  FADD.FTZ R155, R8, 1 ;  /* 0x3f800000089b7421 */ /* 0x010fe20000010000 */
        /* <DEDUP_REMOVED lines=22> */
[----:B------:R-:W3:Y:S01]  /*4b80*/  MUFU.RCP R61, R61 ;  /* 0x0000003d003d7308 */ /* 0x000ee20000001000 */
[C-C-:B--2---:R-:W-:Y:S01]  /*4b90*/  FFMA.FTZ R77, R10.reuse, R46, R135.reuse ;  /* 0x0000002e0a4d7223 */ /* 0x144fe20000010087 */
        /* <DEDUP_REMOVED lines=8> */
[--C-:B------:R-:W-:Y:S01]  /*4c20*/  FFMA.FTZ R67, R116, R56, R133.reuse ;  /* 0x0000003874437223 */ /* 0x100fe20000010085 */
[----:B------:R2:W-:Y:S01]  /*4c30*/  MUFU.EX2 R46, R83 ;  /* 0x00000053002e7308 */ /* 0x0005e20000000800 */
[----:B------:R-:W-:Y:S01]  /*4c40*/  FMUL.FTZ R87, R128, -1.4426950216293334961 ;  /* 0xbfb8aa3b80577820 */ /* 0x000fe20000410000 */
[----:B------:R-:W-:Y:S01]  /*4c50*/  FFMA.FTZ R136, R116, R136, R133 ;  /* 0x0000008874887223 */ /* 0x000fe20000010085 */
[----:B0-----:R-:W-:Y:S01]  /*4c60*/  FMUL.FTZ R109, R109, R143 ;  /* 0x0000008f6d6d7220 */ /* 0x001fe20000410000 */
[----:B-1----:R-:W-:Y:S01]  /*4c70*/  FADD.FTZ R143, R69, 1 ;  /* 0x3f800000458f7421 */ /* 0x002fe20000010000 */
[----:B------:R-:W-:Y:S01]  /*4c80*/  FMUL.FTZ R117, R134, -1.4426950216293334961 ;  /* 0xbfb8aa3b86757820 */ /* 0x000fe20000410000 */
[----:B------:R-:W-:Y:S01]  /*4c90*/  FMUL.FTZ R113, R136, -1.4426950216293334961 ;  /* 0xbfb8aa3b88717820 */ /* 0x000fe20000410000 */
[----:B---3--:R-:W-:Y:S01]  /*4ca0*/  FMUL.FTZ R105, R105, R61 ;  /* 0x0000003d69697220 */ /* 0x008fe20000410000 */
[----:B------:R0:W-:Y:S01]  /*4cb0*/  MUFU.EX2 R10, R85 ;  /* 0x00000055000a7308 */ /* 0x0001e20000000800 */
[C-C-:B--2---:R-:W-:Y:S01]  /*4cc0*/  FFMA.FTZ R83, R108.reuse, R31, R119.reuse ;  /* 0x0000001f6c537223 */ /* 0x144fe20000010077 */
[----:B------:R-:W-:Y:S01]  /*4cd0*/  FFMA.FTZ R140, R108, R140, R119 ;  /* 0x0000008c6c8c7223 */ /* 0x000fe20000010077 */
[C-C-:B------:R-:W-:Y:S01]  /*4ce0*/  FFMA.FTZ R152, R116.reuse, R152, R133.reuse ;  /* 0x0000009874987223 */ /* 0x140fe20000010085 */
[C-C-:B------:R-:W-:Y:S01]  /*4cf0*/  FFMA.FTZ R160, R116.reuse, R160, R133.reuse ;  /* 0x000000a074a07223 */ /* 0x140fe20000010085 */
[C-C-:B------:R-:W-:Y:S01]  /*4d00*/  FFMA.FTZ R51, R116.reuse, R51, R133.reuse ;  /* 0x0000003374337223 */ /* 0x140fe20000010085 */
[C-C-:B------:R-:W-:Y:S01]  /*4d10*/  FFMA.FTZ R35, R116.reuse, R35, R133.reuse ;  /* 0x0000002374237223 */ /* 0x140fe20000010085 */
[----:B------:R-:W-:Y:S01]  /*4d20*/  FFMA.FTZ R27, R116, R27, R133 ;  /* 0x0000001b741b7223 */ /* 0x000fe20000010085 */
[----:B------:R1:W2:Y:S01]  /*4d30*/  MUFU.RCP R118, R155 ;  /* 0x0000009b00767308 */ /* 0x0002a20000001000 */
[----:B0-----:R-:W-:Y:S01]  /*4d40*/  FFMA.FTZ R85, R108, R20, R119 ;  /* 0x000000146c557223 */ /* 0x001fe20000010077 */
[C-C-:B------:R-:W-:Y:S01]  /*4d50*/  FFMA.FTZ R19, R116.reuse, R19, R133.reuse ;  /* 0x0000001374137223 */ /* 0x140fe20000010085 */
[C-C-:B------:R-:W-:Y:S01]  /*4d60*/  FFMA.FTZ R11, R116.reuse, R11, R133.reuse ;  /* 0x0000000b740b7223 */ /* 0x140fe20000010085 */
[C-C-:B------:R-:W-:Y:S01]  /*4d70*/  FFMA.FTZ R157, R116.reuse, R157, R133.reuse ;  /* 0x0000009d749d7223 */ /* 0x140fe20000010085 */
[C-C-:B------:R-:W-:Y:S01]  /*4d80*/  FFMA.FTZ R163, R116.reuse, R163, R133.reuse ;  /* 0x000000a374a37223 */ /* 0x140fe20000010085 */
[C-C-:B------:R-:W-:Y:S01]  /*4d90*/  FFMA.FTZ R14, R116.reuse, R14, R133.reuse ;  /* 0x0000000e740e7223 */ /* 0x140fe20000010085 */
[C-C-:B------:R-:W-:Y:S01]  /*4da0*/  FFMA.FTZ R24, R116.reuse, R24, R133.reuse ;  /* 0x0000001874187223 */ /* 0x140fe20000010085 */
[----:B------:R-:W0:Y:S01]  /*4db0*/  MUFU.EX2 R56, R71 ;  /* 0x0000004700387308 */ /* 0x000e220000000800 */
[----:B-1----:R-:W-:Y:S01]  /*4dc0*/  FMUL.FTZ R155, R41, -1.4426950216293334961 ;  /* 0xbfb8aa3b299b7820 */ /* 0x002fe20000410000 */
[C-C-:B------:R-:W-:Y:S01]  /*4dd0*/  FFMA.FTZ R32, R116.reuse, R32, R133.reuse ;  /* 0x0000002074207223 */ /* 0x140fe20000010085 */
[C-C-:B------:R-:W-:Y:S01]  /*4de0*/  FFMA.FTZ R40, R116.reuse, R40, R133.reuse ;  /* 0x0000002874287223 */ /* 0x140fe20000010085 */
[C-C-:B------:R-:W-:Y:S01]  /*4df0*/  FFMA.FTZ R48, R116.reuse, R48, R133.reuse ;  /* 0x0000003074307223 */ /* 0x140fe20000010085 */
[C-C-:B------:R-:W-:Y:S01]  /*4e00*/  FFMA.FTZ R64, R116.reuse, R64, R133.reuse ;  /* 0x0000004074407223 */ /* 0x140fe20000010085 */
[C-C-:B------:R-:W-:Y:S01]  /*4e10*/  FFMA.FTZ R72, R116.reuse, R72, R133.reuse ;  /* 0x0000004874487223 */ /* 0x140fe20000010085 */
[C-C-:B------:R-:W-:Y:S01]  /*4e20*/  FFMA.FTZ R80, R116.reuse, R80, R133.reuse ;  /* 0x0000005074507223 */ /* 0x140fe20000010085 */
[----:B------:R-:W1:Y:S01]  /*4e30*/  MUFU.EX2 R20, R91 ;  /* 0x0000005b00147308 */ /* 0x000e620000000800 */
[----:B--2---:R-:W-:Y:S01]  /*4e40*/  FMUL.FTZ R118, R107, R118 ;  /* 0x000000766b767220 */ /* 0x004fe20000410000 */
[C-C-:B------:R-:W-:Y:S01]  /*4e50*/  FFMA.FTZ R88, R116.reuse, R88, R133.reuse ;  /* 0x0000005874587223 */ /* 0x140fe20000010085 */
[C-C-:B------:R-:W-:Y:S01]  /*4e60*/  FFMA.FTZ R144, R116.reuse, R144, R133.reuse ;  /* 0x0000009074907223 */ /* 0x140fe20000010085 */
[C-C-:B------:R-:W-:Y:S01]  /*4e70*/  FFMA.FTZ R146, R116.reuse, R146, R133.reuse ;  /* 0x0000009274927223 */ /* 0x140fe20000010085 */
[C-C-:B------:R-:W-:Y:S01]  /*4e80*/  FFMA.FTZ R148, R116.reuse, R148, R133.reuse ;  /* 0x0000009474947223 */ /* 0x140fe20000010085 */
[C-C-:B------:R-:W-:Y:S01]  /*4e90*/  FFMA.FTZ R150, R116.reuse, R150, R133.reuse ;  /* 0x0000009674967223 */ /* 0x140fe20000010085 */
[--C-:B------:R-:W-:Y:S01]  /*4ea0*/  FFMA.FTZ R115, R116, R115, R133.reuse ;  /* 0x0000007374737223 */ /* 0x100fe20000010085 */
[----:B------:R-:W2:Y:S01]  /*4eb0*/  MUFU.EX2 R75, R75 ;  /* 0x0000004b004b7308 */ /* 0x000ea20000000800 */
[----:B0-----:R-:W-:Y:S01]  /*4ec0*/  FADD.FTZ R107, R56, 1 ;  /* 0x3f800000386b7421 */ /* 0x001fe20000010000 */
[----:B------:R-:W-:Y:S01]  /*4ed0*/  FFMA.FTZ R129, R116, R129, R133 ;  /* 0x0000008174817223 */ /* 0x000fe20000010085 */
[----:B------:R-:W-:Y:S01]  /*4ee0*/  FMUL.FTZ R116, R140, -1.4426950216293334961 ;  /* 0xbfb8aa3b8c747820 */ /* 0x000fe20000410000 */
[C-C-:B------:R-:W-:Y:S01]  /*4ef0*/  FFMA.FTZ R103, R108.reuse, R103, R119.reuse ;  /* 0x000000676c677223 */ /* 0x140fe20000010077 */
[----:B------:R-:W-:Y:S01]  /*4f00*/  FMUL.FTZ R71, R97, -1.4426950216293334961 ;  /* 0xbfb8aa3b61477820 */ /* 0x000fe20000410000 */
[C-C-:B------:R-:W-:Y:S01]  /*4f10*/  FFMA.FTZ R79, R108.reuse, R79, R119.reuse ;  /* 0x0000004f6c4f7223 */ /* 0x140fe20000010077 */
[--C-:B------:R-:W-:Y:S01]  /*4f20*/  FFMA.FTZ R156, R108, R156, R119.reuse ;  /* 0x0000009c6c9c7223 */ /* 0x100fe20000010077 */
        /* <DEDUP_REMOVED lines=24> */
[----:B------:R-:W1:Y:S01]  /*50b0*/  MUFU.EX2 R113, R113 ;  /* 0x0000007100717308 */ /* 0x000e620000000800 */
[----:B--2---:R-:W-:Y:S01]  /*50c0*/  FADD.FTZ R143, R75, 1 ;  /* 0x3f8000004b8f7421 */ /* 0x004fe20000010000 */
[C-C-:B------:R-:W-:Y:S01]  /*50d0*/  FFMA.FTZ R104, R108.reuse, R104, R119.reuse ;  /* 0x000000686c687223 */ /* 0x140fe20000010077 */
[C-C-:B------:R-:W-:Y:S01]  /*50e0*/  FFMA.FTZ R110, R108.reuse, R110, R119.reuse ;  /* 0x0000006e6c6e7223 */ /* 0x140fe20000010077 */
[C-C-:B------:R-:W-:Y:S01]  /*50f0*/  FFMA.FTZ R127, R108.reuse, R127, R119.reuse ;  /* 0x0000007f6c7f7223 */ /* 0x140fe20000010077 */
[----:B------:R-:W-:Y:S01]  /*5100*/  FFMA.FTZ R139, R108, R6, R119 ;  /* 0x000000066c8b7223 */ /* 0x000fe20000010077 */
[----:B------:R-:W-:Y:S01]  /*5110*/  FMUL.FTZ R108, R142, -1.4426950216293334961 ;  /* 0xbfb8aa3b8e6c7820 */ /* 0x000fe20000410000 */
[----:B------:R-:W-:Y:S01]  /*5120*/  FMUL.FTZ R91, R79, -1.4426950216293334961 ;  /* 0xbfb8aa3b4f5b7820 */ /* 0x000fe20000410000 */
[----:B------:R0:W2:Y:S01]  /*5130*/  MUFU.RCP R75, R155 ;  /* 0x0000009b004b7308 */ /* 0x0000a20000001000 */
[----:B------:R-:W-:Y:S01]  /*5140*/  FMUL.FTZ R93, R132, -1.4426950216293334961 ;  /* 0xbfb8aa3b845d7820 */ /* 0x000fe20000410000 */
[----:B------:R-:W-:Y:S01]  /*5150*/  FADD.FTZ R21, R21, 1 ;  /* 0x3f80000015157421 */ /* 0x000fe20000010000 */
[----:B------:R-:W-:Y:S01]  /*5160*/  FMUL.FTZ R6, R154, -1.4426950216293334961 ;  /* 0xbfb8aa3b9a067820 */ /* 0x000fe20000410000 */
[----:B------:R-:W-:Y:S01]  /*5170*/  FMUL.FTZ R137, R162, -1.4426950216293334961 ;  /* 0xbfb8aa3ba2897820 */ /* 0x000fe20000410000 */
[----:B------:R-:W-:Y:S01]  /*5180*/  FMUL.FTZ R111, R156, -1.4426950216293334961 ;  /* 0xbfb8aa3b9c6f7820 */ /* 0x000fe20000410000 */
[----:B------:R-:W-:Y:S01]  /*5190*/  FMUL.FTZ R101, R138, -1.4426950216293334961 ;  /* 0xbfb8aa3b8a657820 */ /* 0x000fe20000410000 */
[----:B------:R-:W-:Y:S01]  /*51a0*/  FMUL.FTZ R133, R158, -1.4426950216293334961 ;  /* 0xbfb8aa3b9e857820 */ /* 0x000fe20000410000 */
[----:B------:R-:W-:Y:S01]  /*51b0*/  MUFU.EX2 R117, R117 ;  /* 0x0000007500757308 */ /* 0x000fe20000000800 */
[----:B0-----:R-:W-:Y:S01]  /*51c0*/  FADD.FTZ R155, R31, 1 ;  /* 0x3f8000001f9b7421 */ /* 0x001fe20000010000 */
[----:B-1----:R-:W-:Y:S01]  /*51d0*/  FADD.FTZ R113, R113, 1 ;  /* 0x3f80000071717421 */ /* 0x002fe20000010000 */
[----:B------:R-:W-:Y:S01]  /*51e0*/  FMUL.FTZ R135, R160, -1.4426950216293334961 ;  /* 0xbfb8aa3ba0877820 */ /* 0x000fe20000410000 */
[----:B------:R-:W-:Y:S01]  /*51f0*/  FMUL.FTZ R65, R103, -1.4426950216293334961 ;  /* 0xbfb8aa3b67417820 */ /* 0x000fe20000410000 */
[----:B------:R-:W-:Y:S01]  /*5200*/  FMUL.FTZ R59, R47, -1.4426950216293334961 ;  /* 0xbfb8aa3b2f3b7820 */ /* 0x000fe20000410000 */
[----:B------:R-:W-:Y:S01]  /*5210*/  FMUL.FTZ R26, R73, -1.4426950216293334961 ;  /* 0xbfb8aa3b491a7820 */ /* 0x000fe20000410000 */
[----:B------:R-:W-:Y:S01]  /*5220*/  FMUL.FTZ R112, R112, R3 ;  /* 0x0000000370707220 */ /* 0x000fe20000410000 */
[----:B------:R0:W1:Y:S01]  /*5230*/  MUFU.RCP R31, R20 ;  /* 0x00000014001f7308 */ /* 0x0000620000001000 */
[----:B--2---:R-:W-:Y:S01]  /*5240*/  FMUL.FTZ R75, R124, R75 ;  /* 0x0000004b7c4b7220 */ /* 0x004fe20000410000 */
[----:B------:R-:W-:Y:S01]  /*5250*/  FMUL.FTZ R3, R53, -1.4426950216293334961 ;  /* 0xbfb8aa3b35037820 */ /* 0x000fe20000410000 */
[----:B------:R-:W-:Y:S01]  /*5260*/  FMUL.FTZ R119, R164, -1.4426950216293334961 ;  /* 0xbfb8aa3ba4777820 */ /* 0x000fe20000410000 */
[----:B------:R-:W-:Y:S01]  /*5270*/  FMUL.FTZ R43, R63, -1.4426950216293334961 ;  /* 0xbfb8aa3b3f2b7820 */ /* 0x000fe20000410000 */
[----:B------:R-:W-:Y:S01]  /*5280*/  FADD.FTZ R61, R61, 1 ;  /* 0x3f8000003d3d7421 */ /* 0x000fe20000010000 */
[----:B------:R-:W-:Y:S01]  /*5290*/  FMUL.FTZ R81, R89, -1.4426950216293334961 ;  /* 0xbfb8aa3b59517820 */ /* 0x000fe20000410000 */
[----:B------:R-:W-:Y:S01]  /*52a0*/  FMUL.FTZ R8, R45, -1.4426950216293334961 ;  /* 0xbfb8aa3b2d087820 */ /* 0x000fe20000410000 */
[----:B------:R-:W2:Y:S01]  /*52b0*/  MUFU.EX2 R116, R116 ;  /* 0x0000007400747308 */ /* 0x000ea20000000800 */
[----:B------:R-:W-:Y:S01]  /*52c0*/  FMUL.FTZ R99, R99, R56 ;  /* 0x0000003863637220 */ /* 0x000fe20000410000 */
[----:B------:R-:W-:Y:S01]  /*52d0*/  FMUL.FTZ R56, R35, -1.4426950216293334961 ;  /* 0xbfb8aa3b23387820 */ /* 0x000fe20000410000 */
[----:B------:R-:W-:Y:S01]  /*52e0*/  FMUL.FTZ R46, R27, -1.4426950216293334961 ;  /* 0xbfb8aa3b1b2e7820 */ /* 0x000fe20000410000 */
[----:B0-----:R-:W-:Y:S01]  /*52f0*/  FMUL.FTZ R20, R55, -1.4426950216293334961 ;  /* 0xbfb8aa3b37147820 */ /* 0x001fe20000410000 */
[----:B------:R-:W0:Y:S03]  /*5300*/  LDCU.64 UR6, c[0x0][0x380] ;  /* 0x00007000ff0677ac */ /* 0x000e260008000a00 */
[----:B------:R-:W3:Y:S01]  /*5310*/  MUFU.EX2 R71, R71 ;  /* 0x0000004700477308 */ /* 0x000ee20000000800 */
[----:B-1----:R-:W-:Y:S01]  /*5320*/  FMUL.FTZ R31, R130, R31 ;  /* 0x0000001f821f7220 */ /* 0x002fe20000410000 */
[----:B------:R-:W-:-:S06]  /*5330*/  FADD.FTZ R130, R117, 1 ;  /* 0x3f80000075827421 */ /* 0x000fcc0000010000 */
[----:B------:R-:W1:Y:S01]  /*5340*/  MUFU.RCP R117, R113 ;  /* 0x0000007100757308 */ /* 0x000e620000001000 */
[----:B--2---:R-:W-:-:S07]  /*5350*/  FADD.FTZ R116, R116, 1 ;  /* 0x3f80000074747421 */ /* 0x004fce0000010000 */
[----:B------:R-:W2:Y:S01]  /*5360*/  MUFU.EX2 R108, R108 ;  /* 0x0000006c006c7308 */ /* 0x000ea20000000800 */
[----:B---3--:R-:W-:Y:S01]  /*5370*/  FADD.FTZ R69, R71, 1 ;  /* 0x3f80000047457421 */ /* 0x008fe20000010000 */
[----:B------:R-:W-:Y:S01]  /*5380*/  FADD.FTZ R71, R49, 1 ;  /* 0x3f80000031477421 */ /* 0x000fe20000010000 */
[----:B------:R-:W-:-:S05]  /*5390*/  FMUL.FTZ R49, R37, -1.4426950216293334961 ;  /* 0xbfb8aa3b25317820 */ /* 0x000fca0000410000 */
[----:B------:R-:W3:Y:S01]  /*53a0*/  MUFU.RCP R107, R107 ;  /* 0x0000006b006b7308 */ /* 0x000ee20000001000 */
[----:B-1----:R-:W-:-:S07]  /*53b0*/  FMUL.FTZ R117, R136, R117 ;  /* 0x0000007588757220 */ /* 0x002fce0000410000 */
[----:B------:R-:W1:Y:S01]  /*53c0*/  MUFU.RCP R155, R155 ;  /* 0x0000009b009b7308 */ /* 0x000e620000001000 */
[----:B--2---:R-:W-:-:S07]  /*53d0*/  FADD.FTZ R136, R108, 1 ;  /* 0x3f8000006c887421 */ /* 0x004fce0000010000 */
[----:B------:R-:W2:Y:S01]  /*53e0*/  MUFU.RCP R143, R143 ;  /* 0x0000008f008f7308 */ /* 0x000ea20000001000 */
[----:B---3--:R-:W-:Y:S01]  /*53f0*/  FMUL.FTZ R120, R120, R107 ;  /* 0x0000006b78787220 */ /* 0x008fe20000410000 */
[----:B------:R-:W-:Y:S01]  /*5400*/  FADD.FTZ R107, R10, 1 ;  /* 0x3f8000000a6b7421 */ /* 0x000fe20000010000 */
[----:B------:R-:W-:-:S05]  /*5410*/  FMUL.FTZ R10, R29, -1.4426950216293334961 ;  /* 0xbfb8aa3b1d0a7820 */ /* 0x000fca0000410000 */
[----:B------:R3:W4:Y:S01]  /*5420*/  MUFU.EX2 R68, R93 ;  /* 0x0000005d00447308 */ /* 0x0007220000000800 */
[----:B-1----:R-:W-:-:S05]  /*5430*/  FMUL.FTZ R128, R128, R155 ;  /* 0x0000009b80807220 */ /* 0x002fca0000410000 */
[----:B------:R-:W-:Y:S02]  /*5440*/  F2FP.F16.F32.PACK_AB R128, R31, R128 ;  /* 0x000000801f80723e */ /* 0x000fe400000000ff */
[----:B------:R-:W1:Y:S01]  /*5450*/  MUFU.EX2 R91, R91 ;  /* 0x0000005b005b7308 */ /* 0x000e620000000800 */
[----:B---3--:R-:W-:Y:S01]  /*5460*/  FMUL.FTZ R93, R152, -1.4426950216293334961 ;  /* 0xbfb8aa3b985d7820 */ /* 0x008fe20000410000 */
[----:B--2---:R-:W-:-:S06]  /*5470*/  FMUL.FTZ R122, R122, R143 ;  /* 0x0000008f7a7a7220 */ /* 0x004fcc0000410000 */
[----:B------:R-:W2:Y:S01]  /*5480*/  MUFU.RCP R21, R21 ;  /* 0x0000001500157308 */ /* 0x000ea20000001000 */
[----:B----4-:R-:W-:Y:S01]  /*5490*/  FADD.FTZ R143, R68, 1 ;  /* 0x3f800000448f7421 */ /* 0x010fe20000010000 */
[----:B------:R-:W-:-:S06]  /*54a0*/  FMUL.FTZ R68, R19, -1.4426950216293334961 ;  /* 0xbfb8aa3b13447820 */ /* 0x000fcc0000410000 */
[----:B------:R3:W4:Y:S01]  /*54b0*/  MUFU.RCP R155, R116 ;  /* 0x00000074009b7308 */ /* 0x0007220000001000 */
[----:B-1----:R-:W-:Y:S01]  /*54c0*/  FADD.FTZ R124, R91, 1 ;  /* 0x3f8000005b7c7421 */ /* 0x002fe20000010000 */
[----:B------:R-:W-:-:S06]  /*54d0*/  FMUL.FTZ R91, R17, -1.4426950216293334961 ;  /* 0xbfb8aa3b115b7820 */ /* 0x000fcc0000410000 */
[----:B------:R-:W1:Y:S01]  /*54e0*/  MUFU.EX2 R93, R93 ;  /* 0x0000005d005d7308 */ /* 0x000e620000000800 */
[----:B--2---:R-:W-:Y:S01]  /*54f0*/  FMUL.FTZ R21, R4, R21 ;  /* 0x0000001504157220 */ /* 0x004fe20000410000 */
[----:B------:R-:W-:Y:S01]  /*5500*/  FMUL.FTZ R4, R51, -1.4426950216293334961 ;  /* 0xbfb8aa3b33047820 */ /* 0x000fe20000410000 */
[----:B---3--:R-:W-:-:S03]  /*5510*/  FMUL.FTZ R116, R9, -1.4426950216293334961 ;  /* 0xbfb8aa3b09747820 */ /* 0x008fc60000410000 */
[----:B------:R-:W-:Y:S02]  /*5520*/  F2FP.F16.F32.PACK_AB R112, R21, R112 ;  /* 0x000000701570723e */ /* 0x000fe400000000ff */
[----:B------:R-:W2:Y:S01]  /*5530*/  MUFU.EX2 R6, R6 ;  /* 0x0000000600067308 */ /* 0x000ea20000000800 */
[----:B----4-:R-:W-:-:S07]  /*5540*/  FMUL.FTZ R155, R140, R155 ;  /* 0x0000009b8c9b7220 */ /* 0x010fce0000410000 */
[----:B------:R-:W3:Y:S01]  /*5550*/  MUFU.RCP R69, R69 ;  /* 0x0000004500457308 */ /* 0x000ee20000001000 */
[----:B-1----:R-:W-:-:S07]  /*5560*/  FADD.FTZ R140, R93, 1 ;  /* 0x3f8000005d8c7421 */ /* 0x002fce0000010000 */
[----:B------:R-:W1:Y:S01]  /*5570*/  MUFU.RCP R136, R136 ;  /* 0x0000008800887308 */ /* 0x000e620000001000 */
[----:B--2---:R-:W-:Y:S01]  /*5580*/  FADD.FTZ R108, R6, 1 ;  /* 0x3f800000066c7421 */ /* 0x004fe20000010000 */
[----:B------:R-:W-:-:S06]  /*5590*/  FMUL.FTZ R6, R5, -1.4426950216293334961 ;  /* 0xbfb8aa3b05067820 */ /* 0x000fcc0000410000 */
[----:B------:R-:W2:Y:S01]  /*55a0*/  MUFU.EX2 R137, R137 ;  /* 0x0000008900897308 */ /* 0x000ea20000000800 */
[----:B---3--:R-:W-:Y:S01]  /*55b0*/  FMUL.FTZ R97, R97, R69 ;  /* 0x0000004561617220 */ /* 0x008fe20000410000 */
[----:B------:R-:W-:-:S06]  /*55c0*/  FMUL.FTZ R69, R33, -1.4426950216293334961 ;  /* 0xbfb8aa3b21457820 */ /* 0x000fcc0000410000 */
[----:B------:R-:W3:Y:S01]  /*55d0*/  MUFU.RCP R107, R107 ;  /* 0x0000006b006b7308 */ /* 0x000ee20000001000 */
[----:B-1----:R-:W-:-:S07]  /*55e0*/  FMUL.FTZ R142, R142, R136 ;  /* 0x000000888e8e7220 */ /* 0x002fce0000410000 */
[----:B------:R-:W1:Y:S01]  /*55f0*/  MUFU.RCP R130, R130 ;  /* 0x0000008200827308 */ /* 0x000e620000001000 */
[----:B--2---:R-:W-:-:S07]  /*5600*/  FADD.FTZ R136, R137, 1 ;  /* 0x3f80000089887421 */ /* 0x004fce0000010000 */
[----:B------:R-:W-:Y:S01]  /*5610*/  MUFU.EX2 R111, R111 ;  /* 0x0000006f006f7308 */ /* 0x000fe20000000800 */
[----:B---3--:R-:W-:Y:S01]  /*5620*/  FMUL.FTZ R126, R126, R107 ;  /* 0x0000006b7e7e7220 */ /* 0x008fe20000410000 */
[----:B------:R-:W-:-:S06]  /*5630*/  FMUL.FTZ R107, R23, -1.4426950216293334961 ;  /* 0xbfb8aa3b176b7820 */ /* 0x000fcc0000410000 */
[----:B------:R-:W2:Y:S01]  /*5640*/  MUFU.RCP R143, R143 ;  /* 0x0000008f008f7308 */ /* 0x000ea20000001000 */
[----:B-1----:R-:W-:Y:S01]  /*5650*/  FMUL.FTZ R134, R134, R130 ;  /* 0x0000008286867220 */ /* 0x002fe20000410000 */
[----:B------:R-:W-:-:S06]  /*5660*/  FMUL.FTZ R130, R11, -1.4426950216293334961 ;  /* 0xbfb8aa3b0b827820 */ /* 0x000fcc0000410000 */
[----:B------:R-:W1:Y:S08]  /*5670*/  MUFU.RCP R124, R124 ;  /* 0x0000007c007c7308 */ /* 0x000e700000001000 */
[----:B------:R-:W3:Y:S01]  /*5680*/  MUFU.EX2 R101, R101 ;  /* 0x0000006500657308 */ /* 0x000ee20000000800 */
[----:B--2---:R-:W-:-:S07]  /*5690*/  FMUL.FTZ R132, R132, R143 ;  /* 0x0000008f84847220 */ /* 0x004fce0000410000 */
[----:B------:R-:W2:Y:S01]  /*56a0*/  MUFU.EX2 R133, R133 ;  /* 0x0000008500857308 */ /* 0x000ea20000000800 */
[----:B-1----:R-:W-:Y:S01]  /*56b0*/  FMUL.FTZ R143, R79, R124 ;  /* 0x0000007c4f8f7220 */ /* 0x002fe20000410000 */
[----:B------:R-:W-:-:S06]  /*56c0*/  FMUL.FTZ R79, R15, -1.4426950216293334961 ;  /* 0xbfb8aa3b0f4f7820 */ /* 0x000fcc0000410000 */
[----:B------:R-:W-:Y:S01]  /*56d0*/  MUFU.EX2 R135, R135 ;  /* 0x0000008700877308 */ /* 0x000fe20000000800 */
[----:B---3--:R-:W-:Y:S01]  /*56e0*/  FADD.FTZ R124, R101, 1 ;  /* 0x3f800000657c7421 */ /* 0x008fe20000010000 */
[----:B------:R-:W-:-:S06]  /*56f0*/  FMUL.FTZ R101, R13, -1.4426950216293334961 ;  /* 0xbfb8aa3b0d657820 */ /* 0x000fcc0000410000 */
[----:B------:R-:W1:Y:S01]  /*5700*/  MUFU.EX2 R65, R65 ;  /* 0x0000004100417308 */ /* 0x000e620000000800 */
[----:B--2---:R-:W-:-:S07]  /*5710*/  FADD.FTZ R133, R133, 1 ;  /* 0x3f80000085857421 */ /* 0x004fce0000010000 */
[----:B------:R-:W2:Y:S08]  /*5720*/  MUFU.EX2 R4, R4 ;  /* 0x0000000400047308 */ /* 0x000eb00000000800 */
[----:B------:R3:W-:Y:S01]  /*5730*/  MUFU.RCP R93, R140 ;  /* 0x0000008c005d7308 */ /* 0x0007e20000001000 */
[----:B-1----:R-:W-:-:S07]  /*5740*/  FADD.FTZ R65, R65, 1 ;  /* 0x3f80000041417421 */ /* 0x002fce0000010000 */
[----:B------:R-:W1:Y:S01]  /*5750*/  MUFU.EX2 R59, R59 ;  /* 0x0000003b003b7308 */ /* 0x000e620000000800 */
[----:B---3--:R-:W-:Y:S01]  /*5760*/  FADD.FTZ R140, R135, 1 ;  /* 0x3f800000878c7421 */ /* 0x008fe20000010000 */
[----:B--2---:R-:W-:-:S06]  /*5770*/  FADD.FTZ R4, R4, 1 ;  /* 0x3f80000004047421 */ /* 0x004fcc0000010000 */
[----:B------:R-:W2:Y:S08]  /*5780*/  MUFU.RCP R108, R108 ;  /* 0x0000006c006c7308 */ /* 0x000eb00000001000 */
[----:B------:R-:W3:Y:S01]  /*5790*/  MUFU.EX2 R69, R69 ;  /* 0x0000004500457308 */ /* 0x000ee20000000800 */
[----:B-1----:R-:W-:-:S07]  /*57a0*/  FADD.FTZ R59, R59, 1 ;  /* 0x3f8000003b3b7421 */ /* 0x002fce0000010000 */
[----:B------:R-:W-:Y:S01]  /*57b0*/  MUFU.EX2 R26, R26 ;  /* 0x0000001a001a7308 */ /* 0x000fe20000000800 */
[----:B--2---:R-:W-:-:S07]  /*57c0*/  FMUL.FTZ R154, R154, R108 ;  /* 0x0000006c9a9a7220 */ /* 0x004fce0000410000 */
[----:B------:R-:W1:Y:S01]  /*57d0*/  MUFU.RCP R136, R136 ;  /* 0x0000008800887308 */ /* 0x000e620000001000 */
[----:B---3--:R-:W-:-:S07]  /*57e0*/  FADD.FTZ R69, R69, 1 ;  /* 0x3f80000045457421 */ /* 0x008fce0000010000 */
[----:B------:R-:W2:Y:S08]  /*57f0*/  MUFU.EX2 R107, R107 ;  /* 0x0000006b006b7308 */ /* 0x000eb00000000800 */
[----:B------:R3:W-:Y:S01]  /*5800*/  MUFU.EX2 R113, R130 ;  /* 0x0000008200717308 */ /* 0x0007e20000000800 */
[----:B-1----:R-:W-:-:S07]  /*5810*/  FMUL.FTZ R162, R162, R136 ;  /* 0x00000088a2a27220 */ /* 0x002fce0000410000 */
[----:B------:R-:W-:Y:S01]  /*5820*/  MUFU.EX2 R68, R68 ;  /* 0x0000004400447308 */ /* 0x000fe20000000800 */
[----:B---3--:R-:W-:Y:S01]  /*5830*/  FADD.FTZ R130, R111, 1 ;  /* 0x3f8000006f827421 */ /* 0x008fe20000010000 */
[----:B------:R-:W-:Y:S01]  /*5840*/  FMUL.FTZ R111, R152, R93 ;  /* 0x0000005d986f7220 */ /* 0x000fe20000410000 */
[----:B------:R-:W-:Y:S01]  /*5850*/  FMUL.FTZ R152, R159, -1.4426950216293334961 ;  /* 0xbfb8aa3b9f987820 */ /* 0x000fe20000410000 */
[----:B--2---:R-:W-:Y:S01]  /*5860*/  FADD.FTZ R107, R107, 1 ;  /* 0x3f8000006b6b7421 */ /* 0x004fe20000010000 */
[----:B------:R-:W-:Y:S02]  /*5870*/  FMUL.FTZ R93, R157, -1.4426950216293334961 ;  /* 0xbfb8aa3b9d5d7820 */ /* 0x000fe40000410000 */
[----:B------:R-:W-:Y:S01]  /*5880*/  F2FP.F16.F32.PACK_AB R142, R111, R142 ;  /* 0x0000008e6f8e723e */ /* 0x000fe200000000ff */
[----:B------:R-:W1:Y:S08]  /*5890*/  MUFU.RCP R130, R130 ;  /* 0x0000008200827308 */ /* 0x000e700000001000 */
[----:B------:R2:W3:Y:S08]  /*58a0*/  MUFU.RCP R135, R140 ;  /* 0x0000008c00877308 */ /* 0x0004f00000001000 */
[----:B------:R-:W4:Y:S01]  /*58b0*/  MUFU.EX2 R3, R3 ;  /* 0x0000000300037308 */ /* 0x000f220000000800 */
[----:B--2---:R-:W-:Y:S01]  /*58c0*/  FMUL.FTZ R140, R165, -1.4426950216293334961 ;  /* 0xbfb8aa3ba58c7820 */ /* 0x004fe20000410000 */
[----:B-1----:R-:W-:Y:S01]  /*58d0*/  FMUL.FTZ R156, R156, R130 ;  /* 0x000000829c9c7220 */ /* 0x002fe20000410000 */
[----:B------:R-:W-:-:S05]  /*58e0*/  FMUL.FTZ R130, R121, -1.4426950216293334961 ;  /* 0xbfb8aa3b79827820 */ /* 0x000fca0000410000 */
[----:B------:R-:W1:Y:S01]  /*58f0*/  MUFU.RCP R133, R133 ;  /* 0x0000008500857308 */ /* 0x000e620000001000 */
[----:B---3--:R-:W-:-:S07]  /*5900*/  FMUL.FTZ R135, R160, R135 ;  /* 0x00000087a0877220 */ /* 0x008fce0000410000 */
[----:B------:R-:W-:Y:S01]  /*5910*/  MUFU.EX2 R101, R101 ;  /* 0x0000006500657308 */ /* 0x000fe20000000800 */
[----:B----4-:R-:W-:Y:S01]  /*5920*/  FADD.FTZ R160, R3, 1 ;  /* 0x3f80000003a07421 */ /* 0x010fe20000010000 */
[----:B------:R-:W-:-:S06]  /*5930*/  FMUL.FTZ R3, R12, -1.4426950216293334961 ;  /* 0xbfb8aa3b0c037820 */ /* 0x000fcc0000410000 */
[----:B------:R-:W2:Y:S01]  /*5940*/  MUFU.RCP R65, R65 ;  /* 0x0000004100417308 */ /* 0x000ea20000001000 */
[----:B-1----:R-:W-:Y:S01]  /*5950*/  FMUL.FTZ R158, R158, R133 ;  /* 0x000000859e9e7220 */ /* 0x002fe20000410000 */
[----:B------:R-:W-:-:S06]  /*5960*/  FMUL.FTZ R133, R163, -1.4426950216293334961 ;  /* 0xbfb8aa3ba3857820 */ /* 0x000fcc0000410000 */
[----:B------:R-:W1:Y:S08]  /*5970*/  MUFU.RCP R4, R4 ;  /* 0x0000000400047308 */ /* 0x000e700000001000 */
[----:B------:R-:W3:Y:S01]  /*5980*/  MUFU.EX2 R119, R119 ;  /* 0x0000007700777308 */ /* 0x000ee20000000800 */
[----:B--2---:R-:W-:Y:S01]  /*5990*/  FMUL.FTZ R103, R103, R65 ;  /* 0x0000004167677220 */ /* 0x004fe20000410000 */
[----:B------:R-:W-:-:S04]  /*59a0*/  FMUL.FTZ R65, R39, -1.4426950216293334961 ;  /* 0xbfb8aa3b27417820 */ /* 0x000fc80000410000 */
[----:B------:R-:W-:Y:S02]  /*59b0*/  F2FP.F16.F32.PACK_AB R103, R103, R105 ;  /* 0x000000696767723e */ /* 0x000fe400000000ff */
[----:B------:R2:W-:Y:S08]  /*59c0*/  MUFU.EX2 R108, R152 ;  /* 0x00000098006c7308 */ /* 0x0005f00000000800 */
[----:B------:R-:W-:Y:S01]  /*59d0*/  MUFU.EX2 R136, R140 ;  /* 0x0000008c00887308 */ /* 0x000fe20000000800 */
[----:B--2---:R-:W-:Y:S01]  /*59e0*/  FADD.FTZ R152, R26, 1 ;  /* 0x3f8000001a987421 */ /* 0x004fe20000010000 */
[----:B-1----:R-:W-:Y:S01]  /*59f0*/  FMUL.FTZ R26, R51, R4 ;  /* 0x00000004331a7220 */ /* 0x002fe20000410000 */
[----:B---3--:R-:W-:Y:S01]  /*5a00*/  FADD.FTZ R137, R119, 1 ;  /* 0x3f80000077897421 */ /* 0x008fe20000010000 */
[----:B------:R-:W-:Y:S01]  /*5a10*/  FMUL.FTZ R51, R16, -1.4426950216293334961 ;  /* 0xbfb8aa3b10337820 */ /* 0x000fe20000410000 */
[----:B------:R-:W-:-:S03]  /*5a20*/  FMUL.FTZ R119, R161, -1.4426950216293334961 ;  /* 0xbfb8aa3ba1777820 */ /* 0x000fc60000410000 */
[----:B------:R-:W1:Y:S08]  /*5a30*/  MUFU.RCP R140, R59 ;  /* 0x0000003b008c7308 */ /* 0x000e700000001000 */
[----:B------:R-:W2:Y:S08]  /*5a40*/  MUFU.EX2 R43, R43 ;  /* 0x0000002b002b7308 */ /* 0x000eb00000000800 */
[----:B------:R-:W3:Y:S01]  /*5a50*/  MUFU.RCP R59, R61 ;  /* 0x0000003d003b7308 */ /* 0x000ee20000001000 */
[----:B-1----:R-:W-:Y:S01]  /*5a60*/  FMUL.FTZ R140, R47, R140 ;  /* 0x0000008c2f8c7220 */ /* 0x002fe20000410000 */
[----:B------:R-:W-:-:S06]  /*5a70*/  FMUL.FTZ R47, R85, -1.4426950216293334961 ;  /* 0xbfb8aa3b552f7820 */ /* 0x000fcc0000410000 */
[----:B------:R-:W1:Y:S01]  /*5a80*/  MUFU.RCP R61, R69 ;  /* 0x00000045003d7308 */ /* 0x000e620000001000 */
[----:B--2---:R-:W-:-:S07]  /*5a90*/  FADD.FTZ R43, R43, 1 ;  /* 0x3f8000002b2b7421 */ /* 0x004fce0000010000 */
[----:B------:R2:W4:Y:S01]  /*5aa0*/  MUFU.RCP R69, R107 ;  /* 0x0000006b00457308 */ /* 0x0005220000001000 */
[----:B---3--:R-:W-:Y:S01]  /*5ab0*/  FMUL.FTZ R59, R41, R59 ;  /* 0x0000003b293b7220 */ /* 0x008fe20000410000 */
[----:B------:R-:W-:-:S06]  /*5ac0*/  FMUL.FTZ R41, R22, -1.4426950216293334961 ;  /* 0xbfb8aa3b16297820 */ /* 0x000fcc0000410000 */
[----:B------:R-:W3:Y:S01]  /*5ad0*/  MUFU.RCP R152, R152 ;  /* 0x0000009800987308 */ /* 0x000ee20000001000 */
[----:B--2---:R-:W-:Y:S01]  /*5ae0*/  FADD.FTZ R107, R68, 1 ;  /* 0x3f800000446b7421 */ /* 0x004fe20000010000 */
[----:B-1----:R-:W-:Y:S01]  /*5af0*/  FMUL.FTZ R61, R33, R61 ;  /* 0x0000003d213d7220 */ /* 0x002fe20000410000 */
[----:B------:R-:W-:-:S05]  /*5b00*/  FMUL.FTZ R33, R30, -1.4426950216293334961 ;  /* 0xbfb8aa3b1e217820 */ /* 0x000fca0000410000 */
[----:B------:R1:W2:Y:S01]  /*5b10*/  MUFU.RCP R68, R107 ;  /* 0x0000006b00447308 */ /* 0x0002a20000001000 */
[----:B----4-:R-:W-:Y:S01]  /*5b20*/  FMUL.FTZ R69, R23, R69 ;  /* 0x0000004517457220 */ /* 0x010fe20000410000 */
[----:B------:R-:W-:-:S06]  /*5b30*/  FMUL.FTZ R23, R44, -1.4426950216293334961 ;  /* 0xbfb8aa3b2c177820 */ /* 0x000fcc0000410000 */
[----:B------:R-:W4:Y:S01]  /*5b40*/  MUFU.EX2 R130, R130 ;  /* 0x0000008200827308 */ /* 0x000f220000000800 */
[----:B-1----:R-:W-:Y:S01]  /*5b50*/  FADD.FTZ R107, R101, 1 ;  /* 0x3f800000656b7421 */ /* 0x002fe20000010000 */
[----:B------:R-:W-:Y:S01]  /*5b60*/  FADD.FTZ R101, R113, 1 ;  /* 0x3f80000071657421 */ /* 0x000fe20000010000 */
[----:B---3--:R-:W-:-:S05]  /*5b70*/  FMUL.FTZ R73, R73, R152 ;  /* 0x0000009849497220 */ /* 0x008fca0000410000 */
[----:B------:R-:W1:Y:S01]  /*5b80*/  MUFU.EX2 R81, R81 ;  /* 0x0000005100517308 */ /* 0x000e620000000800 */
[----:B--2---:R-:W-:Y:S01]  /*5b90*/  FMUL.FTZ R68, R19, R68 ;  /* 0x0000004413447220 */ /* 0x004fe20000410000 */
[----:B------:R-:W-:Y:S01]  /*5ba0*/  FMUL.FTZ R19, R48, -1.4426950216293334961 ;  /* 0xbfb8aa3b30137820 */ /* 0x000fe20000410000 */
[----:B------:R-:W-:-:S05]  /*5bb0*/  F2FP.F16.F32.PACK_AB R73, R140, R73 ;  /* 0x000000498c49723e */ /* 0x000fca00000000ff */
[----:B------:R-:W2:Y:S01]  /*5bc0*/  MUFU.RCP R160, R160 ;  /* 0x000000a000a07308 */ /* 0x000ea20000001000 */
[----:B----4-:R-:W-:-:S07]  /*5bd0*/  FADD.FTZ R130, R130, 1 ;  /* 0x3f80000082827421 */ /* 0x010fce0000010000 */
[----:B------:R-:W3:Y:S01]  /*5be0*/  MUFU.EX2 R116, R116 ;  /* 0x0000007400747308 */ /* 0x000ee20000000800 */
[----:B-1----:R-:W-:-:S07]  /*5bf0*/  FADD.FTZ R81, R81, 1 ;  /* 0x3f80000051517421 */ /* 0x002fce0000010000 */
[----:B------:R-:W1:Y:S01]  /*5c00*/  MUFU.EX2 R133, R133 ;  /* 0x0000008500857308 */ /* 0x000e620000000800 */
[----:B--2---:R-:W-:Y:S01]  /*5c10*/  FMUL.FTZ R53, R53, R160 ;  /* 0x000000a035357220 */ /* 0x004fe20000410000 */
[----:B------:R-:W-:-:S06]  /*5c20*/  FMUL.FTZ R160, R14, -1.4426950216293334961 ;  /* 0xbfb8aa3b0ea07820 */ /* 0x000fcc0000410000 */
[----:B------:R-:W2:Y:S01]  /*5c30*/  MUFU.RCP R101, R101 ;  /* 0x0000006500657308 */ /* 0x000ea20000001000 */
[----:B---3--:R-:W-:-:S07]  /*5c40*/  FADD.FTZ R113, R116, 1 ;  /* 0x3f80000074717421 */ /* 0x008fce0000010000 */
[----:B------:R-:W3:Y:S01]  /*5c50*/  MUFU.EX2 R65, R65 ;  /* 0x0000004100417308 */ /* 0x000ee20000000800 */
[----:B-1----:R-:W-:-:S07]  /*5c60*/  FADD.FTZ R133, R133, 1 ;  /* 0x3f80000085857421 */ /* 0x002fce0000010000 */
[----:B------:R-:W1:Y:S01]  /*5c70*/  MUFU.RCP R137, R137 ;  /* 0x0000008900897308 */ /* 0x000e620000001000 */
[----:B--2---:R-:W-:Y:S01]  /*5c80*/  FMUL.FTZ R116, R11, R101 ;  /* 0x000000650b747220 */ /* 0x004fe20000410000 */
[----:B------:R-:W-:Y:S01]  /*5c90*/  FADD.FTZ R101, R108, 1 ;  /* 0x3f8000006c657421 */ /* 0x000fe20000010000 */
[----:B------:R-:W-:-:S05]  /*5ca0*/  FMUL.FTZ R11, R67, -1.4426950216293334961 ;  /* 0xbfb8aa3b430b7820 */ /* 0x000fca0000410000 */
[----:B------:R-:W-:Y:S01]  /*5cb0*/  MUFU.EX2 R51, R51 ;  /* 0x0000003300337308 */ /* 0x000fe20000000800 */
[----:B---3--:R-:W-:-:S07]  /*5cc0*/  FADD.FTZ R65, R65, 1 ;  /* 0x3f80000041417421 */ /* 0x008fce0000010000 */
[----:B------:R-:W2:Y:S01]  /*5cd0*/  MUFU.RCP R71, R71 ;  /* 0x0000004700477308 */ /* 0x000ea20000001000 */
[----:B-1----:R-:W-:Y:S01]  /*5ce0*/  FMUL.FTZ R164, R164, R137 ;  /* 0x00000089a4a47220 */ /* 0x002fe20000410000 */
[----:B------:R-:W-:-:S04]  /*5cf0*/  FMUL.FTZ R137, R123, -1.4426950216293334961 ;  /* 0xbfb8aa3b7b897820 */ /* 0x000fc80000410000 */
[----:B------:R-:W-:Y:S02]  /*5d00*/  F2FP.F16.F32.PACK_AB R21, R164, R162 ;  /* 0x000000a2a415723e */ /* 0x000fe400000000ff */
[----:B------:R-:W1:Y:S08]  /*5d10*/  MUFU.RCP R152, R43 ;  /* 0x0000002b00987308 */ /* 0x000e700000001000 */
[----:B------:R-:W-:Y:S01]  /*5d20*/  MUFU.EX2 R49, R49 ;  /* 0x0000003100317308 */ /* 0x000fe20000000800 */
[----:B--2---:R-:W-:Y:S01]  /*5d30*/  FMUL.FTZ R95, R95, R71 ;  /* 0x000000475f5f7220 */ /* 0x004fe20000410000 */
[----:B------:R-:W-:-:S04]  /*5d40*/  FMUL.FTZ R71, R83, -1.4426950216293334961 ;  /* 0xbfb8aa3b53477820 */ /* 0x000fc80000410000 */
[----:B------:R-:W-:Y:S02]  /*5d50*/  F2FP.F16.F32.PACK_AB R95, R95, R97 ;  /* 0x000000615f5f723e */ /* 0x000fe400000000ff */
[----:B------:R-:W2:Y:S01]  /*5d60*/  MUFU.EX2 R8, R8 ;  /* 0x0000000800087308 */ /* 0x000ea20000000800 */
[----:B-1----:R-:W-:Y:S01]  /*5d70*/  FMUL.FTZ R152, R63, R152 ;  /* 0x000000983f987220 */ /* 0x002fe20000410000 */
[----:B------:R-:W-:-:S06]  /*5d80*/  FMUL.FTZ R63, R24, -1.4426950216293334961 ;  /* 0xbfb8aa3b183f7820 */ /* 0x000fcc0000410000 */
[----:B------:R-:W1:Y:S08]  /*5d90*/  MUFU.RCP R108, R130 ;  /* 0x00000082006c7308 */ /* 0x000e700000001000 */
[----:B------:R3:W4:Y:S01]  /*5da0*/  MUFU.RCP R130, R133 ;  /* 0x0000008500827308 */ /* 0x0007220000001000 */
[----:B--2---:R-:W-:-:S07]  /*5db0*/  FADD.FTZ R8, R8, 1 ;  /* 0x3f80000008087421 */ /* 0x004fce0000010000 */
[----:B------:R-:W2:Y:S01]  /*5dc0*/  MUFU.RCP R81, R81 ;  /* 0x0000005100517308 */ /* 0x000ea20000001000 */
[----:B---3--:R-:W-:Y:S01]  /*5dd0*/  FADD.FTZ R133, R51, 1 ;  /* 0x3f80000033857421 */ /* 0x008fe20000010000 */
[----:B-1----:R-:W-:Y:S01]  /*5de0*/  FMUL.FTZ R108, R121, R108 ;  /* 0x0000006c796c7220 */ /* 0x002fe20000410000 */
[----:B------:R-:W-:-:S05]  /*5df0*/  FADD.FTZ R121, R136, 1 ;  /* 0x3f80000088797421 */ /* 0x000fca0000010000 */
[----:B------:R-:W-:Y:S01]  /*5e00*/  MUFU.EX2 R4, R160 ;  /* 0x000000a000047308 */ /* 0x000fe20000000800 */
[----:B----4-:R-:W-:-:S07]  /*5e10*/  FMUL.FTZ R130, R163, R130 ;  /* 0x00000082a3827220 */ /* 0x010fce0000410000 */
[----:B------:R1:W3:Y:S01]  /*5e20*/  MUFU.RCP R160, R65 ;  /* 0x0000004100a07308 */ /* 0x0002e20000001000 */
[----:B--2---:R-:W-:Y:S01]  /*5e30*/  FMUL.FTZ R89, R89, R81 ;  /* 0x0000005159597220 */ /* 0x004fe20000410000 */
[----:B------:R-:W-:-:S04]  /*5e40*/  FMUL.FTZ R81, R25, -1.4426950216293334961 ;  /* 0xbfb8aa3b19517820 */ /* 0x000fc80000410000 */
[----:B------:R-:W-:Y:S02]  /*5e50*/  F2FP.F16.F32.PACK_AB R89, R126, R89 ;  /* 0x000000597e59723e */ /* 0x000fe400000000ff */
[----:B------:R-:W2:Y:S01]  /*5e60*/  MUFU.RCP R133, R133 ;  /* 0x0000008500857308 */ /* 0x000ea20000001000 */
[----:B-1----:R-:W-:-:S07]  /*5e70*/  FADD.FTZ R65, R49, 1 ;  /* 0x3f80000031417421 */ /* 0x002fce0000010000 */
[----:B------:R-:W1:Y:S01]  /*5e80*/  MUFU.EX2 R137, R137 ;  /* 0x0000008900897308 */ /* 0x000e620000000800 */
[----:B---3--:R-:W-:Y:S01]  /*5e90*/  FMUL.FTZ R160, R39, R160 ;  /* 0x000000a027a07220 */ /* 0x008fe20000410000 */
[----:B------:R-:W-:-:S06]  /*5ea0*/  FMUL.FTZ R39, R28, -1.4426950216293334961 ;  /* 0xbfb8aa3b1c277820 */ /* 0x000fcc0000410000 */
[----:B------:R-:W3:Y:S01]  /*5eb0*/  MUFU.EX2 R43, R63 ;  /* 0x0000003f002b7308 */ /* 0x000ee20000000800 */
[----:B--2---:R-:W-:-:S07]  /*5ec0*/  FMUL.FTZ R16, R16, R133 ;  /* 0x0000008510107220 */ /* 0x004fce0000410000 */
[----:B------:R-:W2:Y:S01]  /*5ed0*/  MUFU.RCP R49, R65 ;  /* 0x0000004100317308 */ /* 0x000ea20000001000 */
[----:B-1----:R-:W-:-:S07]  /*5ee0*/  FADD.FTZ R137, R137, 1 ;  /* 0x3f80000089897421 */ /* 0x002fce0000010000 */
[----:B------:R-:W1:Y:S01]  /*5ef0*/  MUFU.EX2 R71, R71 ;  /* 0x0000004700477308 */ /* 0x000e620000000800 */
[----:B---3--:R-:W-:-:S07]  /*5f00*/  FADD.FTZ R133, R43, 1 ;  /* 0x3f8000002b857421 */ /* 0x008fce0000010000 */
[----:B------:R-:W3:Y:S01]  /*5f10*/  MUFU.EX2 R10, R10 ;  /* 0x0000000a000a7308 */ /* 0x000ee20000000800 */
[----:B--2---:R-:W-:Y:S01]  /*5f20*/  FMUL.FTZ R49, R37, R49 ;  /* 0x0000003125317220 */ /* 0x004fe20000410000 */
[----:B------:R-:W-:-:S06]  /*5f30*/  FMUL.FTZ R37, R57, -1.4426950216293334961 ;  /* 0xbfb8aa3b39257820 */ /* 0x000fcc0000410000 */
[----:B------:R-:W2:Y:S01]  /*5f40*/  MUFU.RCP R8, R8 ;  /* 0x0000000800087308 */ /* 0x000ea20000001000 */
[----:B-1----:R-:W-:-:S07]  /*5f50*/  FADD.FTZ R63, R71, 1 ;  /* 0x3f800000473f7421 */ /* 0x002fce0000010000 */
[----:B------:R-:W1:Y:S01]  /*5f60*/  MUFU.EX2 R56, R56 ;  /* 0x0000003800387308 */ /* 0x000e620000000800 */
[----:B---3--:R-:W-:-:S07]  /*5f70*/  FADD.FTZ R71, R10, 1 ;  /* 0x3f8000000a477421 */ /* 0x008fce0000010000 */
[----:B------:R-:W3:Y:S01]  /*5f80*/  MUFU.EX2 R46, R46 ;  /* 0x0000002e002e7308 */ /* 0x000ee20000000800 */
[----:B--2---:R-:W-:Y:S01]  /*5f90*/  FMUL.FTZ R45, R45, R8 ;  /* 0x000000082d2d7220 */ /* 0x004fe20000410000 */
[----:B------:R-:W-:-:S04]  /*5fa0*/  FMUL.FTZ R8, R18, -1.4426950216293334961 ;  /* 0xbfb8aa3b12087820 */ /* 0x000fc80000410000 */
[----:B------:R-:W-:Y:S02]  /*5fb0*/  F2FP.F16.F32.PACK_AB R152, R152, R45 ;  /* 0x0000002d9898723e */ /* 0x000fe400000000ff */
[----:B------:R-:W2:Y:S01]  /*5fc0*/  MUFU.EX2 R81, R81 ;  /* 0x0000005100517308 */ /* 0x000ea20000000800 */
[----:B-1----:R-:W-:-:S07]  /*5fd0*/  FADD.FTZ R56, R56, 1 ;  /* 0x3f80000038387421 */ /* 0x002fce0000010000 */
[----:B------:R-:W1:Y:S01]  /*5fe0*/  MUFU.RCP R124, R124 ;  /* 0x0000007c007c7308 */ /* 0x000e620000001000 */
[----:B---3--:R-:W-:-:S07]  /*5ff0*/  FADD.FTZ R46, R46, 1 ;  /* 0x3f8000002e2e7421 */ /* 0x008fce0000010000 */
[----:B------:R-:W3:Y:S01]  /*6000*/  MUFU.EX2 R39, R39 ;  /* 0x0000002700277308 */ /* 0x000ee20000000800 */
[----:B--2---:R-:W-:-:S07]  /*6010*/  FADD.FTZ R81, R81, 1 ;  /* 0x3f80000051517421 */ /* 0x004fce0000010000 */
[----:B------:R-:W-:Y:S01]  /*6020*/  MUFU.EX2 R91, R91 ;  /* 0x0000005b005b7308 */ /* 0x000fe20000000800 */
[----:B-1----:R-:W-:Y:S01]  /*6030*/  FMUL.FTZ R138, R138, R124 ;  /* 0x0000007c8a8a7220 */ /* 0x002fe20000410000 */
[----:B------:R-:W-:-:S06]  /*6040*/  FMUL.FTZ R124, R7, -1.4426950216293334961 ;  /* 0xbfb8aa3b077c7820 */ /* 0x000fcc0000410000 */
[----:B------:R1:W2:Y:S01]  /*6050*/  MUFU.RCP R136, R137 ;  /* 0x0000008900887308 */ /* 0x0002a20000001000 */
[----:B---3--:R-:W-:-:S07]  /*6060*/  FADD.FTZ R39, R39, 1 ;  /* 0x3f80000027277421 */ /* 0x008fce0000010000 */
[----:B------:R-:W-:Y:S01]  /*6070*/  MUFU.EX2 R20, R20 ;  /* 0x0000001400147308 */ /* 0x000fe20000000800 */
[----:B-1----:R-:W-:Y:S01]  /*6080*/  FADD.FTZ R137, R4, 1 ;  /* 0x3f80000004897421 */ /* 0x002fe20000010000 */
[----:B------:R-:W-:-:S06]  /*6090*/  FMUL.FTZ R4, R80, -1.4426950216293334961 ;  /* 0xbfb8aa3b50047820 */ /* 0x000fcc0000410000 */
[----:B------:R-:W1:Y:S01]  /*60a0*/  MUFU.EX2 R79, R79 ;  /* 0x0000004f004f7308 */ /* 0x000e620000000800 */
[----:B--2---:R-:W-:Y:S01]  /*60b0*/  FMUL.FTZ R136, R123, R136 ;  /* 0x000000887b887220 */ /* 0x004fe20000410000 */
[----:B------:R-:W-:-:S06]  /*60c0*/  FMUL.FTZ R123, R76, -1.4426950216293334961 ;  /* 0xbfb8aa3b4c7b7820 */ /* 0x000fcc0000410000 */
[----:B------:R2:W3:Y:S08]  /*60d0*/  MUFU.RCP R10, R71 ;  /* 0x00000047000a7308 */ /* 0x0004f00000001000 */
[----:B------:R-:W-:Y:S01]  /*60e0*/  MUFU.RCP R133, R133 ;  /* 0x0000008500857308 */ /* 0x000fe20000001000 */
[----:B--2---:R-:W-:Y:S01]  /*60f0*/  FADD.FTZ R71, R91, 1 ;  /* 0x3f8000005b477421 */ /* 0x004fe20000010000 */
[----:B-1----:R-:W-:-:S06]  /*6100*/  FADD.FTZ R91, R79, 1 ;  /* 0x3f8000004f5b7421 */ /* 0x002fcc0000010000 */
[----:B------:R-:W-:Y:S01]  /*6110*/  MUFU.EX2 R37, R37 ;  /* 0x0000002500257308 */ /* 0x000fe20000000800 */
[----:B---3--:R-:W-:Y:S01]  /*6120*/  FMUL.FTZ R29, R29, R10 ;  /* 0x0000000a1d1d7220 */ /* 0x008fe20000410000 */
[----:B------:R-:W-:-:S06]  /*6130*/  FMUL.FTZ R10, R34, -1.4426950216293334961 ;  /* 0xbfb8aa3b220a7820 */ /* 0x000fcc0000410000 */
[----:B------:R-:W1:Y:S08]  /*6140*/  MUFU.EX2 R47, R47 ;  /* 0x0000002f002f7308 */ /* 0x000e700000000800 */
[----:B------:R-:W2:Y:S08]  /*6150*/  MUFU.RCP R137, R137 ;  /* 0x0000008900897308 */ /* 0x000eb00000001000 */
[----:B------:R-:W3:Y:S01]  /*6160*/  MUFU.EX2 R8, R8 ;  /* 0x0000000800087308 */ /* 0x000ee20000000800 */
[----:B-1----:R-:W-:-:S07]  /*6170*/  FADD.FTZ R51, R47, 1 ;  /* 0x3f8000002f337421 */ /* 0x002fce0000010000 */
[----:B------:R-:W1:Y:S01]  /*6180*/  MUFU.RCP R56, R56 ;  /* 0x0000003800387308 */ /* 0x000e620000001000 */
[----:B--2---:R-:W-:Y:S01]  /*6190*/  FMUL.FTZ R47, R14, R137 ;  /* 0x000000890e2f7220 */ /* 0x004fe20000410000 */
[----:B------:R-:W-:-:S06]  /*61a0*/  FMUL.FTZ R14, R78, -1.4426950216293334961 ;  /* 0xbfb8aa3b4e0e7820 */ /* 0x000fcc0000410000 */
[----:B------:R-:W2:Y:S01]  /*61b0*/  MUFU.EX2 R3, R3 ;  /* 0x0000000300037308 */ /* 0x000ea20000000800 */
[----:B---3--:R-:W-:Y:S01]  /*61c0*/  FADD.FTZ R137, R8, 1 ;  /* 0x3f80000008897421 */ /* 0x008fe20000010000 */
[----:B------:R-:W-:-:S06]  /*61d0*/  FMUL.FTZ R8, R82, -1.4426950216293334961 ;  /* 0xbfb8aa3b52087820 */ /* 0x000fcc0000410000 */
[----:B------:R-:W3:Y:S01]  /*61e0*/  MUFU.RCP R46, R46 ;  /* 0x0000002e002e7308 */ /* 0x000ee20000001000 */
[----:B-1----:R-:W-:Y:S01]  /*61f0*/  FMUL.FTZ R56, R35, R56 ;  /* 0x0000003823387220 */ /* 0x002fe20000410000 */
[----:B------:R-:W-:-:S06]  /*6200*/  FMUL.FTZ R35, R32, -1.4426950216293334961 ;  /* 0xbfb8aa3b20237820 */ /* 0x000fcc0000410000 */
[----:B------:R-:W-:Y:S01]  /*6210*/  MUFU.EX2 R41, R41 ;  /* 0x0000002900297308 */ /* 0x000fe20000000800 */
[----:B--2---:R-:W-:-:S07]  /*6220*/  FADD.FTZ R163, R3, 1 ;  /* 0x3f80000003a37421 */ /* 0x004fce0000010000 */
[----:B------:R1:W2:Y:S01]  /*6230*/  MUFU.RCP R65, R81 ;  /* 0x0000005100417308 */ /* 0x0002a20000001000 */
[----:B---3--:R-:W-:Y:S01]  /*6240*/  FMUL.FTZ R46, R27, R46 ;  /* 0x0000002e1b2e7220 */ /* 0x008fe20000410000 */
[----:B------:R-:W-:-:S06]  /*6250*/  FMUL.FTZ R27, R40, -1.4426950216293334961 ;  /* 0xbfb8aa3b281b7820 */ /* 0x000fcc0000410000 */
[----:B------:R3:W4:Y:S01]  /*6260*/  MUFU.RCP R43, R39 ;  /* 0x00000027002b7308 */ /* 0x0007220000001000 */
[----:B-1----:R-:W-:-:S07]  /*6270*/  FADD.FTZ R81, R20, 1 ;  /* 0x3f80000014517421 */ /* 0x002fce0000010000 */
[----:B------:R-:W1:Y:S01]  /*6280*/  MUFU.EX2 R124, R124 ;  /* 0x0000007c007c7308 */ /* 0x000e620000000800 */
[----:B---3--:R-:W-:Y:S01]  /*6290*/  FMUL.FTZ R39, R24, R133 ;  /* 0x0000008518277220 */ /* 0x008fe20000410000 */
[----:B------:R-:W-:Y:S01]  /*62a0*/  FADD.FTZ R133, R37, 1 ;  /* 0x3f80000025857421 */ /* 0x000fe20000010000 */
[----:B--2---:R-:W-:Y:S01]  /*62b0*/  FMUL.FTZ R65, R25, R65 ;  /* 0x0000004119417220 */ /* 0x004fe20000410000 */
[----:B------:R-:W-:Y:S01]  /*62c0*/  FMUL.FTZ R25, R38, -1.4426950216293334961 ;  /* 0xbfb8aa3b26197820 */ /* 0x000fe20000410000 */
[----:B------:R-:W-:-:S03]  /*62d0*/  FMUL.FTZ R24, R88, -1.4426950216293334961 ;  /* 0xbfb8aa3b58187820 */ /* 0x000fc60000410000 */
[----:B------:R-:W-:Y:S01]  /*62e0*/  MUFU.EX2 R33, R33 ;  /* 0x0000002100217308 */ /* 0x000fe20000000800 */
[----:B----4-:R-:W-:Y:S01]  /*62f0*/  FMUL.FTZ R43, R28, R43 ;  /* 0x0000002b1c2b7220 */ /* 0x010fe20000410000 */
[----:B------:R-:W-:Y:S01]  /*6300*/  FMUL.FTZ R28, R92, -1.4426950216293334961 ;  /* 0xbfb8aa3b5c1c7820 */ /* 0x000fe20000410000 */
[----:B------:R-:W-:-:S05]  /*6310*/  F2FP.F16.F32.PACK_AB R65, R69, R65 ;  /* 0x000000414541723e */ /* 0x000fca00000000ff */
[----:B------:R-:W2:Y:S01]  /*6320*/  MUFU.RCP R71, R71 ;  /* 0x0000004700477308 */ /* 0x000ea20000001000 */
[----:B-1----:R-:W-:-:S07]  /*6330*/  FADD.FTZ R124, R124, 1 ;  /* 0x3f8000007c7c7421 */ /* 0x002fce0000010000 */
[----:B------:R-:W1:Y:S08]  /*6340*/  MUFU.RCP R20, R81 ;  /* 0x0000005100147308 */ /* 0x000e700000001000 */
[----:B------:R-:W3:Y:S01]  /*6350*/  MUFU.RCP R79, R91 ;  /* 0x0000005b004f7308 */ /* 0x000ee20000001000 */
[----:B--2---:R-:W-:Y:S01]  /*6360*/  FMUL.FTZ R17, R17, R71 ;  /* 0x0000004711117220 */ /* 0x004fe20000410000 */
[----:B------:R-:W-:-:S06]  /*6370*/  FMUL.FTZ R71, R77, -1.4426950216293334961 ;  /* 0xbfb8aa3b4d477820 */ /* 0x000fcc0000410000 */
[----:B------:R-:W2:Y:S01]  /*6380*/  MUFU.EX2 R23, R23 ;  /* 0x0000001700177308 */ /* 0x000ea20000000800 */
[----:B-1----:R-:W-:Y:S01]  /*6390*/  FMUL.FTZ R55, R55, R20 ;  /* 0x0000001437377220 */ /* 0x002fe20000410000 */
[----:B------:R-:W-:-:S04]  /*63a0*/  FMUL.FTZ R20, R42, -1.4426950216293334961 ;  /* 0xbfb8aa3b2a147820 */ /* 0x000fc80000410000 */
[----:B------:R-:W-:Y:S02]  /*63b0*/  F2FP.F16.F32.PACK_AB R68, R68, R55 ;  /* 0x000000374444723e */ /* 0x000fe400000000ff */
[----:B------:R-:W-:Y:S01]  /*63c0*/  MUFU.EX2 R10, R10 ;  /* 0x0000000a000a7308 */ /* 0x000fe20000000800 */
[----:B---3--:R-:W-:Y:S01]  /*63d0*/  FMUL.FTZ R79, R15, R79 ;  /* 0x0000004f0f4f7220 */ /* 0x008fe20000410000 */
[----:B------:R-:W-:-:S04]  /*63e0*/  FMUL.FTZ R15, R52, -1.4426950216293334961 ;  /* 0xbfb8aa3b340f7820 */ /* 0x000fc80000410000 */
[----:B------:R-:W-:Y:S02]  /*63f0*/  F2FP.F16.F32.PACK_AB R69, R79, R17 ;  /* 0x000000114f45723e */ /* 0x000fe400000000ff */
[----:B------:R-:W1:Y:S01]  /*6400*/  MUFU.RCP R133, R133 ;  /* 0x0000008500857308 */ /* 0x000e620000001000 */
[----:B--2---:R-:W-:-:S07]  /*6410*/  FADD.FTZ R23, R23, 1 ;  /* 0x3f80000017177421 */ /* 0x004fce0000010000 */
[----:B------:R-:W-:Y:S08]  /*6420*/  MUFU.EX2 R93, R93 ;  /* 0x0000005d005d7308 */ /* 0x000ff00000000800 */
[----:B------:R-:W2:Y:S01]  /*6430*/  MUFU.RCP R137, R137 ;  /* 0x0000008900897308 */ /* 0x000ea20000001000 */
[----:B-1----:R-:W-:-:S07]  /*6440*/  FMUL.FTZ R57, R57, R133 ;  /* 0x0000008539397220 */ /* 0x002fce0000410000 */
[----:B------:R-:W1:Y:S08]  /*6450*/  MUFU.EX2 R35, R35 ;  /* 0x0000002300237308 */ /* 0x000e700000000800 */
[----:B------:R3:W4:Y:S01]  /*6460*/  MUFU.RCP R3, R163 ;  /* 0x000000a300037308 */ /* 0x0007220000001000 */
[----:B--2---:R-:W-:-:S07]  /*6470*/  FMUL.FTZ R18, R18, R137 ;  /* 0x0000008912127220 */ /* 0x004fce0000410000 */
[----:B------:R-:W-:Y:S01]  /*6480*/  MUFU.EX2 R27, R27 ;  /* 0x0000001b001b7308 */ /* 0x000fe20000000800 */
[----:B---3--:R-:W-:Y:S01]  /*6490*/  FADD.FTZ R163, R41, 1 ;  /* 0x3f80000029a37421 */ /* 0x008fe20000010000 */
[----:B-1----:R-:W-:-:S06]  /*64a0*/  FADD.FTZ R137, R35, 1 ;  /* 0x3f80000023897421 */ /* 0x002fcc0000010000 */
[----:B------:R1:W2:Y:S01]  /*64b0*/  MUFU.RCP R41, R163 ;  /* 0x000000a300297308 */ /* 0x0002a20000001000 */
[----:B----4-:R-:W-:Y:S01]  /*64c0*/  FMUL.FTZ R12, R12, R3 ;  /* 0x000000030c0c7220 */ /* 0x010fe20000410000 */
[----:B------:R-:W-:-:S06]  /*64d0*/  FMUL.FTZ R3, R74, -1.4426950216293334961 ;  /* 0xbfb8aa3b4a037820 */ /* 0x000fcc0000410000 */
[----:B------:R3:W4:Y:S01]  /*64e0*/  MUFU.RCP R91, R113 ;  /* 0x00000071005b7308 */ /* 0x0007220000001000 */
[----:B-1----:R-:W-:Y:S01]  /*64f0*/  FADD.FTZ R163, R33, 1 ;  /* 0x3f80000021a37421 */ /* 0x002fe20000010000 */
[----:B------:R-:W-:-:S06]  /*6500*/  FMUL.FTZ R33, R90, -1.4426950216293334961 ;  /* 0xbfb8aa3b5a217820 */ /* 0x000fcc0000410000 */
[----:B------:R1:W0:Y:S01]  /*6510*/  MUFU.RCP R37, R163 ;  /* 0x000000a300257308 */ /* 0x0002220000001000 */
[----:B---3--:R-:W-:Y:S01]  /*6520*/  FADD.FTZ R113, R93, 1 ;  /* 0x3f8000005d717421 */ /* 0x008fe20000010000 */
[----:B--2---:R-:W-:Y:S01]  /*6530*/  FMUL.FTZ R41, R22, R41 ;  /* 0x0000002916297220 */ /* 0x004fe20000410000 */
[----:B------:R-:W-:-:S04]  /*6540*/  FMUL.FTZ R22, R86, -1.4426950216293334961 ;  /* 0xbfb8aa3b56167820 */ /* 0x000fc80000410000 */
[----:B------:R-:W-:Y:S01]  /*6550*/  F2FP.F16.F32.PACK_AB R17, R43, R41 ;  /* 0x000000292b11723e */ /* 0x000fe200000000ff */
[----:B------:R-:W2:Y:S01]  /*6560*/  MUFU.RCP R124, R124 ;  /* 0x0000007c007c7308 */ /* 0x000ea20000001000 */
[----:B-1----:R-:W-:Y:S01]  /*6570*/  FADD.FTZ R163, R10, 1 ;  /* 0x3f8000000aa37421 */ /* 0x002fe20000010000 */
[----:B----4-:R-:W-:Y:S01]  /*6580*/  FMUL.FTZ R91, R9, R91 ;  /* 0x0000005b095b7220 */ /* 0x010fe20000410000 */
[----:B------:R-:W-:Y:S01]  /*6590*/  FMUL.FTZ R9, R54, -1.4426950216293334961 ;  /* 0xbfb8aa3b36097820 */ /* 0x000fe20000410000 */
[----:B------:R-:W-:-:S04]  /*65a0*/  FMUL.FTZ R10, R145, -1.4426950216293334961 ;  /* 0xbfb8aa3b910a7820 */ /* 0x000fc80000410000 */
[----:B------:R-:W1:Y:S01]  /*65b0*/  MUFU.RCP R133, R23 ;  /* 0x0000001700857308 */ /* 0x000e620000001000 */
[----:B0-----:R-:W-:Y:S01]  /*65c0*/  FMUL.FTZ R37, R30, R37 ;  /* 0x000000251e257220 */ /* 0x001fe20000410000 */
[----:B------:R-:W-:-:S06]  /*65d0*/  FMUL.FTZ R30, R94, -1.4426950216293334961 ;  /* 0xbfb8aa3b5e1e7820 */ /* 0x000fcc0000410000 */
[----:B------:R-:W-:Y:S01]  /*65e0*/  MUFU.EX2 R6, R6 ;  /* 0x0000000600067308 */ /* 0x000fe20000000800 */
[----:B--2---:R-:W-:Y:S01]  /*65f0*/  FMUL.FTZ R124, R7, R124 ;  /* 0x0000007c077c7220 */ /* 0x004fe20000410000 */
[----:B------:R-:W-:-:S04]  /*6600*/  FMUL.FTZ R7, R60, -1.4426950216293334961 ;  /* 0xbfb8aa3b3c077820 */ /* 0x000fc80000410000 */
[----:B------:R-:W-:Y:S02]  /*6610*/  F2FP.F16.F32.PACK_AB R91, R124, R91 ;  /* 0x0000005b7c5b723e */ /* 0x000fe400000000ff */
[----:B------:R-:W0:Y:S01]  /*6620*/  MUFU.RCP R63, R63 ;  /* 0x0000003f003f7308 */ /* 0x000e220000001000 */
[----:B-1----:R-:W-:-:S07]  /*6630*/  FMUL.FTZ R133, R44, R133 ;  /* 0x000000852c857220 */ /* 0x002fce0000410000 */
[----:B------:R-:W1:Y:S08]  /*6640*/  MUFU.EX2 R71, R71 ;  /* 0x0000004700477308 */ /* 0x000e700000000800 */
[----:B------:R-:W2:Y:S01]  /*6650*/  MUFU.EX2 R20, R20 ;  /* 0x0000001400147308 */ /* 0x000ea20000000800 */
[----:B0-----:R-:W-:Y:S01]  /*6660*/  FMUL.FTZ R83, R83, R63 ;  /* 0x0000003f53537220 */ /* 0x001fe20000410000 */
[----:B------:R-:W-:-:S04]  /*6670*/  FMUL.FTZ R63, R36, -1.4426950216293334961 ;  /* 0xbfb8aa3b243f7820 */ /* 0x000fc80000410000 */
[----:B------:R-:W-:Y:S02]  /*6680*/  F2FP.F16.F32.PACK_AB R61, R83, R61 ;  /* 0x0000003d533d723e */ /* 0x000fe400000000ff */
[----:B------:R-:W0:Y:S01]  /*6690*/  MUFU.EX2 R15, R15 ;  /* 0x0000000f000f7308 */ /* 0x000e220000000800 */
[----:B-1----:R-:W-:-:S07]  /*66a0*/  FADD.FTZ R44, R71, 1 ;  /* 0x3f800000472c7421 */ /* 0x002fce0000010000 */
[----:B------:R1:W3:Y:S01]  /*66b0*/  MUFU.RCP R81, R107 ;  /* 0x0000006b00517308 */ /* 0x0002e20000001000 */
[----:B--2---:R-:W-:-:S07]  /*66c0*/  FADD.FTZ R20, R20, 1 ;  /* 0x3f80000014147421 */ /* 0x004fce0000010000 */
[----:B------:R-:W2:Y:S01]  /*66d0*/  MUFU.RCP R93, R113 ;  /* 0x00000071005d7308 */ /* 0x000ea20000001000 */
[----:B-1----:R-:W-:Y:S01]  /*66e0*/  FADD.FTZ R107, R6, 1 ;  /* 0x3f800000066b7421 */ /* 0x002fe20000010000 */
[----:B0-----:R-:W-:-:S06]  /*66f0*/  FADD.FTZ R71, R15, 1 ;  /* 0x3f8000000f477421 */ /* 0x001fcc0000010000 */
[----:B------:R-:W0:Y:S01]  /*6700*/  MUFU.RCP R163, R163 ;  /* 0x000000a300a37308 */ /* 0x000e220000001000 */
[----:B---3--:R-:W-:Y:S01]  /*6710*/  FMUL.FTZ R81, R13, R81 ;  /* 0x000000510d517220 */ /* 0x008fe20000410000 */
[----:B------:R-:W-:-:S06]  /*6720*/  FMUL.FTZ R13, R50, -1.4426950216293334961 ;  /* 0xbfb8aa3b320d7820 */ /* 0x000fcc0000410000 */
[----:B------:R-:W1:Y:S01]  /*6730*/  MUFU.EX2 R119, R119 ;  /* 0x0000007700777308 */ /* 0x000e620000000800 */
[----:B--2---:R-:W-:Y:S01]  /*6740*/  FMUL.FTZ R157, R157, R93 ;  /* 0x0000005d9d9d7220 */ /* 0x004fe20000410000 */
[----:B------:R-:W-:-:S06]  /*6750*/  FMUL.FTZ R93, R64, -1.4426950216293334961 ;  /* 0xbfb8aa3b405d7820 */ /* 0x000fcc0000410000 */
[----:B------:R-:W2:Y:S01]  /*6760*/  MUFU.RCP R101, R101 ;  /* 0x0000006500657308 */ /* 0x000ea20000001000 */
[----:B0-----:R-:W-:-:S07]  /*6770*/  FMUL.FTZ R34, R34, R163 ;  /* 0x000000a322227220 */ /* 0x001fce0000410000 */
[----:B------:R0:W3:Y:S01]  /*6780*/  MUFU.RCP R35, R137 ;  /* 0x0000008900237308 */ /* 0x0000e20000001000 */
[----:B-1----:R-:W-:-:S07]  /*6790*/  FADD.FTZ R119, R119, 1 ;  /* 0x3f80000077777421 */ /* 0x002fce0000010000 */
[----:B------:R-:W-:Y:S01]  /*67a0*/  MUFU.EX2 R19, R19 ;  /* 0x0000001300137308 */ /* 0x000fe20000000800 */
[----:B0-----:R-:W-:Y:S01]  /*67b0*/  FADD.FTZ R137, R27, 1 ;  /* 0x3f8000001b897421 */ /* 0x001fe20000010000 */
[----:B--2---:R-:W-:Y:S01]  /*67c0*/  FMUL.FTZ R159, R159, R101 ;  /* 0x000000659f9f7220 */ /* 0x004fe20000410000 */
[----:B------:R-:W-:-:S04]  /*67d0*/  FMUL.FTZ R101, R62, -1.4426950216293334961 ;  /* 0xbfb8aa3b3e657820 */ /* 0x000fc80000410000 */
[----:B------:R-:W-:Y:S01]  /*67e0*/  F2FP.F16.F32.PACK_AB R159, R108, R159 ;  /* 0x0000009f6c9f723e */ /* 0x000fe200000000ff */
[----:B------:R-:W0:Y:S01]  /*67f0*/  MUFU.RCP R137, R137 ;  /* 0x0000008900897308 */ /* 0x000e220000001000 */
[----:B---3--:R-:W-:Y:S01]  /*6800*/  FMUL.FTZ R35, R32, R35 ;  /* 0x0000002320237220 */ /* 0x008fe20000410000 */
[----:B------:R-:W-:-:S06]  /*6810*/  FMUL.FTZ R32, R144, -1.4426950216293334961 ;  /* 0xbfb8aa3b90207820 */ /* 0x000fcc0000410000 */
[----:B------:R1:W2:Y:S08]  /*6820*/  MUFU.RCP R6, R107 ;  /* 0x0000006b00067308 */ /* 0x0002b00000001000 */
[----:B------:R3:W4:Y:S01]  /*6830*/  MUFU.RCP R163, R20 ;  /* 0x0000001400a37308 */ /* 0x0007220000001000 */
[----:B-1----:R-:W-:Y:S01]  /*6840*/  FMUL.FTZ R107, R87, -1.4426950216293334961 ;  /* 0xbfb8aa3b576b7820 */ /* 0x002fe20000410000 */
[----:B0-----:R-:W-:Y:S01]  /*6850*/  FMUL.FTZ R23, R40, R137 ;  /* 0x0000008928177220 */ /* 0x001fe20000410000 */
[----:B------:R-:W-:Y:S01]  /*6860*/  FADD.FTZ R137, R19, 1 ;  /* 0x3f80000013897421 */ /* 0x000fe20000010000 */
[----:B------:R-:W-:Y:S01]  /*6870*/  FMUL.FTZ R40, R100, -1.4426950216293334961 ;  /* 0xbfb8aa3b64287820 */ /* 0x000fe20000410000 */
[----:B------:R-:W-:-:S02]  /*6880*/  FMUL.FTZ R19, R147, -1.4426950216293334961 ;  /* 0xbfb8aa3b93137820 */ /* 0x000fc40000410000 */
[----:B------:R-:W-:Y:S01]  /*6890*/  F2FP.F16.F32.PACK_AB R34, R23, R34 ;  /* 0x000000221722723e */ /* 0x000fe200000000ff */
[----:B------:R-:W0:Y:S01]  /*68a0*/  MUFU.EX2 R7, R7 ;  /* 0x0000000700077308 */ /* 0x000e220000000800 */
[----:B--2---:R-:W-:Y:S01]  /*68b0*/  FMUL.FTZ R6, R5, R6 ;  /* 0x0000000605067220 */ /* 0x004fe20000410000 */
[----:B------:R-:W-:Y:S01]  /*68c0*/  FMUL.FTZ R5, R58, -1.4426950216293334961 ;  /* 0xbfb8aa3b3a057820 */ /* 0x000fe20000410000 */
[----:B---3--:R-:W-:-:S05]  /*68d0*/  FMUL.FTZ R20, R148, -1.4426950216293334961 ;  /* 0xbfb8aa3b94147820 */ /* 0x008fca0000410000 */
[----:B------:R-:W1:Y:S01]  /*68e0*/  MUFU.EX2 R63, R63 ;  /* 0x0000003f003f7308 */ /* 0x000e620000000800 */
[----:B----4-:R-:W-:-:S07]  /*68f0*/  FMUL.FTZ R42, R42, R163 ;  /* 0x000000a32a2a7220 */ /* 0x010fce0000410000 */
[----:B------:R-:W2:Y:S01]  /*6900*/  MUFU.RCP R121, R121 ;  /* 0x0000007900797308 */ /* 0x000ea20000001000 */
[----:B0-----:R-:W-:-:S07]  /*6910*/  FADD.FTZ R163, R7, 1 ;  /* 0x3f80000007a37421 */ /* 0x001fce0000010000 */
[----:B------:R-:W0:Y:S01]  /*6920*/  MUFU.RCP R71, R71 ;  /* 0x0000004700477308 */ /* 0x000e220000001000 */
[----:B-1----:R-:W-:-:S07]  /*6930*/  FADD.FTZ R63, R63, 1 ;  /* 0x3f8000003f3f7421 */ /* 0x002fce0000010000 */
[----:B------:R-:W1:Y:S01]  /*6940*/  MUFU.EX2 R13, R13 ;  /* 0x0000000d000d7308 */ /* 0x000e620000000800 */
[----:B--2---:R-:W-:Y:S01]  /*6950*/  FMUL.FTZ R165, R165, R121 ;  /* 0x00000079a5a57220 */ /* 0x004fe20000410000 */
[----:B------:R-:W-:-:S06]  /*6960*/  FMUL.FTZ R121, R70, -1.4426950216293334961 ;  /* 0xbfb8aa3b46797820 */ /* 0x000fcc0000410000 */
[----:B------:R2:W3:Y:S01]  /*6970*/  MUFU.RCP R113, R119 ;  /* 0x0000007700717308 */ /* 0x0004e20000001000 */
[----:B0-----:R-:W-:-:S07]  /*6980*/  FMUL.FTZ R52, R52, R71 ;  /* 0x0000004734347220 */ /* 0x001fce0000410000 */
[----:B------:R-:W-:Y:S01]  /*6990*/  MUFU.EX2 R93, R93 ;  /* 0x0000005d005d7308 */ /* 0x000fe20000000800 */
[----:B-1----:R-:W-:Y:S01]  /*69a0*/  FADD.FTZ R71, R13, 1 ;  /* 0x3f8000000d477421 */ /* 0x002fe20000010000 */
[----:B--2---:R-:W-:-:S06]  /*69b0*/  FMUL.FTZ R119, R72, -1.4426950216293334961 ;  /* 0xbfb8aa3b48777820 */ /* 0x004fcc0000410000 */
[----:B------:R-:W-:Y:S01]  /*69c0*/  MUFU.EX2 R101, R101 ;  /* 0x0000006500657308 */ /* 0x000fe20000000800 */
[----:B---3--:R-:W-:Y:S01]  /*69d0*/  FMUL.FTZ R161, R161, R113 ;  /* 0x00000071a1a17220 */ /* 0x008fe20000410000 */
[----:B------:R-:W-:-:S04]  /*69e0*/  FMUL.FTZ R113, R66, -1.4426950216293334961 ;  /* 0xbfb8aa3b42717820 */ /* 0x000fc80000410000 */
[----:B------:R-:W-:Y:S02]  /*69f0*/  F2FP.F16.F32.PACK_AB R130, R130, R161 ;  /* 0x000000a18282723e */ /* 0x000fe400000000ff */
[----:B------:R-:W-:Y:S08]  /*6a00*/  MUFU.EX2 R107, R107 ;  /* 0x0000006b006b7308 */ /* 0x000ff00000000800 */
[----:B------:R-:W0:Y:S08]  /*6a10*/  MUFU.RCP R137, R137 ;  /* 0x0000008900897308 */ /* 0x000e300000001000 */
[----:B------:R-:W1:Y:S08]  /*6a20*/  MUFU.EX2 R11, R11 ;  /* 0x0000000b000b7308 */ /* 0x000e700000000800 */
[----:B------:R2:W3:Y:S01]  /*6a30*/  MUFU.RCP R7, R163 ;  /* 0x000000a300077308 */ /* 0x0004e20000001000 */
[----:B0-----:R-:W-:Y:S01]  /*6a40*/  FMUL.FTZ R15, R48, R137 ;  /* 0x00000089300f7220 */ /* 0x001fe20000410000 */
[----:B------:R-:W-:-:S04]  /*6a50*/  FMUL.FTZ R48, R104, -1.4426950216293334961 ;  /* 0xbfb8aa3b68307820 */ /* 0x000fc80000410000 */
[----:B------:R-:W-:Y:S02]  /*6a60*/  F2FP.F16.F32.PACK_AB R42, R15, R42 ;  /* 0x0000002a0f2a723e */ /* 0x000fe400000000ff */
[----:B------:R-:W0:Y:S01]  /*6a70*/  MUFU.EX2 R9, R9 ;  /* 0x0000000900097308 */ /* 0x000e220000000800 */
[----:B--2---:R-:W-:Y:S01]  /*6a80*/  FADD.FTZ R163, R93, 1 ;  /* 0x3f8000005da37421 */ /* 0x004fe20000010000 */
[----:B------:R-:W-:Y:S01]  /*6a90*/  FADD.FTZ R93, R101, 1 ;  /* 0x3f800000655d7421 */ /* 0x000fe20000010000 */
[----:B------:R-:W-:Y:S01]  /*6aa0*/  FADD.FTZ R101, R107, 1 ;  /* 0x3f8000006b657421 */ /* 0x000fe20000010000 */
[----:B-1----:R-:W-:Y:S01]  /*6ab0*/  FADD.FTZ R137, R11, 1 ;  /* 0x3f8000000b897421 */ /* 0x002fe20000010000 */
[----:B------:R-:W-:-:S03]  /*6ac0*/  FMUL.FTZ R107, R127, -1.4426950216293334961 ;  /* 0xbfb8aa3b7f6b7820 */ /* 0x000fc60000410000 */
[----:B------:R-:W-:Y:S01]  /*6ad0*/  MUFU.EX2 R5, R5 ;  /* 0x0000000500057308 */ /* 0x000fe20000000800 */
[----:B---3--:R-:W-:Y:S01]  /*6ae0*/  FMUL.FTZ R7, R60, R7 ;  /* 0x000000073c077220 */ /* 0x008fe20000410000 */
[----:B------:R-:W-:-:S06]  /*6af0*/  FMUL.FTZ R60, R110, -1.4426950216293334961 ;  /* 0xbfb8aa3b6e3c7820 */ /* 0x000fcc0000410000 */
[----:B------:R-:W1:Y:S01]  /*6b00*/  MUFU.RCP R51, R51 ;  /* 0x0000003300337308 */ /* 0x000e620000001000 */
[----:B0-----:R-:W-:Y:S01]  /*6b10*/  FADD.FTZ R13, R9, 1 ;  /* 0x3f800000090d7421 */ /* 0x001fe20000010000 */
[----:B------:R-:W-:-:S06]  /*6b20*/  FMUL.FTZ R9, R149, -1.4426950216293334961 ;  /* 0xbfb8aa3b95097820 */ /* 0x000fcc0000410000 */
[----:B------:R-:W0:Y:S08]  /*6b30*/  MUFU.RCP R63, R63 ;  /* 0x0000003f003f7308 */ /* 0x000e300000001000 */
[----:B------:R-:W2:Y:S01]  /*6b40*/  MUFU.EX2 R25, R25 ;  /* 0x0000001900197308 */ /* 0x000ea20000000800 */
[----:B-1----:R-:W-:Y:S01]  /*6b50*/  FMUL.FTZ R85, R85, R51 ;  /* 0x0000003355557220 */ /* 0x002fe20000410000 */
[----:B------:R-:W-:-:S06]  /*6b60*/  FMUL.FTZ R51, R84, -1.4426950216293334961 ;  /* 0xbfb8aa3b54337820 */ /* 0x000fcc0000410000 */
[----:B------:R-:W1:Y:S01]  /*6b70*/  MUFU.EX2 R121, R121 ;  /* 0x0000007900797308 */ /* 0x000e620000000800 */
[----:B0-----:R-:W-:Y:S01]  /*6b80*/  FMUL.FTZ R63, R36, R63 ;  /* 0x0000003f243f7220 */ /* 0x001fe20000410000 */
[----:B------:R-:W-:-:S06]  /*6b90*/  FMUL.FTZ R36, R96, -1.4426950216293334961 ;  /* 0xbfb8aa3b60247820 */ /* 0x000fcc0000410000 */
[----:B------:R-:W0:Y:S01]  /*6ba0*/  MUFU.RCP R71, R71 ;  /* 0x0000004700477308 */ /* 0x000e220000001000 */
[----:B--2---:R-:W-:Y:S01]  /*6bb0*/  FADD.FTZ R27, R25, 1 ;  /* 0x3f800000191b7421 */ /* 0x004fe20000010000 */
[----:B------:R-:W-:-:S06]  /*6bc0*/  FMUL.FTZ R25, R146, -1.4426950216293334961 ;  /* 0xbfb8aa3b92197820 */ /* 0x000fcc0000410000 */
[----:B------:R-:W-:Y:S01]  /*6bd0*/  MUFU.EX2 R113, R113 ;  /* 0x0000007100717308 */ /* 0x000fe20000000800 */
[----:B-1----:R-:W-:-:S07]  /*6be0*/  FADD.FTZ R121, R121, 1 ;  /* 0x3f80000079797421 */ /* 0x002fce0000010000 */
[----:B------:R-:W-:Y:S01]  /*6bf0*/  MUFU.EX2 R119, R119 ;  /* 0x0000007700777308 */ /* 0x000fe20000000800 */
[----:B0-----:R-:W-:-:S07]  /*6c00*/  FMUL.FTZ R50, R50, R71 ;  /* 0x0000004732327220 */ /* 0x001fce0000410000 */
[----:B------:R-:W0:Y:S08]  /*6c10*/  MUFU.EX2 R123, R123 ;  /* 0x0000007b007b7308 */ /* 0x000e300000000800 */
[----:B------:R-:W1:Y:S08]  /*6c20*/  MUFU.RCP R101, R101 ;  /* 0x0000006500657308 */ /* 0x000e700000001000 */
[----:B------:R2:W3:Y:S01]  /*6c30*/  MUFU.RCP R11, R137 ;  /* 0x00000089000b7308 */ /* 0x0004e20000001000 */
[----:B0-----:R-:W-:-:S07]  /*6c40*/  FADD.FTZ R123, R123, 1 ;  /* 0x3f8000007b7b7421 */ /* 0x001fce0000010000 */
[----:B------:R-:W0:Y:S01]  /*6c50*/  MUFU.RCP R44, R44 ;  /* 0x0000002c002c7308 */ /* 0x000e220000001000 */
[----:B--2---:R-:W-:Y:S01]  /*6c60*/  FADD.FTZ R137, R5, 1 ;  /* 0x3f80000005897421 */ /* 0x004fe20000010000 */
[----:B-1----:R-:W-:-:S06]  /*6c70*/  FMUL.FTZ R87, R87, R101 ;  /* 0x0000006557577220 */ /* 0x002fcc0000410000 */
[----:B------:R1:W2:Y:S01]  /*6c80*/  MUFU.RCP R71, R137 ;  /* 0x0000008900477308 */ /* 0x0002a20000001000 */
[----:B---3--:R-:W-:Y:S01]  /*6c90*/  FMUL.FTZ R67, R67, R11 ;  /* 0x0000000b43437220 */ /* 0x008fe20000410000 */
[----:B------:R-:W-:-:S06]  /*6ca0*/  FMUL.FTZ R11, R150, -1.4426950216293334961 ;  /* 0xbfb8aa3b960b7820 */ /* 0x000fcc0000410000 */
[----:B------:R3:W4:Y:S01]  /*6cb0*/  MUFU.RCP R5, R163 ;  /* 0x000000a300057308 */ /* 0x0007220000001000 */
[----:B-1----:R-:W-:Y:S01]  /*6cc0*/  FADD.FTZ R137, R113, 1 ;  /* 0x3f80000071897421 */ /* 0x002fe20000010000 */
[----:B0-----:R-:W-:Y:S01]  /*6cd0*/  FMUL.FTZ R77, R77, R44 ;  /* 0x0000002c4d4d7220 */ /* 0x001fe20000410000 */
[----:B------:R-:W-:-:S04]  /*6ce0*/  FMUL.FTZ R44, R102, -1.4426950216293334961 ;  /* 0xbfb8aa3b662c7820 */ /* 0x000fc80000410000 */
[----:B------:R-:W-:Y:S01]  /*6cf0*/  F2FP.F16.F32.PACK_AB R43, R52, R77 ;  /* 0x0000004d342b723e */ /* 0x000fe200000000ff */
[----:B------:R-:W0:Y:S01]  /*6d00*/  MUFU.RCP R13, R13 ;  /* 0x0000000d000d7308 */ /* 0x000e220000001000 */
[----:B---3--:R-:W-:Y:S01]  /*6d10*/  FADD.FTZ R163, R119, 1 ;  /* 0x3f80000077a37421 */ /* 0x008fe20000010000 */
[----:B--2---:R-:W-:Y:S01]  /*6d20*/  FMUL.FTZ R58, R58, R71 ;  /* 0x000000473a3a7220 */ /* 0x004fe20000410000 */
[----:B------:R-:W-:-:S05]  /*6d30*/  FMUL.FTZ R71, R151, -1.4426950216293334961 ;  /* 0xbfb8aa3b97477820 */ /* 0x000fca0000410000 */
[----:B------:R-:W-:Y:S01]  /*6d40*/  MUFU.EX2 R14, R14 ;  /* 0x0000000e000e7308 */ /* 0x000fe20000000800 */
[----:B----4-:R-:W-:Y:S01]  /*6d50*/  FMUL.FTZ R5, R64, R5 ;  /* 0x0000000540057220 */ /* 0x010fe20000410000 */
[----:B------:R-:W-:-:S04]  /*6d60*/  FMUL.FTZ R64, R115, -1.4426950216293334961 ;  /* 0xbfb8aa3b73407820 */ /* 0x000fc80000410000 */
[----:B------:R-:W-:Y:S02]  /*6d70*/  F2FP.F16.F32.PACK_AB R58, R5, R58 ;  /* 0x0000003a053a723e */ /* 0x000fe400000000ff */
[----:B------:R-:W1:Y:S01]  /*6d80*/  MUFU.EX2 R51, R51 ;  /* 0x0000003300337308 */ /* 0x000e620000000800 */
[----:B0-----:R-:W-:Y:S01]  /*6d90*/  FMUL.FTZ R54, R54, R13 ;  /* 0x0000000d36367220 */ /* 0x001fe20000410000 */
[----:B------:R-:W-:-:S04]  /*6da0*/  FMUL.FTZ R13, R106, -1.4426950216293334961 ;  /* 0xbfb8aa3b6a0d7820 */ /* 0x000fc80000410000 */
[----:B------:R-:W-:Y:S02]  /*6db0*/  F2FP.F16.F32.PACK_AB R7, R7, R54 ;  /* 0x000000360707723e */ /* 0x000fe400000000ff */
[----:B------:R-:W-:Y:S08]  /*6dc0*/  MUFU.EX2 R28, R28 ;  /* 0x0000001c001c7308 */ /* 0x000ff00000000800 */
[----:B------:R-:W-:Y:S01]  /*6dd0*/  MUFU.EX2 R36, R36 ;  /* 0x0000002400247308 */ /* 0x000fe20000000800 */
[----:B-1----:R-:W-:-:S07]  /*6de0*/  FADD.FTZ R51, R51, 1 ;  /* 0x3f80000033337421 */ /* 0x002fce0000010000 */
[----:B------:R-:W0:Y:S08]  /*6df0*/  MUFU.RCP R27, R27 ;  /* 0x0000001b001b7308 */ /* 0x000e300000001000 */
[----:B------:R-:W1:Y:S08]  /*6e00*/  MUFU.RCP R93, R93 ;  /* 0x0000005d005d7308 */ /* 0x000e700000001000 */
[----:B------:R2:W3:Y:S01]  /*6e10*/  MUFU.RCP R113, R137 ;  /* 0x0000008900717308 */ /* 0x0004e20000001000 */
[----:B0-----:R-:W-:Y:S01]  /*6e20*/  FMUL.FTZ R38, R38, R27 ;  /* 0x0000001b26267220 */ /* 0x001fe20000410000 */
[----:B------:R-:W-:-:S06]  /*6e30*/  FMUL.FTZ R27, R98, -1.4426950216293334961 ;  /* 0xbfb8aa3b621b7820 */ /* 0x000fcc0000410000 */
[----:B------:R0:W4:Y:S01]  /*6e40*/  MUFU.RCP R101, R163 ;  /* 0x000000a300657308 */ /* 0x0001220000001000 */
[----:B--2---:R-:W-:Y:S01]  /*6e50*/  FADD.FTZ R137, R14, 1 ;  /* 0x3f8000000e897421 */ /* 0x004fe20000010000 */
[----:B------:R-:W-:Y:S01]  /*6e60*/  FADD.FTZ R14, R28, 1 ;  /* 0x3f8000001c0e7421 */ /* 0x000fe20000010000 */
[----:B-1----:R-:W-:Y:S01]  /*6e70*/  FMUL.FTZ R62, R62, R93 ;  /* 0x0000005d3e3e7220 */ /* 0x002fe20000410000 */
[----:B------:R-:W-:Y:S01]  /*6e80*/  FADD.FTZ R28, R36, 1 ;  /* 0x3f800000241c7421 */ /* 0x000fe20000010000 */
[----:B------:R-:W-:-:S03]  /*6e90*/  FMUL.FTZ R93, R125, -1.4426950216293334961 ;  /* 0xbfb8aa3b7d5d7820 */ /* 0x000fc60000410000 */
[----:B------:R-:W1:Y:S01]  /*6ea0*/  MUFU.RCP R121, R121 ;  /* 0x0000007900797308 */ /* 0x000e620000001000 */
[----:B0-----:R-:W-:Y:S01]  /*6eb0*/  FMUL.FTZ R163, R131, -1.4426950216293334961 ;  /* 0xbfb8aa3b83a37820 */ /* 0x001fe20000410000 */
[----:B---3--:R-:W-:Y:S01]  /*6ec0*/  FMUL.FTZ R66, R66, R113 ;  /* 0x0000007142427220 */ /* 0x008fe20000410000 */
[----:B------:R-:W-:-:S05]  /*6ed0*/  FMUL.FTZ R113, R153, -1.4426950216293334961 ;  /* 0xbfb8aa3b99717820 */ /* 0x000fca0000410000 */
[----:B------:R-:W0:Y:S01]  /*6ee0*/  MUFU.RCP R119, R123 ;  /* 0x0000007b00777308 */ /* 0x000e220000001000 */
[----:B----4-:R-:W-:Y:S01]  /*6ef0*/  FMUL.FTZ R101, R72, R101 ;  /* 0x0000006548657220 */ /* 0x010fe20000410000 */
[----:B------:R-:W-:-:S04]  /*6f00*/  FMUL.FTZ R72, R129, -1.4426950216293334961 ;  /* 0xbfb8aa3b81487820 */ /* 0x000fc80000410000 */
[----:B------:R-:W-:Y:S02]  /*6f10*/  F2FP.F16.F32.PACK_AB R66, R101, R66 ;  /* 0x000000426542723e */ /* 0x000fe400000000ff */
[----:B------:R-:W-:Y:S01]  /*6f20*/  MUFU.EX2 R8, R8 ;  /* 0x0000000800087308 */ /* 0x000fe20000000800 */
[----:B-1----:R-:W-:-:S07]  /*6f30*/  FMUL.FTZ R70, R70, R121 ;  /* 0x0000007946467220 */ /* 0x002fce0000410000 */
[----:B------:R-:W-:Y:S01]  /*6f40*/  MUFU.EX2 R22, R22 ;  /* 0x0000001600167308 */ /* 0x000fe20000000800 */
[----:B0-----:R-:W-:Y:S01]  /*6f50*/  FMUL.FTZ R119, R76, R119 ;  /* 0x000000774c777220 */ /* 0x001fe20000410000 */
[----:B------:R-:W-:-:S06]  /*6f60*/  FMUL.FTZ R76, R139, -1.4426950216293334961 ;  /* 0xbfb8aa3b8b4c7820 */ /* 0x000fcc0000410000 */
[----:B------:R-:W0:Y:S08]  /*6f70*/  MUFU.EX2 R4, R4 ;  /* 0x0000000400047308 */ /* 0x000e300000000800 */
        /* <DEDUP_REMOVED lines=9> */
[----:B------:R0:W-:Y:S08]  /*7010*/  MUFU.EX2 R121, R163 ;  /* 0x000000a300797308 */ /* 0x0001f00000000800 */
[----:B------:R-:W3:Y:S01]  /*7020*/  MUFU.EX2 R19, R19 ;  /* 0x0000001300137308 */ /* 0x000ee20000000800 */
[----:B0-----:R-:W-:Y:S01]  /*7030*/  FADD.FTZ R163, R8, 1 ;  /* 0x3f80000008a37421 */ /* 0x001fe20000010000 */
[----:B------:R-:W-:Y:S01]  /*7040*/  FADD.FTZ R8, R22, 1 ;  /* 0x3f80000016087421 */ /* 0x000fe20000010000 */
[----:B-1----:R-:W-:Y:S01]  /*7050*/  FADD.FTZ R22, R32, 1 ;  /* 0x3f80000020167421 */ /* 0x002fe20000010000 */
[----:B--2---:R-:W-:-:S04]  /*7060*/  FADD.FTZ R30, R40, 1 ;  /* 0x3f800000281e7421 */ /* 0x004fc80000010000 */
[----:B------:R-:W0:Y:S08]  /*7070*/  MUFU.EX2 R9, R9 ;  /* 0x0000000900097308 */ /* 0x000e300000000800 */
[----:B------:R-:W1:Y:S01]  /*7080*/  MUFU.EX2 R25, R25 ;  /* 0x0000001900197308 */ /* 0x000e620000000800 */
[----:B---3--:R-:W-:-:S07]  /*7090*/  FADD.FTZ R32, R19, 1 ;  /* 0x3f80000013207421 */ /* 0x008fce0000010000 */
        /* <DEDUP_REMOVED lines=25> */
[----:B0-----:R-:W-:-:S07]  /*7230*/  FMUL.FTZ R51, R92, R14 ;  /* 0x0000000e5c337220 */ /* 0x001fce0000410000 */
[----:B------:R-:W0:Y:S01]  /*7240*/  MUFU.EX2 R33, R33 ;  /* 0x0000002100217308 */ /* 0x000e220000000800 */
[----:B-1----:R-:W-:Y:S01]  /*7250*/  FMUL.FTZ R71, R96, R28 ;  /* 0x0000001c60477220 */ /* 0x002fe20000410000 */
[----:B------:R-:W-:-:S06]  /*7260*/  FADD.FTZ R28, R121, 1 ;  /* 0x3f800000791c7421 */ /* 0x000fcc0000010000 */
        /* <DEDUP_REMOVED lines=10> */
[----:B------:R-:W-:-:S06]  /*7310*/  F2FP.F16.F32.PACK_AB R113, R141, R114 ;  /* 0x000000728d71723e */ /* 0x000fcc00000000ff */
[----:B------:R-:W0:Y:S01]  /*7320*/  MUFU.RCP R8, R8 ;  /* 0x0000000800087308 */ /* 0x000e220000001000 */
[----:B-1----:R-:W-:Y:S01]  /*7330*/  FADD.FTZ R64, R72, 1 ;  /* 0x3f80000048407421 */ /* 0x002fe20000010000 */
[----:B------:R-:W-:-:S06]  /*7340*/  F2FP.F16.F32.PACK_AB R72, R26, R53 ;  /* 0x000000351a48723e */ /* 0x000fcc00000000ff */
[----:B------:R-:W1:Y:S01]  /*7350*/  MUFU.RCP R10, R10 ;  /* 0x0000000a000a7308 */ /* 0x000e620000001000 */
[----:B--2---:R-:W-:-:S07]  /*7360*/  FADD.FTZ R76, R76, 1 ;  /* 0x3f8000004c4c7421 */ /* 0x004fce0000010000 */
[----:B------:R-:W2:Y:S01]  /*7370*/  MUFU.RCP R25, R25 ;  /* 0x0000001900197308 */ /* 0x000ea20000001000 */
[----:B0-----:R-:W-:-:S05]  /*7380*/  FMUL.FTZ R86, R86, R8 ;  /* 0x0000000856567220 */ /* 0x001fca0000410000 */
[----:B------:R-:W-:Y:S02]  /*7390*/  F2FP.F16.F32.PACK_AB R5, R51, R86 ;  /* 0x000000563305723e */ /* 0x000fe400000000ff */
[----:B------:R-:W0:Y:S01]  /*73a0*/  MUFU.RCP R20, R20 ;  /* 0x0000001400147308 */ /* 0x000e220000001000 */
[----:B-1----:R-:W-:Y:S01]  /*73b0*/  FMUL.FTZ R145, R145, R10 ;  /* 0x0000000a91917220 */ /* 0x002fe20000410000 */
[----:B------:R-:W-:-:S06]  /*73c0*/  IADD3 R10, P0, PT, R2, UR6, RZ ;  /* 0x00000006020a7c10 */ /* 0x000fcc000ff1e0ff */
[----:B------:R-:W1:Y:S01]  /*73d0*/  MUFU.RCP R9, R9 ;  /* 0x0000000900097308 */ /* 0x000e620000001000 */
[----:B--2---:R-:W-:-:S05]  /*73e0*/  FMUL.FTZ R146, R146, R25 ;  /* 0x0000001992927220 */ /* 0x004fca0000410000 */
[----:B------:R-:W-:Y:S02]  /*73f0*/  F2FP.F16.F32.PACK_AB R26, R146, R145 ;  /* 0x00000091921a723e */ /* 0x000fe400000000ff */
[----:B------:R-:W2:Y:S01]  /*7400*/  MUFU.RCP R11, R11 ;  /* 0x0000000b000b7308 */ /* 0x000ea20000001000 */
[----:B0-----:R-:W-:Y:S01]  /*7410*/  FMUL.FTZ R25, R102, R20 ;  /* 0x0000001466197220 */ /* 0x001fe20000410000 */
[----:B------:R-:W-:Y:S02]  /*7420*/  F2FP.F16.F32.PACK_AB R20, R135, R158 ;  /* 0x0000009e8714723e */ /* 0x000fe400000000ff */
[----:B------:R-:W-:Y:S02]  /*7430*/  F2FP.F16.F32.PACK_AB R158, R157, R6 ;  /* 0x000000069d9e723e */ /* 0x000fe400000000ff */
[----:B------:R-:W-:Y:S02]  /*7440*/  F2FP.F16.F32.PACK_AB R6, R67, R50 ;  /* 0x000000324306723e */ /* 0x000fe400000000ff */
[----:B------:R-:W0:Y:S01]  /*7450*/  MUFU.RCP R8, R107 ;  /* 0x0000006b00087308 */ /* 0x000e220000001000 */
[----:B-1----:R-:W-:Y:S01]  /*7460*/  FMUL.FTZ R93, R150, R9 ;  /* 0x00000009965d7220 */ /* 0x002fe20000410000 */
[----:B------:R-:W-:-:S02]  /*7470*/  F2FP.F16.F32.PACK_AB R9, R155, R138 ;  /* 0x0000008a9b09723e */ /* 0x000fc400000000ff */
[----:B------:R-:W-:Y:S02]  /*7480*/  F2FP.F16.F32.PACK_AB R102, R118, R109 ;  /* 0x0000006d7666723e */ /* 0x000fe400000000ff */
[----:B------:R-:W-:Y:S02]  /*7490*/  F2FP.F16.F32.PACK_AB R67, R119, R70 ;  /* 0x000000467743723e */ /* 0x000fe400000000ff */
[----:B------:R-:W1:Y:S01]  /*74a0*/  MUFU.RCP R24, R24 ;  /* 0x0000001800187308 */ /* 0x000e620000001000 */
[----:B--2---:R-:W-:Y:S01]  /*74b0*/  FMUL.FTZ R106, R106, R11 ;  /* 0x0000000b6a6a7220 */ /* 0x004fe20000410000 */
[----:B------:R-:W-:-:S05]  /*74c0*/  IADD3.X R11, PT, PT, R0, UR7, RZ, P0, !PT ;  /* 0x00000007000b7c10 */ /* 0x000fca00087fe4ff */
[----:B------:R2:W-:Y:S01]  /*74d0*/  STG.E.64 desc[UR4][R10.64+0x23000], R20 ;  /* 0x023000140a007986 */ /* 0x0005e2000c101b04 */
[----:B------:R-:W3:Y:S01]  /*74e0*/  MUFU.RCP R3, R3 ;  /* 0x0000000300037308 */ /* 0x000ee20000001000 */
[----:B0-----:R-:W-:Y:S01]  /*74f0*/  FMUL.FTZ R2, R127, R8 ;  /* 0x000000087f027220 */ /* 0x001fe20000410000 */
[----:B------:R-:W-:Y:S01]  /*7500*/  F2FP.F16.F32.PACK_AB R8, R117, R134 ;  /* 0x000000867508723e */ /* 0x000fe200000000ff */
[----:B------:R-:W-:Y:S04]  /*7510*/  STG.E.64 desc[UR4][R10.64], R112 ;  /* 0x000000700a007986 */ /* 0x000fe8000c101b04 */
[----:B------:R0:W-:Y:S01]  /*7520*/  STG.E.64 desc[UR4][R10.64+0x19000], R8 ;  /* 0x019000080a007986 */ /* 0x0001e2000c101b04 */
[----:B------:R-:W4:Y:S01]  /*7530*/  MUFU.RCP R123, R123 ;  /* 0x0000007b007b7308 */ /* 0x000f220000001000 */
[----:B-1----:R-:W-:Y:S01]  /*7540*/  FMUL.FTZ R24, R94, R24 ;  /* 0x000000185e187220 */ /* 0x002fe20000410000 */
[----:B------:R-:W-:Y:S01]  /*7550*/  F2FP.F16.F32.PACK_AB R94, R99, R120 ;  /* 0x00000078635e723e */ /* 0x000fe200000000ff */
[----:B------:R1:W-:Y:S01]  /*7560*/  STG.E.64 desc[UR4][R10.64+0x5000], R102 ;  /* 0x005000660a007986 */ /* 0x0003e2000c101b04 */
[----:B--2---:R-:W-:-:S02]  /*7570*/  F2FP.F16.F32.PACK_AB R20, R35, R57 ;  /* 0x000000392314723e */ /* 0x004fc400000000ff */
[----:B------:R-:W-:Y:S02]  /*7580*/  F2FP.F16.F32.PACK_AB R23, R71, R24 ;  /* 0x000000184717723e */ /* 0x000fe400000000ff */
[----:B------:R-:W2:Y:S01]  /*7590*/  MUFU.RCP R137, R137 ;  /* 0x0000008900897308 */ /* 0x000ea20000001000 */
[----:B---3--:R-:W-:Y:S01]  /*75a0*/  FMUL.FTZ R3, R74, R3 ;  /* 0x000000034a037220 */ /* 0x008fe20000410000 */
[----:B------:R-:W-:Y:S01]  /*75b0*/  F2FP.F16.F32.PACK_AB R21, R63, R37 ;  /* 0x000000253f15723e */ /* 0x000fe200000000ff */
[----:B------:R1:W-:Y:S01]  /*75c0*/  STG.E.64 desc[UR4][R10.64+0xa000], R94 ;  /* 0x00a0005e0a007986 */ /* 0x0003e2000c101b04 */
[----:B------:R-:W-:Y:S02]  /*75d0*/  F2FP.F16.F32.PACK_AB R35, R133, R38 ;  /* 0x000000268523723e */ /* 0x000fe400000000ff */
[----:B0-----:R-:W-:Y:S01]  /*75e0*/  F2FP.F16.F32.PACK_AB R8, R47, R12 ;  /* 0x0000000c2f08723e */ /* 0x001fe200000000ff */
[----:B------:R1:W-:Y:S01]  /*75f0*/  STG.E.64 desc[UR4][R10.64+0x28000], R72 ;  /* 0x028000480a007986 */ /* 0x0003e2000c101b04 */
[----:B------:R-:W0:Y:S01]  /*7600*/  MUFU.RCP R163, R163 ;  /* 0x000000a300a37308 */ /* 0x000e220000001000 */
[----:B----4-:R-:W-:Y:S01]  /*7610*/  FMUL.FTZ R80, R80, R123 ;  /* 0x0000007b50507220 */ /* 0x010fe20000410000 */
[----:B------:R-:W-:Y:S01]  /*7620*/  F2FP.F16.F32.PACK_AB R9, R85, R16 ;  /* 0x000000105509723e */ /* 0x000fe200000000ff */
[----:B------:R1:W-:Y:S01]  /*7630*/  STG.E.64 desc[UR4][R10.64+0x3c000], R68 ;  /* 0x03c000440a007986 */ /* 0x0003e2000c101b04 */
[----:B------:R-:W-:-:S02]  /*7640*/  F2FP.F16.F32.PACK_AB R16, R39, R18 ;  /* 0x000000122710723e */ /* 0x000fc400000000ff */
[----:B------:R-:W-:Y:S01]  /*7650*/  F2FP.F16.F32.PACK_AB R80, R80, R3 ;  /* 0x000000035050723e */ /* 0x000fe200000000ff */
[----:B------:R1:W-:Y:S01]  /*7660*/  STG.E.64 desc[UR4][R10.64+0x46000], R158 ;  /* 0x0460009e0a007986 */ /* 0x0003e2000c101b04 */
[----:B------:R-:W3:Y:S01]  /*7670*/  MUFU.RCP R4, R4 ;  /* 0x0000000400047308 */ /* 0x000ee20000001000 */
[----:B--2---:R-:W-:Y:S02]  /*7680*/  FMUL.FTZ R137, R78, R137 ;  /* 0x000000894e897220 */ /* 0x004fe40000410000 */
[----:B------:R1:W-:Y:S04]  /*7690*/  STG.E.64 desc[UR4][R10.64+0x50000], R8 ;  /* 0x050000080a007986 */ /* 0x0003e8000c101b04 */
[----:B------:R1:W-:Y:S01]  /*76a0*/  STG.E.64 desc[UR4][R10.64+0x55000], R16 ;  /* 0x055000100a007986 */ /* 0x0003e2000c101b04 */
[----:B------:R-:W2:Y:S01]  /*76b0*/  MUFU.RCP R33, R33 ;  /* 0x0000002100217308 */ /* 0x000ea20000001000 */
[----:B0-----:R-:W-:-:S02]  /*76c0*/  FMUL.FTZ R163, R82, R163 ;  /* 0x000000a352a37220 */ /* 0x001fc40000410000 */
[----:B------:R1:W-:Y:S04]  /*76d0*/  STG.E.64 desc[UR4][R10.64+0x5a000], R20 ;  /* 0x05a000140a007986 */ /* 0x0003e8000c101b04 */
[----:B------:R1:W-:Y:S01]  /*76e0*/  STG.E.64 desc[UR4][R10.64+0x5f000], R34 ;  /* 0x05f000220a007986 */ /* 0x0003e2000c101b04 */
[----:B------:R-:W0:Y:S01]  /*76f0*/  MUFU.RCP R22, R22 ;  /* 0x0000001600167308 */ /* 0x000e220000001000 */
[----:B---3--:R-:W-:Y:S01]  /*7700*/  FMUL.FTZ R4, R88, R4 ;  /* 0x0000000458047220 */ /* 0x008fe20000410000 */
[----:B------:R-:W-:Y:S01]  /*7710*/  F2FP.F16.F32.PACK_AB R88, R75, R122 ;  /* 0x0000007a4b58723e */ /* 0x000fe200000000ff */
[----:B------:R1:W-:Y:S03]  /*7720*/  STG.E.64 desc[UR4][R10.64+0x64000], R42 ;  /* 0x0640002a0a007986 */ /* 0x0003e6000c101b04 */
[----:B------:R-:W-:Y:S01]  /*7730*/  F2FP.F16.F32.PACK_AB R4, R4, R163 ;  /* 0x000000a30404723e */ /* 0x000fe200000000ff */
[----:B------:R1:W-:Y:S01]  /*7740*/  STG.E.64 desc[UR4][R10.64+0xf000], R88 ;  /* 0x00f000580a007986 */ /* 0x0003e2000c101b04 */
[----:B------:R-:W3:Y:S01]  /*7750*/  MUFU.RCP R27, R27 ;  /* 0x0000001b001b7308 */ /* 0x000ee20000001000 */
[----:B--2---:R-:W-:Y:S01]  /*7760*/  FMUL.FTZ R33, R90, R33 ;  /* 0x000000215a217220 */ /* 0x004fe20000410000 */
[----:B------:R-:W-:Y:S01]  /*7770*/  F2FP.F16.F32.PACK_AB R90, R116, R81 ;  /* 0x00000051745a723e */ /* 0x000fe200000000ff */
[----:B------:R1:W-:Y:S01]  /*7780*/  STG.E.64 desc[UR4][R10.64+0x69000], R6 ;  /* 0x069000060a007986 */ /* 0x0003e2000c101b04 */
[----:B------:R-:W-:-:S03]  /*7790*/  F2FP.F16.F32.PACK_AB R81, R84, R137 ;  /* 0x000000895451723e */ /* 0x000fc600000000ff */
[----:B------:R1:W-:Y:S01]  /*77a0*/  STG.E.64 desc[UR4][R10.64+0x41000], R90 ;  /* 0x0410005a0a007986 */ /* 0x0003e2000c101b04 */
[----:B------:R-:W2:Y:S01]  /*77b0*/  MUFU.RCP R30, R30 ;  /* 0x0000001e001e7308 */ /* 0x000ea20000001000 */
[----:B0-----:R-:W-:Y:S02]  /*77c0*/  FMUL.FTZ R22, R144, R22 ;  /* 0x0000001690167220 */ /* 0x001fe40000410000 */
[----:B------:R1:W-:Y:S03]  /*77d0*/  STG.E.64 desc[UR4][R10.64+0x73000], R66 ;  /* 0x073000420a007986 */ /* 0x0003e6000c101b04 */
[----:B------:R-:W-:Y:S01]  /*77e0*/  F2FP.F16.F32.PACK_AB R22, R22, R33 ;  /* 0x000000211616723e */ /* 0x000fe200000000ff */
[----:B------:R1:W-:Y:S01]  /*77f0*/  STG.E.64 desc[UR4][R10.64+0x78000], R80 ;  /* 0x078000500a007986 */ /* 0x0003e2000c101b04 */
[----:B------:R-:W0:Y:S01]  /*7800*/  MUFU.RCP R32, R32 ;  /* 0x0000002000207308 */ /* 0x000e220000001000 */
[----:B---3--:R-:W-:-:S02]  /*7810*/  FMUL.FTZ R27, R98, R27 ;  /* 0x0000001b621b7220 */ /* 0x008fc40000410000 */
[----:B------:R1:W-:Y:S04]  /*7820*/  STG.E.64 desc[UR4][R10.64+0x7d000], R4 ;  /* 0x07d000040a007986 */ /* 0x0003e8000c101b04 */
[----:B------:R1:W-:Y:S01]  /*7830*/  STG.E.64 desc[UR4][R10.64+0x82000], R22 ;  /* 0x082000160a007986 */ /* 0x0003e2000c101b04 */
[----:B------:R-:W3:Y:S01]  /*7840*/  MUFU.RCP R19, R19 ;  /* 0x0000001300137308 */ /* 0x000ee20000001000 */
[----:B--2---:R-:W-:-:S05]  /*7850*/  FMUL.FTZ R30, R100, R30 ;  /* 0x0000001e641e7220 */ /* 0x004fca0000410000 */
[----:B------:R-:W-:Y:S02]  /*7860*/  F2FP.F16.F32.PACK_AB R27, R30, R27 ;  /* 0x0000001b1e1b723e */ /* 0x000fe400000000ff */
[----:B------:R-:W2:Y:S01]  /*7870*/  MUFU.RCP R36, R36 ;  /* 0x0000002400247308 */ /* 0x000ea20000001000 */
[----:B0-----:R-:W-:Y:S02]  /*7880*/  FMUL.FTZ R32, R147, R32 ;  /* 0x0000002093207220 */ /* 0x001fe40000410000 */
[----:B------:R1:W-:Y:S05]  /*7890*/  STG.E.64 desc[UR4][R10.64+0x87000], R26 ;  /* 0x0870001a0a007986 */ /* 0x0003ea000c101b04 */
[----:B------:R-:W0:Y:S01]  /*78a0*/  MUFU.RCP R40, R40 ;  /* 0x0000002800287308 */ /* 0x000e220000001000 */
[----:B---3--:R-:W-:-:S05]  /*78b0*/  FMUL.FTZ R19, R148, R19 ;  /* 0x0000001394137220 */ /* 0x008fca0000410000 */
[----:B------:R-:W-:Y:S02]  /*78c0*/  F2FP.F16.F32.PACK_AB R24, R19, R32 ;  /* 0x000000201318723e */ /* 0x000fe400000000ff */
[----:B------:R-:W3:Y:S01]  /*78d0*/  MUFU.RCP R13, R13 ;  /* 0x0000000d000d7308 */ /* 0x000ee20000001000 */
[----:B--2---:R-:W-:-:S05]  /*78e0*/  FMUL.FTZ R36, R104, R36 ;  /* 0x0000002468247220 */ /* 0x004fca0000410000 */
[----:B------:R-:W-:Y:S02]  /*78f0*/  F2FP.F16.F32.PACK_AB R25, R36, R25 ;  /* 0x000000192419723e */ /* 0x000fe400000000ff */
[----:B------:R-:W2:Y:S01]  /*7900*/  MUFU.RCP R44, R44 ;  /* 0x0000002c002c7308 */ /* 0x000ea20000001000 */
[----:B0-----:R-:W-:Y:S02]  /*7910*/  FMUL.FTZ R40, R149, R40 ;  /* 0x0000002895287220 */ /* 0x001fe40000410000 */
[----:B------:R1:W-:Y:S03]  /*7920*/  STG.E.64 desc[UR4][R10.64+0x8c000], R24 ;  /* 0x08c000180a007986 */ /* 0x0003e6000c101b04 */
[----:B------:R-:W-:Y:S02]  /*7930*/  F2FP.F16.F32.PACK_AB R12, R93, R40 ;  /* 0x000000285d0c723e */ /* 0x000fe400000000ff */
[----:B------:R-:W0:Y:S01]  /*7940*/  MUFU.RCP R48, R48 ;  /* 0x0000003000307308 */ /* 0x000e220000001000 */
[----:B---3--:R-:W-:-:S05]  /*7950*/  FMUL.FTZ R13, R110, R13 ;  /* 0x0000000d6e0d7220 */ /* 0x008fca0000410000 */
[----:B------:R-:W-:Y:S02]  /*7960*/  F2FP.F16.F32.PACK_AB R13, R13, R106 ;  /* 0x0000006a0d0d723e */ /* 0x000fe400000000ff */
[----:B------:R-:W3:Y:S01]  /*7970*/  MUFU.RCP R60, R60 ;  /* 0x0000003c003c7308 */ /* 0x000ee20000001000 */
[----:B--2---:R-:W-:Y:S02]  /*7980*/  FMUL.FTZ R44, R151, R44 ;  /* 0x0000002c972c7220 */ /* 0x004fe40000410000 */
[----:B------:R1:W-:Y:S05]  /*7990*/  STG.E.64 desc[UR4][R10.64+0x91000], R12 ;  /* 0x0910000c0a007986 */ /* 0x0003ea000c101b04 */
[----:B------:R-:W2:Y:S01]  /*79a0*/  MUFU.RCP R14, R14 ;  /* 0x0000000e000e7308 */ /* 0x000ea20000001000 */
[----:B0-----:R-:W-:-:S05]  /*79b0*/  FMUL.FTZ R115, R115, R48 ;  /* 0x0000003073737220 */ /* 0x001fca0000410000 */
[----:B------:R-:W-:Y:S02]  /*79c0*/  F2FP.F16.F32.PACK_AB R44, R115, R44 ;  /* 0x0000002c732c723e */ /* 0x000fe400000000ff */
[----:B------:R-:W0:Y:S01]  /*79d0*/  MUFU.RCP R64, R64 ;  /* 0x0000004000407308 */ /* 0x000e220000001000 */
[----:B---3--:R-:W-:Y:S01]  /*79e0*/  FMUL.FTZ R125, R125, R60 ;  /* 0x0000003c7d7d7220 */ /* 0x008fe20000410000 */
[----:B------:R-:W-:-:S04]  /*79f0*/  F2FP.F16.F32.PACK_AB R60, R56, R49 ;  /* 0x00000031383c723e */ /* 0x000fc800000000ff */
        /* <DEDUP_REMOVED lines=9> */
[----:B0-----:R-:W-:Y:S01]  /*7a90*/  FMUL.FTZ R107, R129, R64 ;  /* 0x00000040816b7220 */ /* 0x001fe20000410000 */
[----:B------:R-:W-:Y:S01]  /*7aa0*/  F2FP.F16.F32.PACK_AB R129, R143, R132 ;  /* 0x000000848f81723e */ /* 0x000fe200000000ff */
[----:B------:R1:W-:Y:S01]  /*7ab0*/  STG.E.64 desc[UR4][R10.64+0x6e000], R58 ;  /* 0x06e0003a0a007986 */ /* 0x0003e2000c101b04 */
[----:B------:R-:W-:Y:S02]  /*7ac0*/  F2FP.F16.F32.PACK_AB R143, R156, R154 ;  /* 0x0000009a9c8f723e */ /* 0x000fe400000000ff */
[----:B------:R-:W-:Y:S01]  /*7ad0*/  F2FP.F16.F32.PACK_AB R64, R46, R29 ;  /* 0x0000001d2e40723e */ /* 0x000fe200000000ff */
[----:B------:R1:W-:Y:S01]  /*7ae0*/  STG.E.64 desc[UR4][R10.64+0x14000], R128 ;  /* 0x014000800a007986 */ /* 0x0003e2000c101b04 */
[----:B------:R-:W-:Y:S01]  /*7af0*/  F2FP.F16.F32.PACK_AB R14, R107, R14 ;  /* 0x0000000e6b0e723e */ /* 0x000fe200000000ff */
[----:B---3--:R-:W-:Y:S01]  /*7b00*/  FMUL.FTZ R28, R131, R28 ;  /* 0x0000001c831c7220 */ /* 0x008fe20000410000 */
[----:B------:R-:W-:Y:S01]  /*7b10*/  F2FP.F16.F32.PACK_AB R131, R136, R165 ;  /* 0x000000a58883723e */ /* 0x000fe200000000ff */
[----:B------:R1:W-:Y:S04]  /*7b20*/  STG.E.64 desc[UR4][R10.64+0x1e000], R142 ;  /* 0x01e0008e0a007986 */ /* 0x0003e8000c101b04 */
[----:B------:R1:W-:Y:S01]  /*7b30*/  STG.E.64 desc[UR4][R10.64+0x37000], R64 ;  /* 0x037000400a007986 */ /* 0x0003e2000c101b04 */
[----:B--2---:R-:W-:-:S03]  /*7b40*/  FMUL.FTZ R139, R139, R76 ;  /* 0x0000004c8b8b7220 */ /* 0x004fc60000410000 */
[----:B------:R1:W-:Y:S02]  /*7b50*/  STG.E.64 desc[UR4][R10.64+0x4b000], R130 ;  /* 0x04b000820a007986 */ /* 0x0003e4000c101b04 */
[----:B------:R-:W-:-:S05]  /*7b60*/  F2FP.F16.F32.PACK_AB R15, R139, R28 ;  /* 0x0000001c8b0f723e */ /* 0x000fca00000000ff */
[----:B------:R1:W-:Y:S01]  /*7b70*/  STG.E.64 desc[UR4][R10.64+0x9b000], R14 ;  /* 0x09b0000e0a007986 */ /* 0x0003e2000c101b04 */
[----:B------:R-:W-:Y:S05]  /*7b80*/  BRA.U !UP1, `(.L_x_1618) ;  /* 0x00000001090c7547 */ /* 0x000fea000b800000 */
[----:B------:R-:W-:Y:S01]  /*7b90*/  UCGABAR_WAIT ;  /* 0x0000000000007dc7 */ /* 0x000fe20008000000 */
[----:B------:R-:W-:Y:S01]  /*7ba0*/  CCTL.IVALL ;  /* 0x00000000ff00798f */ /* 0x000fe20002000000 */
[----:B------:R-:W-:Y:S05]  /*7bb0*/  EXIT ;  /* 0x000000000000794d */ /* 0x000fea0003800000 */
.L_x_1618:
[----:B------:R-:W-:Y:S06]  /*7bc0*/  BAR.SYNC.DEFER_BLOCKING 0x0 ;  /* 0x0000000000007b1d */ /* 0x000fec0000010000 */
[----:B------:R-:W-:Y:S05]  /*7bd0*/  EXIT ;  /* 0x000000000000794d */ /* 0x000fea0003800000 */
.L_x_1619:
        /* <DEDUP_REMOVED lines=10> */
.L_x_1709:


//--------------------- .text._ZN13group_norm_v214gn_cuda_kernelI6__halfLi320ELi3ELi16ELi160ELi256ELb1ELi64ELi320ELi320ELi4ELb1ELi87ELb0ELb0ENS_16CompileConditionILi1000EEEEEvPT_PKS4_S7_S7_flPfS8_Pj --------------------------
	.section	.text._ZN13group_norm_v214gn_cuda_kernelI6__halfLi320ELi3ELi16ELi160ELi256ELb1ELi64ELi320ELi320ELi4ELb1ELi87ELb0ELb0ENS_16CompileConditionILi1000EEEEEvPT_PKS4_S7_S7_flPfS8_Pj,"ax",@progbits
	.align	128
        .global         _ZN13group_norm_v214gn_cuda_kernelI6__halfLi320ELi3ELi16ELi160ELi256ELb1ELi64ELi320ELi320ELi4ELb1ELi87ELb0ELb0ENS_16CompileConditionILi1000EEEEEvPT_PKS4_S7_S7_flPfS8_Pj
        .type           _ZN13group_norm_v214gn_cuda_kernelI6__halfLi320ELi3ELi16ELi160ELi256ELb1ELi64ELi320ELi320ELi4ELb1ELi87ELb0ELb0ENS_16CompileConditionILi1000EEEEEvPT_PKS4_S7_S7_flPfS8_Pj,@function
        .size           _ZN13group_norm_v214gn_cuda_kernelI6__halfLi320ELi3ELi16ELi160ELi256ELb1ELi64ELi320ELi320ELi4ELb1ELi87ELb0ELb0ENS_16CompileConditionILi1000EEEEEvPT_PKS4_S7_S7_flPfS8_Pj,(.L_x_1710 - _ZN13group_norm_v214gn_cuda_kernelI6__halfLi320ELi3ELi16ELi160ELi256ELb1ELi64ELi320ELi320ELi4ELb1ELi87ELb0ELb0ENS_16CompileConditionILi1000EEEEEvPT_PKS4_S7_S7_flPfS8_Pj)
        .other          _ZN13group_norm_v214gn_cuda_kernelI6__halfLi320ELi3ELi16ELi160ELi256ELb1ELi64ELi320ELi320ELi4ELb1ELi87ELb0ELb0ENS_16CompileConditionILi1000EEEEEvPT_PKS4_S7_S7_flPfS8_Pj,@"STO_CUDA_ENTRY STV_DEFAULT"
_ZN13group_norm_v214gn_cuda_kernelI6__halfLi320ELi3ELi16ELi160ELi256ELb1ELi64ELi320ELi320ELi4ELb1ELi87ELb0ELb0ENS_16CompileConditionILi1000EEEEEvPT_PKS4_S7_S7_flPfS8_Pj:
.text._ZN13group_norm_v214gn_cuda_kernelI6__halfLi320ELi3ELi16ELi160ELi256ELb1ELi64ELi320ELi320ELi4ELb1ELi87ELb0ELb0ENS_16CompileConditionILi1000EEEEEvPT_PKS4_S7_S7_flPfS8_Pj:
        /* <DEDUP_REMOVED lines=40> */
.L_x_1628:
        /* <DEDUP_REMOVED lines=18> */
[----:B------:R0:W-:Y:S03]  /*03a0*/  STL [R1+0x6c], R6 ;  /* 0x00006c0601007387 */ /* 0x0001e60000100800 */
        /* <DEDUP_REMOVED lines=9> */
[----:B0-----:R-:W5:Y:S04]  /*0440*/  LDG.E.64.CONSTANT R6, desc[UR12][R34.64+0x23000] ;  /* 0x0230000c22067981 */ /* 0x001f68000c1e9b00 */
[----:B------:R-:W5:Y:S04]  /*0450*/  LDG.E.64.CONSTANT R2, desc[UR12][R34.64+0x28000] ;  /* 0x0280000c22027981 */ /* 0x000f68000c1e9b00 */
[----:B-1----:R-:W5:Y:S04]  /*0460*/  LDG.E.64.CONSTANT R4, desc[UR12][R34.64+0x2d000] ;  /* 0x02d0000c22047981 */ /* 0x002f68000c1e9b00 */
        /* <DEDUP_REMOVED lines=14> */
[----:B------:R1:W-:Y:S01]  /*0550*/  STL [R1+0x4], R38 ;  /* 0x0000042601007387 */ /* 0x0003e20000100800 */
[----:B---3--:R-:W-:-:S02]  /*0560*/  HADD2.F32 R53, -RZ, R32.H0_H0 ;  /* 0x20000020ff357230 */ /* 0x008fc40000004100 */
[----:B------:R-:W-:Y:S01]  /*0570*/  FADD.FTZ R37, R37, R38 ;  /* 0x0000002625257221 */ /* 0x000fe20000010000 */
[----:B------:R-:W-:Y:S01]  /*0580*/  FFMA.FTZ R39, R38, R38, R39 ;  /* 0x0000002626277223 */ /* 0x000fe20000010027 */
[----:B------:R2:W-:Y:S01]  /*0590*/  STL [R1+0x2c], R36 ;  /* 0x00002c2401007387 */ /* 0x0005e20000100800 */
[----:B------:R-:W-:Y:S02]  /*05a0*/  HADD2.F32 R52, -RZ, R32.H1_H1 ;  /* 0x30000020ff347230 */ /* 0x000fe40000004100 */
[----:B0-----:R-:W-:Y:S01]  /*05b0*/  FADD.FTZ R34, R37, R36 ;  /* 0x0000002425227221 */ /* 0x001fe20000010000 */
[--C-:B------:R-:W-:Y:S02]  /*05c0*/  HADD2.F32 R40, -RZ, R33.reuse.H0_H0 ;  /* 0x20000021ff287230 */ /* 0x100fe40000004100 */
[--C-:B----4-:R-:W-:Y:S02]  /*05d0*/  HADD2.F32 R51, -RZ, R30.reuse.H0_H0 ;  /* 0x2000001eff337230 */ /* 0x110fe40000004100 */
[----:B------:R-:W-:Y:S01]  /*05e0*/  FADD.FTZ R35, R34, R53 ;  /* 0x0000003522237221 */ /* 0x000fe20000010000 */
[----:B-1----:R-:W-:Y:S01]  /*05f0*/  HADD2.F32 R38, -RZ, R33.H1_H1 ;  /* 0x30000021ff267230 */ /* 0x002fe20000004100 */
[----:B------:R0:W-:Y:S01]  /*0600*/  STL [R1], R40 ;  /* 0x0000002801007387 */ /* 0x0001e20000100800 */
[----:B------:R-:W-:-:S02]  /*0610*/  HADD2.F32 R50, -RZ, R30.H1_H1 ;  /* 0x3000001eff327230 */ /* 0x000fc40000004100 */
[----:B--2---:R-:W-:Y:S01]  /*0620*/  FFMA.FTZ R36, R36, R36, R39 ;  /* 0x0000002424247223 */ /* 0x004fe20000010027 */
[----:B------:R-:W-:Y:S01]  /*0630*/  FADD.FTZ R35, R35, R52 ;  /* 0x0000003423237221 */ /* 0x000fe20000010000 */
[--C-:B------:R-:W-:Y:S01]  /*0640*/  HADD2.F32 R61, -RZ, R31.reuse.H0_H0 ;  /* 0x2000001fff3d7230 */ /* 0x100fe20000004100 */
[----:B------:R1:W-:Y:S01]  /*0650*/  STL [R1+0x34], R38 ;  /* 0x0000342601007387 */ /* 0x0003e20000100800 */
[----:B------:R-:W-:Y:S01]  /*0660*/  FFMA.FTZ R37, R53, R53, R36 ;  /* 0x0000003535257223 */ /* 0x000fe20000010024 */
[----:B------:R-:W-:Y:S01]  /*0670*/  FADD.FTZ R35, R35, R40 ;  /* 0x0000002823237221 */ /* 0x000fe20000010000 */
[----:B------:R-:W-:Y:S02]  /*0680*/  HADD2.F32 R36, -RZ, R31.H1_H1 ;  /* 0x3000001fff247230 */ /* 0x000fe40000004100 */
[----:B------:R-:W-:Y:S01]  /*0690*/  FFMA.FTZ R37, R52, R52, R37 ;  /* 0x0000003434257223 */ /* 0x000fe20000010025 */
[----:B------:R-:W-:Y:S01]  /*06a0*/  FADD.FTZ R32, R35, R38 ;  /* 0x0000002623207221 */ /* 0x000fe20000010000 */
[--C-:B-----5:R-:W-:Y:S01]  /*06b0*/  HADD2.F32 R49, -RZ, R26.reuse.H0_H0 ;  /* 0x2000001aff317230 */ /* 0x120fe20000004100 */
[----:B------:R2:W-:Y:S01]  /*06c0*/  STL [R1+0x44], R36 ;  /* 0x0000442401007387 */ /* 0x0005e20000100800 */
        /* <DEDUP_REMOVED lines=11> */
[--C-:B------:R-:W-:Y:S01]  /*0780*/  HADD2.F32 R47, -RZ, R22.reuse.H0_H0 ;  /* 0x20000016ff2f7230 */ /* 0x100fe20000004100 */
[----:B------:R-:W-:Y:S01]  /*0790*/  STL [R1+0x48], R34 ;  /* 0x0000482201007387 */ /* 0x000fe20000100800 */
        /* <DEDUP_REMOVED lines=38> */
[----:B------:R3:W-:Y:S01]  /*0a00*/  STL [R1+0x38], R26 ;  /* 0x0000381a01007387 */ /* 0x0007e20000100800 */
[----:B------:R-:W-:Y:S01]  /*0a10*/  FFMA.FTZ R27, R56, R56, R27 ;  /* 0x00000038381b7223 */ /* 0x000fe2000001001b */
[----:B------:R-:W-:Y:S01]  /*0a20*/  FADD.FTZ R19, R18, R43 ;  /* 0x0000002b12137221 */ /* 0x000fe20000010000 */
[----:B0-----:R-:W-:-:S02]  /*0a30*/  HADD2.F32 R40, -RZ, R6.H1_H1 ;  /* 0x30000006ff287230 */ /* 0x001fc40000004100 */
        /* <DEDUP_REMOVED lines=8> */
[--C-:B-1----:R-:W-:Y:S01]  /*0ac0*/  HADD2.F32 R38, -RZ, R2.reuse.H0_H0 ;  /* 0x20000002ff267230 */ /* 0x102fe20000004100 */
[----:B------:R-:W-:Y:S01]  /*0ad0*/  STL [R1+0x30], R22 ;  /* 0x0000301601007387 */ /* 0x000fe20000100800 */
[----:B------:R-:W-:Y:S01]  /*0ae0*/  FFMA.FTZ R18, R55, R55, R18 ;  /* 0x0000003737127223 */ /* 0x000fe20000010012 */
[----:B------:R-:W-:Y:S01]  /*0af0*/  FADD.FTZ R13, R12, R41 ;  /* 0x000000290c0d7221 */ /* 0x000fe20000010000 */
[----:B------:R-:W-:-:S02]  /*0b00*/  HADD2.F32 R37, -RZ, R2.H1_H1 ;  /* 0x30000002ff257230 */ /* 0x000fc40000004100 */
[----:B------:R-:W-:Y:S01]  /*0b10*/  FFMA.FTZ R18, R26, R26, R18 ;  /* 0x0000001a1a127223 */ /* 0x000fe20000010012 */
[----:B------:R-:W-:Y:S01]  /*0b20*/  FADD.FTZ R6, R13, R40 ;  /* 0x000000280d067221 */ /* 0x000fe20000010000 */
[--C-:B--2---:R-:W-:Y:S02]  /*0b30*/  HADD2.F32 R36, -RZ, R3.reuse.H0_H0 ;  /* 0x20000003ff247230 */ /* 0x104fe40000004100 */
[----:B------:R-:W-:Y:S01]  /*0b40*/  FFMA.FTZ R19, R41, R41, R18 ;  /* 0x0000002929137223 */ /* 0x000fe20000010012 */
[----:B------:R-:W-:Y:S01]  /*0b50*/  FADD.FTZ R6, R6, R39 ;  /* 0x0000002706067221 */ /* 0x000fe20000010000 */
[----:B------:R-:W-:Y:S02]  /*0b60*/  HADD2.F32 R18, -RZ, R3.H1_H1 ;  /* 0x30000003ff127230 */ /* 0x000fe40000004100 */
[----:B------:R-:W-:Y:S01]  /*0b70*/  FFMA.FTZ R12, R40, R40, R19 ;  /* 0x00000028280c7223 */ /* 0x000fe20000010013 */
[----:B------:R-:W-:Y:S01]  /*0b80*/  FADD.FTZ R7, R6, R22 ;  /* 0x0000001606077221 */ /* 0x000fe20000010000 */
[----:B------:R-:W-:Y:S01]  /*0b90*/  HADD2.F32 R3, -RZ, R4.H1_H1 ;  /* 0x30000004ff037230 */ /* 0x000fe20000004100 */
[----:B------:R0:W-:Y:S01]  /*0ba0*/  STL [R1+0x24], R18 ;  /* 0x0000241201007387 */ /* 0x0001e20000100800 */
[----:B------:R-:W-:Y:S01]  /*0bb0*/  FFMA.FTZ R12, R39, R39, R12 ;  /* 0x00000027270c7223 */ /* 0x000fe2000001000c */
[----:B------:R-:W-:-:S03]  /*0bc0*/  FADD.FTZ R2, R7, R38 ;  /* 0x0000002607027221 */ /* 0x000fc60000010000 */
[----:B------:R-:W-:Y:S01]  /*0bd0*/  FFMA.FTZ R13, R22, R22, R12 ;  /* 0x00000016160d7223 */ /* 0x000fe2000001000c */
[----:B------:R-:W-:Y:S01]  /*0be0*/  FADD.FTZ R27, R2, R37 ;  /* 0x00000025021b7221 */ /* 0x000fe20000010000 */
[----:B------:R-:W-:Y:S02]  /*0bf0*/  HADD2.F32 R2, -RZ, R4.H0_H0 ;  /* 0x20000004ff027230 */ /* 0x000fe40000004100 */
[----:B------:R-:W-:Y:S01]  /*0c00*/  FFMA.FTZ R6, R38, R38, R13 ;  /* 0x0000002626067223 */ /* 0x000fe2000001000d */
[----:B------:R-:W-:Y:S01]  /*0c10*/  FADD.FTZ R27, R27, R36 ;  /* 0x000000241b1b7221 */ /* 0x000fe20000010000 */
[--C-:B------:R-:W-:Y:S02]  /*0c20*/  HADD2.F32 R4, -RZ, R5.reuse.H0_H0 ;  /* 0x20000005ff047230 */ /* 0x100fe40000004100 */
[----:B------:R-:W-:Y:S01]  /*0c30*/  FFMA.FTZ R7, R37, R37, R6 ;  /* 0x0000002525077223 */ /* 0x000fe20000010006 */
[----:B------:R-:W-:Y:S01]  /*0c40*/  FADD.FTZ R27, R27, R18 ;  /* 0x000000121b1b7221 */ /* 0x000fe20000010000 */
[----:B------:R-:W-:-:S02]  /*0c50*/  HADD2.F32 R6, -RZ, R5.H1_H1 ;  /* 0x30000005ff067230 */ /* 0x000fc40000004100 */
[----:B---3--:R-:W-:Y:S01]  /*0c60*/  FFMA.FTZ R26, R36, R36, R7 ;  /* 0x00000024241a7223 */ /* 0x008fe20000010007 */
[----:B------:R-:W-:Y:S01]  /*0c70*/  FADD.FTZ R27, R27, R2 ;  /* 0x000000021b1b7221 */ /* 0x000fe20000010000 */
[----:B------:R-:W-:Y:S01]  /*0c80*/  HADD2.F32 R5, -RZ, R8.H0_H0 ;  /* 0x20000008ff057230 */ /* 0x000fe20000004100 */
[----:B------:R1:W-:Y:S01]  /*0c90*/  STL [R1+0x20], R6 ;  /* 0x0000200601007387 */ /* 0x0003e20000100800 */
        /* <DEDUP_REMOVED lines=8> */
[----:B0-----:R-:W-:Y:S01]  /*0d20*/  HADD2.F32 R18, -RZ, R15.H1_H1 ;  /* 0x3000000fff127230 */ /* 0x001fe20000004100 */
[----:B------:R0:W-:Y:S01]  /*0d30*/  STL [R1+0x10], R12 ;  /* 0x0000100c01007387 */ /* 0x0001e20000100800 */
[----:B------:R-:W-:Y:S01]  /*0d40*/  FFMA.FTZ R26, R4, R4, R26 ;  /* 0x00000004041a7223 */ /* 0x000fe2000001001a */
[----:B------:R-:W-:Y:S01]  /*0d50*/  FADD.FTZ R27, R27, R5 ;  /* 0x000000051b1b7221 */ /* 0x000fe20000010000 */
[----:B------:R-:W-:Y:S02]  /*0d60*/  HADD2.F32 R9, -RZ, R10.H1_H1 ;  /* 0x3000000aff097230 */ /* 0x000fe40000004100 */
[----:B------:R-:W-:Y:S01]  /*0d70*/  FFMA.FTZ R26, R6, R6, R26 ;  /* 0x00000006061a7223 */ /* 0x000fe2000001001a */
[----:B-1----:R-:W-:Y:S02]  /*0d80*/  HADD2.F32 R6, -RZ, R8.H1_H1 ;  /* 0x30000008ff067230 */ /* 0x002fe40000004100 */
[----:B------:R-:W-:-:S02]  /*0d90*/  HADD2.F32 R8, -RZ, R10.H0_H0 ;  /* 0x2000000aff087230 */ /* 0x000fc40000004100 */
[----:B------:R-:W-:Y:S01]  /*0da0*/  FFMA.FTZ R26, R5, R5, R26 ;  /* 0x00000005051a7223 */ /* 0x000fe2000001001a */
[----:B------:R-:W-:Y:S02]  /*0db0*/  HADD2.F32 R10, -RZ, R11.H0_H0 ;  /* 0x2000000bff0a7230 */ /* 0x000fe40000004100 */
[----:B------:R-:W-:Y:S01]  /*0dc0*/  FADD.FTZ R27, R27, R6 ;  /* 0x000000061b1b7221 */ /* 0x000fe20000010000 */
[----:B------:R-:W-:Y:S02]  /*0dd0*/  HADD2.F32 R13, -RZ, R15.H0_H0 ;  /* 0x2000000fff0d7230 */ /* 0x000fe40000004100 */
[----:B------:R-:W-:Y:S01]  /*0de0*/  FFMA.FTZ R26, R6, R6, R26 ;  /* 0x00000006061a7223 */ /* 0x000fe2000001001a */
[----:B------:R-:W-:-:S03]  /*0df0*/  FADD.FTZ R27, R27, R7 ;  /* 0x000000071b1b7221 */ /* 0x000fc60000010000 */
[----:B------:R-:W-:Y:S01]  /*0e00*/  FFMA.FTZ R26, R7, R7, R26 ;  /* 0x00000007071a7223 */ /* 0x000fe2000001001a */
[----:B------:R-:W-:-:S03]  /*0e10*/  FADD.FTZ R27, R27, R12 ;  /* 0x0000000c1b1b7221 */ /* 0x000fc60000010000 */
[----:B------:R-:W-:Y:S01]  /*0e20*/  FFMA.FTZ R26, R12, R12, R26 ;  /* 0x0000000c0c1a7223 */ /* 0x000fe2000001001a */
[----:B0-----:R-:W-:Y:S02]  /*0e30*/  HADD2.F32 R12, -RZ, R11.H1_H1 ;  /* 0x3000000bff0c7230 */ /* 0x001fe40000004100 */
[----:B------:R-:W-:Y:S01]  /*0e40*/  FADD.FTZ R27, R27, R8 ;  /* 0x000000081b1b7221 */ /* 0x000fe20000010000 */
[----:B------:R-:W-:Y:S02]  /*0e50*/  HADD2.F32 R11, -RZ, R14.H0_H0 ;  /* 0x2000000eff0b7230 */ /* 0x000fe40000004100 */
[----:B------:R-:W-:Y:S01]  /*0e60*/  FFMA.FTZ R26, R8, R8, R26 ;  /* 0x00000008081a7223 */ /* 0x000fe2000001001a */
[----:B------:R0:W-:Y:S01]  /*0e70*/  STL [R1+0xc], R12 ;  /* 0x00000c0c01007387 */ /* 0x0001e20000100800 */
[----:B------:R-:W-:Y:S02]  /*0e80*/  FADD.FTZ R27, R27, R9 ;  /* 0x000000091b1b7221 */ /* 0x000fe40000010000 */
[----:B------:R-:W-:Y:S01]  /*0e90*/  FFMA.FTZ R26, R9, R9, R26 ;  /* 0x00000009091a7223 */ /* 0x000fe2000001001a */
[----:B------:R1:W-:Y:S01]  /*0ea0*/  STL [R1+0x8], R18 ;  /* 0x0000081201007387 */ /* 0x0003e20000100800 */
[----:B------:R-:W-:-:S02]  /*0eb0*/  FADD.FTZ R27, R27, R10 ;  /* 0x0000000a1b1b7221 */ /* 0x000fc40000010000 */
[----:B------:R-:W-:Y:S01]  /*0ec0*/  FFMA.FTZ R26, R10, R10, R26 ;  /* 0x0000000a0a1a7223 */ /* 0x000fe2000001001a */
[----:B------:R-:W2:Y:S01]  /*0ed0*/  LDL R31, [R1+0x7c] ;  /* 0x00007c00011f7983 */ /* 0x000ea20000100800 */
[----:B------:R-:W-:Y:S02]  /*0ee0*/  FADD.FTZ R27, R27, R12 ;  /* 0x0000000c1b1b7221 */ /* 0x000fe40000010000 */
[----:B------:R-:W-:Y:S01]  /*0ef0*/  FFMA.FTZ R26, R12, R12, R26 ;  /* 0x0000000c0c1a7223 */ /* 0x000fe2000001001a */
[----:B0-----:R-:W-:Y:S02]  /*0f00*/  HADD2.F32 R12, -RZ, R14.H1_H1 ;  /* 0x3000000eff0c7230 */ /* 0x001fe40000004100 */
[----:B------:R-:W-:Y:S01]  /*0f10*/  FADD.FTZ R27, R27, R11 ;  /* 0x0000000b1b1b7221 */ /* 0x000fe20000010000 */
[----:B------:R-:W-:Y:S01]  /*0f20*/  FFMA.FTZ R26, R11, R11, R26 ;  /* 0x0000000b0b1a7223 */ /* 0x000fe2000001001a */
[----:B------:R-:W-:Y:S02]  /*0f30*/  HADD2.F32 R14, -RZ, R16.H0_H0 ;  /* 0x20000010ff0e7230 */ /* 0x000fe40000004100 */
[----:B------:R-:W-:Y:S01]  /*0f40*/  FADD.FTZ R27, R27, R12 ;  /* 0x0000000c1b1b7221 */ /* 0x000fe20000010000 */
[----:B------:R-:W-:-:S03]  /*0f50*/  FFMA.FTZ R26, R12, R12, R26 ;  /* 0x0000000c0c1a7223 */ /* 0x000fc6000001001a */
[----:B------:R-:W-:Y:S01]  /*0f60*/  FADD.FTZ R27, R27, R13 ;  /* 0x0000000d1b1b7221 */ /* 0x000fe20000010000 */
[----:B------:R-:W-:-:S03]  /*0f70*/  FFMA.FTZ R26, R13, R13, R26 ;  /* 0x0000000d0d1a7223 */ /* 0x000fc6000001001a */
        /* <DEDUP_REMOVED lines=9> */
[----:B------:R-:W0:Y:S01]  /*1010*/  S2R R32, SR_TID.X ;  /* 0x0000000000207919 */ /* 0x000e220000002100 */
[----:B------:R-:W-:Y:S01]  /*1020*/  FADD.FTZ R27, R27, R16 ;  /* 0x000000101b1b7221 */ /* 0x000fe20000010000 */
[----:B------:R-:W-:Y:S01]  /*1030*/  FFMA.FTZ R26, R16, R16, R26 ;  /* 0x00000010101a7223 */ /* 0x000fe2000001001a */
[----:B-1----:R-:W-:-:S02]  /*1040*/  HADD2.F32 R18, -RZ, R20.H0_H0 ;  /* 0x20000014ff127230 */ /* 0x002fc40000004100 */
        /* <DEDUP_REMOVED lines=20> */
[----:B------:R-:W-:Y:S01]  /*1190*/  HADD2.F32 R25, -RZ, R25.H1_H1 ;  /* 0x30000019ff197230 */ /* 0x000fe20000004100 */
[----:B0-----:R-:W-:Y:S01]  /*11a0*/  ISETP.GT.U32.AND P1, PT, R32, 0x7, PT ;  /* 0x000000072000780c */ /* 0x001fe20003f24070 */
        /* <DEDUP_REMOVED lines=302> */
.L_x_1621:
[----:B------:R-:W-:Y:S05]  /*2490*/  BSYNC.RECONVERGENT B0 ;  /* 0x0000000000007941 */ /* 0x000fea0003800200 */
.L_x_1620:
        /* <DEDUP_REMOVED lines=23> */
.L_x_1623:
[----:B------:R-:W-:Y:S05]  /*2610*/  BSYNC.RECONVERGENT B0 ;  /* 0x0000000000007941 */ /* 0x000fea0003800200 */
.L_x_1622:
        /* <DEDUP_REMOVED lines=22> */
.L_x_1625:
[----:B------:R-:W2:Y:S04]  /*2780*/  LD.E.STRONG.GPU R31, desc[UR12][R26.64] ;  /* 0x0000000c1a1f7980 */ /* 0x000ea8000c10f900 */
[----:B--2---:R-:W-:Y:S01]  /*2790*/  CCTL.IVALL ;  /* 0x00000000ff00798f */ /* 0x004fe20002000000 */
[----:B------:R-:W-:Y:S05]  /*27a0*/  YIELD ;  /* 0x0000000000007946 */ /* 0x000fea0003800000 */
[----:B-----5:R-:W-:-:S04]  /*27b0*/  LOP3.LUT R31, R31, R30, RZ, 0x3c, !PT ;  /* 0x0000001e1f1f7212 */ /* 0x020fc800078e3cff */
[----:B------:R-:W-:-:S13]  /*27c0*/  ISETP.GT.AND P3, PT, R31, -0x1, PT ;  /* 0xffffffff1f00780c */ /* 0x000fda0003f64270 */
[----:B------:R-:W-:Y:S05]  /*27d0*/  @P3 BRA `(.L_x_1625) ;  /* 0xfffffffc00e83947 */ /* 0x000fea000383ffff */
.L_x_1624:
        /* <DEDUP_REMOVED lines=10> */
[----:B------:R-:W0:Y:S01]  /*2880*/  S2R R58, SR_TID.X ;  /* 0x00000000003a7919 */ /* 0x000e220000002100 */
        /* <DEDUP_REMOVED lines=11> */
[----:B------:R-:W1:Y:S02]  /*2940*/  @!P2 S2R R35, SR_CgaCtaId ;  /* 0x000000000023a919 */ /* 0x000e640000008800 */
[----:B------:R-:W-:Y:S01]  /*2950*/  @!P2 FMUL.FTZ R32, R32, 2.4414062863797880709e-05 ;  /* 0x37cccccd2020a820 */ /* 0x000fe20000410000 */
[----:B--2---:R-:W-:-:S03]  /*2960*/  FADD.FTZ R33, R33, R57 ;  /* 0x0000003921217221 */ /* 0x004fc60000010000 */
[----:B------:R-:W-:-:S04]  /*2970*/  @!P2 FMUL.FTZ R34, R32, R32 ;  /* 0x000000202022a220 */ /* 0x000fc80000410000 */
[----:B------:R-:W-:Y:S01]  /*2980*/  @!P2 FFMA.FTZ R33, R33, 2.4414062863797880709e-05, -R34 ;  /* 0x37cccccd2121a823 */ /* 0x000fe20000010822 */
[----:B------:R-:W-:-:S04]  /*2990*/  @!P2 MOV R34, 0x400 ;  /* 0x000004000022a802 */ /* 0x000fc80000000f00 */
[----:B------:R-:W-:Y:S02]  /*29a0*/  @!P2 IADD3 R34, PT, PT, R34, 0xc80, RZ ;  /* 0x00000c802222a810 */ /* 0x000fe40007ffe0ff */
[----:B------:R-:W-:Y:S02]  /*29b0*/  @!P2 FMNMX.FTZ R33, RZ, R33, !PT ;  /* 0x00000021ff21a209 */ /* 0x000fe40007810000 */
[----:B-1----:R-:W-:Y:S02]  /*29c0*/  @!P2 LEA R34, R35, R34, 0x18 ;  /* 0x000000222322a211 */ /* 0x002fe400078ec0ff */
[----:B0-----:R-:W-:-:S04]  /*29d0*/  @!P2 SHF.L.U32 R35, R58, 0x1, RZ ;  /* 0x000000013a23a819 */ /* 0x001fc800000006ff */
        /* <DEDUP_REMOVED lines=22> */
.L_x_1627:
[----:B------:R-:W-:Y:S05]  /*2b40*/  BSYNC.RECONVERGENT B0 ;  /* 0x0000000000007941 */ /* 0x000fea0003800200 */
.L_x_1626:
[----:B------:R-:W2:Y:S01]  /*2b50*/  S2UR UR7, SR_CgaCtaId ;  /* 0x00000000000779c3 */ /* 0x000ea20000008800 */
[----:B------:R-:W-:Y:S01]  /*2b60*/  UMOV UR6, 0x400 ;  /* 0x0000040000067882 */ /* 0x000fe20000000000 */
[----:B------:R-:W-:Y:S01]  /*2b70*/  IMAD.HI.U32 R28, R28, -0x33333333, RZ ;  /* 0xcccccccd1c1c7827 */ /* 0x000fe200078e00ff */
[----:B------:R-:W-:-:S03]  /*2b80*/  UIADD3 UR6, UPT, UPT, UR6, 0xc80, URZ ;  /* 0x00000c8006067890 */ /* 0x000fc6000fffe0ff */
[----:B-----5:R-:W-:Y:S01]  /*2b90*/  HADD2.F32 R57, -RZ, R26.H0_H0 ;  /* 0x2000001aff397230 */ /* 0x020fe20000004100 */
[----:B------:R-:W-:Y:S01]  /*2ba0*/  LEA.HI R28, R28, -UR10, RZ, 0x19 ;  /* 0x8000000a1c1c7c11 */ /* 0x000fe2000f8fc8ff */
[----:B--2---:R-:W-:-:S06]  /*2bb0*/  ULEA UR6, UR7, UR6, 0x18 ;  /* 0x0000000607067291 */ /* 0x004fcc000f8ec0ff */
[----:B------:R-:W-:-:S05]  /*2bc0*/  LEA R28, R28, UR6, 0x3 ;  /* 0x000000061c1c7c11 */ /* 0x000fca000f8e18ff */
[----:B------:R-:W2:Y:S01]  /*2bd0*/  LDCU UR6, c[0x0][0x3a0] ;  /* 0x00007400ff0677ac */ /* 0x000ea20008000800 */
        /* <DEDUP_REMOVED lines=24> */
[C---:B01----:R-:W-:Y:S01]  /*2d60*/  FMUL.FTZ R34, R29.reuse, R47 ;  /* 0x0000002f1d227220 */ /* 0x043fe20000410000 */
[----:B------:R-:W-:Y:S01]  /*2d70*/  FMUL.FTZ R47, R29, R11 ;  /* 0x0000000b1d2f7220 */ /* 0x000fe20000410000 */
[----:B------:R-:W-:-:S02]  /*2d80*/  HADD2.F32 R11, -RZ, R30.H0_H0 ;  /* 0x2000001eff0b7230 */ /* 0x000fc40000004100 */
[C---:B------:R-:W-:Y:S01]  /*2d90*/  FMUL.FTZ R0, R29.reuse, R0 ;  /* 0x000000001d007220 */ /* 0x040fe20000410000 */
[C---:B------:R-:W-:Y:S01]  /*2da0*/  FMUL.FTZ R43, R29.reuse, R43 ;  /* 0x0000002b1d2b7220 */ /* 0x040fe20000410000 */
[C---:B------:R-:W-:Y:S01]  /*2db0*/  FMUL.FTZ R41, R29.reuse, R41 ;  /* 0x000000291d297220 */ /* 0x040fe20000410000 */
[C---:B------:R-:W-:Y:S01]  /*2dc0*/  FMUL.FTZ R38, R29.reuse, R38 ;  /* 0x000000261d267220 */ /* 0x040fe20000410000 */
[C---:B------:R-:W-:Y:S01]  /*2dd0*/  FMUL.FTZ R58, R29.reuse, R18 ;  /* 0x000000121d3a7220 */ /* 0x040fe20000410000 */
[C---:B------:R-:W-:Y:S01]  /*2de0*/  FMUL.FTZ R32, R29.reuse, R2 ;  /* 0x000000021d207220 */ /* 0x040fe20000410000 */
[--C-:B------:R-:W-:Y:S01]  /*2df0*/  FFMA.FTZ R18, R0, R57, R11.reuse ;  /* 0x0000003900127223 */ /* 0x100fe2000001000b */
[----:B------:R-:W-:Y:S01]  /*2e00*/  FMUL.FTZ R33, R29, R5 ;  /* 0x000000051d217220 */ /* 0x000fe20000410000 */
[--C-:B------:R-:W-:Y:S01]  /*2e10*/  FFMA.FTZ R0, R57, R43, R11.reuse ;  /* 0x0000002b39007223 */ /* 0x100fe2000001000b */
[----:B------:R-:W-:Y:S01]  /*2e20*/  FMUL.FTZ R35, R29, R8 ;  /* 0x000000081d237220 */ /* 0x000fe20000410000 */
[C-C-:B------:R-:W-:Y:S01]  /*2e30*/  FFMA.FTZ R43, R57.reuse, R41, R11.reuse ;  /* 0x00000029392b7223 */ /* 0x140fe2000001000b */
[C-C-:B------:R-:W-:Y:S01]  /*2e40*/  FFMA.FTZ R41, R57.reuse, R38, R11.reuse ;  /* 0x0000002639297223 */ /* 0x140fe2000001000b */
[C-C-:B------:R-:W-:Y:S01]  /*2e50*/  FFMA.FTZ R38, R57.reuse, R32, R11.reuse ;  /* 0x0000002039267223 */ /* 0x140fe2000001000b */
[C-C-:B------:R-:W-:Y:S01]  /*2e60*/  FFMA.FTZ R32, R57.reuse, R33, R11.reuse ;  /* 0x0000002139207223 */ /* 0x140fe2000001000b */
[--C-:B------:R-:W-:Y:S01]  /*2e70*/  FFMA.FTZ R35, R57, R35, R11.reuse ;  /* 0x0000002339237223 */ /* 0x100fe2000001000b */
[----:B------:R-:W-:Y:S01]  /*2e80*/  FMUL.FTZ R45, R29, R45 ;  /* 0x0000002d1d2d7220 */ /* 0x000fe20000410000 */
[----:B------:R-:W-:Y:S01]  /*2e90*/  STL [R1+0x18], R43 ;  /* 0x0000182b01007387 */ /* 0x000fe20000100800 */
[--C-:B------:R-:W-:Y:S01]  /*2ea0*/  FFMA.FTZ R33, R57, R47, R11.reuse ;  /* 0x0000002f39217223 */ /* 0x100fe2000001000b */
[----:B------:R-:W-:Y:S01]  /*2eb0*/  FMUL.FTZ R14, R29, R14 ;  /* 0x0000000e1d0e7220 */ /* 0x000fe20000410000 */
[--C-:B------:R-:W-:Y:S01]  /*2ec0*/  FFMA.FTZ R2, R57, R45, R11.reuse ;  /* 0x0000002d39027223 */ /* 0x100fe2000001000b */
[----:B------:R-:W-:Y:S01]  /*2ed0*/  STL [R1+0x1c], R41 ;  /* 0x00001c2901007387 */ /* 0x000fe20000100800 */
[C---:B------:R-:W-:Y:S01]  /*2ee0*/  FMUL.FTZ R53, R29.reuse, R53 ;  /* 0x000000351d357220 */ /* 0x040fe20000410000 */
[C---:B------:R-:W-:Y:S01]  /*2ef0*/  FMUL.FTZ R51, R29.reuse, R51 ;  /* 0x000000331d337220 */ /* 0x040fe20000410000 */
[C---:B------:R-:W-:Y:S01]  /*2f00*/  FMUL.FTZ R49, R29.reuse, R49 ;  /* 0x000000311d317220 */ /* 0x040fe20000410000 */
[----:B------:R0:W-:Y:S01]  /*2f10*/  STL [R1+0x28], R38 ;  /* 0x0000282601007387 */ /* 0x0001e20000100800 */
[----:B------:R-:W-:Y:S01]  /*2f20*/  FMUL.FTZ R22, R29, R22 ;  /* 0x000000161d167220 */ /* 0x000fe20000410000 */
[--C-:B------:R-:W-:Y:S01]  /*2f30*/  FADD.FTZ R19, R19, -R28.reuse ;  /* 0x8000001c13137221 */ /* 0x100fe20000010000 */
[----:B------:R-:W-:Y:S01]  /*2f40*/  FADD.FTZ R6, R6, -R28 ;  /* 0x8000001c06067221 */ /* 0x000fe20000010000 */
[----:B------:R1:W-:Y:S01]  /*2f50*/  STL [R1+0x50], R32 ;  /* 0x0000502001007387 */ /* 0x0003e20000100800 */
[C---:B------:R-:W-:Y:S01]  /*2f60*/  FMUL.FTZ R37, R29.reuse, R37 ;  /* 0x000000251d257220 */ /* 0x040fe20000410000 */
[----:B------:R-:W-:Y:S01]  /*2f70*/  FMUL.FTZ R12, R29, R12 ;  /* 0x0000000c1d0c7220 */ /* 0x000fe20000410000 */
[----:B------:R-:W-:Y:S01]  /*2f80*/  FFMA.FTZ R8, R57, R53, R11 ;  /* 0x0000003539087223 */ /* 0x000fe2000001000b */
[----:B------:R2:W-:Y:S01]  /*2f90*/  STL [R1+0x58], R35 ;  /* 0x0000582301007387 */ /* 0x0005e20000100800 */
[----:B------:R-:W-:Y:S01]  /*2fa0*/  FMUL.FTZ R9, R29, R9 ;  /* 0x000000091d097220 */ /* 0x000fe20000410000 */
[----:B0-----:R-:W-:-:S02]  /*2fb0*/  HADD2.F32 R38, -RZ, R26.H1_H1 ;  /* 0x3000001aff267230 */ /* 0x001fc40000004100 */
[----:B------:R-:W-:Y:S01]  /*2fc0*/  FMUL.FTZ R15, R29, R15 ;  /* 0x0000000f1d0f7220 */ /* 0x000fe20000410000 */
[----:B------:R-:W-:Y:S01]  /*2fd0*/  STL [R1+0x60], R33 ;  /* 0x0000602101007387 */ /* 0x000fe20000100800 */
[C-C-:B------:R-:W-:Y:S01]  /*2fe0*/  FFMA.FTZ R5, R57.reuse, R51, R11.reuse ;  /* 0x0000003339057223 */ /* 0x140fe2000001000b */
[C-C-:B-1----:R-:W-:Y:S01]  /*2ff0*/  FFMA.FTZ R32, R57.reuse, R14, R11.reuse ;  /* 0x0000000e39207223 */ /* 0x142fe2000001000b */
[C-C-:B------:R-:W-:Y:S01]  /*3000*/  FFMA.FTZ R14, R57.reuse, R58, R11.reuse ;  /* 0x0000003a390e7223 */ /* 0x140fe2000001000b */
[----:B------:R-:W3:Y:S01]  /*3010*/  LDL.LU R45, [R1+0x4] ;  /* 0x00000400012d7983 */ /* 0x000ee20000300800 */
[C-C-:B------:R-:W-:Y:S01]  /*3020*/  FFMA.FTZ R53, R57.reuse, R49, R11.reuse ;  /* 0x0000003139357223 */ /* 0x140fe2000001000b */
[----:B--2---:R-:W-:Y:S02]  /*3030*/  HADD2.F32 R35, -RZ, R30.H1_H1 ;  /* 0x3000001eff237230 */ /* 0x004fe40000004100 */
[C-C-:B------:R-:W-:Y:S01]  /*3040*/  FFMA.FTZ R34, R57.reuse, R34, R11.reuse ;  /* 0x0000002239227223 */ /* 0x140fe2000001000b */
[----:B------:R-:W-:Y:S01]  /*3050*/  STL [R1+0x64], R32 ;  /* 0x0000642001007387 */ /* 0x000fe20000100800 */
[--C-:B------:R-:W-:Y:S01]  /*3060*/  FADD.FTZ R46, R46, -R28.reuse ;  /* 0x8000001c2e2e7221 */ /* 0x100fe20000010000 */
[--C-:B------:R-:W-:Y:S01]  /*3070*/  FADD.FTZ R54, R54, -R28.reuse ;  /* 0x8000001c36367221 */ /* 0x100fe20000010000 */
[--C-:B------:R-:W-:Y:S01]  /*3080*/  FADD.FTZ R52, R52, -R28.reuse ;  /* 0x8000001c34347221 */ /* 0x100fe20000010000 */
[----:B------:R-:W2:Y:S01]  /*3090*/  LDL.LU R41, [R1] ;  /* 0x0000000001297983 */ /* 0x000ea20000300800 */
[----:B------:R-:W-:Y:S01]  /*30a0*/  FFMA.FTZ R22, R57, R22, R11 ;  /* 0x0000001639167223 */ /* 0x000fe2000001000b */
[--C-:B------:R-:W-:Y:S01]  /*30b0*/  FADD.FTZ R50, R50, -R28.reuse ;  /* 0x8000001c32327221 */ /* 0x100fe20000010000 */
[--C-:B------:R-:W-:Y:S01]  /*30c0*/  FADD.FTZ R48, R48, -R28.reuse ;  /* 0x8000001c30307221 */ /* 0x100fe20000010000 */
[----:B------:R0:W-:Y:S01]  /*30d0*/  STL [R1+0x68], R14 ;  /* 0x0000680e01007387 */ /* 0x0001e20000100800 */
        /* <DEDUP_REMOVED lines=10> */
[C-C-:B------:R-:W-:Y:S01]  /*3180*/  FFMA.FTZ R3, R38.reuse, R37, R35.reuse ;  /* 0x0000002526037223 */ /* 0x140fe20000010023 */
[C-C-:B------:R-:W-:Y:S01]  /*3190*/  FFMA.FTZ R37, R38.reuse, R12, R35.reuse ;  /* 0x0000000c26257223 */ /* 0x140fe20000010023 */
[C-C-:B------:R-:W-:Y:S01]  /*31a0*/  FFMA.FTZ R12, R38.reuse, R15, R35.reuse ;  /* 0x0000000f260c7223 */ /* 0x140fe20000010023 */
[C-C-:B------:R-:W-:Y:S01]  /*31b0*/  FFMA.FTZ R6, R38.reuse, R14, R35.reuse ;  /* 0x0000000e26067223 */ /* 0x140fe20000010023 */
[C-C-:B------:R-:W-:Y:S01]  /*31c0*/  FFMA.FTZ R14, R38.reuse, R9, R35.reuse ;  /* 0x00000009260e7223 */ /* 0x140fe20000010023 */
[C-C-:B------:R-:W-:Y:S01]  /*31d0*/  FFMA.FTZ R9, R38.reuse, R19, R35.reuse ;  /* 0x0000001326097223 */ /* 0x140fe20000010023 */
[----:B------:R0:W-:Y:S01]  /*31e0*/  STL [R1+0x4c], R37 ;  /* 0x00004c2501007387 */ /* 0x0001e20000100800 */
[C---:B------:R-:W-:Y:S01]  /*31f0*/  FMUL.FTZ R46, R29.reuse, R46 ;  /* 0x0000002e1d2e7220 */ /* 0x040fe20000410000 */
[C---:B------:R-:W-:Y:S01]  /*3200*/  FMUL.FTZ R26, R29.reuse, R54 ;  /* 0x000000361d1a7220 */ /* 0x040fe20000410000 */
[C---:B------:R-:W-:Y:S01]  /*3210*/  FMUL.FTZ R33, R29.reuse, R52 ;  /* 0x000000341d217220 */ /* 0x040fe20000410000 */
[----:B------:R1:W-:Y:S01]  /*3220*/  STL [R1+0x54], R12 ;  /* 0x0000540c01007387 */ /* 0x0003e20000100800 */
[C---:B------:R-:W-:Y:S01]  /*3230*/  FMUL.FTZ R30, R29.reuse, R50 ;  /* 0x000000321d1e7220 */ /* 0x040fe20000410000 */
[C---:B------:R-:W-:Y:S01]  /*3240*/  FMUL.FTZ R32, R29.reuse, R48 ;  /* 0x000000301d207220 */ /* 0x040fe20000410000 */
[C---:B------:R-:W-:Y:S01]  /*3250*/  FMUL.FTZ R44, R29.reuse, R44 ;  /* 0x0000002c1d2c7220 */ /* 0x040fe20000410000 */
[C---:B------:R-:W-:Y:S01]  /*3260*/  FMUL.FTZ R42, R29.reuse, R42 ;  /* 0x0000002a1d2a7220 */ /* 0x040fe20000410000 */
[C---:B------:R-:W-:Y:S01]  /*3270*/  FMUL.FTZ R40, R29.reuse, R40 ;  /* 0x000000281d287220 */ /* 0x040fe20000410000 */
[----:B------:R2:W-:Y:S01]  /*3280*/  STL [R1+0x5c], R9 ;  /* 0x00005c0901007387 */ /* 0x0005e20000100800 */
[----:B------:R-:W-:Y:S01]  /*3290*/  FMUL.FTZ R23, R29, R23 ;  /* 0x000000171d177220 */ /* 0x000fe20000410000 */
[--C-:B------:R-:W-:Y:S01]  /*32a0*/  FFMA.FTZ R51, R38, R46, R35.reuse ;  /* 0x0000002e26337223 */ /* 0x100fe20000010023 */
[----:B------:R-:W4:Y:S01]  /*32b0*/  LDCU.64 UR6, c[0x0][0x380] ;  /* 0x00007000ff0677ac */ /* 0x000f220008000a00 */
[----:B------:R-:W4:Y:S01]  /*32c0*/  LDL.LU R57, [R1+0x2c] ;  /* 0x00002c0001397983 */ /* 0x000f220000300800 */
[--C-:B------:R-:W-:Y:S01]  /*32d0*/  FFMA.FTZ R26, R26, R38, R35.reuse ;  /* 0x000000261a1a7223 */ /* 0x100fe20000010023 */
[----:B------:R-:W-:-:S02]  /*32e0*/  FFMA.FTZ R33, R38, R33, R35 ;  /* 0x0000002126217223 */ /* 0x000fc40000010023 */
[----:B------:R-:W4:Y:S01]  /*32f0*/  LDL.LU R52, [R1+0x48] ;  /* 0x0000480001347983 */ /* 0x000f220000300800 */
[C-C-:B------:R-:W-:Y:S01]  /*3300*/  FFMA.FTZ R30, R38.reuse, R30, R35.reuse ;  /* 0x0000001e261e7223 */ /* 0x140fe20000010023 */
[C-C-:B------:R-:W-:Y:S01]  /*3310*/  FFMA.FTZ R32, R38.reuse, R32, R35.reuse ;  /* 0x0000002026207223 */ /* 0x140fe20000010023 */
[C-C-:B------:R-:W-:Y:S01]  /*3320*/  FFMA.FTZ R49, R38.reuse, R44, R35.reuse ;  /* 0x0000002c26317223 */ /* 0x140fe20000010023 */
[----:B------:R-:W4:Y:S01]  /*3330*/  LDL.LU R50, [R1+0x40] ;  /* 0x0000400001327983 */ /* 0x000f220000300800 */
[C-C-:B------:R-:W-:Y:S01]  /*3340*/  FFMA.FTZ R47, R38.reuse, R42, R35.reuse ;  /* 0x0000002a262f7223 */ /* 0x140fe20000010023 */
[C-C-:B------:R-:W-:Y:S01]  /*3350*/  FFMA.FTZ R43, R38.reuse, R40, R35.reuse ;  /* 0x00000028262b7223 */ /* 0x140fe20000010023 */
[C-C-:B------:R-:W-:Y:S01]  /*3360*/  FFMA.FTZ R11, R38.reuse, R11, R35.reuse ;  /* 0x0000000b260b7223 */ /* 0x140fe20000010023 */
[----:B------:R-:W4:Y:S01]  /*3370*/  LDL.LU R48, [R1+0x3c] ;  /* 0x00003c0001307983 */ /* 0x000f220000300800 */
[----:B------:R-:W-:Y:S01]  /*3380*/  FFMA.FTZ R38, R38, R23, R35 ;  /* 0x0000001726267223 */ /* 0x000fe20000010023 */
[--C-:B------:R-:W-:Y:S01]  /*3390*/  FADD.FTZ R35, R59, -R28.reuse ;  /* 0x8000001c3b237221 */ /* 0x100fe20000010000 */
[--C-:B0-----:R-:W-:Y:S01]  /*33a0*/  FADD.FTZ R37, R56, -R28.reuse ;  /* 0x8000001c38257221 */ /* 0x101fe20000010000 */
[--C-:B------:R-:W-:Y:S01]  /*33b0*/  FADD.FTZ R44, R55, -R28.reuse ;  /* 0x8000001c372c7221 */ /* 0x100fe20000010000 */
[--C-:B------:R-:W-:Y:S01]  /*33c0*/  FADD.FTZ R42, R13, -R28.reuse ;  /* 0x8000001c0d2a7221 */ /* 0x100fe20000010000 */
[--C-:B------:R-:W-:Y:S01]  /*33d0*/  FADD.FTZ R23, R16, -R28.reuse ;  /* 0x8000001c10177221 */ /* 0x100fe20000010000 */
[--C-:B------:R-:W-:Y:S01]  /*33e0*/  FADD.FTZ R40, R10, -R28.reuse ;  /* 0x8000001c0a287221 */ /* 0x100fe20000010000 */
[--C-:B------:R-:W-:Y:S01]  /*33f0*/  FADD.FTZ R13, R20, -R28.reuse ;  /* 0x8000001c140d7221 */ /* 0x100fe20000010000 */
[--C-:B-1----:R-:W-:Y:S01]  /*3400*/  FADD.FTZ R12, R36, -R28.reuse ;  /* 0x8000001c240c7221 */ /* 0x102fe20000010000 */
[--C-:B------:R-:W-:Y:S01]  /*3410*/  FADD.FTZ R10, R24, -R28.reuse ;  /* 0x8000001c180a7221 */ /* 0x100fe20000010000 */
[----:B------:R-:W-:Y:S01]  /*3420*/  FMUL.FTZ R36, R29, R60 ;  /* 0x0000003c1d247220 */ /* 0x000fe20000410000 */
[----:B---3--:R-:W-:-:S02]  /*3430*/  FADD.FTZ R46, R45, -R28 ;  /* 0x8000001c2d2e7221 */ /* 0x008fc40000010000 */
[----:B------:R-:W3:Y:S04]  /*3440*/  LDL.LU R45, [R1+0x38] ;  /* 0x00003800012d7983 */ /* 0x000ee80000300800 */
[----:B------:R-:W3:Y:S04]  /*3450*/  LDL.LU R58, [R1+0x8] ;  /* 0x00000800013a7983 */ /* 0x000ee80000300800 */
[----:B------:R-:W3:Y:S04]  /*3460*/  LDL.LU R59, [R1+0xc] ;  /* 0x00000c00013b7983 */ /* 0x000ee80000300800 */
[----:B------:R-:W3:Y:S04]  /*3470*/  LDL.LU R56, [R1+0x44] ;  /* 0x0000440001387983 */ /* 0x000ee80000300800 */
[----:B------:R-:W3:Y:S04]  /*3480*/  LDL.LU R55, [R1+0x34] ;  /* 0x0000340001377983 */ /* 0x000ee80000300800 */
[----:B------:R-:W3:Y:S04]  /*3490*/  LDL.LU R16, [R1+0x10] ;  /* 0x0000100001107983 */ /* 0x000ee80000300800 */
[----:B------:R-:W3:Y:S04]  /*34a0*/  LDL.LU R20, [R1+0x20] ;  /* 0x0000200001147983 */ /* 0x000ee80000300800 */
[----:B------:R-:W3:Y:S04]  /*34b0*/  LDL.LU R24, [R1+0x24] ;  /* 0x0000240001187983 */ /* 0x000ee80000300800 */
[----:B------:R-:W3:Y:S01]  /*34c0*/  LDL.LU R60, [R1+0x30] ;  /* 0x00003000013c7983 */ /* 0x000ee20000300800 */
[--C-:B--2---:R-:W-:Y:S01]  /*34d0*/  FADD.FTZ R9, R41, -R28.reuse ;  /* 0x8000001c29097221 */ /* 0x104fe20000010000 */
[--C-:B------:R-:W-:Y:S01]  /*34e0*/  FADD.FTZ R41, R39, -R28.reuse ;  /* 0x8000001c27297221 */ /* 0x100fe20000010000 */
[--C-:B------:R-:W-:Y:S01]  /*34f0*/  FADD.FTZ R15, R4, -R28.reuse ;  /* 0x8000001c040f7221 */ /* 0x100fe20000010000 */
[----:B------:R-:W-:Y:S01]  /*3500*/  FADD.FTZ R19, R7, -R28 ;  /* 0x8000001c07137221 */ /* 0x000fe20000010000 */
[----:B------:R-:W-:Y:S01]  /*3510*/  FMUL.FTZ R39, R29, R9 ;  /* 0x000000091d277220 */ /* 0x000fe20000410000 */
[----:B------:R-:W-:-:S02]  /*3520*/  HADD2.F32 R54, -RZ, R27.H0_H0 ;  /* 0x2000001bff367230 */ /* 0x000fc40000004100 */
[C---:B------:R-:W-:Y:S01]  /*3530*/  FMUL.FTZ R13, R29.reuse, R13 ;  /* 0x0000000d1d0d7220 */ /* 0x040fe20000410000 */
[--C-:B------:R-:W-:Y:S02]  /*3540*/  HADD2.F32 R9, -RZ, R31.reuse.H0_H0 ;  /* 0x2000001fff097230 */ /* 0x100fe40000004100 */
        /* <DEDUP_REMOVED lines=29> */
[----:B------:R0:W-:Y:S01]  /*3720*/  STL [R1+0x14], R13 ;  /* 0x0000140d01007387 */ /* 0x0001e20000100800 */
[--C-:B----4-:R-:W-:Y:S01]  /*3730*/  FADD.FTZ R57, R57, -R28.reuse ;  /* 0x8000001c39397221 */ /* 0x110fe20000010000 */
[--C-:B------:R-:W-:Y:S01]  /*3740*/  FADD.FTZ R52, R52, -R28.reuse ;  /* 0x8000001c34347221 */ /* 0x100fe20000010000 */
[--C-:B------:R-:W-:Y:S01]  /*3750*/  FADD.FTZ R50, R50, -R28.reuse ;  /* 0x8000001c32327221 */ /* 0x100fe20000010000 */
[--C-:B------:R-:W-:Y:S01]  /*3760*/  FADD.FTZ R48, R48, -R28.reuse ;  /* 0x8000001c30307221 */ /* 0x100fe20000010000 */
[----:B------:R-:W-:Y:S01]  /*3770*/  FADD.FTZ R40, R21, -R28 ;  /* 0x8000001c15287221 */ /* 0x000fe20000010000 */
[----:B------:R-:W-:-:S02]  /*3780*/  HADD2.F32 R21, -RZ, R31.H1_H1 ;  /* 0x3000001fff157230 */ /* 0x000fc40000004100 */
[C---:B------:R-:W-:Y:S01]  /*3790*/  FMUL.FTZ R52, R29.reuse, R52 ;  /* 0x000000341d347220 */ /* 0x040fe20000410000 */
[C---:B------:R-:W-:Y:S01]  /*37a0*/  FMUL.FTZ R50, R29.reuse, R50 ;  /* 0x000000321d327220 */ /* 0x040fe20000410000 */
[C---:B------:R-:W-:Y:S01]  /*37b0*/  FMUL.FTZ R48, R29.reuse, R48 ;  /* 0x000000301d307220 */ /* 0x040fe20000410000 */
[----:B------:R-:W-:Y:S01]  /*37c0*/  FMUL.FTZ R40, R29, R40 ;  /* 0x000000281d287220 */ /* 0x000fe20000410000 */
[----:B---3--:R-:W-:-:S04]  /*37d0*/  FADD.FTZ R45, R45, -R28 ;  /* 0x8000001c2d2d7221 */ /* 0x008fc80000010000 */
[----:B------:R-:W-:Y:S01]  /*37e0*/  FMUL.FTZ R45, R29, R45 ;  /* 0x0000002d1d2d7220 */ /* 0x000fe20000410000 */
        /* <DEDUP_REMOVED lines=38> */
[----:B------:R-:W-:-:S05]  /*3a50*/  FMUL.FTZ R28, R38, -1.4426950216293334961 ;  /* 0xbfb8aa3b261c7820 */ /* 0x000fca0000410000 */
[----:B------:R-:W0:Y:S08]  /*3a60*/  MUFU.EX2 R17, R17 ;  /* 0x0000001100117308 */ /* 0x000e300000000800 */
[----:B------:R-:W1:Y:S01]  /*3a70*/  MUFU.EX2 R28, R28 ;  /* 0x0000001c001c7308 */ /* 0x000e620000000800 */
[----:B------:R-:W-:Y:S01]  /*3a80*/  FMUL.FTZ R21, R54, -1.4426950216293334961 ;  /* 0xbfb8aa3b36157820 */ /* 0x000fe20000410000 */
[----:B0-----:R-:W-:-:S06]  /*3a90*/  FADD.FTZ R17, R17, 1 ;  /* 0x3f80000011117421 */ /* 0x001fcc0000010000 */
[----:B------:R-:W-:Y:S08]  /*3aa0*/  MUFU.EX2 R21, R21 ;  /* 0x0000001500157308 */ /* 0x000ff00000000800 */
[----:B------:R-:W0:Y:S01]  /*3ab0*/  MUFU.RCP R17, R17 ;  /* 0x0000001100117308 */ /* 0x000e220000001000 */
[----:B-1----:R-:W-:-:S07]  /*3ac0*/  FADD.FTZ R28, R28, 1 ;  /* 0x3f8000001c1c7421 */ /* 0x002fce0000010000 */
[----:B------:R1:W-:Y:S02]  /*3ad0*/  MUFU.RCP R56, R28 ;  /* 0x0000001c00387308 */ /* 0x0003e40000001000 */
[----:B-1----:R-:W-:Y:S01]  /*3ae0*/  FMUL.FTZ R28, R18, -1.4426950216293334961 ;  /* 0xbfb8aa3b121c7820 */ /* 0x002fe20000410000 */
[----:B0-----:R-:W-:-:S05]  /*3af0*/  FMUL.FTZ R22, R22, R17 ;  /* 0x0000001116167220 */ /* 0x001fca0000410000 */
[----:B------:R-:W0:Y:S01]  /*3b00*/  MUFU.EX2 R28, R28 ;  /* 0x0000001c001c7308 */ /* 0x000e220000000800 */
[----:B------:R-:W-:Y:S01]  /*3b10*/  FADD.FTZ R21, R21, 1 ;  /* 0x3f80000015157421 */ /* 0x000fe20000010000 */
[----:B------:R-:W-:Y:S01]  /*3b20*/  FMUL.FTZ R29, R25, -1.4426950216293334961 ;  /* 0xbfb8aa3b191d7820 */ /* 0x000fe20000410000 */
[----:B------:R1:W-:Y:S05]  /*3b30*/  STL [R1+0x20], R22 ;  /* 0x0000201601007387 */ /* 0x0003ea0000100800 */
[----:B------:R-:W-:Y:S01]  /*3b40*/  MUFU.RCP R21, R21 ;  /* 0x0000001500157308 */ /* 0x000fe20000001000 */
[----:B-1----:R-:W-:-:S07]  /*3b50*/  FMUL.FTZ R22, R46, -1.4426950216293334961 ;  /* 0xbfb8aa3b2e167820 */ /* 0x002fce0000410000 */
[----:B------:R-:W1:Y:S01]  /*3b60*/  MUFU.EX2 R29, R29 ;  /* 0x0000001d001d7308 */ /* 0x000e620000000800 */
[----:B0-----:R-:W-:-:S07]  /*3b70*/  FADD.FTZ R28, R28, 1 ;  /* 0x3f8000001c1c7421 */ /* 0x001fce0000010000 */
[----:B------:R-:W0:Y:S01]  /*3b80*/  MUFU.EX2 R22, R22 ;  /* 0x0000001600167308 */ /* 0x000e220000000800 */
[----:B------:R-:W-:-:S07]  /*3b90*/  FMUL.FTZ R38, R38, R56 ;  /* 0x0000003826267220 */ /* 0x000fce0000410000 */
[----:B------:R-:W2:Y:S01]  /*3ba0*/  MUFU.RCP R28, R28 ;  /* 0x0000001c001c7308 */ /* 0x000ea20000001000 */
[----:B------:R3:W-:Y:S01]  /*3bb0*/  STL [R1+0x10], R38 ;  /* 0x0000102601007387 */ /* 0x0007e20000100800 */
[----:B-1----:R-:W-:Y:S01]  /*3bc0*/  FADD.FTZ R29, R29, 1 ;  /* 0x3f8000001d1d7421 */ /* 0x002fe20000010000 */
[----:B------:R-:W-:Y:S01]  /*3bd0*/  FMUL.FTZ R17, R26, -1.4426950216293334961 ;  /* 0xbfb8aa3b1a117820 */ /* 0x000fe20000410000 */
[----:B---3--:R-:W-:Y:S01]  /*3be0*/  FMUL.FTZ R38, R54, R21 ;  /* 0x0000001536267220 */ /* 0x008fe20000410000 */
[----:B0-----:R-:W-:-:S04]  /*3bf0*/  FADD.FTZ R22, R22, 1 ;  /* 0x3f80000016167421 */ /* 0x001fc80000010000 */
[----:B------:R0:W-:Y:S01]  /*3c00*/  STL [R1+0xc], R38 ;  /* 0x00000c2601007387 */ /* 0x0001e20000100800 */
[----:B--2---:R-:W-:Y:S01]  /*3c10*/  FMUL.FTZ R28, R18, R28 ;  /* 0x0000001c121c7220 */ /* 0x004fe20000410000 */
[----:B------:R-:W-:Y:S01]  /*3c20*/  FMUL.FTZ R18, R33, -1.4426950216293334961 ;  /* 0xbfb8aa3b21127820 */ /* 0x000fe20000410000 */
[----:B------:R-:W1:Y:S08]  /*3c30*/  MUFU.EX2 R17, R17 ;  /* 0x0000001100117308 */ /* 0x000e700000000800 */
[----:B0-----:R-:W-:Y:S08]  /*3c40*/  MUFU.RCP R38, R29 ;  /* 0x0000001d00267308 */ /* 0x001ff00000001000 */
[----:B------:R0:W-:Y:S02]  /*3c50*/  MUFU.RCP R29, R22 ;  /* 0x00000016001d7308 */ /* 0x0001e40000001000 */
[----:B0-----:R-:W-:-:S06]  /*3c60*/  FMUL.FTZ R22, R8, -1.4426950216293334961 ;  /* 0xbfb8aa3b08167820 */ /* 0x001fcc0000410000 */
[----:B------:R-:W0:Y:S08]  /*3c70*/  MUFU.EX2 R18, R18 ;  /* 0x0000001200127308 */ /* 0x000e300000000800 */
[----:B------:R-:W2:Y:S01]  /*3c80*/  MUFU.EX2 R22, R22 ;  /* 0x0000001600167308 */ /* 0x000ea20000000800 */
[----:B-1----:R-:W-:Y:S01]  /*3c90*/  FADD.FTZ R17, R17, 1 ;  /* 0x3f80000011117421 */ /* 0x002fe20000010000 */
[----:B0-----:R-:W-:-:S06]  /*3ca0*/  FADD.FTZ R18, R18, 1 ;  /* 0x3f80000012127421 */ /* 0x001fcc0000010000 */
[----:B------:R-:W0:Y:S01]  /*3cb0*/  MUFU.RCP R17, R17 ;  /* 0x0000001100117308 */ /* 0x000e220000001000 */
[----:B--2---:R-:W-:-:S07]  /*3cc0*/  FADD.FTZ R22, R22, 1 ;  /* 0x3f80000016167421 */ /* 0x004fce0000010000 */
[----:B------:R-:W1:Y:S08]  /*3cd0*/  MUFU.RCP R56, R18 ;  /* 0x0000001200387308 */ /* 0x000e700000001000 */
[----:B------:R-:W2:Y:S01]  /*3ce0*/  MUFU.RCP R22, R22 ;  /* 0x0000001600167308 */ /* 0x000ea20000001000 */
[----:B------:R-:W-:Y:S01]  /*3cf0*/  FMUL.FTZ R25, R25, R38 ;  /* 0x0000002619197220 */ /* 0x000fe20000410000 */
[----:B0-----:R-:W-:-:S04]  /*3d00*/  FMUL.FTZ R26, R26, R17 ;  /* 0x000000111a1a7220 */ /* 0x001fc80000410000 */
[----:B------:R0:W-:Y:S01]  /*3d10*/  STL [R1+0x8], R25 ;  /* 0x0000081901007387 */ /* 0x0001e20000100800 */
[----:B-1----:R-:W-:-:S03]  /*3d20*/  FMUL.FTZ R56, R33, R56 ;  /* 0x0000003821387220 */ /* 0x002fc60000410000 */
[----:B------:R-:W-:Y:S01]  /*3d30*/  STL [R1+0x88], R28 ;  /* 0x0000881c01007387 */ /* 0x000fe20000100800 */
[----:B--2---:R-:W-:-:S03]  /*3d40*/  FMUL.FTZ R8, R8, R22 ;  /* 0x0000001608087220 */ /* 0x004fc60000410000 */
[----:B------:R-:W-:Y:S04]  /*3d50*/  STL [R1+0x8c], R26 ;  /* 0x00008c1a01007387 */ /* 0x000fe80000100800 */
[----:B------:R1:W-:Y:S04]  /*3d60*/  STL [R1+0x4], R8 ;  /* 0x0000040801007387 */ /* 0x0003e80000100800 */
[----:B------:R-:W-:Y:S04]  /*3d70*/  STL [R1+0x80], R56 ;  /* 0x0000803801007387 */ /* 0x000fe80000100800 */
[----:B------:R-:W2:Y:S01]  /*3d80*/  LDL.LU R59, [R1+0x18] ;  /* 0x00001800013b7983 */ /* 0x000ea20000300800 */
[----:B------:R-:W-:Y:S01]  /*3d90*/  FMUL.FTZ R21, R27, -1.4426950216293334961 ;  /* 0xbfb8aa3b1b157820 */ /* 0x000fe20000410000 */
[----:B------:R-:W-:Y:S01]  /*3da0*/  FMUL.FTZ R17, R55, -1.4426950216293334961 ;  /* 0xbfb8aa3b37117820 */ /* 0x000fe20000410000 */
[----:B0-----:R-:W-:Y:S01]  /*3db0*/  FMUL.FTZ R25, R39, -1.4426950216293334961 ;  /* 0xbfb8aa3b27197820 */ /* 0x001fe20000410000 */
[----:B------:R-:W-:Y:S01]  /*3dc0*/  FMUL.FTZ R22, R30, -1.4426950216293334961 ;  /* 0xbfb8aa3b1e167820 */ /* 0x000fe20000410000 */
[----:B------:R-:W-:Y:S01]  /*3dd0*/  FMUL.FTZ R18, R5, -1.4426950216293334961 ;  /* 0xbfb8aa3b05127820 */ /* 0x000fe20000410000 */
[----:B------:R-:W3:Y:S01]  /*3de0*/  LDL.LU R57, [R1+0x1c] ;  /* 0x00001c0001397983 */ /* 0x000ee20000300800 */
[----:B------:R-:W0:Y:S08]  /*3df0*/  MUFU.EX2 R21, R21 ;  /* 0x0000001500157308 */ /* 0x000e300000000800 */
[----:B------:R-:W4:Y:S08]  /*3e00*/  MUFU.EX2 R17, R17 ;  /* 0x0000001100117308 */ /* 0x000f300000000800 */
[----:B------:R-:W1:Y:S01]  /*3e10*/  MUFU.EX2 R25, R25 ;  /* 0x0000001900197308 */ /* 0x000e620000000800 */
[----:B0-----:R-:W-:Y:S01]  /*3e20*/  FADD.FTZ R21, R21, 1 ;  /* 0x3f80000015157421 */ /* 0x001fe20000010000 */
[----:B----4-:R-:W-:-:S06]  /*3e30*/  FADD.FTZ R17, R17, 1 ;  /* 0x3f80000011117421 */ /* 0x010fcc0000010000 */
[----:B------:R1:W-:Y:S02]  /*3e40*/  MUFU.RCP R38, R21 ;  /* 0x0000001500267308 */ /* 0x0003e40000001000 */
[----:B-1----:R-:W-:Y:S01]  /*3e50*/  FADD.FTZ R21, R25, 1 ;  /* 0x3f80000019157421 */ /* 0x002fe20000010000 */
[----:B------:R-:W-:-:S05]  /*3e60*/  FMUL.FTZ R25, R61, -1.4426950216293334961 ;  /* 0xbfb8aa3b3d197820 */ /* 0x000fca0000410000 */
[----:B------:R-:W0:Y:S08]  /*3e70*/  MUFU.EX2 R22, R22 ;  /* 0x0000001600167308 */ /* 0x000e300000000800 */
[----:B------:R-:W1:Y:S08]  /*3e80*/  MUFU.RCP R17, R17 ;  /* 0x0000001100117308 */ /* 0x000e700000001000 */
[----:B------:R-:W4:Y:S08]  /*3e90*/  MUFU.RCP R21, R21 ;  /* 0x0000001500157308 */ /* 0x000f300000001000 */
[----:B------:R-:W4:Y:S01]  /*3ea0*/  MUFU.EX2 R25, R25 ;  /* 0x0000001900197308 */ /* 0x000f220000000800 */
[----:B0-----:R-:W-:Y:S01]  /*3eb0*/  FADD.FTZ R22, R22, 1 ;  /* 0x3f80000016167421 */ /* 0x001fe20000010000 */
[----:B-1----:R-:W-:Y:S01]  /*3ec0*/  FMUL.FTZ R55, R55, R17 ;  /* 0x0000001137377220 */ /* 0x002fe20000410000 */
[----:B------:R-:W-:-:S05]  /*3ed0*/  FMUL.FTZ R17, R53, -1.4426950216293334961 ;  /* 0xbfb8aa3b35117820 */ /* 0x000fca0000410000 */
[----:B------:R-:W0:Y:S01]  /*3ee0*/  MUFU.EX2 R18, R18 ;  /* 0x0000001200127308 */ /* 0x000e220000000800 */
[----:B----4-:R-:W-:-:S07]  /*3ef0*/  FMUL.FTZ R8, R39, R21 ;  /* 0x0000001527087220 */ /* 0x010fce0000410000 */
[----:B------:R-:W1:Y:S01]  /*3f00*/  MUFU.RCP R22, R22 ;  /* 0x0000001600167308 */ /* 0x000e620000001000 */
[----:B------:R-:W-:-:S07]  /*3f10*/  FADD.FTZ R21, R25, 1 ;  /* 0x3f80000019157421 */ /* 0x000fce0000010000 */
[----:B------:R-:W4:Y:S08]  /*3f20*/  MUFU.EX2 R17, R17 ;  /* 0x0000001100117308 */ /* 0x000f300000000800 */
[----:B------:R-:W4:Y:S01]  /*3f30*/  MUFU.RCP R21, R21 ;  /* 0x0000001500157308 */ /* 0x000f220000001000 */
[----:B0-----:R-:W-:Y:S01]  /*3f40*/  FADD.FTZ R18, R18, 1 ;  /* 0x3f80000012127421 */ /* 0x001fe20000010000 */
[----:B-1----:R-:W-:Y:S01]  /*3f50*/  FMUL.FTZ R30, R30, R22 ;  /* 0x000000161e1e7220 */ /* 0x002fe20000410000 */
[----:B------:R-:W-:-:S05]  /*3f60*/  FMUL.FTZ R22, R36, -1.4426950216293334961 ;  /* 0xbfb8aa3b24167820 */ /* 0x000fca0000410000 */
[----:B------:R-:W0:Y:S01]  /*3f70*/  MUFU.RCP R54, R18 ;  /* 0x0000001200367308 */ /* 0x000e220000001000 */
[----:B----4-:R-:W-:Y:S01]  /*3f80*/  FADD.FTZ R17, R17, 1 ;  /* 0x3f80000011117421 */ /* 0x010fe20000010000 */
[----:B------:R-:W-:-:S06]  /*3f90*/  FMUL.FTZ R61, R61, R21 ;  /* 0x000000153d3d7220 */ /* 0x000fcc0000410000 */
[----:B------:R-:W1:Y:S08]  /*3fa0*/  MUFU.EX2 R22, R22 ;  /* 0x0000001600167308 */ /* 0x000e700000000800 */
[----:B------:R-:W4:Y:S01]  /*3fb0*/  MUFU.RCP R21, R17 ;  /* 0x0000001100157308 */ /* 0x000f220000001000 */
[----:B0-----:R-:W-:Y:S01]  /*3fc0*/  FMUL.FTZ R54, R5, R54 ;  /* 0x0000003605367220 */ /* 0x001fe20000410000 */
[----:B------:R-:W-:-:S06]  /*3fd0*/  FMUL.FTZ R5, R52, -1.4426950216293334961 ;  /* 0xbfb8aa3b34057820 */ /* 0x000fcc0000410000 */
[----:B------:R-:W0:Y:S01]  /*3fe0*/  MUFU.EX2 R5, R5 ;  /* 0x0000000500057308 */ /* 0x000e220000000800 */
[----:B-1----:R-:W-:Y:S01]  /*3ff0*/  FADD.FTZ R22, R22, 1 ;  /* 0x3f80000016167421 */ /* 0x002fe20000010000 */
[----:B----4-:R-:W-:Y:S01]  /*4000*/  FMUL.FTZ R53, R53, R21 ;  /* 0x0000001535357220 */ /* 0x010fe20000410000 */
[----:B------:R-:W-:-:S05]  /*4010*/  FMUL.FTZ R21, R35, -1.4426950216293334961 ;  /* 0xbfb8aa3b23157820 */ /* 0x000fca0000410000 */
[----:B------:R-:W1:Y:S08]  /*4020*/  MUFU.RCP R33, R22 ;  /* 0x0000001600217308 */ /* 0x000e700000001000 */
[----:B------:R-:W4:Y:S01]  /*4030*/  MUFU.EX2 R21, R21 ;  /* 0x0000001500157308 */ /* 0x000f220000000800 */
[----:B0-----:R-:W-:Y:S01]  /*4040*/  FADD.FTZ R5, R5, 1 ;  /* 0x3f80000005057421 */ /* 0x001fe20000010000 */
[----:B-1----:R-:W-:-:S06]  /*4050*/  FMUL.FTZ R33, R36, R33 ;  /* 0x0000002124217220 */ /* 0x002fcc0000410000 */
[----:B------:R4:W-:Y:S02]  /*4060*/  MUFU.RCP R36, R5 ;  /* 0x0000000500247308 */ /* 0x0009e40000001000 */
[----:B----4-:R-:W-:-:S06]  /*4070*/  FADD.FTZ R5, R21, 1 ;  /* 0x3f80000015057421 */ /* 0x010fcc0000010000 */
[----:B------:R-:W0:Y:S02]  /*4080*/  MUFU.RCP R5, R5 ;  /* 0x0000000500057308 */ /* 0x000e240000001000 */
[----:B0-----:R-:W-:Y:S01]  /*4090*/  FMUL.FTZ R35, R35, R5 ;  /* 0x0000000523237220 */ /* 0x001fe20000410000 */
[----:B------:R-:W-:-:S06]  /*40a0*/  FMUL.FTZ R5, R48, -1.4426950216293334961 ;  /* 0xbfb8aa3b30057820 */ /* 0x000fcc0000410000 */
[----:B------:R-:W0:Y:S02]  /*40b0*/  MUFU.EX2 R5, R5 ;  /* 0x0000000500057308 */ /* 0x000e240000000800 */
[----:B0-----:R-:W-:-:S06]  /*40c0*/  FADD.FTZ R5, R5, 1 ;  /* 0x3f80000005057421 */ /* 0x001fcc0000010000 */
[----:B------:R-:W0:Y:S02]  /*40d0*/  MUFU.RCP R5, R5 ;  /* 0x0000000500057308 */ /* 0x000e240000001000 */
[----:B0-----:R-:W-:Y:S01]  /*40e0*/  FMUL.FTZ R48, R48, R5 ;  /* 0x0000000530307220 */ /* 0x001fe20000410000 */
[----:B------:R0:W-:Y:S04]  /*40f0*/  STL [R1], R8 ;  /* 0x0000000801007387 */ /* 0x0001e80000100800 */
[----:B------:R-:W4:Y:S04]  /*4100*/  LDL.LU R60, [R1+0x28] ;  /* 0x00002800013c7983 */ /* 0x000f280000300800 */
[----:B------:R1:W-:Y:S01]  /*4110*/  STL [R1+0x84], R55 ;  /* 0x0000843701007387 */ /* 0x0003e20000100800 */
[----:B--2---:R-:W-:-:S06]  /*4120*/  FMUL.FTZ R5, R59, -1.4426950216293334961 ;  /* 0xbfb8aa3b3b057820 */ /* 0x004fcc0000410000 */
[----:B------:R-:W2:Y:S02]  /*4130*/  MUFU.EX2 R5, R5 ;  /* 0x0000000500057308 */ /* 0x000ea40000000800 */
[----:B--2---:R-:W-:-:S06]  /*4140*/  FADD.FTZ R5, R5, 1 ;  /* 0x3f80000005057421 */ /* 0x004fcc0000010000 */
[----:B------:R-:W2:Y:S02]  /*4150*/  MUFU.RCP R58, R5 ;  /* 0x00000005003a7308 */ /* 0x000ea40000001000 */
[----:B--2---:R-:W-:Y:S02]  /*4160*/  FMUL.FTZ R58, R59, R58 ;  /* 0x0000003a3b3a7220 */ /* 0x004fe40000410000 */
[----:B------:R-:W2:Y:S01]  /*4170*/  LDL.LU R59, [R1+0x50] ;  /* 0x00005000013b7983 */ /* 0x000ea20000300800 */
[----:B0-----:R-:W-:Y:S01]  /*4180*/  FMUL.FTZ R8, R31, -1.4426950216293334961 ;  /* 0xbfb8aa3b1f087820 */ /* 0x001fe20000410000 */
[----:B------:R-:W-:-:S05]  /*4190*/  FMUL.FTZ R18, R32, -1.4426950216293334961 ;  /* 0xbfb8aa3b20127820 */ /* 0x000fca0000410000 */
[----:B------:R-:W0:Y:S08]  /*41a0*/  MUFU.EX2 R8, R8 ;  /* 0x0000000800087308 */ /* 0x000e300000000800 */
[----:B------:R-:W1:Y:S01]  /*41b0*/  MUFU.EX2 R18, R18 ;  /* 0x0000001200127308 */ /* 0x000e620000000800 */
[----:B------:R-:W-:Y:S01]  /*41c0*/  FMUL.FTZ R17, R34, -1.4426950216293334961 ;  /* 0xbfb8aa3b22117820 */ /* 0x000fe20000410000 */
[----:B0-----:R-:W-:-:S06]  /*41d0*/  FADD.FTZ R8, R8, 1 ;  /* 0x3f80000008087421 */ /* 0x001fcc0000010000 */
[----:B------:R1:W0:Y:S02]  /*41e0*/  MUFU.RCP R25, R8 ;  /* 0x0000000800197308 */ /* 0x0002240000001000 */
[----:B-1----:R-:W-:-:S06]  /*41f0*/  FADD.FTZ R8, R18, 1 ;  /* 0x3f80000012087421 */ /* 0x002fcc0000010000 */
[----:B------:R-:W1:Y:S08]  /*4200*/  MUFU.EX2 R17, R17 ;  /* 0x0000001100117308 */ /* 0x000e700000000800 */
[----:B------:R-:W3:Y:S01]  /*4210*/  MUFU.RCP R8, R8 ;  /* 0x0000000800087308 */ /* 0x000ee20000001000 */
[----:B------:R-:W-:Y:S01]  /*4220*/  FMUL.FTZ R18, R51, -1.4426950216293334961 ;  /* 0xbfb8aa3b33127820 */ /* 0x000fe20000410000 */
[----:B0-----:R-:W-:-:S06]  /*4230*/  FMUL.FTZ R31, R31, R25 ;  /* 0x000000191f1f7220 */ /* 0x001fcc0000410000 */
[----:B------:R-:W0:Y:S01]  /*4240*/  MUFU.EX2 R18, R18 ;  /* 0x0000001200127308 */ /* 0x000e220000000800 */
[----:B-1----:R-:W-:Y:S01]  /*4250*/  FADD.FTZ R17, R17, 1 ;  /* 0x3f80000011117421 */ /* 0x002fe20000010000 */
[----:B---3--:R-:W-:Y:S01]  /*4260*/  FMUL.FTZ R32, R32, R8 ;  /* 0x0000000820207220 */ /* 0x008fe20000410000 */
[----:B------:R-:W-:-:S05]  /*4270*/  FMUL.FTZ R8, R50, -1.4426950216293334961 ;  /* 0xbfb8aa3b32087820 */ /* 0x000fca0000410000 */
[----:B------:R1:W-:Y:S08]  /*4280*/  MUFU.RCP R25, R17 ;  /* 0x0000001100197308 */ /* 0x0003f00000001000 */
[----:B------:R-:W3:Y:S01]  /*4290*/  MUFU.EX2 R8, R8 ;  /* 0x0000000800087308 */ /* 0x000ee20000000800 */
[----:B-1----:R-:W-:-:S07]  /*42a0*/  FMUL.FTZ R17, R2, -1.4426950216293334961 ;  /* 0xbfb8aa3b02117820 */ /* 0x002fce0000410000 */
[----:B------:R-:W1:Y:S01]  /*42b0*/  MUFU.EX2 R17, R17 ;  /* 0x0000001100117308 */ /* 0x000e620000000800 */
[----:B0-----:R-:W-:Y:S01]  /*42c0*/  FADD.FTZ R18, R18, 1 ;  /* 0x3f80000012127421 */ /* 0x001fe20000010000 */
[----:B------:R-:W-:-:S06]  /*42d0*/  FMUL.FTZ R21, R37, -1.4426950216293334961 ;  /* 0xbfb8aa3b25157820 */ /* 0x000fcc0000410000 */
[----:B------:R0:W-:Y:S01]  /*42e0*/  MUFU.RCP R22, R18 ;  /* 0x0000001200167308 */ /* 0x0001e20000001000 */
[----:B---3--:R-:W-:Y:S01]  /*42f0*/  FADD.FTZ R8, R8, 1 ;  /* 0x3f80000008087421 */ /* 0x008fe20000010000 */
[----:B0-----:R-:W-:-:S06]  /*4300*/  FMUL.FTZ R18, R49, -1.4426950216293334961 ;  /* 0xbfb8aa3b31127820 */ /* 0x001fcc0000410000 */
[----:B------:R-:W0:Y:S01]  /*4310*/  MUFU.RCP R8, R8 ;  /* 0x0000000800087308 */ /* 0x000e220000001000 */
[----:B-1----:R-:W-:Y:S01]  /*4320*/  FADD.FTZ R17, R17, 1 ;  /* 0x3f80000011117421 */ /* 0x002fe20000010000 */
[----:B------:R-:W-:-:S06]  /*4330*/  FMUL.FTZ R52, R52, R36 ;  /* 0x0000002434347220 */ /* 0x000fcc0000410000 */
[----:B------:R-:W1:Y:S08]  /*4340*/  MUFU.EX2 R18, R18 ;  /* 0x0000001200127308 */ /* 0x000e700000000800 */
[----:B------:R3:W3:Y:S08]  /*4350*/  MUFU.RCP R36, R17 ;  /* 0x0000001100247308 */ /* 0x0006f00000001000 */
[----:B------:R-:W3:Y:S01]  /*4360*/  MUFU.EX2 R21, R21 ;  /* 0x0000001500157308 */ /* 0x000ee20000000800 */
[----:B0-----:R-:W-:Y:S01]  /*4370*/  FMUL.FTZ R50, R50, R8 ;  /* 0x0000000832327220 */ /* 0x001fe20000410000 */
[----:B------:R-:W-:Y:S01]  /*4380*/  FMUL.FTZ R8, R0, -1.4426950216293334961 ;  /* 0xbfb8aa3b00087820 */ /* 0x000fe20000410000 */
[----:B-1----:R-:W-:Y:S01]  /*4390*/  FADD.FTZ R18, R18, 1 ;  /* 0x3f80000012127421 */ /* 0x002fe20000010000 */
[----:B---3--:R-:W-:Y:S01]  /*43a0*/  FMUL.FTZ R17, R47, -1.4426950216293334961 ;  /* 0xbfb8aa3b2f117820 */ /* 0x008fe20000410000 */
[----:B------:R-:W-:-:S03]  /*43b0*/  FMUL.FTZ R51, R51, R22 ;  /* 0x0000001633337220 */ /* 0x000fc60000410000 */
[----:B------:R0:W-:Y:S01]  /*43c0*/  MUFU.RCP R22, R18 ;  /* 0x0000001200167308 */ /* 0x0001e20000001000 */
[----:B------:R-:W-:Y:S01]  /*43d0*/  FMUL.FTZ R36, R2, R36 ;  /* 0x0000002402247220 */ /* 0x000fe20000410000 */
[----:B------:R-:W-:-:S06]  /*43e0*/  FMUL.FTZ R2, R45, -1.4426950216293334961 ;  /* 0xbfb8aa3b2d027820 */ /* 0x000fcc0000410000 */
[----:B------:R-:W1:Y:S01]  /*43f0*/  MUFU.EX2 R8, R8 ;  /* 0x0000000800087308 */ /* 0x000e620000000800 */
[----:B0-----:R-:W-:Y:S01]  /*4400*/  FADD.FTZ R18, R21, 1 ;  /* 0x3f80000015127421 */ /* 0x001fe20000010000 */
[----:B------:R-:W-:-:S06]  /*4410*/  FMUL.FTZ R21, R44, -1.4426950216293334961 ;  /* 0xbfb8aa3b2c157820 */ /* 0x000fcc0000410000 */
[----:B------:R-:W0:Y:S08]  /*4420*/  MUFU.EX2 R17, R17 ;  /* 0x0000001100117308 */ /* 0x000e300000000800 */
[----:B------:R-:W3:Y:S08]  /*4430*/  MUFU.EX2 R2, R2 ;  /* 0x0000000200027308 */ /* 0x000ef00000000800 */
[----:B------:R-:W3:Y:S08]  /*4440*/  MUFU.RCP R18, R18 ;  /* 0x0000001200127308 */ /* 0x000ef00000001000 */
[----:B------:R-:W4:Y:S01]  /*4450*/  MUFU.EX2 R21, R21 ;  /* 0x0000001500157308 */ /* 0x000f220000000800 */
[----:B-1----:R-:W-:Y:S01]  /*4460*/  FADD.FTZ R8, R8, 1 ;  /* 0x3f80000008087421 */ /* 0x002fe20000010000 */
[----:B------:R-:W-:Y:S01]  /*4470*/  FMUL.FTZ R29, R46, R29 ;  /* 0x0000001d2e1d7220 */ /* 0x000fe20000410000 */
[----:B0-----:R-:W-:Y:S01]  /*4480*/  FADD.FTZ R17, R17, 1 ;  /* 0x3f80000011117421 */ /* 0x001fe20000010000 */
[----:B---3--:R-:W-:-:S04]  /*4490*/  FADD.FTZ R2, R2, 1 ;  /* 0x3f80000002027421 */ /* 0x008fc80000010000 */
[----:B------:R0:W1:Y:S01]  /*44a0*/  MUFU.RCP R46, R8 ;  /* 0x00000008002e7308 */ /* 0x0000620000001000 */
[----:B------:R-:W-:Y:S01]  /*44b0*/  FMUL.FTZ R37, R37, R18 ;  /* 0x0000001225257220 */ /* 0x000fe20000410000 */
[----:B0-----:R-:W-:-:S06]  /*44c0*/  FMUL.FTZ R8, R43, -1.4426950216293334961 ;  /* 0xbfb8aa3b2b087820 */ /* 0x001fcc0000410000 */
[----:B------:R4:W0:Y:S02]  /*44d0*/  MUFU.RCP R18, R17 ;  /* 0x0000001100127308 */ /* 0x0008240000001000 */
[----:B----4-:R-:W-:-:S06]  /*44e0*/  FADD.FTZ R17, R21, 1 ;  /* 0x3f80000015117421 */ /* 0x010fcc0000010000 */
[----:B------:R-:W3:Y:S08]  /*44f0*/  MUFU.EX2 R8, R8 ;  /* 0x0000000800087308 */ /* 0x000ef00000000800 */
[----:B------:R-:W4:Y:S08]  /*4500*/  MUFU.RCP R2, R2 ;  /* 0x0000000200027308 */ /* 0x000f300000001000 */
[----:B------:R-:W4:Y:S01]  /*4510*/  MUFU.RCP R17, R17 ;  /* 0x0000001100117308 */ /* 0x000f220000001000 */
[----:B-1----:R-:W-:Y:S01]  /*4520*/  FMUL.FTZ R46, R0, R46 ;  /* 0x0000002e002e7220 */ /* 0x002fe20000410000 */
[----:B------:R-:W-:Y:S01]  /*4530*/  FMUL.FTZ R0, R42, -1.4426950216293334961 ;  /* 0xbfb8aa3b2a007820 */ /* 0x000fe20000410000 */
[----:B0-----:R-:W-:Y:S01]  /*4540*/  FMUL.FTZ R47, R47, R18 ;  /* 0x000000122f2f7220 */ /* 0x001fe20000410000 */
[----:B------:R-:W-:Y:S01]  /*4550*/  FMUL.FTZ R18, R41, -1.4426950216293334961 ;  /* 0xbfb8aa3b29127820 */ /* 0x000fe20000410000 */
[----:B---3--:R-:W-:Y:S01]  /*4560*/  FADD.FTZ R8, R8, 1 ;  /* 0x3f80000008087421 */ /* 0x008fe20000010000 */
[----:B----4-:R-:W-:Y:S01]  /*4570*/  FMUL.FTZ R45, R45, R2 ;  /* 0x000000022d2d7220 */ /* 0x010fe20000410000 */
[----:B------:R-:W-:Y:S01]  /*4580*/  FMUL.FTZ R2, R57, -1.4426950216293334961 ;  /* 0xbfb8aa3b39027820 */ /* 0x000fe20000410000 */
[----:B------:R-:W0:Y:S01]  /*4590*/  MUFU.EX2 R0, R0 ;  /* 0x0000000000007308 */ /* 0x000e220000000800 */
[----:B------:R-:W-:-:S07]  /*45a0*/  FMUL.FTZ R44, R44, R17 ;  /* 0x000000112c2c7220 */ /* 0x000fce0000410000 */
[----:B------:R1:W3:Y:S08]  /*45b0*/  MUFU.RCP R17, R8 ;  /* 0x0000000800117308 */ /* 0x0002f00000001000 */
[----:B------:R-:W4:Y:S08]  /*45c0*/  MUFU.EX2 R18, R18 ;  /* 0x0000001200127308 */ /* 0x000f300000000800 */
[----:B------:R-:W2:Y:S01]  /*45d0*/  MUFU.EX2 R2, R2 ;  /* 0x0000000200027308 */ /* 0x000ea20000000800 */
[----:B-1----:R-:W-:Y:S01]  /*45e0*/  FMUL.FTZ R8, R3, -1.4426950216293334961 ;  /* 0xbfb8aa3b03087820 */ /* 0x002fe20000410000 */
[----:B0-----:R-:W-:Y:S01]  /*45f0*/  FADD.FTZ R0, R0, 1 ;  /* 0x3f80000000007421 */ /* 0x001fe20000010000 */
[----:B---3--:R-:W-:Y:S01]  /*4600*/  FMUL.FTZ R43, R43, R17 ;  /* 0x000000112b2b7220 */ /* 0x008fe20000410000 */
[----:B------:R-:W-:-:S04]  /*4610*/  FMUL.FTZ R17, R4, -1.4426950216293334961 ;  /* 0xbfb8aa3b04117820 */ /* 0x000fc80000410000 */
[----:B------:R-:W0:Y:S01]  /*4620*/  MUFU.EX2 R8, R8 ;  /* 0x0000000800087308 */ /* 0x000e220000000800 */
[----:B----4-:R-:W-:-:S07]  /*4630*/  FADD.FTZ R5, R18, 1 ;  /* 0x3f80000012057421 */ /* 0x010fce0000010000 */
[----:B------:R2:W-:Y:S02]  /*4640*/  MUFU.RCP R18, R0 ;  /* 0x0000000000127308 */ /* 0x0005e40000001000 */
[----:B--2---:R-:W-:-:S06]  /*4650*/  FADD.FTZ R0, R2, 1 ;  /* 0x3f80000002007421 */ /* 0x004fcc0000010000 */
[----:B------:R-:W1:Y:S08]  /*4660*/  MUFU.RCP R5, R5 ;  /* 0x0000000500057308 */ /* 0x000e700000001000 */
[----:B------:R-:W2:Y:S08]  /*4670*/  MUFU.EX2 R17, R17 ;  /* 0x0000001100117308 */ /* 0x000eb00000000800 */
[----:B------:R-:W3:Y:S01]  /*4680*/  MUFU.RCP R0, R0 ;  /* 0x0000000000007308 */ /* 0x000ee20000001000 */
[----:B0-----:R-:W-:Y:S01]  /*4690*/  FADD.FTZ R2, R8, 1 ;  /* 0x3f80000008027421 */ /* 0x001fe20000010000 */
[----:B------:R-:W-:Y:S01]  /*46a0*/  FMUL.FTZ R8, R6, -1.4426950216293334961 ;  /* 0xbfb8aa3b06087820 */ /* 0x000fe20000410000 */
[----:B-1----:R-:W-:Y:S01]  /*46b0*/  FMUL.FTZ R41, R41, R5 ;  /* 0x0000000529297220 */ /* 0x002fe20000410000 */
[----:B------:R-:W-:Y:S01]  /*46c0*/  FMUL.FTZ R5, R10, -1.4426950216293334961 ;  /* 0xbfb8aa3b0a057820 */ /* 0x000fe20000410000 */
[----:B------:R-:W-:Y:S01]  /*46d0*/  FMUL.FTZ R21, R60, -1.4426950216293334961 ;  /* 0xbfb8aa3b3c157820 */ /* 0x000fe20000410000 */
[----:B--2---:R-:W-:-:S02]  /*46e0*/  FADD.FTZ R17, R17, 1 ;  /* 0x3f80000011117421 */ /* 0x004fc40000010000 */
[----:B------:R-:W0:Y:S01]  /*46f0*/  MUFU.EX2 R8, R8 ;  /* 0x0000000800087308 */ /* 0x000e220000000800 */
[----:B---3--:R-:W-:Y:S02]  /*4700*/  FMUL.FTZ R0, R57, R0 ;  /* 0x0000000039007220 */ /* 0x008fe40000410000 */
[----:B------:R-:W2:Y:S05]  /*4710*/  LDL.LU R57, [R1+0x58] ;  /* 0x0000580001397983 */ /* 0x000eaa0000300800 */
[----:B------:R-:W1:Y:S01]  /*4720*/  MUFU.RCP R2, R2 ;  /* 0x0000000200027308 */ /* 0x000e620000001000 */
[----:B------:R-:W3:Y:S07]  /*4730*/  LDL.LU R39, [R1+0x60] ;  /* 0x0000600001277983 */ /* 0x000eee0000300800 */
[----:B------:R-:W4:Y:S08]  /*4740*/  MUFU.RCP R17, R17 ;  /* 0x0000001100117308 */ /* 0x000f300000001000 */
[----:B------:R-:W4:Y:S08]  /*4750*/  MUFU.EX2 R5, R5 ;  /* 0x0000000500057308 */ /* 0x000f300000000800 */
[----:B------:R-:W4:Y:S01]  /*4760*/  MUFU.EX2 R21, R21 ;  /* 0x0000001500157308 */ /* 0x000f220000000800 */
[----:B0-----:R-:W-:Y:S01]  /*4770*/  FADD.FTZ R8, R8, 1 ;  /* 0x3f80000008087421 */ /* 0x001fe20000010000 */
[----:B-1----:R-:W-:Y:S01]  /*4780*/  FMUL.FTZ R2, R3, R2 ;  /* 0x0000000203027220 */ /* 0x002fe20000410000 */
[----:B----4-:R-:W-:Y:S01]  /*4790*/  FMUL.FTZ R3, R4, R17 ;  /* 0x0000001104037220 */ /* 0x010fe20000410000 */
[----:B------:R-:W-:-:S04]  /*47a0*/  FMUL.FTZ R17, R9, -1.4426950216293334961 ;  /* 0xbfb8aa3b09117820 */ /* 0x000fc80000410000 */
[----:B------:R-:W0:Y:S01]  /*47b0*/  MUFU.RCP R8, R8 ;  /* 0x0000000800087308 */ /* 0x000e220000001000 */
[----:B------:R-:W-:Y:S01]  /*47c0*/  FADD.FTZ R4, R5, 1 ;  /* 0x3f80000005047421 */ /* 0x000fe20000010000 */
[----:B------:R-:W-:Y:S01]  /*47d0*/  FADD.FTZ R5, R21, 1 ;  /* 0x3f80000015057421 */ /* 0x000fe20000010000 */
[----:B------:R-:W-:-:S05]  /*47e0*/  FMUL.FTZ R21, R59, -1.4426950216293334961 ;  /* 0xbfb8aa3b3b157820 */ /* 0x000fca0000410000 */
[----:B------:R-:W1:Y:S08]  /*47f0*/  MUFU.EX2 R17, R17 ;  /* 0x0000001100117308 */ /* 0x000e700000000800 */
[----:B------:R-:W4:Y:S08]  /*4800*/  MUFU.EX2 R21, R21 ;  /* 0x0000001500157308 */ /* 0x000f300000000800 */
[----:B------:R-:W4:Y:S01]  /*4810*/  MUFU.RCP R5, R5 ;  /* 0x0000000500057308 */ /* 0x000f220000001000 */
[----:B0-----:R-:W-:Y:S01]  /*4820*/  FMUL.FTZ R6, R6, R8 ;  /* 0x0000000806067220 */ /* 0x001fe20000410000 */
[----:B------:R-:W-:Y:S01]  /*4830*/  FMUL.FTZ R8, R12, -1.4426950216293334961 ;  /* 0xbfb8aa3b0c087820 */ /* 0x000fe20000410000 */
[----:B-1----:R-:W-:Y:S01]  /*4840*/  FADD.FTZ R17, R17, 1 ;  /* 0x3f80000011117421 */ /* 0x002fe20000010000 */
[----:B------:R-:W-:-:S04]  /*4850*/  FMUL.FTZ R49, R49, R22 ;  /* 0x0000001631317220 */ /* 0x000fc80000410000 */
[----:B------:R-:W0:Y:S01]  /*4860*/  MUFU.EX2 R8, R8 ;  /* 0x0000000800087308 */ /* 0x000e220000000800 */
[----:B----4-:R-:W-:Y:S01]  /*4870*/  FADD.FTZ R21, R21, 1 ;  /* 0x3f80000015157421 */ /* 0x010fe20000010000 */
[----:B------:R-:W-:Y:S02]  /*4880*/  FMUL.FTZ R5, R60, R5 ;  /* 0x000000053c057220 */ /* 0x000fe40000410000 */
[----:B------:R-:W4:Y:S04]  /*4890*/  LDL.LU R60, [R1+0x4c] ;  /* 0x00004c00013c7983 */ /* 0x000f280000300800 */
[----:B------:R-:W1:Y:S01]  /*48a0*/  MUFU.RCP R22, R17 ;  /* 0x0000001100167308 */ /* 0x000e620000001000 */
[----:B------:R-:W4:Y:S07]  /*48b0*/  LDL.LU R26, [R1+0x64] ;  /* 0x00006400011a7983 */ /* 0x000f2e0000300800 */
[----:B------:R-:W1:Y:S01]  /*48c0*/  MUFU.RCP R21, R21 ;  /* 0x0000001500157308 */ /* 0x000e620000001000 */
[----:B0-----:R-:W-:-:S07]  /*48d0*/  FADD.FTZ R8, R8, 1 ;  /* 0x3f80000008087421 */ /* 0x001fce0000010000 */
[----:B------:R1:W-:Y:S02]  /*48e0*/  MUFU.RCP R17, R8 ;  /* 0x0000000800117308 */ /* 0x0003e40000001000 */
[----:B-1----:R-:W-:Y:S01]  /*48f0*/  FMUL.FTZ R8, R9, R22 ;  /* 0x0000001609087220 */ /* 0x002fe20000410000 */
[----:B------:R-:W-:Y:S02]  /*4900*/  FMUL.FTZ R9, R59, R21 ;  /* 0x000000153b097220 */ /* 0x000fe40000410000 */
[----:B------:R-:W4:Y:S04]  /*4910*/  LDL.LU R59, [R1+0x54] ;  /* 0x00005400013b7983 */ /* 0x000f280000300800 */
[----:B------:R-:W4:Y:S01]  /*4920*/  LDL.LU R28, [R1+0x68] ;  /* 0x00006800011c7983 */ /* 0x000f220000300800 */
[----:B------:R-:W-:Y:S01]  /*4930*/  FMUL.FTZ R42, R42, R18 ;  /* 0x000000122a2a7220 */ /* 0x000fe20000410000 */
[----:B------:R-:W-:Y:S01]  /*4940*/  FMUL.FTZ R18, R7, -1.4426950216293334961 ;  /* 0xbfb8aa3b07127820 */ /* 0x000fe20000410000 */
[----:B------:R-:W0:Y:S01]  /*4950*/  MUFU.RCP R4, R4 ;  /* 0x0000000400047308 */ /* 0x000e220000001000 */
[----:B------:R-:W-:Y:S01]  /*4960*/  FMUL.FTZ R21, R14, -1.4426950216293334961 ;  /* 0xbfb8aa3b0e157820 */ /* 0x000fe20000410000 */
[----:B------:R-:W-:Y:S01]  /*4970*/  FMUL.FTZ R34, R34, R25 ;  /* 0x0000001922227220 */ /* 0x000fe20000410000 */
[----:B------:R-:W-:Y:S01]  /*4980*/  FMUL.FTZ R27, R27, R38 ;  /* 0x000000261b1b7220 */ /* 0x000fe20000410000 */
[----:B------:R-:W4:Y:S04]  /*4990*/  LDL.LU R55, [R1+0x5c] ;  /* 0x00005c0001377983 */ /* 0x000f280000300800 */
[----:B------:R-:W1:Y:S01]  /*49a0*/  MUFU.EX2 R18, R18 ;  /* 0x0000001200127308 */ /* 0x000e620000000800 */
[----:B0-----:R-:W-:Y:S01]  /*49b0*/  FMUL.FTZ R4, R10, R4 ;  /* 0x000000040a047220 */ /* 0x001fe20000410000 */
[----:B------:R-:W-:-:S06]  /*49c0*/  FMUL.FTZ R10, R11, -1.4426950216293334961 ;  /* 0xbfb8aa3b0b0a7820 */ /* 0x000fcc0000410000 */
[----:B------:R-:W-:Y:S01]  /*49d0*/  MUFU.EX2 R21, R21 ;  /* 0x0000001500157308 */ /* 0x000fe20000000800 */
[----:B------:R-:W-:Y:S01]  /*49e0*/  FMUL.FTZ R25, R15, -1.4426950216293334961 ;  /* 0xbfb8aa3b0f197820 */ /* 0x000fe20000410000 */
[----:B------:R-:W4:Y:S01]  /*49f0*/  LDL.LU R56, [R1+0x14] ;  /* 0x0000140001387983 */ /* 0x000f220000300800 */
[----:B-1----:R-:W-:-:S05]  /*4a00*/  FADD.FTZ R18, R18, 1 ;  /* 0x3f80000012127421 */ /* 0x002fca0000010000 */
[----:B------:R-:W0:Y:S08]  /*4a10*/  MUFU.EX2 R10, R10 ;  /* 0x0000000a000a7308 */ /* 0x000e300000000800 */
[----:B------:R-:W1:Y:S01]  /*4a20*/  MUFU.RCP R18, R18 ;  /* 0x0000001200127308 */ /* 0x000e620000001000 */
[----:B0-----:R-:W-:Y:S01]  /*4a30*/  FADD.FTZ R10, R10, 1 ;  /* 0x3f8000000a0a7421 */ /* 0x001fe20000010000 */
[----:B-1----:R-:W-:Y:S01]  /*4a40*/  FMUL.FTZ R7, R7, R18 ;  /* 0x0000001207077220 */ /* 0x002fe20000410000 */
[----:B------:R-:W-:-:S05]  /*4a50*/  FMUL.FTZ R18, R13, -1.4426950216293334961 ;  /* 0xbfb8aa3b0d127820 */ /* 0x000fca0000410000 */
[----:B------:R-:W0:Y:S08]  /*4a60*/  MUFU.RCP R10, R10 ;  /* 0x0000000a000a7308 */ /* 0x000e300000001000 */
[----:B------:R-:W1:Y:S01]  /*4a70*/  MUFU.EX2 R18, R18 ;  /* 0x0000001200127308 */ /* 0x000e620000000800 */
[----:B------:R-:W-:Y:S01]  /*4a80*/  FADD.FTZ R21, R21, 1 ;  /* 0x3f80000015157421 */ /* 0x000fe20000010000 */
[----:B0-----:R-:W-:Y:S01]  /*4a90*/  FMUL.FTZ R10, R11, R10 ;  /* 0x0000000a0b0a7220 */ /* 0x001fe20000410000 */
[----:B------:R-:W-:-:S05]  /*4aa0*/  FMUL.FTZ R11, R12, R17 ;  /* 0x000000110c0b7220 */ /* 0x000fca0000410000 */
[----:B------:R-:W-:Y:S01]  /*4ab0*/  MUFU.EX2 R25, R25 ;  /* 0x0000001900197308 */ /* 0x000fe20000000800 */
[----:B-1----:R-:W-:-:S07]  /*4ac0*/  FADD.FTZ R12, R18, 1 ;  /* 0x3f800000120c7421 */ /* 0x002fce0000010000 */
[----:B------:R-:W0:Y:S01]  /*4ad0*/  MUFU.RCP R12, R12 ;  /* 0x0000000c000c7308 */ /* 0x000e220000001000 */
[----:B------:R-:W-:-:S07]  /*4ae0*/  FMUL.FTZ R17, R16, -1.4426950216293334961 ;  /* 0xbfb8aa3b10117820 */ /* 0x000fce0000410000 */
[----:B------:R-:W1:Y:S01]  /*4af0*/  MUFU.EX2 R17, R17 ;  /* 0x0000001100117308 */ /* 0x000e620000000800 */
[----:B0-----:R-:W-:Y:S01]  /*4b00*/  FMUL.FTZ R12, R13, R12 ;  /* 0x0000000c0d0c7220 */ /* 0x001fe20000410000 */
[----:B-1----:R-:W-:-:S06]  /*4b10*/  FADD.FTZ R17, R17, 1 ;  /* 0x3f80000011117421 */ /* 0x002fcc0000010000 */
[----:B------:R-:W-:Y:S01]  /*4b20*/  MUFU.RCP R38, R17 ;  /* 0x0000001100267308 */ /* 0x000fe20000001000 */
[----:B--2---:R-:W-:-:S07]  /*4b30*/  FMUL.FTZ R22, R57, -1.4426950216293334961 ;  /* 0xbfb8aa3b39167820 */ /* 0x004fce0000410000 */
[----:B------:R-:W0:Y:S02]  /*4b40*/  MUFU.EX2 R22, R22 ;  /* 0x0000001600167308 */ /* 0x000e240000000800 */
[----:B0-----:R-:W-:-:S06]  /*4b50*/  FADD.FTZ R18, R22, 1 ;  /* 0x3f80000016127421 */ /* 0x001fcc0000010000 */
[----:B------:R0:W1:Y:S08]  /*4b60*/  MUFU.RCP R22, R21 ;  /* 0x0000001500167308 */ /* 0x0000700000001000 */
[----:B------:R-:W2:Y:S01]  /*4b70*/  MUFU.RCP R18, R18 ;  /* 0x0000001200127308 */ /* 0x000ea20000001000 */
[----:B0-----:R-:W-:Y:S01]  /*4b80*/  FADD.FTZ R21, R25, 1 ;  /* 0x3f80000019157421 */ /* 0x001fe20000010000 */
[----:B---3--:R-:W-:Y:S01]  /*4b90*/  FMUL.FTZ R25, R39, -1.4426950216293334961 ;  /* 0xbfb8aa3b27197820 */ /* 0x008fe20000410000 */
[----:B-1----:R-:W-:Y:S01]  /*4ba0*/  FMUL.FTZ R14, R14, R22 ;  /* 0x000000160e0e7220 */ /* 0x002fe20000410000 */
[----:B------:R-:W-:-:S04]  /*4bb0*/  FMUL.FTZ R22, R19, -1.4426950216293334961 ;  /* 0xbfb8aa3b13167820 */ /* 0x000fc80000410000 */
[----:B------:R-:W-:Y:S01]  /*4bc0*/  MUFU.EX2 R25, R25 ;  /* 0x0000001900197308 */ /* 0x000fe20000000800 */
[----:B--2---:R-:W-:-:S07]  /*4bd0*/  FMUL.FTZ R13, R57, R18 ;  /* 0x00000012390d7220 */ /* 0x004fce0000410000 */
[----:B------:R-:W0:Y:S01]  /*4be0*/  MUFU.EX2 R22, R22 ;  /* 0x0000001600167308 */ /* 0x000e220000000800 */
[----:B----4-:R-:W-:-:S07]  /*4bf0*/  FMUL.FTZ R18, R60, -1.4426950216293334961 ;  /* 0xbfb8aa3b3c127820 */ /* 0x010fce0000410000 */
[----:B------:R-:W1:Y:S01]  /*4c00*/  MUFU.EX2 R18, R18 ;  /* 0x0000001200127308 */ /* 0x000e620000000800 */
[----:B0-----:R-:W-:Y:S01]  /*4c10*/  FADD.FTZ R22, R22, 1 ;  /* 0x3f80000016167421 */ /* 0x001fe20000010000 */
[----:B------:R-:W-:-:S06]  /*4c20*/  FADD.FTZ R17, R25, 1 ;  /* 0x3f80000019117421 */ /* 0x000fcc0000010000 */
[----:B------:R-:W0:Y:S08]  /*4c30*/  MUFU.RCP R21, R21 ;  /* 0x0000001500157308 */ /* 0x000e300000001000 */
[----:B------:R2:W3:Y:S01]  /*4c40*/  MUFU.RCP R25, R22 ;  /* 0x0000001600197308 */ /* 0x0004e20000001000 */
[----:B-1----:R-:W-:Y:S01]  /*4c50*/  FADD.FTZ R18, R18, 1 ;  /* 0x3f80000012127421 */ /* 0x002fe20000010000 */
[----:B--2---:R-:W-:-:S06]  /*4c60*/  FMUL.FTZ R22, R59, -1.4426950216293334961 ;  /* 0xbfb8aa3b3b167820 */ /* 0x004fcc0000410000 */
[----:B------:R-:W1:Y:S08]  /*4c70*/  MUFU.RCP R18, R18 ;  /* 0x0000001200127308 */ /* 0x000e700000001000 */
[----:B------:R-:W2:Y:S01]  /*4c80*/  MUFU.EX2 R22, R22 ;  /* 0x0000001600167308 */ /* 0x000ea20000000800 */
[----:B0-----:R-:W-:Y:S01]  /*4c90*/  FMUL.FTZ R15, R15, R21 ;  /* 0x000000150f0f7220 */ /* 0x001fe20000410000 */
[----:B------:R-:W-:Y:S01]  /*4ca0*/  FMUL.FTZ R21, R20, -1.4426950216293334961 ;  /* 0xbfb8aa3b14157820 */ /* 0x000fe20000410000 */
[----:B---3--:R-:W-:Y:S01]  /*4cb0*/  FMUL.FTZ R19, R19, R25 ;  /* 0x0000001913137220 */ /* 0x008fe20000410000 */
[----:B------:R-:W-:Y:S01]  /*4cc0*/  FMUL.FTZ R25, R24, -1.4426950216293334961 ;  /* 0xbfb8aa3b18197820 */ /* 0x000fe20000410000 */
[----:B------:R-:W-:-:S03]  /*4cd0*/  FMUL.FTZ R57, R26, -1.4426950216293334961 ;  /* 0xbfb8aa3b1a397820 */ /* 0x000fc60000410000 */
[----:B------:R-:W0:Y:S01]  /*4ce0*/  MUFU.EX2 R21, R21 ;  /* 0x0000001500157308 */ /* 0x000e220000000800 */
[----:B-1----:R-:W-:Y:S01]  /*4cf0*/  FMUL.FTZ R18, R60, R18 ;  /* 0x000000123c127220 */ /* 0x002fe20000410000 */
[----:B------:R-:W-:Y:S01]  /*4d00*/  FMUL.FTZ R60, R28, -1.4426950216293334961 ;  /* 0xbfb8aa3b1c3c7820 */ /* 0x000fe20000410000 */
[----:B--2---:R-:W-:-:S05]  /*4d10*/  FADD.FTZ R22, R22, 1 ;  /* 0x3f80000016167421 */ /* 0x004fca0000010000 */
[----:B------:R-:W1:Y:S08]  /*4d20*/  MUFU.RCP R17, R17 ;  /* 0x0000001100117308 */ /* 0x000e700000001000 */
[----:B------:R-:W2:Y:S08]  /*4d30*/  MUFU.EX2 R25, R25 ;  /* 0x0000001900197308 */ /* 0x000eb00000000800 */
[----:B------:R-:W-:Y:S08]  /*4d40*/  MUFU.EX2 R57, R57 ;  /* 0x0000003900397308 */ /* 0x000ff00000000800 */
[----:B------:R-:W3:Y:S08]  /*4d50*/  MUFU.RCP R22, R22 ;  /* 0x0000001600167308 */ /* 0x000ef00000001000 */
[----:B------:R-:W4:Y:S01]  /*4d60*/  MUFU.EX2 R60, R60 ;  /* 0x0000003c003c7308 */ /* 0x000f220000000800 */
[----:B0-----:R-:W-:Y:S01]  /*4d70*/  FADD.FTZ R21, R21, 1 ;  /* 0x3f80000015157421 */ /* 0x001fe20000010000 */
[----:B-1----:R-:W-:Y:S01]  /*4d80*/  FMUL.FTZ R17, R39, R17 ;  /* 0x0000001127117220 */ /* 0x002fe20000410000 */
[----:B--2---:R-:W-:-:S05]  /*4d90*/  FADD.FTZ R25, R25, 1 ;  /* 0x3f80000019197421 */ /* 0x004fca0000010000 */
[----:B------:R0:W-:Y:S01]  /*4da0*/  MUFU.RCP R39, R21 ;  /* 0x0000001500277308 */ /* 0x0001e20000001000 */
[----:B---3--:R-:W-:Y:S01]  /*4db0*/  FMUL.FTZ R22, R59, R22 ;  /* 0x000000163b167220 */ /* 0x008fe20000410000 */
[----:B0-----:R-:W-:-:S06]  /*4dc0*/  FADD.FTZ R21, R57, 1 ;  /* 0x3f80000039157421 */ /* 0x001fcc0000010000 */
[----:B------:R4:W0:Y:S02]  /*4dd0*/  MUFU.RCP R59, R25 ;  /* 0x00000019003b7308 */ /* 0x0008240000001000 */
[----:B----4-:R-:W-:-:S06]  /*4de0*/  FADD.FTZ R25, R60, 1 ;  /* 0x3f8000003c197421 */ /* 0x010fcc0000010000 */
[----:B------:R-:W1:Y:S08]  /*4df0*/  MUFU.RCP R21, R21 ;  /* 0x0000001500157308 */ /* 0x000e700000001000 */
[----:B------:R-:W2:Y:S01]  /*4e00*/  MUFU.RCP R25, R25 ;  /* 0x0000001900197308 */ /* 0x000ea20000001000 */
[----:B0-----:R-:W-:Y:S01]  /*4e10*/  FMUL.FTZ R24, R24, R59 ;  /* 0x0000003b18187220 */ /* 0x001fe20000410000 */
[----:B-1----:R-:W-:-:S02]  /*4e20*/  FMUL.FTZ R21, R26, R21 ;  /* 0x000000151a157220 */ /* 0x002fc40000410000 */
[----:B------:R-:W3:Y:S04]  /*4e30*/  LDL.LU R26, [R1+0x8c] ;  /* 0x00008c00011a7983 */ /* 0x000ee80000300800 */
[----:B------:R-:W4:Y:S01]  /*4e40*/  LDL.LU R60, [R1] ;  /* 0x00000000013c7983 */ /* 0x000f220000300800 */
[----:B--2---:R-:W-:-:S03]  /*4e50*/  FMUL.FTZ R25, R28, R25 ;  /* 0x000000191c197220 */ /* 0x004fc60000410000 */
[----:B------:R-:W2:Y:S04]  /*4e60*/  LDL.LU R59, [R1+0x4] ;  /* 0x00000400013b7983 */ /* 0x000ea80000300800 */
[----:B------:R-:W3:Y:S01]  /*4e70*/  LDL.LU R28, [R1+0x88] ;  /* 0x00008800011c7983 */ /* 0x000ee20000300800 */
[----:B------:R-:W-:Y:S01]  /*4e80*/  FMUL.FTZ R16, R16, R38 ;  /* 0x0000002610107220 */ /* 0x000fe20000410000 */
[----:B------:R-:W-:-:S06]  /*4e90*/  FMUL.FTZ R38, R23, -1.4426950216293334961 ;  /* 0xbfb8aa3b17267820 */ /* 0x000fcc0000410000 */
[----:B------:R-:W0:Y:S01]  /*4ea0*/  MUFU.EX2 R38, R38 ;  /* 0x0000002600267308 */ /* 0x000e220000000800 */
[----:B------:R-:W-:Y:S01]  /*4eb0*/  FMUL.FTZ R20, R20, R39 ;  /* 0x0000002714147220 */ /* 0x000fe20000410000 */
[----:B------:R-:W-:Y:S01]  /*4ec0*/  FMUL.FTZ R39, R56, -1.4426950216293334961 ;  /* 0xbfb8aa3b38277820 */ /* 0x000fe20000410000 */
[----:B0-----:R-:W-:-:S05]  /*4ed0*/  FADD.FTZ R38, R38, 1 ;  /* 0x3f80000026267421 */ /* 0x001fca0000010000 */
[----:B------:R0:W-:Y:S02]  /*4ee0*/  MUFU.RCP R57, R38 ;  /* 0x0000002600397308 */ /* 0x0001e40000001000 */
[----:B0-----:R-:W-:-:S06]  /*4ef0*/  FMUL.FTZ R38, R55, -1.4426950216293334961 ;  /* 0xbfb8aa3b37267820 */ /* 0x001fcc0000410000 */
[----:B------:R-:W0:Y:S08]  /*4f00*/  MUFU.EX2 R39, R39 ;  /* 0x0000002700277308 */ /* 0x000e300000000800 */
[----:B------:R-:W1:Y:S01]  /*4f10*/  MUFU.EX2 R38, R38 ;  /* 0x0000002600267308 */ /* 0x000e620000000800 */
[----:B0-----:R-:W-:Y:S01]  /*4f20*/  FADD.FTZ R39, R39, 1 ;  /* 0x3f80000027277421 */ /* 0x001fe20000010000 */
[----:B-1----:R-:W-:-:S06]  /*4f30*/  FADD.FTZ R38, R38, 1 ;  /* 0x3f80000026267421 */ /* 0x002fcc0000010000 */
[----:B------:R-:W0:Y:S08]  /*4f40*/  MUFU.RCP R39, R39 ;  /* 0x0000002700277308 */ /* 0x000e300000001000 */
[----:B------:R-:W1:Y:S01]  /*4f50*/  MUFU.RCP R38, R38 ;  /* 0x0000002600267308 */ /* 0x000e620000001000 */
[----:B------:R-:W-:Y:S01]  /*4f60*/  F2FP.F16.F32.PACK_AB R29, R27, R29 ;  /* 0x0000001d1b1d723e */ /* 0x000fe200000000ff */
[----:B0-----:R-:W-:Y:S01]  /*4f70*/  FMUL.FTZ R39, R56, R39 ;  /* 0x0000002738277220 */ /* 0x001fe20000410000 */
[----:B-1----:R-:W-:Y:S01]  /*4f80*/  FMUL.FTZ R38, R55, R38 ;  /* 0x0000002637267220 */ /* 0x002fe20000410000 */
[----:B---3--:R-:W-:-:S02]  /*4f90*/  F2FP.F16.F32.PACK_AB R28, R26, R28 ;  /* 0x0000001c1a1c723e */ /* 0x008fc400000000ff */
[----:B------:R-:W3:Y:S04]  /*4fa0*/  LDL.LU R26, [R1+0x6c] ;  /* 0x00006c00011a7983 */ /* 0x000ee80000300800 */
[----:B------:R-:W4:Y:S04]  /*4fb0*/  LDL.LU R27, [R1+0x70] ;  /* 0x00007000011b7983 */ /* 0x000f280000300800 */
[----:B------:R-:W2:Y:S04]  /*4fc0*/  LDL.LU R55, [R1+0x84] ;  /* 0x0000840001377983 */ /* 0x000ea80000300800 */
[----:B------:R-:W2:Y:S01]  /*4fd0*/  LDL.LU R56, [R1+0x80] ;  /* 0x0000800001387983 */ /* 0x000ea20000300800 */
[----:B------:R-:W-:Y:S01]  /*4fe0*/  FMUL.FTZ R23, R23, R57 ;  /* 0x0000003917177220 */ /* 0x000fe20000410000 */
[----:B------:R-:W-:-:S06]  /*4ff0*/  FMUL.FTZ R57, R40, -1.4426950216293334961 ;  /* 0xbfb8aa3b28397820 */ /* 0x000fcc0000410000 */
[----:B------:R-:W0:Y:S02]  /*5000*/  MUFU.EX2 R57, R57 ;  /* 0x0000003900397308 */ /* 0x000e240000000800 */
[----:B0-----:R-:W-:-:S06]  /*5010*/  FADD.FTZ R57, R57, 1 ;  /* 0x3f80000039397421 */ /* 0x001fcc0000010000 */
[----:B------:R-:W0:Y:S02]  /*5020*/  MUFU.RCP R57, R57 ;  /* 0x0000003900397308 */ /* 0x000e240000001000 */
[----:B0-----:R-:W-:Y:S01]  /*5030*/  FMUL.FTZ R40, R40, R57 ;  /* 0x0000003928287220 */ /* 0x001fe20000410000 */
[----:B---3--:R-:W-:-:S04]  /*5040*/  IADD3 R26, P1, PT, R26, UR6, RZ ;  /* 0x000000061a1a7c10 */ /* 0x008fc8000ff3e0ff */
[----:B----4-:R-:W-:Y:S01]  /*5050*/  IADD3.X R27, PT, PT, R27, UR7, RZ, P1, !PT ;  /* 0x000000071b1b7c10 */ /* 0x010fe20008ffe4ff */
[----:B------:R-:W0:Y:S04]  /*5060*/  LDCU.64 UR6, c[0x0][0x3a8] ;  /* 0x00007500ff0677ac */ /* 0x000e280008000a00 */
[----:B------:R2:W-:Y:S02]  /*5070*/  STG.E.64 desc[UR12][R26.64], R28 ;  /* 0x0000001c1a007986 */ /* 0x0005e4000c101b0c */
[----:B--2---:R-:W-:Y:S02]  /*5080*/  F2FP.F16.F32.PACK_AB R28, R56, R59 ;  /* 0x0000003b381c723e */ /* 0x004fe400000000ff */
[----:B------:R-:W2:Y:S01]  /*5090*/  LDL.LU R56, [R1+0x10] ;  /* 0x0000100001387983 */ /* 0x000ea20000300800 */
[----:B------:R-:W-:-:S03]  /*50a0*/  F2FP.F16.F32.PACK_AB R29, R55, R60 ;  /* 0x0000003c371d723e */ /* 0x000fc600000000ff */
[----:B------:R-:W2:Y:S04]  /*50b0*/  LDL.LU R57, [R1+0x20] ;  /* 0x0000200001397983 */ /* 0x000ea80000300800 */
[----:B------:R-:W3:Y:S04]  /*50c0*/  LDL.LU R59, [R1+0x8] ;  /* 0x00000800013b7983 */ /* 0x000ee80000300800 */
[----:B------:R-:W3:Y:S01]  /*50d0*/  LDL.LU R60, [R1+0xc] ;  /* 0x00000c00013c7983 */ /* 0x000ee20000300800 */
[----:B------:R-:W-:Y:S02]  /*50e0*/  F2FP.F16.F32.PACK_AB R30, R30, R54 ;  /* 0x000000361e1e723e */ /* 0x000fe400000000ff */
[----:B------:R-:W-:Y:S01]  /*50f0*/  F2FP.F16.F32.PACK_AB R31, R31, R61 ;  /* 0x0000003d1f1f723e */ /* 0x000fe200000000ff */
[----:B------:R1:W-:Y:S01]  /*5100*/  STG.E.64 desc[UR12][R26.64+0x5000], R28 ;  /* 0x0050001c1a007986 */ /* 0x0003e2000c101b0c */
[----:B------:R-:W-:-:S02]  /*5110*/  F2FP.F16.F32.PACK_AB R3, R4, R3 ;  /* 0x000000030403723e */ /* 0x000fc400000000ff */
[----:B------:R-:W-:Y:S01]  /*5120*/  F2FP.F16.F32.PACK_AB R6, R6, R5 ;  /* 0x000000050606723e */ /* 0x000fe200000000ff */
[----:B------:R4:W-:Y:S01]  /*5130*/  STG.E.64 desc[UR12][R26.64+0xa000], R30 ;  /* 0x00a0001e1a007986 */ /* 0x0009e2000c101b0c */
[----:B------:R-:W-:Y:S02]  /*5140*/  F2FP.F16.F32.PACK_AB R32, R32, R53 ;  /* 0x000000352020723e */ /* 0x000fe400000000ff */
[----:B------:R-:W-:Y:S02]  /*5150*/  F2FP.F16.F32.PACK_AB R33, R52, R33 ;  /* 0x000000213421723e */ /* 0x000fe400000000ff */
[----:B------:R-:W-:Y:S02]  /*5160*/  F2FP.F16.F32.PACK_AB R34, R51, R34 ;  /* 0x000000223322723e */ /* 0x000fe400000000ff */
[----:B------:R-:W-:Y:S02]  /*5170*/  F2FP.F16.F32.PACK_AB R35, R50, R35 ;  /* 0x000000233223723e */ /* 0x000fe400000000ff */
[----:B------:R-:W-:-:S02]  /*5180*/  F2FP.F16.F32.PACK_AB R36, R49, R36 ;  /* 0x000000243124723e */ /* 0x000fc400000000ff */
[----:B------:R-:W-:Y:S02]  /*5190*/  F2FP.F16.F32.PACK_AB R37, R48, R37 ;  /* 0x000000253025723e */ /* 0x000fe400000000ff */
[----:B-1----:R-:W-:Y:S02]  /*51a0*/  F2FP.F16.F32.PACK_AB R28, R47, R46 ;  /* 0x0000002e2f1c723e */ /* 0x002fe400000000ff */
[----:B------:R-:W-:Y:S02]  /*51b0*/  F2FP.F16.F32.PACK_AB R29, R45, R44 ;  /* 0x0000002c2d1d723e */ /* 0x000fe400000000ff */
[----:B----4-:R-:W-:Y:S02]  /*51c0*/  F2FP.F16.F32.PACK_AB R30, R43, R58 ;  /* 0x0000003a2b1e723e */ /* 0x010fe400000000ff */
[----:B------:R-:W-:Y:S02]  /*51d0*/  F2FP.F16.F32.PACK_AB R31, R42, R41 ;  /* 0x000000292a1f723e */ /* 0x000fe400000000ff */
        /* <DEDUP_REMOVED lines=13> */
[----:B0-----:R-:W-:-:S03]  /*52b0*/  USHF.L.U32 UR9, UR6, 0x3, URZ ;  /* 0x0000000306097899 */ /* 0x001fc600080006ff */
        /* <DEDUP_REMOVED lines=11> */
[----:B------:R-:W-:-:S02]  /*5370*/  USHF.L.U64.HI UR7, UR6, 0x3, UR7 ;  /* 0x0000000306077899 */ /* 0x000fc40008010207 */
[----:B------:R-:W-:-:S04]  /*5380*/  UISETP.GE.U32.AND UP0, UPT, UR8, UR9, UPT ;  /* 0x000000090800728c */ /* 0x000fc8000bf06070 */
[----:B------:R-:W-:Y:S02]  /*5390*/  UISETP.GE.AND.EX UP0, UPT, UR5, UR7, UPT, UP0 ;  /* 0x000000070500728c */ /* 0x000fe4000bf06300 */
[----:B------:R-:W-:Y:S01]  /*53a0*/  ULOP3.LUT UR4, UR4, 0x1, URZ, 0x3c, !UPT ;  /* 0x0000000104047892 */ /* 0x000fe2000f8e3cff */
[----:B--2---:R-:W-:Y:S02]  /*53b0*/  F2FP.F16.F32.PACK_AB R4, R56, R57 ;  /* 0x000000393804723e */ /* 0x004fe400000000ff */
[----:B---3--:R-:W-:-:S05]  /*53c0*/  F2FP.F16.F32.PACK_AB R5, R59, R60 ;  /* 0x0000003c3b05723e */ /* 0x008fca00000000ff */
[----:B------:R1:W-:Y:S01]  /*53d0*/  STG.E.64 desc[UR12][R26.64+0x4b000], R4 ;  /* 0x04b000041a007986 */ /* 0x0003e2000c101b0c */
[----:B------:R-:W-:Y:S05]  /*53e0*/  BRA.U !UP0, `(.L_x_1628) ;  /* 0xffffffad08a47547 */ /* 0x000fea000b83ffff */
[----:B------:R-:W-:Y:S05]  /*53f0*/  EXIT ;  /* 0x000000000000794d */ /* 0x000fea0003800000 */
.L_x_1629:
        /* <DEDUP_REMOVED lines=16> */
.L_x_1710:


//--------------------- .text._ZN13group_norm_v214gn_cuda_kernelI6__halfLi320ELi2ELi16ELi160ELi256ELb1ELi64ELi320ELi320ELi4ELb1ELi74ELb0ELb0ENS_16CompileConditionILi1000EEEEEvPT_PKS4_S7_S7_flPfS8_Pj --------------------------
	.section	.text._ZN13group_norm_v214gn_cuda_kernelI6__halfLi320ELi2ELi16ELi160ELi256ELb1ELi64ELi320ELi320ELi4ELb1ELi74ELb0ELb0ENS_16CompileConditionILi1000EEEEEvPT_PKS4_S7_S7_flPfS8_Pj,"ax",@progbits
	.align	128
        .global         _ZN13group_norm_v214gn_cuda_kernelI6__halfLi320ELi2ELi16ELi160ELi256ELb1ELi64ELi320ELi320ELi4ELb1ELi74ELb0ELb0ENS_16CompileConditionILi1000EEEEEvPT_PKS4_S7_S7_flPfS8_Pj
        .type           _ZN13group_norm_v214gn_cuda_kernelI6__halfLi320ELi2ELi16ELi160ELi256ELb1ELi64ELi320ELi320ELi4ELb1ELi74ELb0ELb0ENS_16CompileConditionILi1000EEEEEvPT_PKS4_S7_S7_flPfS8_Pj,@function
        .size           _ZN13group_norm_v214gn_cuda_kernelI6__halfLi320ELi2ELi16ELi160ELi256ELb1ELi64ELi320ELi320ELi4ELb1ELi74ELb0ELb0ENS_16CompileConditionILi1000EEEEEvPT_PKS4_S7_S7_flPfS8_Pj,(.L_x_1711 - _ZN13group_norm_v214gn_cuda_kernelI6__halfLi320ELi2ELi16ELi160ELi256ELb1ELi64ELi320ELi320ELi4ELb1ELi74ELb0ELb0ENS_16CompileConditionILi1000EEEEEvPT_PKS4_S7_S7_flPfS8_Pj)
        .other          _ZN13group_norm_v214gn_cuda_kernelI6__halfLi320ELi2ELi16ELi160ELi256ELb1ELi64ELi320ELi320ELi4ELb1ELi74ELb0ELb0ENS_16CompileConditionILi1000EEEEEvPT_PKS4_S7_S7_flPfS8_Pj,@"STO_CUDA_ENTRY STV_DEFAULT"
_ZN13group_norm_v214gn_cuda_kernelI6__halfLi320ELi2ELi16ELi160ELi256ELb1ELi64ELi320ELi320ELi4ELb1ELi74ELb0ELb0ENS_16CompileConditionILi1000EEEEEvPT_PKS4_S7_S7_flPfS8_Pj:
.text._ZN13group_norm_v214gn_cuda_kernelI6__halfLi320ELi2ELi16ELi160ELi256ELb1ELi64ELi320ELi320ELi4ELb1ELi74ELb0ELb0ENS_16CompileConditionILi1000EEEEEvPT_PKS4_S7_S7_flPfS8_Pj:
        /* <DEDUP_REMOVED lines=38> */
.L_x_1638:
[----:B------:R-:W-:Y:S01]  /*0260*/  ULOP3.LUT UR7, UR10, 0x7, URZ, 0xc0, !UPT ;  /* 0x000000070a077892 */ /* 0x000fe2000f8ec0ff */
[----:B------:R-:W-:Y:S01]  /*0270*/  HFMA2 R91, -RZ, RZ, 0, 0 ;  /* 0x00000000ff5b7431 */ /* 0x000fe200000001ff */
[----:B------:R-:W-:Y:S01]  /*0280*/  USHF.R.U64 UR20, UR10, 0x3, UR5 ;  /* 0x000000030a147899 */ /* 0x000fe20008001205 */
[----:B------:R-:W-:Y:S01]  /*0290*/  IADD3 R0, PT, PT, R3, UR6, RZ ;  /* 0x0000000603007c10 */ /* 0x000fe2000fffe0ff */
[----:B------:R-:W-:Y:S01]  /*02a0*/  UIMAD UR12, UR7, 0x140, URZ ;  /* 0x00000140070c78a4 */ /* 0x000fe2000f8e02ff */
[----:B------:R-:W0:Y:S03]  /*02b0*/  LDCU.64 UR18, c[0x0][0x388] ;  /* 0x00007100ff1277ac */ /* 0x000e260008000a00 */
[----:B--2---:R-:W-:Y:S01]  /*02c0*/  MOV R9, UR20 ;  /* 0x0000001400097c02 */ /* 0x004fe20008000f00 */
        /* <DEDUP_REMOVED lines=517> */
.L_x_1631:
[----:B------:R-:W-:Y:S05]  /*2320*/  BSYNC.RECONVERGENT B0 ;  /* 0x0000000000007941 */ /* 0x000fea0003800200 */
.L_x_1630:
        /* <DEDUP_REMOVED lines=23> */
.L_x_1633:
[----:B------:R-:W-:Y:S05]  /*24a0*/  BSYNC.RECONVERGENT B0 ;  /* 0x0000000000007941 */ /* 0x000fea0003800200 */
.L_x_1632:
        /* <DEDUP_REMOVED lines=23> */
.L_x_1635:
[----:B------:R-:W2:Y:S04]  /*2620*/  LD.E.STRONG.GPU R42, desc[UR16][R40.64] ;  /* 0x00000010282a7980 */ /* 0x000ea8000c10f900 */
[----:B--2---:R-:W-:Y:S01]  /*2630*/  CCTL.IVALL ;  /* 0x00000000ff00798f */ /* 0x004fe20002000000 */
[----:B------:R-:W-:Y:S05]  /*2640*/  YIELD ;  /* 0x0000000000007946 */ /* 0x000fea0003800000 */
[----:B-----5:R-:W-:-:S04]  /*2650*/  LOP3.LUT R42, R42, R43, RZ, 0x3c, !PT ;  /* 0x0000002b2a2a7212 */ /* 0x020fc800078e3cff */
[----:B------:R-:W-:-:S13]  /*2660*/  ISETP.GT.AND P3, PT, R42, -0x1, PT ;  /* 0xffffffff2a00780c */ /* 0x000fda0003f64270 */
[----:B------:R-:W-:Y:S05]  /*2670*/  @P3 BRA `(.L_x_1635) ;  /* 0xfffffffc00e83947 */ /* 0x000fea000383ffff */
.L_x_1634:
        /* <DEDUP_REMOVED lines=50> */
.L_x_1637:
[----:B------:R-:W-:Y:S05]  /*29a0*/  BSYNC.RECONVERGENT B0 ;  /* 0x0000000000007941 */ /* 0x000fea0003800200 */
.L_x_1636:
[----:B------:R-:W2:Y:S01]  /*29b0*/  S2UR UR8, SR_CgaCtaId ;  /* 0x00000000000879c3 */ /* 0x000ea20000008800 */
[----:B------:R-:W-:Y:S01]  /*29c0*/  UMOV UR7, 0x400 ;  /* 0x0000040000077882 */ /* 0x000fe20000000000 */
[----:B------:R-:W-:Y:S01]  /*29d0*/  IMAD.HI.U32 R90, R90, -0x33333333, RZ ;  /* 0xcccccccd5a5a7827 */ /* 0x000fe200078e00ff */
[----:B------:R-:W-:Y:S01]  /*29e0*/  UIADD3 UR7, UPT, UPT, UR7, 0xc80, URZ ;  /* 0x00000c8007077890 */ /* 0x000fe2000fffe0ff */
[----:B------:R-:W3:Y:S02]  /*29f0*/  LDCU.64 UR12, c[0x0][0x380] ;  /* 0x00007000ff0c77ac */ /* 0x000ee40008000a00 */
[----:B-----5:R-:W-:Y:S01]  /*2a00*/  HADD2.F32 R88, -RZ, R40.H0_H0 ;  /* 0x20000028ff587230 */ /* 0x020fe20000004100 */
        /* <DEDUP_REMOVED lines=49> */
[--C-:B------:R-:W-:Y:S01]  /*2d20*/  FADD.FTZ R29, R29, -R44.reuse ;  /* 0x8000002c1d1d7221 */ /* 0x100fe20000010000 */
[--C-:B------:R-:W-:Y:S01]  /*2d30*/  FADD.FTZ R90, R85, -R44.reuse ;  /* 0x8000002c555a7221 */ /* 0x100fe20000010000 */
[C-C-:B------:R-:W-:Y:S01]  /*2d40*/  FFMA.FTZ R55, R88.reuse, R12, R67.reuse ;  /* 0x0000000c58377223 */ /* 0x140fe20000010043 */
[C-C-:B------:R-:W-:Y:S01]  /*2d50*/  FFMA.FTZ R51, R88.reuse, R20, R67.reuse ;  /* 0x0000001458337223 */ /* 0x140fe20000010043 */
[C-C-:B------:R-:W-:Y:S01]  /*2d60*/  FFMA.FTZ R49, R88.reuse, R24, R67.reuse ;  /* 0x0000001858317223 */ /* 0x140fe20000010043 */
[C-C-:B------:R-:W-:Y:S01]  /*2d70*/  FFMA.FTZ R36, R88.reuse, R32, R67.reuse ;  /* 0x0000002058247223 */ /* 0x140fe20000010043 */
[C-C-:B------:R-:W-:Y:S01]  /*2d80*/  FFMA.FTZ R28, R88.reuse, R56, R67.reuse ;  /* 0x00000038581c7223 */ /* 0x140fe20000010043 */
[--C-:B------:R-:W-:Y:S01]  /*2d90*/  FFMA.FTZ R16, R88, R52, R67.reuse ;  /* 0x0000003458107223 */ /* 0x100fe20000010043 */
[--C-:B------:R-:W-:Y:S01]  /*2da0*/  FADD.FTZ R17, R17, -R44.reuse ;  /* 0x8000002c11117221 */ /* 0x100fe20000010000 */
[--C-:B------:R-:W-:Y:S01]  /*2db0*/  FADD.FTZ R21, R21, -R44.reuse ;  /* 0x8000002c15157221 */ /* 0x100fe20000010000 */
[--C-:B------:R-:W-:Y:S01]  /*2dc0*/  FADD.FTZ R25, R25, -R44.reuse ;  /* 0x8000002c19197221 */ /* 0x100fe20000010000 */
[--C-:B------:R-:W-:Y:S01]  /*2dd0*/  FADD.FTZ R86, R86, -R44.reuse ;  /* 0x8000002c56567221 */ /* 0x100fe20000010000 */
        /* <DEDUP_REMOVED lines=17> */
[----:B------:R-:W-:Y:S02]  /*2ef0*/  HADD2.F32 R88, -RZ, R42.H1_H1 ;  /* 0x3000002aff587230 */ /* 0x000fe40000004100 */
[--C-:B------:R-:W-:Y:S01]  /*2f00*/  FADD.FTZ R82, R82, -R44.reuse ;  /* 0x8000002c52527221 */ /* 0x100fe20000010000 */
[----:B------:R-:W-:Y:S02]  /*2f10*/  HADD2.F32 R40, -RZ, R41.H0_H0 ;  /* 0x20000029ff287230 */ /* 0x000fe40000004100 */
[C---:B------:R-:W-:Y:S01]  /*2f20*/  FMUL.FTZ R42, R45.reuse, R13 ;  /* 0x0000000d2d2a7220 */ /* 0x040fe20000410000 */
[--C-:B------:R-:W-:Y:S02]  /*2f30*/  HADD2.F32 R59, -RZ, R43.reuse.H0_H0 ;  /* 0x2000002bff3b7230 */ /* 0x100fe40000004100 */
[C---:B------:R-:W-:Y:S01]  /*2f40*/  FMUL.FTZ R9, R45.reuse, R33 ;  /* 0x000000212d097220 */ /* 0x040fe20000410000 */
[----:B------:R-:W-:Y:S01]  /*2f50*/  FMUL.FTZ R73, R45, R74 ;  /* 0x0000004a2d497220 */ /* 0x000fe20000410000 */
[--C-:B------:R-:W-:Y:S01]  /*2f60*/  FADD.FTZ R50, R81, -R44.reuse ;  /* 0x8000002c51327221 */ /* 0x100fe20000010000 */
[C---:B------:R-:W-:Y:S01]  /*2f70*/  FMUL.FTZ R13, R45.reuse, R29 ;  /* 0x0000001d2d0d7220 */ /* 0x040fe20000410000 */
[C---:B------:R-:W-:Y:S01]  /*2f80*/  FMUL.FTZ R74, R45.reuse, R90 ;  /* 0x0000005a2d4a7220 */ /* 0x040fe20000410000 */
[C---:B------:R-:W-:Y:S01]  /*2f90*/  FMUL.FTZ R63, R45.reuse, R17 ;  /* 0x000000112d3f7220 */ /* 0x040fe20000410000 */
        /* <DEDUP_REMOVED lines=13> */
[----:B------:R-:W-:Y:S01]  /*3070*/  FFMA.FTZ R42, R67, R13, R88 ;  /* 0x0000000d432a7223 */ /* 0x000fe20000010058 */
[----:B------:R-:W-:Y:S01]  /*3080*/  FMUL.FTZ R9, R12, -1.4426950216293334961 ;  /* 0xbfb8aa3b0c097820 */ /* 0x000fe20000410000 */
        /* <DEDUP_REMOVED lines=28> */
[C-C-:B------:R-:W-:Y:S01]  /*3250*/  FFMA.FTZ R13, R67.reuse, R83, R88.reuse ;  /* 0x00000053430d7223 */ /* 0x140fe20000010058 */
[----:B------:R-:W-:Y:S01]  /*3260*/  FFMA.FTZ R70, R67, R73, R88 ;  /* 0x0000004943467223 */ /* 0x000fe20000010058 */
        /* <DEDUP_REMOVED lines=14> */
[----:B------:R-:W-:Y:S01]  /*3350*/  HADD2.F32 R78, -RZ, R43.H1_H1 ;  /* 0x3000002bff4e7230 */ /* 0x000fe20000004100 */
[----:B------:R-:W0:Y:S01]  /*3360*/  MUFU.EX2 R9, R9 ;  /* 0x0000000900097308 */ /* 0x000e220000000800 */
[C---:B------:R-:W-:Y:S01]  /*3370*/  FMUL.FTZ R43, R45.reuse, R44 ;  /* 0x0000002c2d2b7220 */ /* 0x040fe20000410000 */
[C---:B------:R-:W-:Y:S01]  /*3380*/  FMUL.FTZ R90, R45.reuse, R65 ;  /* 0x000000412d5a7220 */ /* 0x040fe20000410000 */
[----:B------:R-:W-:Y:S01]  /*3390*/  FMUL.FTZ R44, R45, R14 ;  /* 0x0000000e2d2c7220 */ /* 0x000fe20000410000 */
[----:B------:R-:W-:Y:S01]  /*33a0*/  FMUL.FTZ R65, R0, -1.4426950216293334961 ;  /* 0xbfb8aa3b00417820 */ /* 0x000fe20000410000 */
[----:B------:R-:W-:-:S02]  /*33b0*/  HADD2.F32 R75, -RZ, R41.H1_H1 ;  /* 0x30000029ff4b7230 */ /* 0x000fc40000004100 */
[C---:B------:R-:W-:Y:S01]  /*33c0*/  FMUL.FTZ R86, R45.reuse, R57 ;  /* 0x000000392d567220 */ /* 0x040fe20000410000 */
[C---:B------:R-:W-:Y:S01]  /*33d0*/  FMUL.FTZ R57, R45.reuse, R48 ;  /* 0x000000302d397220 */ /* 0x040fe20000410000 */
[----:B------:R-:W1:Y:S01]  /*33e0*/  MUFU.EX2 R14, R77 ;  /* 0x0000004d000e7308 */ /* 0x000e620000000800 */
[C---:B------:R-:W-:Y:S01]  /*33f0*/  FMUL.FTZ R10, R45.reuse, R10 ;  /* 0x0000000a2d0a7220 */ /* 0x040fe20000410000 */
[C---:B------:R-:W-:Y:S01]  /*3400*/  FMUL.FTZ R18, R45.reuse, R18 ;  /* 0x000000122d127220 */ /* 0x040fe20000410000 */
[C---:B------:R-:W-:Y:S01]  /*3410*/  FMUL.FTZ R22, R45.reuse, R22 ;  /* 0x000000162d167220 */ /* 0x040fe20000410000 */
[C---:B------:R-:W-:Y:S01]  /*3420*/  FMUL.FTZ R26, R45.reuse, R26 ;  /* 0x0000001a2d1a7220 */ /* 0x040fe20000410000 */
[C---:B------:R-:W-:Y:S01]  /*3430*/  FMUL.FTZ R30, R45.reuse, R30 ;  /* 0x0000001e2d1e7220 */ /* 0x040fe20000410000 */
[C---:B------:R-:W-:Y:S01]  /*3440*/  FMUL.FTZ R34, R45.reuse, R34 ;  /* 0x000000222d227220 */ /* 0x040fe20000410000 */
[C---:B------:R-:W-:Y:S01]  /*3450*/  FMUL.FTZ R82, R45.reuse, R37 ;  /* 0x000000252d527220 */ /* 0x040fe20000410000 */
[----:B------:R2:W4:Y:S01]  /*3460*/  MUFU.EX2 R41, R79 ;  /* 0x0000004f00297308 */ /* 0x0005220000000800 */
[C---:B------:R-:W-:Y:S01]  /*3470*/  FMUL.FTZ R88, R45.reuse, R61 ;  /* 0x0000003d2d587220 */ /* 0x040fe20000410000 */
[C---:B------:R-:W-:Y:S01]  /*3480*/  FMUL.FTZ R92, R45.reuse, R69 ;  /* 0x000000452d5c7220 */ /* 0x040fe20000410000 */
[C---:B------:R-:W-:Y:S01]  /*3490*/  FMUL.FTZ R46, R45.reuse, R46 ;  /* 0x0000002e2d2e7220 */ /* 0x040fe20000410000 */
[----:B------:R-:W-:Y:S01]  /*34a0*/  FMUL.FTZ R50, R45, R50 ;  /* 0x000000322d327220 */ /* 0x000fe20000410000 */
[----:B------:R-:W-:Y:S01]  /*34b0*/  FMUL.FTZ R87, R55, -1.4426950216293334961 ;  /* 0xbfb8aa3b37577820 */ /* 0x000fe20000410000 */
[--C-:B------:R-:W-:Y:S01]  /*34c0*/  FFMA.FTZ R43, R75, R43, R78.reuse ;  /* 0x0000002b4b2b7223 */ /* 0x100fe2000001004e */
[--C-:B------:R-:W-:Y:S01]  /*34d0*/  FFMA.FTZ R10, R10, R40, R59.reuse ;  /* 0x000000280a0a7223 */ /* 0x100fe2000001003b */
[----:B------:R3:W4:Y:S01]  /*34e0*/  MUFU.EX2 R48, R65 ;  /* 0x0000004100307308 */ /* 0x0007220000000800 */
[----:B------:R-:W-:Y:S01]  /*34f0*/  FMUL.FTZ R11, R45, R11 ;  /* 0x0000000b2d0b7220 */ /* 0x000fe20000410000 */
[----:B0-----:R-:W-:Y:S01]  /*3500*/  FADD.FTZ R89, R9, 1 ;  /* 0x3f80000009597421 */ /* 0x001fe20000010000 */
        /* <DEDUP_REMOVED lines=15> */
[----:B-1----:R-:W-:Y:S01]  /*3600*/  FADD.FTZ R91, R14, 1 ;  /* 0x3f8000000e5b7421 */ /* 0x002fe20000010000 */
[----:B--2---:R-:W-:Y:S01]  /*3610*/  FMUL.FTZ R79, R43, -1.4426950216293334961 ;  /* 0xbfb8aa3b2b4f7820 */ /* 0x004fe20000410000 */
[----:B---3--:R-:W-:Y:S01]  /*3620*/  FMUL.FTZ R65, R10, -1.4426950216293334961 ;  /* 0xbfb8aa3b0a417820 */ /* 0x008fe20000410000 */
[----:B------:R-:W0:Y:S01]  /*3630*/  MUFU.EX2 R39, R87 ;  /* 0x0000005700277308 */ /* 0x000e220000000800 */
[----:B----4-:R-:W-:Y:S01]  /*3640*/  FADD.FTZ R93, R41, 1 ;  /* 0x3f800000295d7421 */ /* 0x010fe20000010000 */
[--C-:B------:R-:W-:Y:S01]  /*3650*/  FFMA.FTZ R11, R11, R75, R78.reuse ;  /* 0x0000004b0b0b7223 */ /* 0x100fe2000001004e */
[----:B------:R-:W-:Y:S01]  /*3660*/  FMUL.FTZ R69, R71, -1.4426950216293334961 ;  /* 0xbfb8aa3b47457820 */ /* 0x000fe20000410000 */
[C---:B------:R-:W-:Y:S01]  /*3670*/  FMUL.FTZ R40, R45.reuse, R15 ;  /* 0x0000000f2d287220 */ /* 0x040fe20000410000 */
[C---:B------:R-:W-:Y:S01]  /*3680*/  FMUL.FTZ R31, R45.reuse, R31 ;  /* 0x0000001f2d1f7220 */ /* 0x040fe20000410000 */
[----:B------:R-:W-:Y:S01]  /*3690*/  FMUL.FTZ R81, R45, R72 ;  /* 0x000000482d517220 */ /* 0x000fe20000410000 */
[----:B------:R-:W-:Y:S01]  /*36a0*/  FMUL.FTZ R72, R44, -1.4426950216293334961 ;  /* 0xbfb8aa3b2c487820 */ /* 0x000fe20000410000 */
[----:B------:R1:W2:Y:S01]  /*36b0*/  MUFU.RCP R87, R89 ;  /* 0x0000005900577308 */ /* 0x0002a20000001000 */
[--C-:B------:R-:W-:Y:S01]  /*36c0*/  FFMA.FTZ R40, R75, R40, R78.reuse ;  /* 0x000000284b287223 */ /* 0x100fe2000001004e */
[C---:B------:R-:W-:Y:S01]  /*36d0*/  FMUL.FTZ R77, R45.reuse, R64 ;  /* 0x000000402d4d7220 */ /* 0x040fe20000410000 */
[----:B------:R-:W-:Y:S01]  /*36e0*/  FMUL.FTZ R83, R45, R76 ;  /* 0x0000004c2d537220 */ /* 0x000fe20000410000 */
[--C-:B------:R-:W-:Y:S01]  /*36f0*/  FFMA.FTZ R64, R75, R31, R78.reuse ;  /* 0x0000001f4b407223 */ /* 0x100fe2000001004e */
[----:B------:R-:W-:Y:S01]  /*3700*/  FMUL.FTZ R76, R63, -1.4426950216293334961 ;  /* 0xbfb8aa3b3f4c7820 */ /* 0x000fe20000410000 */
[C---:B------:R-:W-:Y:S01]  /*3710*/  FMUL.FTZ R19, R45.reuse, R19 ;  /* 0x000000132d137220 */ /* 0x040fe20000410000 */
[C---:B------:R-:W-:Y:S01]  /*3720*/  FMUL.FTZ R23, R45.reuse, R23 ;  /* 0x000000172d177220 */ /* 0x040fe20000410000 */
[----:B------:R3:W4:Y:S01]  /*3730*/  MUFU.EX2 R37, R79 ;  /* 0x0000004f00257308 */ /* 0x0007220000000800 */
[----:B-1----:R-:W-:Y:S01]  /*3740*/  FADD.FTZ R89, R48, 1 ;  /* 0x3f80000030597421 */ /* 0x002fe20000010000 */
[C---:B------:R-:W-:Y:S01]  /*3750*/  FMUL.FTZ R27, R45.reuse, R27 ;  /* 0x0000001b2d1b7220 */ /* 0x040fe20000410000 */
[C---:B------:R-:W-:Y:S01]  /*3760*/  FMUL.FTZ R35, R45.reuse, R35 ;  /* 0x000000232d237220 */ /* 0x040fe20000410000 */
[----:B------:R-:W-:Y:S01]  /*3770*/  FMUL.FTZ R85, R45, R80 ;  /* 0x000000502d557220 */ /* 0x000fe20000410000 */
[C-C-:B------:R-:W-:Y:S01]  /*3780*/  FFMA.FTZ R19, R75.reuse, R19, R78.reuse ;  /* 0x000000134b137223 */ /* 0x140fe2000001004e */
[C-C-:B------:R-:W-:Y:S01]  /*3790*/  FFMA.FTZ R23, R75.reuse, R23, R78.reuse ;  /* 0x000000174b177223 */ /* 0x140fe2000001004e */
[--C-:B------:R-:W-:Y:S01]  /*37a0*/  FFMA.FTZ R27, R75, R27, R78.reuse ;  /* 0x0000001b4b1b7223 */ /* 0x100fe2000001004e */
[----:B------:R1:W-:Y:S01]  /*37b0*/  MUFU.EX2 R22, R69 ;  /* 0x0000004500167308 */ /* 0x0003e20000000800 */
[----:B---3--:R-:W-:Y:S01]  /*37c0*/  FMUL.FTZ R79, R11, -1.4426950216293334961 ;  /* 0xbfb8aa3b0b4f7820 */ /* 0x008fe20000410000 */
[C-C-:B------:R-:W-:Y:S01]  /*37d0*/  FFMA.FTZ R35, R75.reuse, R35, R78.reuse ;  /* 0x000000234b237223 */ /* 0x140fe2000001004e */
[C-C-:B------:R-:W-:Y:S01]  /*37e0*/  FFMA.FTZ R59, R75.reuse, R59, R78.reuse ;  /* 0x0000003b4b3b7223 */ /* 0x140fe2000001004e */
[C-C-:B------:R-:W-:Y:S01]  /*37f0*/  FFMA.FTZ R77, R75.reuse, R77, R78.reuse ;  /* 0x0000004d4b4d7223 */ /* 0x140fe2000001004e */
[C-C-:B------:R-:W-:Y:S01]  /*3800*/  FFMA.FTZ R81, R75.reuse, R81, R78.reuse ;  /* 0x000000514b517223 */ /* 0x140fe2000001004e */
[C-C-:B------:R-:W-:Y:S01]  /*3810*/  FFMA.FTZ R83, R75.reuse, R83, R78.reuse ;  /* 0x000000534b537223 */ /* 0x140fe2000001004e */
[--C-:B------:R-:W-:Y:S01]  /*3820*/  FFMA.FTZ R85, R75, R85, R78.reuse ;  /* 0x000000554b557223 */ /* 0x100fe2000001004e */
[----:B------:R-:W3:Y:S01]  /*3830*/  MUFU.RCP R91, R91 ;  /* 0x0000005b005b7308 */ /* 0x000ee20000001000 */
[----:B-1----:R-:W-:Y:S01]  /*3840*/  FMUL.FTZ R69, R45, R60 ;  /* 0x0000003c2d457220 */ /* 0x002fe20000410000 */
[----:B------:R-:W-:Y:S01]  /*3850*/  FMUL.FTZ R60, R66, -1.4426950216293334961 ;  /* 0xbfb8aa3b423c7820 */ /* 0x000fe20000410000 */
[----:B0-----:R-:W-:Y:S01]  /*3860*/  FADD.FTZ R39, R39, 1 ;  /* 0x3f80000027277421 */ /* 0x001fe20000010000 */
[----:B--2---:R-:W-:Y:S01]  /*3870*/  FMUL.FTZ R87, R12, R87 ;  /* 0x000000570c577220 */ /* 0x004fe20000410000 */
[----:B------:R-:W-:Y:S01]  /*3880*/  FFMA.FTZ R69, R75, R69, R78 ;  /* 0x000000454b457223 */ /* 0x000fe2000001004e */
[----:B------:R-:W-:Y:S01]  /*3890*/  FMUL.FTZ R12, R23, -1.4426950216293334961 ;  /* 0xbfb8aa3b170c7820 */ /* 0x000fe20000410000 */
[----:B------:R-:W-:Y:S01]  /*38a0*/  FMUL.FTZ R9, R62, -1.4426950216293334961 ;  /* 0xbfb8aa3b3e097820 */ /* 0x000fe20000410000 */
[----:B------:R-:W0:Y:S01]  /*38b0*/  MUFU.EX2 R65, R65 ;  /* 0x0000004100417308 */ /* 0x000e220000000800 */
[----:B------:R-:W-:Y:S01]  /*38c0*/  FMUL.FTZ R80, R61, -1.4426950216293334961 ;  /* 0xbfb8aa3b3d507820 */ /* 0x000fe20000410000 */
[----:B----4-:R-:W-:Y:S01]  /*38d0*/  FADD.FTZ R41, R37, 1 ;  /* 0x3f80000025297421 */ /* 0x010fe20000010000 */
[----:B------:R-:W-:-:S05]  /*38e0*/  FMUL.FTZ R37, R58, -1.4426950216293334961 ;  /* 0xbfb8aa3b3a257820 */ /* 0x000fca0000410000 */
[----:B------:R-:W1:Y:S01]  /*38f0*/  MUFU.RCP R93, R93 ;  /* 0x0000005d005d7308 */ /* 0x000e620000001000 */
[----:B---3--:R-:W-:-:S07]  /*3900*/  FMUL.FTZ R74, R74, R91 ;  /* 0x0000005b4a4a7220 */ /* 0x008fce0000410000 */
[----:B------:R-:W2:Y:S01]  /*3910*/  MUFU.RCP R89, R89 ;  /* 0x0000005900597308 */ /* 0x000ea20000001000 */
[----:B0-----:R-:W-:-:S07]  /*3920*/  FADD.FTZ R91, R65, 1 ;  /* 0x3f800000415b7421 */ /* 0x001fce0000010000 */
[----:B------:R0:W3:Y:S01]  /*3930*/  MUFU.EX2 R15, R79 ;  /* 0x0000004f000f7308 */ /* 0x0000e20000000800 */
[----:B-1----:R-:W-:Y:S01]  /*3940*/  FMUL.FTZ R14, R13, R93 ;  /* 0x0000005d0d0e7220 */ /* 0x002fe20000410000 */
[----:B------:R-:W-:Y:S01]  /*3950*/  FADD.FTZ R93, R22, 1 ;  /* 0x3f800000165d7421 */ /* 0x000fe20000010000 */
[----:B------:R-:W-:-:S03]  /*3960*/  FMUL.FTZ R13, R49, -1.4426950216293334961 ;  /* 0xbfb8aa3b310d7820 */ /* 0x000fc60000410000 */
[----:B------:R-:W-:Y:S02]  /*3970*/  F2FP.F16.F32.PACK_AB R14, R14, R87 ;  /* 0x000000570e0e723e */ /* 0x000fe400000000ff */
[----:B------:R-:W1:Y:S01]  /*3980*/  MUFU.EX2 R60, R60 ;  /* 0x0000003c003c7308 */ /* 0x000e620000000800 */
[----:B--2---:R-:W-:Y:S01]  /*3990*/  FMUL.FTZ R48, R0, R89 ;  /* 0x0000005900307220 */ /* 0x004fe20000410000 */
[C---:B0-----:R-:W-:Y:S01]  /*39a0*/  FMUL.FTZ R79, R45.reuse, R68 ;  /* 0x000000442d4f7220 */ /* 0x041fe20000410000 */
[----:B------:R-:W-:Y:S01]  /*39b0*/  FMUL.FTZ R68, R40, -1.4426950216293334961 ;  /* 0xbfb8aa3b28447820 */ /* 0x000fe20000410000 */
[----:B------:R-:W-:Y:S01]  /*39c0*/  FMUL.FTZ R45, R45, R84 ;  /* 0x000000542d2d7220 */ /* 0x000fe20000410000 */
[----:B------:R-:W-:Y:S01]  /*39d0*/  FMUL.FTZ R84, R51, -1.4426950216293334961 ;  /* 0xbfb8aa3b33547820 */ /* 0x000fe20000410000 */
[--C-:B------:R-:W-:Y:S01]  /*39e0*/  FFMA.FTZ R79, R75, R79, R78.reuse ;  /* 0x0000004f4b4f7223 */ /* 0x100fe2000001004e */
[----:B------:R-:W-:Y:S01]  /*39f0*/  FMUL.FTZ R0, R27, -1.4426950216293334961 ;  /* 0xbfb8aa3b1b007820 */ /* 0x000fe20000410000 */
[----:B------:R-:W0:Y:S01]  /*3a00*/  MUFU.RCP R22, R93 ;  /* 0x0000005d00167308 */ /* 0x000e220000001000 */
[----:B---3--:R-:W-:Y:S01]  /*3a10*/  FADD.FTZ R89, R15, 1 ;  /* 0x3f8000000f597421 */ /* 0x008fe20000010000 */
[----:B------:R-:W-:Y:S01]  /*3a20*/  FFMA.FTZ R78, R75, R45, R78 ;  /* 0x0000002d4b4e7223 */ /* 0x000fe2000001004e */
[----:B------:R-:W-:Y:S01]  /*3a30*/  FMUL.FTZ R45, R53, -1.4426950216293334961 ;  /* 0xbfb8aa3b352d7820 */ /* 0x000fe20000410000 */
[----:B------:R-:W-:Y:S01]  /*3a40*/  FMUL.FTZ R75, R19, -1.4426950216293334961 ;  /* 0xbfb8aa3b134b7820 */ /* 0x000fe20000410000 */
[----:B------:R-:W-:-:S03]  /*3a50*/  FMUL.FTZ R15, R47, -1.4426950216293334961 ;  /* 0xbfb8aa3b2f0f7820 */ /* 0x000fc60000410000 */
[----:B------:R-:W2:Y:S01]  /*3a60*/  MUFU.RCP R91, R91 ;  /* 0x0000005b005b7308 */ /* 0x000ea20000001000 */
[----:B-1----:R-:W-:-:S07]  /*3a70*/  FADD.FTZ R60, R60, 1 ;  /* 0x3f8000003c3c7421 */ /* 0x002fce0000010000 */
[----:B------:R1:W3:Y:S01]  /*3a80*/  MUFU.EX2 R31, R72 ;  /* 0x00000048001f7308 */ /* 0x0002e20000000800 */
[----:B0-----:R-:W-:-:S07]  /*3a90*/  FMUL.FTZ R71, R71, R22 ;  /* 0x0000001647477220 */ /* 0x001fce0000410000 */
[----:B------:R-:W-:Y:S01]  /*3aa0*/  MUFU.RCP R89, R89 ;  /* 0x0000005900597308 */ /* 0x000fe20000001000 */
[----:B--2---:R-:W-:Y:S01]  /*3ab0*/  FMUL.FTZ R22, R10, R91 ;  /* 0x0000005b0a167220 */ /* 0x004fe20000410000 */
[----:B-1----:R-:W-:Y:S01]  /*3ac0*/  FMUL.FTZ R72, R18, -1.4426950216293334961 ;  /* 0xbfb8aa3b12487820 */ /* 0x002fe20000410000 */
[----:B------:R-:W-:-:S05]  /*3ad0*/  FMUL.FTZ R10, R42, -1.4426950216293334961 ;  /* 0xbfb8aa3b2a0a7820 */ /* 0x000fca0000410000 */
[----:B------:R-:W-:Y:S01]  /*3ae0*/  MUFU.EX2 R68, R68 ;  /* 0x0000004400447308 */ /* 0x000fe20000000800 */
[----:B---3--:R-:W-:Y:S01]  /*3af0*/  FADD.FTZ R91, R31, 1 ;  /* 0x3f8000001f5b7421 */ /* 0x008fe20000010000 */
[----:B------:R-:W-:-:S06]  /*3b00*/  FMUL.FTZ R31, R36, -1.4426950216293334961 ;  /* 0xbfb8aa3b241f7820 */ /* 0x000fcc0000410000 */
[----:B------:R-:W0:Y:S08]  /*3b10*/  MUFU.RCP R93, R60 ;  /* 0x0000003c005d7308 */ /* 0x000e300000001000 */
[----:B------:R-:W1:Y:S08]  /*3b20*/  MUFU.EX2 R76, R76 ;  /* 0x0000004c004c7308 */ /* 0x000e700000000800 */
[----:B------:R-:W2:Y:S01]  /*3b30*/  MUFU.EX2 R45, R45 ;  /* 0x0000002d002d7308 */ /* 0x000ea20000000800 */
[----:B0-----:R-:W-:-:S07]  /*3b40*/  FMUL.FTZ R66, R66, R93 ;  /* 0x0000005d42427220 */ /* 0x001fce0000410000 */
[----:B------:R0:W3:Y:S01]  /*3b50*/  MUFU.RCP R65, R39 ;  /* 0x0000002700417308 */ /* 0x0000e20000001000 */
[----:B-1----:R-:W-:-:S07]  /*3b60*/  FADD.FTZ R93, R76, 1 ;  /* 0x3f8000004c5d7421 */ /* 0x002fce0000010000 */
[----:B------:R-:W1:Y:S01]  /*3b70*/  MUFU.EX2 R75, R75 ;  /* 0x0000004b004b7308 */ /* 0x000e620000000800 */
[----:B0-----:R-:W-:Y:S01]  /*3b80*/  FMUL.FTZ R39, R11, R89 ;  /* 0x000000590b277220 */ /* 0x001fe20000410000 */
[----:B------:R-:W-:Y:S01]  /*3b90*/  FADD.FTZ R89, R68, 1 ;  /* 0x3f80000044597421 */ /* 0x000fe20000010000 */
[----:B--2---:R-:W-:Y:S01]  /*3ba0*/  FADD.FTZ R45, R45, 1 ;  /* 0x3f8000002d2d7421 */ /* 0x004fe20000010000 */
[----:B------:R-:W-:Y:S02]  /*3bb0*/  FMUL.FTZ R11, R30, -1.4426950216293334961 ;  /* 0xbfb8aa3b1e0b7820 */ /* 0x000fe40000410000 */
[----:B------:R-:W-:Y:S02]  /*3bc0*/  F2FP.F16.F32.PACK_AB R39, R39, R22 ;  /* 0x000000162727723e */ /* 0x000fe400000000ff */
[----:B------:R-:W0:Y:S01]  /*3bd0*/  MUFU.EX2 R84, R84 ;  /* 0x0000005400547308 */ /* 0x000e220000000800 */
[----:B---3--:R-:W-:Y:S01]  /*3be0*/  FMUL.FTZ R65, R55, R65 ;  /* 0x0000004137417220 */ /* 0x008fe20000410000 */
[----:B------:R-:W-:-:S06]  /*3bf0*/  FMUL.FTZ R55, R64, -1.4426950216293334961 ;  /* 0xbfb8aa3b40377820 */ /* 0x000fcc0000410000 */
[----:B------:R-:W-:Y:S01]  /*3c00*/  MUFU.RCP R91, R91 ;  /* 0x0000005b005b7308 */ /* 0x000fe20000001000 */
[----:B-1----:R-:W-:-:S07]  /*3c10*/  FADD.FTZ R75, R75, 1 ;  /* 0x3f8000004b4b7421 */ /* 0x002fce0000010000 */
[----:B------:R-:W-:Y:S01]  /*3c20*/  MUFU.EX2 R72, R72 ;  /* 0x0000004800487308 */ /* 0x000fe20000000800 */
[----:B0-----:R-:W-:-:S07]  /*3c30*/  FADD.FTZ R84, R84, 1 ;  /* 0x3f80000054547421 */ /* 0x001fce0000010000 */
[----:B------:R-:W0:Y:S08]  /*3c40*/  MUFU.RCP R89, R89 ;  /* 0x0000005900597308 */ /* 0x000e300000001000 */
[----:B------:R-:W-:Y:S08]  /*3c50*/  MUFU.EX2 R12, R12 ;  /* 0x0000000c000c7308 */ /* 0x000ff00000000800 */
[----:B------:R-:W1:Y:S01]  /*3c60*/  MUFU.RCP R93, R93 ;  /* 0x0000005d005d7308 */ /* 0x000e620000001000 */
[----:B0-----:R-:W-:Y:S01]  /*3c70*/  FMUL.FTZ R60, R40, R89 ;  /* 0x00000059283c7220 */ /* 0x001fe20000410000 */
[----:B------:R-:W-:-:S06]  /*3c80*/  FMUL.FTZ R40, R34, -1.4426950216293334961 ;  /* 0xbfb8aa3b22287820 */ /* 0x000fcc0000410000 */
[----:B------:R-:W0:Y:S08]  /*3c90*/  MUFU.EX2 R9, R9 ;  /* 0x0000000900097308 */ /* 0x000e300000000800 */
[----:B------:R2:W3:Y:S08]  /*3ca0*/  MUFU.RCP R68, R45 ;  /* 0x0000002d00447308 */ /* 0x0004f00000001000 */
[----:B------:R1:W4:Y:S01]  /*3cb0*/  MUFU.RCP R89, R75 ;  /* 0x0000004b00597308 */ /* 0x0003220000001000 */
[----:B--2---:R-:W-:Y:S01]  /*3cc0*/  FMUL.FTZ R45, R44, R91 ;  /* 0x0000005b2c2d7220 */ /* 0x004fe20000410000 */
[----:B------:R-:W-:Y:S01]  /*3cd0*/  FADD.FTZ R91, R72, 1 ;  /* 0x3f800000485b7421 */ /* 0x000fe20000010000 */
[----:B------:R-:W-:-:S03]  /*3ce0*/  FMUL.FTZ R44, R38, -1.4426950216293334961 ;  /* 0xbfb8aa3b262c7820 */ /* 0x000fc60000410000 */
[----:B------:R-:W-:Y:S02]  /*3cf0*/  F2FP.F16.F32.PACK_AB R45, R60, R45 ;  /* 0x0000002d3c2d723e */ /* 0x000fe400000000ff */
[----:B------:R2:W4:Y:S01]  /*3d00*/  MUFU.RCP R76, R84 ;  /* 0x00000054004c7308 */ /* 0x0005220000001000 */
[----:B-1----:R-:W-:Y:S01]  /*3d10*/  FMUL.FTZ R75, R63, R93 ;  /* 0x0000005d3f4b7220 */ /* 0x002fe20000410000 */
[----:B0-----:R-:W-:Y:S01]  /*3d20*/  FADD.FTZ R93, R9, 1 ;  /* 0x3f800000095d7421 */ /* 0x001fe20000010000 */
[----:B---3--:R-:W-:Y:S01]  /*3d30*/  FMUL.FTZ R68, R53, R68 ;  /* 0x0000004435447220 */ /* 0x008fe20000410000 */
[----:B------:R-:W-:Y:S01]  /*3d40*/  FMUL.FTZ R63, R32, -1.4426950216293334961 ;  /* 0xbfb8aa3b203f7820 */ /* 0x000fe20000410000 */
[----:B------:R-:W-:-:S03]  /*3d50*/  FMUL.FTZ R53, R35, -1.4426950216293334961 ;  /* 0xbfb8aa3b23357820 */ /* 0x000fc60000410000 */
[----:B------:R-:W0:Y:S01]  /*3d60*/  MUFU.EX2 R13, R13 ;  /* 0x0000000d000d7308 */ /* 0x000e220000000800 */
[----:B--2---:R-:W-:Y:S01]  /*3d70*/  FADD.FTZ R84, R12, 1 ;  /* 0x3f8000000c547421 */ /* 0x004fe20000010000 */
[----:B----4-:R-:W-:Y:S01]  /*3d80*/  FMUL.FTZ R89, R19, R89 ;  /* 0x0000005913597220 */ /* 0x010fe20000410000 */
[----:B------:R-:W-:Y:S01]  /*3d90*/  FMUL.FTZ R19, R82, -1.4426950216293334961 ;  /* 0xbfb8aa3b52137820 */ /* 0x000fe20000410000 */
[----:B------:R-:W-:-:S04]  /*3da0*/  FMUL.FTZ R12, R29, -1.4426950216293334961 ;  /* 0xbfb8aa3b1d0c7820 */ /* 0x000fc80000410000 */
[----:B------:R-:W1:Y:S01]  /*3db0*/  MUFU.RCP R91, R91 ;  /* 0x0000005b005b7308 */ /* 0x000e620000001000 */
[----:B------:R-:W-:Y:S01]  /*3dc0*/  FMUL.FTZ R76, R51, R76 ;  /* 0x0000004c334c7220 */ /* 0x000fe20000410000 */
[----:B------:R-:W-:-:S06]  /*3dd0*/  FMUL.FTZ R51, R59, -1.4426950216293334961 ;  /* 0xbfb8aa3b3b337820 */ /* 0x000fcc0000410000 */
[----:B------:R-:W2:Y:S01]  /*3de0*/  MUFU.EX2 R80, R80 ;  /* 0x0000005000507308 */ /* 0x000ea20000000800 */
[----:B0-----:R-:W-:-:S07]  /*3df0*/  FADD.FTZ R13, R13, 1 ;  /* 0x3f8000000d0d7421 */ /* 0x001fce0000010000 */
[----:B------:R-:W0:Y:S01]  /*3e00*/  MUFU.RCP R9, R93 ;  /* 0x0000005d00097308 */ /* 0x000e220000001000 */
[----:B-1----:R-:W-:Y:S01]  /*3e10*/  FMUL.FTZ R72, R18, R91 ;  /* 0x0000005b12487220 */ /* 0x002fe20000410000 */
[----:B------:R-:W-:-:S06]  /*3e20*/  FMUL.FTZ R18, R33, -1.4426950216293334961 ;  /* 0xbfb8aa3b21127820 */ /* 0x000fcc0000410000 */
[----:B------:R-:W1:Y:S01]  /*3e30*/  MUFU.RCP R84, R84 ;  /* 0x0000005400547308 */ /* 0x000e620000001000 */
[----:B--2---:R-:W-:-:S07]  /*3e40*/  FADD.FTZ R91, R80, 1 ;  /* 0x3f800000505b7421 */ /* 0x004fce0000010000 */
[----:B------:R-:W2:Y:S08]  /*3e50*/  MUFU.EX2 R15, R15 ;  /* 0x0000000f000f7308 */ /* 0x000eb00000000800 */
[----:B------:R-:W3:Y:S08]  /*3e60*/  MUFU.RCP R41, R41 ;  /* 0x0000002900297308 */ /* 0x000ef00000001000 */
[----:B------:R0:W4:Y:S08]  /*3e70*/  MUFU.RCP R80, R13 ;  /* 0x0000000d00507308 */ /* 0x0001300000001000 */
[----:B------:R-:W-:Y:S01]  /*3e80*/  MUFU.EX2 R11, R11 ;  /* 0x0000000b000b7308 */ /* 0x000fe20000000800 */
[----:B0-----:R-:W-:Y:S01]  /*3e90*/  FMUL.FTZ R13, R62, R9 ;  /* 0x000000093e0d7220 */ /* 0x001fe20000410000 */
[----:B-1----:R-:W-:Y:S01]  /*3ea0*/  FMUL.FTZ R62, R23, R84 ;  /* 0x00000054173e7220 */ /* 0x002fe20000410000 */
[----:B--2---:R-:W-:Y:S01]  /*3eb0*/  FADD.FTZ R84, R15, 1 ;  /* 0x3f8000000f547421 */ /* 0x004fe20000010000 */
[----:B---3--:R-:W-:Y:S01]  /*3ec0*/  FMUL.FTZ R43, R43, R41 ;  /* 0x000000292b2b7220 */ /* 0x008fe20000410000 */
[----:B------:R-:W-:Y:S01]  /*3ed0*/  FMUL.FTZ R41, R26, -1.4426950216293334961 ;  /* 0xbfb8aa3b1a297820 */ /* 0x000fe20000410000 */
[----:B------:R-:W-:Y:S01]  /*3ee0*/  FMUL.FTZ R9, R28, -1.4426950216293334961 ;  /* 0xbfb8aa3b1c097820 */ /* 0x000fe20000410000 */
[----:B------:R-:W-:Y:S01]  /*3ef0*/  FMUL.FTZ R23, R86, -1.4426950216293334961 ;  /* 0xbfb8aa3b56177820 */ /* 0x000fe20000410000 */
[----:B------:R-:W0:Y:S01]  /*3f00*/  MUFU.RCP R91, R91 ;  /* 0x0000005b005b7308 */ /* 0x000e220000001000 */
[----:B----4-:R-:W-:Y:S01]  /*3f10*/  FMUL.FTZ R80, R49, R80 ;  /* 0x0000005031507220 */ /* 0x010fe20000410000 */
[----:B------:R-:W-:Y:S01]  /*3f20*/  FMUL.FTZ R49, R69, -1.4426950216293334961 ;  /* 0xbfb8aa3b45317820 */ /* 0x000fe20000410000 */
[----:B------:R-:W-:-:S05]  /*3f30*/  F2FP.F16.F32.PACK_AB R60, R13, R76 ;  /* 0x0000004c0d3c723e */ /* 0x000fca00000000ff */
[----:B------:R-:W1:Y:S08]  /*3f40*/  MUFU.RCP R84, R84 ;  /* 0x0000005400547308 */ /* 0x000e700000001000 */
[----:B------:R-:W2:Y:S01]  /*3f50*/  MUFU.EX2 R41, R41 ;  /* 0x0000002900297308 */ /* 0x000ea20000000800 */
[----:B0-----:R-:W-:-:S05]  /*3f60*/  FMUL.FTZ R61, R61, R91 ;  /* 0x0000005b3d3d7220 */ /* 0x001fca0000410000 */
[----:B------:R-:W-:Y:S02]  /*3f70*/  F2FP.F16.F32.PACK_AB R61, R62, R61 ;  /* 0x0000003d3e3d723e */ /* 0x000fe400000000ff */
[----:B------:R-:W0:Y:S01]  /*3f80*/  MUFU.EX2 R37, R37 ;  /* 0x0000002500257308 */ /* 0x000e220000000800 */
[----:B-1----:R-:W-:Y:S01]  /*3f90*/  FMUL.FTZ R47, R47, R84 ;  /* 0x000000542f2f7220 */ /* 0x002fe20000410000 */
[----:B------:R-:W-:-:S06]  /*3fa0*/  FADD.FTZ R84, R11, 1 ;  /* 0x3f8000000b547421 */ /* 0x000fcc0000010000 */
[----:B------:R-:W-:Y:S01]  /*3fb0*/  MUFU.EX2 R51, R51 ;  /* 0x0000003300337308 */ /* 0x000fe20000000800 */
[----:B--2---:R-:W-:-:S07]  /*3fc0*/  FADD.FTZ R93, R41, 1 ;  /* 0x3f800000295d7421 */ /* 0x004fce0000010000 */
[----:B------:R-:W1:Y:S01]  /*3fd0*/  MUFU.EX2 R0, R0 ;  /* 0x0000000000007308 */ /* 0x000e620000000800 */
[----:B0-----:R-:W-:-:S07]  /*3fe0*/  FADD.FTZ R91, R37, 1 ;  /* 0x3f800000255b7421 */ /* 0x001fce0000010000 */
[----:B------:R-:W0:Y:S08]  /*3ff0*/  MUFU.EX2 R10, R10 ;  /* 0x0000000a000a7308 */ /* 0x000e300000000800 */
[----:B------:R2:W3:Y:S01]  /*4000*/  MUFU.RCP R11, R84 ;  /* 0x00000054000b7308 */ /* 0x0004e20000001000 */
[----:B-1----:R-:W-:Y:S01]  /*4010*/  FADD.FTZ R41, R0, 1 ;  /* 0x3f80000000297421 */ /* 0x002fe20000010000 */
[----:B------:R-:W-:-:S06]  /*4020*/  FMUL.FTZ R0, R24, -1.4426950216293334961 ;  /* 0xbfb8aa3b18007820 */ /* 0x000fcc0000410000 */
[----:B------:R0:W1:Y:S01]  /*4030*/  MUFU.RCP R37, R93 ;  /* 0x0000005d00257308 */ /* 0x0000620000001000 */
[----:B--2---:R-:W-:-:S07]  /*4040*/  FADD.FTZ R84, R51, 1 ;  /* 0x3f80000033547421 */ /* 0x004fce0000010000 */
[----:B------:R-:W2:Y:S01]  /*4050*/  MUFU.EX2 R55, R55 ;  /* 0x0000003700377308 */ /* 0x000ea20000000800 */
[----:B0-----:R-:W-:Y:S01]  /*4060*/  FADD.FTZ R93, R10, 1 ;  /* 0x3f8000000a5d7421 */ /* 0x001fe20000010000 */
[----:B------:R-:W-:Y:S01]  /*4070*/  FMUL.FTZ R10, R20, -1.4426950216293334961 ;  /* 0xbfb8aa3b140a7820 */ /* 0x000fe20000410000 */
[----:B---3--:R-:W-:Y:S01]  /*4080*/  FMUL.FTZ R30, R30, R11 ;  /* 0x0000000b1e1e7220 */ /* 0x008fe20000410000 */
[----:B------:R-:W-:-:S04]  /*4090*/  FMUL.FTZ R11, R21, -1.4426950216293334961 ;  /* 0xbfb8aa3b150b7820 */ /* 0x000fc80000410000 */
[----:B------:R-:W0:Y:S01]  /*40a0*/  MUFU.RCP R91, R91 ;  /* 0x0000005b005b7308 */ /* 0x000e220000001000 */
[----:B-1----:R-:W-:Y:S01]  /*40b0*/  FMUL.FTZ R37, R26, R37 ;  /* 0x000000251a257220 */ /* 0x002fe20000410000 */
[----:B------:R-:W-:-:S06]  /*40c0*/  FMUL.FTZ R26, R25, -1.4426950216293334961 ;  /* 0xbfb8aa3b191a7820 */ /* 0x000fcc0000410000 */
[----:B------:R-:W1:Y:S01]  /*40d0*/  MUFU.RCP R84, R84 ;  /* 0x0000005400547308 */ /* 0x000e620000001000 */
[----:B--2---:R-:W-:-:S07]  /*40e0*/  FADD.FTZ R55, R55, 1 ;  /* 0x3f80000037377421 */ /* 0x004fce0000010000 */
[----:B------:R-:W2:Y:S01]  /*40f0*/  MUFU.EX2 R31, R31 ;  /* 0x0000001f001f7308 */ /* 0x000ea20000000800 */
[----:B0-----:R-:W-:-:S07]  /*4100*/  FMUL.FTZ R15, R58, R91 ;  /* 0x0000005b3a0f7220 */ /* 0x001fce0000410000 */
        /* <DEDUP_REMOVED lines=9> */
[----:B------:R-:W-:Y:S01]  /*41a0*/  FMUL.FTZ R41, R77, -1.4426950216293334961 ;  /* 0xbfb8aa3b4d297820 */ /* 0x000fe20000410000 */
[----:B------:R-:W-:-:S03]  /*41b0*/  FMUL.FTZ R27, R88, -1.4426950216293334961 ;  /* 0xbfb8aa3b581b7820 */ /* 0x000fc60000410000 */
[----:B------:R-:W-:Y:S02]  /*41c0*/  F2FP.F16.F32.PACK_AB R37, R58, R37 ;  /* 0x000000253a25723e */ /* 0x000fe400000000ff */
[----:B------:R-:W1:Y:S01]  /*41d0*/  MUFU.RCP R55, R55 ;  /* 0x0000003700377308 */ /* 0x000e620000001000 */
[----:B--2---:R-:W-:-:S07]  /*41e0*/  FMUL.FTZ R42, R42, R93 ;  /* 0x0000005d2a2a7220 */ /* 0x004fce0000410000 */
[----:B------:R-:W2:Y:S01]  /*41f0*/  MUFU.RCP R91, R91 ;  /* 0x0000005b005b7308 */ /* 0x000ea20000001000 */
[----:B0-----:R-:W-:-:S07]  /*4200*/  FADD.FTZ R93, R44, 1 ;  /* 0x3f8000002c5d7421 */ /* 0x001fce0000010000 */
[----:B------:R-:W0:Y:S01]  /*4210*/  MUFU.RCP R84, R84 ;  /* 0x0000005400547308 */ /* 0x000e220000001000 */
[----:B-1----:R-:W-:-:S05]  /*4220*/  FMUL.FTZ R55, R64, R55 ;  /* 0x0000003740377220 */ /* 0x002fca0000410000 */
[----:B------:R-:W-:Y:S02]  /*4230*/  F2FP.F16.F32.PACK_AB R13, R55, R30 ;  /* 0x0000001e370d723e */ /* 0x000fe400000000ff */
[----:B------:R-:W1:Y:S01]  /*4240*/  MUFU.EX2 R40, R40 ;  /* 0x0000002800287308 */ /* 0x000e620000000800 */
[----:B--2---:R-:W-:Y:S01]  /*4250*/  FMUL.FTZ R64, R36, R91 ;  /* 0x0000005b24407220 */ /* 0x004fe20000410000 */
[----:B------:R-:W-:-:S06]  /*4260*/  FMUL.FTZ R36, R79, -1.4426950216293334961 ;  /* 0xbfb8aa3b4f247820 */ /* 0x000fcc0000410000 */
[----:B------:R-:W2:Y:S01]  /*4270*/  MUFU.EX2 R63, R63 ;  /* 0x0000003f003f7308 */ /* 0x000ea20000000800 */
[----:B0-----:R-:W-:-:S07]  /*4280*/  FMUL.FTZ R69, R69, R84 ;  /* 0x0000005445457220 */ /* 0x001fce0000410000 */
[----:B------:R-:W0:Y:S01]  /*4290*/  MUFU.EX2 R41, R41 ;  /* 0x0000002900297308 */ /* 0x000e220000000800 */
[----:B-1----:R-:W-:Y:S01]  /*42a0*/  FADD.FTZ R91, R40, 1 ;  /* 0x3f800000285b7421 */ /* 0x002fe20000010000 */
[----:B------:R-:W-:-:S06]  /*42b0*/  FMUL.FTZ R40, R17, -1.4426950216293334961 ;  /* 0xbfb8aa3b11287820 */ /* 0x000fcc0000410000 */
        /* <DEDUP_REMOVED lines=8> */
[----:B------:R-:W2:Y:S01]  /*4340*/  MUFU.EX2 R19, R19 ;  /* 0x0000001300137308 */ /* 0x000ea20000000800 */
[----:B0-----:R-:W-:Y:S01]  /*4350*/  FADD.FTZ R51, R9, 1 ;  /* 0x3f80000009337421 */ /* 0x001fe20000010000 */
        /* <DEDUP_REMOVED lines=12> */
[----:B--2---:R-:W-:Y:S01]  /*4420*/  FADD.FTZ R49, R0, 1 ;  /* 0x3f80000000317421 */ /* 0x004fe20000010000 */
[----:B------:R-:W-:-:S06]  /*4430*/  FMUL.FTZ R0, R52, -1.4426950216293334961 ;  /* 0xbfb8aa3b34007820 */ /* 0x000fcc0000410000 */
        /* <DEDUP_REMOVED lines=9> */
[----:B------:R-:W-:-:S06]  /*44d0*/  FMUL.FTZ R91, R92, -1.4426950216293334961 ;  /* 0xbfb8aa3b5c5b7820 */ /* 0x000fcc0000410000 */
[----:B------:R-:W0:Y:S01]  /*44e0*/  MUFU.EX2 R11, R11 ;  /* 0x0000000b000b7308 */ /* 0x000e220000000800 */
[----:B-1----:R-:W-:Y:S01]  /*44f0*/  FMUL.FTZ R32, R32, R63 ;  /* 0x0000003f20207220 */ /* 0x002fe20000410000 */
[----:B------:R-:W-:-:S06]  /*4500*/  FMUL.FTZ R63, R81, -1.4426950216293334961 ;  /* 0xbfb8aa3b513f7820 */ /* 0x000fcc0000410000 */
[----:B------:R-:W1:Y:S01]  /*4510*/  MUFU.RCP R18, R18 ;  /* 0x0000001200127308 */ /* 0x000e620000001000 */
[----:B--2---:R-:W-:-:S07]  /*4520*/  FMUL.FTZ R77, R77, R84 ;  /* 0x000000544d4d7220 */ /* 0x004fce0000410000 */
[----:B------:R-:W2:Y:S01]  /*4530*/  MUFU.EX2 R31, R31 ;  /* 0x0000001f001f7308 */ /* 0x000ea20000000800 */
[----:B0-----:R-:W-:-:S07]  /*4540*/  FADD.FTZ R84, R11, 1 ;  /* 0x3f8000000b547421 */ /* 0x001fce0000010000 */
[----:B------:R-:W0:Y:S01]  /*4550*/  MUFU.RCP R51, R51 ;  /* 0x0000003300337308 */ /* 0x000e220000001000 */
[----:B-1----:R-:W-:Y:S01]  /*4560*/  FMUL.FTZ R33, R33, R18 ;  /* 0x0000001221217220 */ /* 0x002fe20000410000 */
[----:B------:R-:W-:-:S04]  /*4570*/  FMUL.FTZ R18, R70, -1.4426950216293334961 ;  /* 0xbfb8aa3b46127820 */ /* 0x000fc80000410000 */
[----:B------:R-:W-:Y:S02]  /*4580*/  F2FP.F16.F32.PACK_AB R32, R33, R32 ;  /* 0x000000202120723e */ /* 0x000fe400000000ff */
[----:B------:R-:W1:Y:S01]  /*4590*/  MUFU.EX2 R38, R38 ;  /* 0x0000002600267308 */ /* 0x000e620000000800 */
[----:B--2---:R-:W-:-:S07]  /*45a0*/  FADD.FTZ R11, R31, 1 ;  /* 0x3f8000001f0b7421 */ /* 0x004fce0000010000 */
[----:B------:R-:W2:Y:S01]  /*45b0*/  MUFU.RCP R19, R19 ;  /* 0x0000001300137308 */ /* 0x000ea20000001000 */
[----:B0-----:R-:W-:Y:S01]  /*45c0*/  FMUL.FTZ R28, R28, R51 ;  /* 0x000000331c1c7220 */ /* 0x001fe20000410000 */
[----:B------:R-:W-:-:S06]  /*45d0*/  FMUL.FTZ R51, R83, -1.4426950216293334961 ;  /* 0xbfb8aa3b53337820 */ /* 0x000fcc0000410000 */
[----:B------:R-:W0:Y:S01]  /*45e0*/  MUFU.RCP R12, R12 ;  /* 0x0000000c000c7308 */ /* 0x000e220000001000 */
[----:B-1----:R-:W-:-:S07]  /*45f0*/  FADD.FTZ R31, R38, 1 ;  /* 0x3f800000261f7421 */ /* 0x002fce0000010000 */
[----:B------:R-:W1:Y:S01]  /*4600*/  MUFU.RCP R44, R44 ;  /* 0x0000002c002c7308 */ /* 0x000e620000001000 */
[----:B--2---:R-:W-:Y:S01]  /*4610*/  FMUL.FTZ R82, R82, R19 ;  /* 0x0000001352527220 */ /* 0x004fe20000410000 */
[----:B------:R-:W-:-:S04]  /*4620*/  FMUL.FTZ R19, R46, -1.4426950216293334961 ;  /* 0xbfb8aa3b2e137820 */ /* 0x000fc80000410000 */
[----:B------:R-:W-:Y:S02]  /*4630*/  F2FP.F16.F32.PACK_AB R33, R59, R82 ;  /* 0x000000523b21723e */ /* 0x000fe400000000ff */
[----:B------:R-:W2:Y:S01]  /*4640*/  MUFU.EX2 R40, R40 ;  /* 0x0000002800287308 */ /* 0x000ea20000000800 */
[----:B0-----:R-:W-:Y:S01]  /*4650*/  FMUL.FTZ R29, R29, R12 ;  /* 0x0000000c1d1d7220 */ /* 0x001fe20000410000 */
[----:B------:R-:W-:-:S04]  /*4660*/  FMUL.FTZ R12, R73, -1.4426950216293334961 ;  /* 0xbfb8aa3b490c7820 */ /* 0x000fc80000410000 */
[----:B------:R-:W-:Y:S02]  /*4670*/  F2FP.F16.F32.PACK_AB R28, R29, R28 ;  /* 0x0000001c1d1c723e */ /* 0x000fe400000000ff */
[----:B------:R-:W0:Y:S01]  /*4680*/  MUFU.RCP R23, R23 ;  /* 0x0000001700177308 */ /* 0x000e220000001000 */
[----:B-1----:R-:W-:-:S07]  /*4690*/  FMUL.FTZ R35, R35, R44 ;  /* 0x0000002c23237220 */ /* 0x002fce0000410000 */
[----:B------:R-:W1:Y:S01]  /*46a0*/  MUFU.RCP R49, R49 ;  /* 0x0000003100317308 */ /* 0x000e620000001000 */
[----:B--2---:R-:W-:-:S07]  /*46b0*/  FADD.FTZ R38, R40, 1 ;  /* 0x3f80000028267421 */ /* 0x004fce0000010000 */
[----:B------:R-:W2:Y:S01]  /*46c0*/  MUFU.RCP R26, R26 ;  /* 0x0000001a001a7308 */ /* 0x000ea20000001000 */
[----:B0-----:R-:W-:Y:S01]  /*46d0*/  FMUL.FTZ R86, R86, R23 ;  /* 0x0000001756567220 */ /* 0x001fe20000410000 */
[----:B------:R-:W-:-:S04]  /*46e0*/  FMUL.FTZ R23, R57, -1.4426950216293334961 ;  /* 0xbfb8aa3b39177820 */ /* 0x000fc80000410000 */
[----:B------:R-:W-:Y:S02]  /*46f0*/  F2FP.F16.F32.PACK_AB R29, R69, R86 ;  /* 0x00000056451d723e */ /* 0x000fe400000000ff */
[----:B------:R-:W0:Y:S01]  /*4700*/  MUFU.RCP R27, R27 ;  /* 0x0000001b001b7308 */ /* 0x000e220000001000 */
[----:B-1----:R-:W-:Y:S01]  /*4710*/  FMUL.FTZ R24, R24, R49 ;  /* 0x0000003118187220 */ /* 0x002fe20000410000 */
[----:B------:R-:W-:-:S06]  /*4720*/  FMUL.FTZ R49, R85, -1.4426950216293334961 ;  /* 0xbfb8aa3b55317820 */ /* 0x000fcc0000410000 */
        /* <DEDUP_REMOVED lines=8> */
[----:B------:R-:W0:Y:S01]  /*47b0*/  MUFU.EX2 R63, R63 ;  /* 0x0000003f003f7308 */ /* 0x000e220000000800 */
[----:B-1----:R-:W-:Y:S01]  /*47c0*/  FMUL.FTZ R20, R20, R41 ;  /* 0x0000002914147220 */ /* 0x002fe20000410000 */
[----:B------:R-:W-:-:S06]  /*47d0*/  FMUL.FTZ R41, R78, -1.4426950216293334961 ;  /* 0xbfb8aa3b4e297820 */ /* 0x000fcc0000410000 */
[----:B------:R-:W1:Y:S01]  /*47e0*/  MUFU.EX2 R18, R18 ;  /* 0x0000001200127308 */ /* 0x000e620000000800 */
[----:B--2---:R-:W-:-:S07]  /*47f0*/  FADD.FTZ R44, R44, 1 ;  /* 0x3f8000002c2c7421 */ /* 0x004fce0000010000 */
[----:B------:R-:W2:Y:S01]  /*4800*/  MUFU.EX2 R51, R51 ;  /* 0x0000003300337308 */ /* 0x000ea20000000800 */
[----:B0-----:R-:W-:-:S07]  /*4810*/  FADD.FTZ R40, R63, 1 ;  /* 0x3f8000003f287421 */ /* 0x001fce0000010000 */
[----:B------:R-:W0:Y:S01]  /*4820*/  MUFU.RCP R31, R31 ;  /* 0x0000001f001f7308 */ /* 0x000e220000001000 */
[----:B-1----:R-:W-:-:S07]  /*4830*/  FADD.FTZ R63, R18, 1 ;  /* 0x3f800000123f7421 */ /* 0x002fce0000010000 */
[----:B------:R-:W1:Y:S01]  /*4840*/  MUFU.EX2 R19, R19 ;  /* 0x0000001300137308 */ /* 0x000e620000000800 */
[----:B--2---:R-:W-:-:S07]  /*4850*/  FADD.FTZ R18, R51, 1 ;  /* 0x3f80000033127421 */ /* 0x004fce0000010000 */
[----:B------:R-:W2:Y:S01]  /*4860*/  MUFU.EX2 R0, R0 ;  /* 0x0000000000007308 */ /* 0x000ea20000000800 */
[----:B0-----:R-:W-:-:S07]  /*4870*/  FMUL.FTZ R31, R16, R31 ;  /* 0x0000001f101f7220 */ /* 0x001fce0000410000 */
[----:B------:R-:W-:Y:S01]  /*4880*/  MUFU.EX2 R12, R12 ;  /* 0x0000000c000c7308 */ /* 0x000fe20000000800 */
[----:B-1----:R-:W-:-:S07]  /*4890*/  FADD.FTZ R19, R19, 1 ;  /* 0x3f80000013137421 */ /* 0x002fce0000010000 */
[----:B------:R-:W0:Y:S01]  /*48a0*/  MUFU.RCP R38, R38 ;  /* 0x0000002600267308 */ /* 0x000e220000001000 */
[----:B--2---:R-:W-:-:S07]  /*48b0*/  FADD.FTZ R51, R0, 1 ;  /* 0x3f80000000337421 */ /* 0x004fce0000010000 */
[----:B------:R-:W1:Y:S08]  /*48c0*/  MUFU.EX2 R36, R36 ;  /* 0x0000002400247308 */ /* 0x000e700000000800 */
[----:B------:R-:W2:Y:S01]  /*48d0*/  MUFU.EX2 R9, R9 ;  /* 0x0000000900097308 */ /* 0x000ea20000000800 */
[----:B0-----:R-:W-:Y:S01]  /*48e0*/  FMUL.FTZ R16, R17, R38 ;  /* 0x0000002611107220 */ /* 0x001fe20000410000 */
[----:B------:R-:W-:-:S04]  /*48f0*/  F2FP.F16.F32.PACK_AB R38, R71, R48 ;  /* 0x000000304726723e */ /* 0x000fc800000000ff */
[----:B------:R-:W-:Y:S02]  /*4900*/  F2FP.F16.F32.PACK_AB R16, R16, R31 ;  /* 0x0000001f1010723e */ /* 0x000fe400000000ff */
[----:B------:R-:W0:Y:S01]  /*4910*/  MUFU.EX2 R23, R23 ;  /* 0x0000001700177308 */ /* 0x000e220000000800 */
[----:B-1----:R-:W-:-:S07]  /*4920*/  FADD.FTZ R36, R36, 1 ;  /* 0x3f80000024247421 */ /* 0x002fce0000010000 */
[----:B------:R-:W-:Y:S01]  /*4930*/  MUFU.EX2 R49, R49 ;  /* 0x0000003100317308 */ /* 0x000fe20000000800 */
[----:B--2---:R-:W-:-:S07]  /*4940*/  FADD.FTZ R9, R9, 1 ;  /* 0x3f80000009097421 */ /* 0x004fce0000010000 */
[----:B------:R-:W1:Y:S01]  /*4950*/  MUFU.EX2 R26, R26 ;  /* 0x0000001a001a7308 */ /* 0x000e620000000800 */
[----:B0-----:R-:W-:-:S07]  /*4960*/  FADD.FTZ R0, R23, 1 ;  /* 0x3f80000017007421 */ /* 0x001fce0000010000 */
[----:B------:R-:W0:Y:S08]  /*4970*/  MUFU.EX2 R27, R27 ;  /* 0x0000001b001b7308 */ /* 0x000e300000000800 */
[----:B------:R-:W2:Y:S01]  /*4980*/  MUFU.EX2 R41, R41 ;  /* 0x0000002900297308 */ /* 0x000ea20000000800 */
[----:B-1----:R-:W-:-:S07]  /*4990*/  FADD.FTZ R26, R26, 1 ;  /* 0x3f8000001a1a7421 */ /* 0x002fce0000010000 */
[----:B------:R-:W1:Y:S01]  /*49a0*/  MUFU.EX2 R10, R10 ;  /* 0x0000000a000a7308 */ /* 0x000e620000000800 */
[----:B0-----:R-:W-:-:S07]  /*49b0*/  FADD.FTZ R27, R27, 1 ;  /* 0x3f8000001b1b7421 */ /* 0x001fce0000010000 */
[----:B------:R0:W3:Y:S01]  /*49c0*/  MUFU.RCP R91, R44 ;  /* 0x0000002c005b7308 */ /* 0x0000e20000001000 */
[----:B--2---:R-:W-:-:S07]  /*49d0*/  FADD.FTZ R17, R41, 1 ;  /* 0x3f80000029117421 */ /* 0x004fce0000010000 */
[----:B------:R-:W2:Y:S01]  /*49e0*/  MUFU.RCP R84, R84 ;  /* 0x0000005400547308 */ /* 0x000ea20000001000 */
[----:B0-----:R-:W-:Y:S01]  /*49f0*/  FADD.FTZ R44, R12, 1 ;  /* 0x3f8000000c2c7421 */ /* 0x001fe20000010000 */
[----:B------:R-:W-:Y:S01]  /*4a00*/  FADD.FTZ R12, R49, 1 ;  /* 0x3f800000310c7421 */ /* 0x000fe20000010000 */
[----:B-1----:R-:W-:-:S05]  /*4a10*/  FADD.FTZ R10, R10, 1 ;  /* 0x3f8000000a0a7421 */ /* 0x002fca0000010000 */
[----:B------:R-:W0:Y:S01]  /*4a20*/  MUFU.RCP R19, R19 ;  /* 0x0000001300137308 */ /* 0x000e220000001000 */
[----:B---3--:R-:W-:-:S07]  /*4a30*/  FMUL.FTZ R91, R92, R91 ;  /* 0x0000005b5c5b7220 */ /* 0x008fce0000410000 */
[----:B------:R-:W1:Y:S01]  /*4a40*/  MUFU.RCP R11, R11 ;  /* 0x0000000b000b7308 */ /* 0x000e620000001000 */
[----:B--2---:R-:W-:-:S05]  /*4a50*/  FMUL.FTZ R21, R21, R84 ;  /* 0x0000005415157220 */ /* 0x004fca0000410000 */
[----:B------:R-:W-:Y:S02]  /*4a60*/  F2FP.F16.F32.PACK_AB R20, R21, R20 ;  /* 0x000000141514723e */ /* 0x000fe400000000ff */
[----:B------:R-:W2:Y:S01]  /*4a70*/  MUFU.RCP R36, R36 ;  /* 0x0000002400247308 */ /* 0x000ea20000001000 */
[----:B0-----:R-:W-:-:S07]  /*4a80*/  FMUL.FTZ R19, R46, R19 ;  /* 0x000000132e137220 */ /* 0x001fce0000410000 */
[----:B------:R-:W0:Y:S01]  /*4a90*/  MUFU.RCP R40, R40 ;  /* 0x0000002800287308 */ /* 0x000e220000001000 */
[----:B-1----:R-:W-:-:S07]  /*4aa0*/  FMUL.FTZ R90, R90, R11 ;  /* 0x0000000b5a5a7220 */ /* 0x002fce0000410000 */
[----:B------:R-:W1:Y:S01]  /*4ab0*/  MUFU.RCP R9, R9 ;  /* 0x0000000900097308 */ /* 0x000e620000001000 */
[----:B--2---:R-:W-:Y:S01]  /*4ac0*/  FMUL.FTZ R79, R79, R36 ;  /* 0x000000244f4f7220 */ /* 0x004fe20000410000 */
[----:B------:R-:W-:Y:S02]  /*4ad0*/  F2FP.F16.F32.PACK_AB R36, R15, R80 ;  /* 0x000000500f24723e */ /* 0x000fe400000000ff */
[----:B------:R-:W-:Y:S02]  /*4ae0*/  F2FP.F16.F32.PACK_AB R15, R43, R74 ;  /* 0x0000004a2b0f723e */ /* 0x000fe400000000ff */
[----:B------:R-:W-:Y:S02]  /*4af0*/  F2FP.F16.F32.PACK_AB R21, R79, R90 ;  /* 0x0000005a4f15723e */ /* 0x000fe400000000ff */
[----:B------:R-:W2:Y:S01]  /*4b00*/  MUFU.RCP R63, R63 ;  /* 0x0000003f003f7308 */ /* 0x000ea20000001000 */
[----:B0-----:R-:W-:-:S07]  /*4b10*/  FMUL.FTZ R40, R81, R40 ;  /* 0x0000002851287220 */ /* 0x001fce0000410000 */
[----:B------:R-:W0:Y:S01]  /*4b20*/  MUFU.RCP R18, R18 ;  /* 0x0000001200127308 */ /* 0x000e220000001000 */
[----:B-1----:R-:W-:Y:S01]  /*4b30*/  FMUL.FTZ R54, R54, R9 ;  /* 0x0000000936367220 */ /* 0x002fe20000410000 */
[----:B------:R-:W-:-:S06]  /*4b40*/  F2FP.F16.F32.PACK_AB R9, R89, R72 ;  /* 0x000000485909723e */ /* 0x000fcc00000000ff */
[----:B------:R-:W1:Y:S01]  /*4b50*/  MUFU.RCP R51, R51 ;  /* 0x0000003300337308 */ /* 0x000e620000001000 */
[----:B--2---:R-:W-:-:S05]  /*4b60*/  FMUL.FTZ R63, R70, R63 ;  /* 0x0000003f463f7220 */ /* 0x004fca0000410000 */
[----:B------:R-:W-:Y:S02]  /*4b70*/  F2FP.F16.F32.PACK_AB R54, R63, R54 ;  /* 0x000000363f36723e */ /* 0x000fe400000000ff */
[----:B------:R-:W2:Y:S01]  /*4b80*/  MUFU.RCP R44, R44 ;  /* 0x0000002c002c7308 */ /* 0x000ea20000001000 */
[----:B0-----:R-:W-:-:S05]  /*4b90*/  FMUL.FTZ R18, R83, R18 ;  /* 0x0000001253127220 */ /* 0x001fca0000410000 */
[----:B------:R-:W-:Y:S02]  /*4ba0*/  F2FP.F16.F32.PACK_AB R55, R18, R19 ;  /* 0x000000131237723e */ /* 0x000fe400000000ff */
[----:B------:R-:W0:Y:S01]  /*4bb0*/  MUFU.RCP R0, R0 ;  /* 0x0000000000007308 */ /* 0x000e220000001000 */
[----:B-1----:R-:W-:-:S07]  /*4bc0*/  FMUL.FTZ R51, R52, R51 ;  /* 0x0000003334337220 */ /* 0x002fce0000410000 */
[----:B------:R-:W1:Y:S01]  /*4bd0*/  MUFU.RCP R12, R12 ;  /* 0x0000000c000c7308 */ /* 0x000e620000001000 */
[----:B--2---:R-:W-:Y:S01]  /*4be0*/  FMUL.FTZ R46, R73, R44 ;  /* 0x0000002c492e7220 */ /* 0x004fe20000410000 */
[----:B------:R-:W-:Y:S02]  /*4bf0*/  F2FP.F16.F32.PACK_AB R44, R66, R65 ;  /* 0x00000041422c723e */ /* 0x000fe400000000ff */
[----:B------:R-:W-:Y:S02]  /*4c00*/  F2FP.F16.F32.PACK_AB R65, R35, R34 ;  /* 0x000000222341723e */ /* 0x000fe400000000ff */
[----:B------:R-:W-:Y:S02]  /*4c10*/  F2FP.F16.F32.PACK_AB R46, R46, R51 ;  /* 0x000000332e2e723e */ /* 0x000fe400000000ff */
[----:B------:R2:W3:Y:S01]  /*4c20*/  MUFU.RCP R23, R10 ;  /* 0x0000000a00177308 */ /* 0x0004e20000001000 */
[----:B0-----:R-:W-:-:S07]  /*4c30*/  FMUL.FTZ R0, R57, R0 ;  /* 0x0000000039007220 */ /* 0x001fce0000410000 */
[----:B------:R-:W0:Y:S01]  /*4c40*/  MUFU.RCP R26, R26 ;  /* 0x0000001a001a7308 */ /* 0x000e220000001000 */
[----:B--2---:R-:W-:Y:S01]  /*4c50*/  IADD3 R10, P1, PT, R7, UR12, RZ ;  /* 0x0000000c070a7c10 */ /* 0x004fe2000ff3e0ff */
[----:B-1----:R-:W-:Y:S01]  /*4c60*/  FMUL.FTZ R85, R85, R12 ;  /* 0x0000000c55557220 */ /* 0x002fe20000410000 */
[----:B------:R-:W-:Y:S02]  /*4c70*/  F2FP.F16.F32.PACK_AB R12, R42, R47 ;  /* 0x0000002f2a0c723e */ /* 0x000fe400000000ff */
[----:B------:R-:W-:Y:S02]  /*4c80*/  IADD3.X R11, PT, PT, R8, UR13, RZ, P1, !PT ;  /* 0x0000000d080b7c10 */ /* 0x000fe40008ffe4ff */
[----:B------:R-:W-:Y:S01]  /*4c90*/  F2FP.F16.F32.PACK_AB R8, R75, R68 ;  /* 0x000000444b08723e */ /* 0x000fe200000000ff */
[----:B------:R-:W1:Y:S01]  /*4ca0*/  MUFU.RCP R27, R27 ;  /* 0x0000001b001b7308 */ /* 0x000e620000001000 */
[----:B---3--:R-:W-:Y:S01]  /*4cb0*/  FMUL.FTZ R23, R56, R23 ;  /* 0x0000001738177220 */ /* 0x008fe20000410000 */
[----:B------:R-:W-:Y:S01]  /*4cc0*/  F2FP.F16.F32.PACK_AB R47, R85, R0 ;  /* 0x00000000552f723e */ /* 0x000fe200000000ff */
[----:B------:R2:W-:Y:S04]  /*4cd0*/  STG.E.64 desc[UR16][R10.64], R38 ;  /* 0x000000260a007986 */ /* 0x0005e8000c101b10 */
[----:B------:R2:W-:Y:S01]  /*4ce0*/  STG.E.64 desc[UR16][R10.64+0x5000], R44 ;  /* 0x0050002c0a007986 */ /* 0x0005e2000c101b10 */
[----:B------:R-:W3:Y:S01]  /*4cf0*/  MUFU.RCP R17, R17 ;  /* 0x0000001100117308 */ /* 0x000ee20000001000 */
[----:B0-----:R-:W-:-:S02]  /*4d00*/  FMUL.FTZ R26, R67, R26 ;  /* 0x0000001a431a7220 */ /* 0x001fc40000410000 */
[----:B------:R2:W-:Y:S03]  /*4d10*/  STG.E.64 desc[UR16][R10.64+0xa000], R8 ;  /* 0x00a000080a007986 */ /* 0x0005e6000c101b10 */
[----:B------:R-:W-:Y:S01]  /*4d20*/  F2FP.F16.F32.PACK_AB R26, R26, R23 ;  /* 0x000000171a1a723e */ /* 0x000fe200000000ff */
[----:B------:R2:W-:Y:S01]  /*4d30*/  STG.E.64 desc[UR16][R10.64+0xf000], R60 ;  /* 0x00f0003c0a007986 */ /* 0x0005e2000c101b10 */
[----:B-1----:R-:W-:-:S03]  /*4d40*/  FMUL.FTZ R27, R50, R27 ;  /* 0x0000001b321b7220 */ /* 0x002fc60000410000 */
[----:B------:R2:W-:Y:S04]  /*4d50*/  STG.E.64 desc[UR16][R10.64+0x14000], R36 ;  /* 0x014000240a007986 */ /* 0x0005e8000c101b10 */
[----:B------:R2:W-:Y:S01]  /*4d60*/  STG.E.64 desc[UR16][R10.64+0x19000], R12 ;  /* 0x0190000c0a007986 */ /* 0x0005e2000c101b10 */
[----:B---3--:R-:W-:Y:S01]  /*4d70*/  FMUL.FTZ R78, R78, R17 ;  /* 0x000000114e4e7220 */ /* 0x008fe20000410000 */
[----:B------:R-:W-:Y:S02]  /*4d80*/  F2FP.F16.F32.PACK_AB R17, R40, R91 ;  /* 0x0000005b2811723e */ /* 0x000fe400000000ff */
[----:B------:R2:W-:Y:S02]  /*4d90*/  STG.E.64 desc[UR16][R10.64+0x1e000], R64 ;  /* 0x01e000400a007986 */ /* 0x0005e4000c101b10 */
[----:B------:R-:W-:-:S02]  /*4da0*/  F2FP.F16.F32.PACK_AB R27, R78, R27 ;  /* 0x0000001b4e1b723e */ /* 0x000fc400000000ff */
        /* <DEDUP_REMOVED lines=11> */
.L_x_1639:
        /* <DEDUP_REMOVED lines=10> */
.L_x_1711:


//--------------------- .nv.shared._ZN13group_norm_v218gn_bwd_cuda_kernelI13__nv_bfloat16Li320ELi3ELi32ELi80ELi256ELb0ELb1ELi8ELi320ELi320ELi4ELb1ELi10ELb0ELb0ELNS_15WgradSyncMethodE2ENS_16CompileConditionILi1000EEEEEvPT_S6_S6_PKS5_S8_S8_S8_PKfflPfPj --------------------------
	.section	.nv.shared._ZN13group_norm_v218gn_bwd_cuda_kernelI13__nv_bfloat16Li320ELi3ELi32ELi80ELi256ELb0ELb1ELi8ELi320ELi320ELi4ELb1ELi10ELb0ELb0ELNS_15WgradSyncMethodE2ENS_16CompileConditionILi1000EEEEEvPT_S6_S6_PKS5_S8_S8_S8_PKfflPfPj,"aw",@nobits
	.sectionflags	@""
	.align	8
.nv.shared._ZN13group_norm_v218gn_bwd_cuda_kernelI13__nv_bfloat16Li320ELi3ELi32ELi80ELi256ELb0ELb1ELi8ELi320ELi320ELi4ELb1ELi10ELb0ELb0ELNS_15WgradSyncMethodE2ENS_16CompileConditionILi1000EEEEEvPT_S6_S6_PKS5_S8_S8_S8_PKfflPfPj:
	.zero		14496


//--------------------- .nv.shared.reserved.0     --------------------------
	.section	.nv.shared.reserved.0,"aw",@nobits
	.weak		__nv_reservedSMEM_offset_0_alias
	.size		__nv_reservedSMEM_offset_0_alias, 0, 64
	.other		__nv_reservedSMEM_offset_0_alias,@"STO_CUDA_RESERVED_SHARED STV_DEFAULT"
__nv_reservedSMEM_offset_0_alias:
	.zero		0
	.zero		64


//--------------------- .nv.shared._ZN13group_norm_v218gn_bwd_cuda_kernelI13__nv_bfloat16Li320ELi1ELi32ELi80ELi256ELb0ELb1ELi16ELi320ELi320ELi4ELb1ELi9ELb0ELb0ELNS_15WgradSyncMethodE2ENS_16CompileConditionILi1000EEEEEvPT_S6_S6_PKS5_S8_S8_S8_PKfflPfPj --------------------------
	.section	.nv.shared._ZN13group_norm_v218gn_bwd_cuda_kernelI13__nv_bfloat16Li320ELi1ELi32ELi80ELi256ELb0ELb1ELi16ELi320ELi320ELi4ELb1ELi9ELb0ELb0ELNS_15WgradSyncMethodE2ENS_16CompileConditionILi1000EEEEEvPT_S6_S6_PKS5_S8_S8_S8_PKfflPfPj,"aw",@nobits
	.sectionflags	@""
	.align	8
.nv.shared._ZN13group_norm_v218gn_bwd_cuda_kernelI13__nv_bfloat16Li320ELi1ELi32ELi80ELi256ELb0ELb1ELi16ELi320ELi320ELi4ELb1ELi9ELb0ELb0ELNS_15WgradSyncMethodE2ENS_16CompileConditionILi1000EEEEEvPT_S6_S6_PKS5_S8_S8_S8_PKfflPfPj:
	.zero		14496


//--------------------- .nv.shared._ZN13group_norm_v218gn_bwd_cuda_kernelI13__nv_bfloat16Li320ELi3ELi32ELi80ELi256ELb0ELb1ELi16ELi320ELi320ELi4ELb1ELi16ELb0ELb0ELNS_15WgradSyncMethodE3ENS_16CompileConditionILi1000EEEEEvPT_S6_S6_PKS5_S8_S8_S8_PKfflPfPj --------------------------
	.section	.nv.shared._ZN13group_norm_v218gn_bwd_cuda_kernelI13__nv_bfloat16Li320ELi3ELi32ELi80ELi256ELb0ELb1ELi16ELi320ELi320ELi4ELb1ELi16ELb0ELb0ELNS_15WgradSyncMethodE3ENS_16CompileConditionILi1000EEEEEvPT_S6_S6_PKS5_S8_S8_S8_PKfflPfPj,"aw",@nobits
	.sectionflags	@""
	.align	8
.nv.shared._ZN13group_norm_v218gn_bwd_cuda_kernelI13__nv_bfloat16Li320ELi3ELi32ELi80ELi256ELb0ELb1ELi16ELi320ELi320ELi4ELb1ELi16ELb0ELb0ELNS_15WgradSyncMethodE3ENS_16CompileConditionILi1000EEEEEvPT_S6_S6_PKS5_S8_S8_S8_PKfflPfPj:
	.zero		14496


//--------------------- .nv.shared._ZN13group_norm_v218gn_bwd_cuda_kernelI13__nv_bfloat16Li320ELi1ELi32ELi80ELi256ELb0ELb1ELi32ELi320ELi320ELi4ELb1ELi16ELb0ELb0ELNS_15WgradSyncMethodE3ENS_16CompileConditionILi1000EEEEEvPT_S6_S6_PKS5_S8_S8_S8_PKfflPfPj --------------------------
	.section	.nv.shared._ZN13group_norm_v218gn_bwd_cuda_kernelI13__nv_bfloat16Li320ELi1ELi32ELi80ELi256ELb0ELb1ELi32ELi320ELi320ELi4ELb1ELi16ELb0ELb0ELNS_15WgradSyncMethodE3ENS_16CompileConditionILi1000EEEEEvPT_S6_S6_PKS5_S8_S8_S8_PKfflPfPj,"aw",@nobits
	.sectionflags	@""
	.align	8
.nv.shared._ZN13group_norm_v218gn_bwd_cuda_kernelI13__nv_bfloat16Li320ELi1ELi32ELi80ELi256ELb0ELb1ELi32ELi320ELi320ELi4ELb1ELi16ELb0ELb0ELNS_15WgradSyncMethodE3ENS_16CompileConditionILi1000EEEEEvPT_S6_S6_PKS5_S8_S8_S8_PKfflPfPj:
	.zero		14496


//--------------------- .nv.shared._ZN13group_norm_v218gn_bwd_cuda_kernelI13__nv_bfloat16Li320ELi1ELi32ELi80ELi256ELb0ELb1ELi64ELi320ELi320ELi4ELb1ELi32ELb0ELb0ELNS_15WgradSyncMethodE3ENS_16CompileConditionILi1000EEEEEvPT_S6_S6_PKS5_S8_S8_S8_PKfflPfPj --------------------------
	.section	.nv.shared._ZN13group_norm_v218gn_bwd_cuda_kernelI13__nv_bfloat16Li320ELi1ELi32ELi80ELi256ELb0ELb1ELi64ELi320ELi320ELi4ELb1ELi32ELb0ELb0ELNS_15WgradSyncMethodE3ENS_16CompileConditionILi1000EEEEEvPT_S6_S6_PKS5_S8_S8_S8_PKfflPfPj,"aw",@nobits
	.sectionflags	@""
	.align	8
.nv.shared._ZN13group_norm_v218gn_bwd_cuda_kernelI13__nv_bfloat16Li320ELi1ELi32ELi80ELi256ELb0ELb1ELi64ELi320ELi320ELi4ELb1ELi32ELb0ELb0ELNS_15WgradSyncMethodE3ENS_16CompileConditionILi1000EEEEEvPT_S6_S6_PKS5_S8_S8_S8_PKfflPfPj:
	.zero		14496


//--------------------- .nv.shared._ZN13group_norm_v218gn_bwd_cuda_kernelI13__nv_bfloat16Li320ELi2ELi32ELi80ELi256ELb0ELb1ELi32ELi320ELi320ELi4ELb1ELi32ELb0ELb0ELNS_15WgradSyncMethodE3ENS_16CompileConditionILi1000EEEEEvPT_S6_S6_PKS5_S8_S8_S8_PKfflPfPj --------------------------
	.section	.nv.shared._ZN13group_norm_v218gn_bwd_cuda_kernelI13__nv_bfloat16Li320ELi2ELi32ELi80ELi256ELb0ELb1ELi32ELi320ELi320ELi4ELb1ELi32ELb0ELb0ELNS_15WgradSyncMethodE3ENS_16CompileConditionILi1000EEEEEvPT_S6_S6_PKS5_S8_S8_S8_PKfflPfPj,"aw",@nobits
	.sectionflags	@""
	.align	8
.nv.shared._ZN13group_norm_v218gn_bwd_cuda_kernelI13__nv_bfloat16Li320ELi2ELi32ELi80ELi256ELb0ELb1ELi32ELi320ELi320ELi4ELb1ELi32ELb0ELb0ELNS_15WgradSyncMethodE3ENS_16CompileConditionILi1000EEEEEvPT_S6_S6_PKS5_S8_S8_S8_PKfflPfPj:
	.zero		14496


//--------------------- .nv.shared._ZN13group_norm_v218gn_bwd_cuda_kernelI13__nv_bfloat16Li320ELi3ELi32ELi80ELi256ELb0ELb1ELi32ELi320ELi320ELi4ELb1ELi40ELb0ELb0ELNS_15WgradSyncMethodE3ENS_16CompileConditionILi1000EEEEEvPT_S6_S6_PKS5_S8_S8_S8_PKfflPfPj --------------------------
	.section	.nv.shared._ZN13group_norm_v218gn_bwd_cuda_kernelI13__nv_bfloat16Li320ELi3ELi32ELi80ELi256ELb0ELb1ELi32ELi320ELi320ELi4ELb1ELi40ELb0ELb0ELNS_15WgradSyncMethodE3ENS_16CompileConditionILi1000EEEEEvPT_S6_S6_PKS5_S8_S8_S8_PKfflPfPj,"aw",@nobits
	.sectionflags	@""
	.align	8
.nv.shared._ZN13group_norm_v218gn_bwd_cuda_kernelI13__nv_bfloat16Li320ELi3ELi32ELi80ELi256ELb0ELb1ELi32ELi320ELi320ELi4ELb1ELi40ELb0ELb0ELNS_15WgradSyncMethodE3ENS_16CompileConditionILi1000EEEEEvPT_S6_S6_PKS5_S8_S8_S8_PKfflPfPj:
	.zero		14496


//--------------------- .nv.shared._ZN13group_norm_v218gn_bwd_cuda_kernelI13__nv_bfloat16Li320ELi3ELi32ELi80ELi256ELb0ELb1ELi32ELi320ELi320ELi4ELb1ELi48ELb0ELb0ELNS_15WgradSyncMethodE3ENS_16CompileConditionILi1000EEEEEvPT_S6_S6_PKS5_S8_S8_S8_PKfflPfPj --------------------------
	.section	.nv.shared._ZN13group_norm_v218gn_bwd_cuda_kernelI13__nv_bfloat16Li320ELi3ELi32ELi80ELi256ELb0ELb1ELi32ELi320ELi320ELi4ELb1ELi48ELb0ELb0ELNS_15WgradSyncMethodE3ENS_16CompileConditionILi1000EEEEEvPT_S6_S6_PKS5_S8_S8_S8_PKfflPfPj,"aw",@nobits
	.sectionflags	@""
	.align	8
.nv.shared._ZN13group_norm_v218gn_bwd_cuda_kernelI13__nv_bfloat16Li320ELi3ELi32ELi80ELi256ELb0ELb1ELi32ELi320ELi320ELi4ELb1ELi48ELb0ELb0ELNS_15WgradSyncMethodE3ENS_16CompileConditionILi1000EEEEEvPT_S6_S6_PKS5_S8_S8_S8_PKfflPfPj:
	.zero		14496


//--------------------- .nv.shared._ZN13group_norm_v218gn_bwd_cuda_kernelI13__nv_bfloat16Li320ELi3ELi16ELi160ELi256ELb1ELb1ELi8ELi320ELi320ELi4ELb1ELi10ELb0ELb0ELNS_15WgradSyncMethodE2ENS_16CompileConditionILi1000EEEEEvPT_S6_S6_PKS5_S8_S8_S8_PKfflPfPj --------------------------
	.section	.nv.shared._ZN13group_norm_v218gn_bwd_cuda_kernelI13__nv_bfloat16Li320ELi3ELi16ELi160ELi256ELb1ELb1ELi8ELi320ELi320ELi4ELb1ELi10ELb0ELb0ELNS_15WgradSyncMethodE2ENS_16CompileConditionILi1000EEEEEvPT_S6_S6_PKS5_S8_S8_S8_PKfflPfPj,"aw",@nobits
	.sectionflags	@""
	.align	8
.nv.shared._ZN13group_norm_v218gn_bwd_cuda_kernelI13__nv_bfloat16Li320ELi3ELi16ELi160ELi256ELb1ELb1ELi8ELi320ELi320ELi4ELb1ELi10ELb0ELb0ELNS_15WgradSyncMethodE2ENS_16CompileConditionILi1000EEEEEvPT_S6_S6_PKS5_S8_S8_S8_PKfflPfPj:
	.zero		14480


//--------------------- .nv.shared._ZN13group_norm_v218gn_bwd_cuda_kernelI13__nv_bfloat16Li320ELi1ELi16ELi160ELi256ELb1ELb1ELi16ELi320ELi320ELi4ELb1ELi9ELb0ELb0ELNS_15WgradSyncMethodE2ENS_16CompileConditionILi1000EEEEEvPT_S6_S6_PKS5_S8_S8_S8_PKfflPfPj --------------------------
	.section	.nv.shared._ZN13group_norm_v218gn_bwd_cuda_kernelI13__nv_bfloat16Li320ELi1ELi16ELi160ELi256ELb1ELb1ELi16ELi320ELi320ELi4ELb1ELi9ELb0ELb0ELNS_15WgradSyncMethodE2ENS_16CompileConditionILi1000EEEEEvPT_S6_S6_PKS5_S8_S8_S8_PKfflPfPj,"aw",@nobits
	.sectionflags	@""
	.align	8
.nv.shared._ZN13group_norm_v218gn_bwd_cuda_kernelI13__nv_bfloat16Li320ELi1ELi16ELi160ELi256ELb1ELb1ELi16ELi320ELi320ELi4ELb1ELi9ELb0ELb0ELNS_15WgradSyncMethodE2ENS_16CompileConditionILi1000EEEEEvPT_S6_S6_PKS5_S8_S8_S8_PKfflPfPj:
	.zero		14480


//--------------------- .nv.shared._ZN13group_norm_v218gn_bwd_cuda_kernelI13__nv_bfloat16Li320ELi3ELi16ELi160ELi256ELb1ELb1ELi16ELi320ELi320ELi4ELb1ELi16ELb0ELb0ELNS_15WgradSyncMethodE3ENS_16CompileConditionILi1000EEEEEvPT_S6_S6_PKS5_S8_S8_S8_PKfflPfPj --------------------------
	.section	.nv.shared._ZN13group_norm_v218gn_bwd_cuda_kernelI13__nv_bfloat16Li320ELi3ELi16ELi160ELi256ELb1ELb1ELi16ELi320ELi320ELi4ELb1ELi16ELb0ELb0ELNS_15WgradSyncMethodE3ENS_16CompileConditionILi1000EEEEEvPT_S6_S6_PKS5_S8_S8_S8_PKfflPfPj,"aw",@nobits
	.sectionflags	@""
	.align	8
.nv.shared._ZN13group_norm_v218gn_bwd_cuda_kernelI13__nv_bfloat16Li320ELi3ELi16ELi160ELi256ELb1ELb1ELi16ELi320ELi320ELi4ELb1ELi16ELb0ELb0ELNS_15WgradSyncMethodE3ENS_16CompileConditionILi1000EEEEEvPT_S6_S6_PKS5_S8_S8_S8_PKfflPfPj:
	.zero		14480


//--------------------- .nv.shared._ZN13group_norm_v218gn_bwd_cuda_kernelI13__nv_bfloat16Li320ELi1ELi16ELi160ELi256ELb1ELb1ELi32ELi320ELi320ELi4ELb1ELi16ELb0ELb0ELNS_15WgradSyncMethodE3ENS_16CompileConditionILi1000EEEEEvPT_S6_S6_PKS5_S8_S8_S8_PKfflPfPj --------------------------
	.section	.nv.shared._ZN13group_norm_v218gn_bwd_cuda_kernelI13__nv_bfloat16Li320ELi1ELi16ELi160ELi256ELb1ELb1ELi32ELi320ELi320ELi4ELb1ELi16ELb0ELb0ELNS_15WgradSyncMethodE3ENS_16CompileConditionILi1000EEEEEvPT_S6_S6_PKS5_S8_S8_S8_PKfflPfPj,"aw",@nobits
	.sectionflags	@""
	.align	8
.nv.shared._ZN13group_norm_v218gn_bwd_cuda_kernelI13__nv_bfloat16Li320ELi1ELi16ELi160ELi256ELb1ELb1ELi32ELi320ELi320ELi4ELb1ELi16ELb0ELb0ELNS_15WgradSyncMethodE3ENS_16CompileConditionILi1000EEEEEvPT_S6_S6_PKS5_S8_S8_S8_PKfflPfPj:
	.zero		14480


//--------------------- .nv.shared._ZN13group_norm_v218gn_bwd_cuda_kernelI13__nv_bfloat16Li320ELi1ELi16ELi160ELi256ELb1ELb1ELi64ELi320ELi320ELi4ELb1ELi32ELb0ELb0ELNS_15WgradSyncMethodE3ENS_16CompileConditionILi1000EEEEEvPT_S6_S6_PKS5_S8_S8_S8_PKfflPfPj --------------------------
	.section	.nv.shared._ZN13group_norm_v218gn_bwd_cuda_kernelI13__nv_bfloat16Li320ELi1ELi16ELi160ELi256ELb1ELb1ELi64ELi320ELi320ELi4ELb1ELi32ELb0ELb0ELNS_15WgradSyncMethodE3ENS_16CompileConditionILi1000EEEEEvPT_S6_S6_PKS5_S8_S8_S8_PKfflPfPj,"aw",@nobits
	.sectionflags	@""
	.align	8
.nv.shared._ZN13group_norm_v218gn_bwd_cuda_kernelI13__nv_bfloat16Li320ELi1ELi16ELi160ELi256ELb1ELb1ELi64ELi320ELi320ELi4ELb1ELi32ELb0ELb0ELNS_15WgradSyncMethodE3ENS_16CompileConditionILi1000EEEEEvPT_S6_S6_PKS5_S8_S8_S8_PKfflPfPj:
	.zero		14480


//--------------------- .nv.shared._ZN13group_norm_v218gn_bwd_cuda_kernelI13__nv_bfloat16Li320ELi2ELi16ELi160ELi256ELb1ELb1ELi32ELi320ELi320ELi4ELb1ELi32ELb0ELb0ELNS_15WgradSyncMethodE3ENS_16CompileConditionILi1000EEEEEvPT_S6_S6_PKS5_S8_S8_S8_PKfflPfPj --------------------------
	.section	.nv.shared._ZN13group_norm_v218gn_bwd_cuda_kernelI13__nv_bfloat16Li320ELi2ELi16ELi160ELi256ELb1ELb1ELi32ELi320ELi320ELi4ELb1ELi32ELb0ELb0ELNS_15WgradSyncMethodE3ENS_16CompileConditionILi1000EEEEEvPT_S6_S6_PKS5_S8_S8_S8_PKfflPfPj,"aw",@nobits
	.sectionflags	@""
	.align	8
.nv.shared._ZN13group_norm_v218gn_bwd_cuda_kernelI13__nv_bfloat16Li320ELi2ELi16ELi160ELi256ELb1ELb1ELi32ELi320ELi320ELi4ELb1ELi32ELb0ELb0ELNS_15WgradSyncMethodE3ENS_16CompileConditionILi1000EEEEEvPT_S6_S6_PKS5_S8_S8_S8_PKfflPfPj:
	.zero		14480


//--------------------- .nv.shared._ZN13group_norm_v218gn_bwd_cuda_kernelI13__nv_bfloat16Li320ELi3ELi16ELi160ELi256ELb1ELb1ELi32ELi320ELi320ELi4ELb1ELi40ELb0ELb0ELNS_15WgradSyncMethodE3ENS_16CompileConditionILi1000EEEEEvPT_S6_S6_PKS5_S8_S8_S8_PKfflPfPj --------------------------
	.section	.nv.shared._ZN13group_norm_v218gn_bwd_cuda_kernelI13__nv_bfloat16Li320ELi3ELi16ELi160ELi256ELb1ELb1ELi32ELi320ELi320ELi4ELb1ELi40ELb0ELb0ELNS_15WgradSyncMethodE3ENS_16CompileConditionILi1000EEEEEvPT_S6_S6_PKS5_S8_S8_S8_PKfflPfPj,"aw",@nobits
	.sectionflags	@""
	.align	8
.nv.shared._ZN13group_norm_v218gn_bwd_cuda_kernelI13__nv_bfloat16Li320ELi3ELi16ELi160ELi256ELb1ELb1ELi32ELi320ELi320ELi4ELb1ELi40ELb0ELb0ELNS_15WgradSyncMethodE3ENS_16CompileConditionILi1000EEEEEvPT_S6_S6_PKS5_S8_S8_S8_PKfflPfPj:
	.zero		14480


//--------------------- .nv.shared._ZN13group_norm_v218gn_bwd_cuda_kernelI13__nv_bfloat16Li320ELi3ELi16ELi160ELi256ELb1ELb1ELi32ELi320ELi320ELi4ELb1ELi48ELb0ELb0ELNS_15WgradSyncMethodE3ENS_16CompileConditionILi1000EEEEEvPT_S6_S6_PKS5_S8_S8_S8_PKfflPfPj --------------------------
	.section	.nv.shared._ZN13group_norm_v218gn_bwd_cuda_kernelI13__nv_bfloat16Li320ELi3ELi16ELi160ELi256ELb1ELb1ELi32ELi320ELi320ELi4ELb1ELi48ELb0ELb0ELNS_15WgradSyncMethodE3ENS_16CompileConditionILi1000EEEEEvPT_S6_S6_PKS5_S8_S8_S8_PKfflPfPj,"aw",@nobits
	.sectionflags	@""
	.align	8
.nv.shared._ZN13group_norm_v218gn_bwd_cuda_kernelI13__nv_bfloat16Li320ELi3ELi16ELi160ELi256ELb1ELb1ELi32ELi320ELi320ELi4ELb1ELi48ELb0ELb0ELNS_15WgradSyncMethodE3ENS_16CompileConditionILi1000EEEEEvPT_S6_S6_PKS5_S8_S8_S8_PKfflPfPj:
	.zero		14480


//--------------------- .nv.shared._ZN13group_norm_v214gn_cuda_kernelI13__nv_bfloat16Li320ELi3ELi32ELi80ELi256ELb0ELi8ELi320ELi320ELi4ELb1ELi10ELb0ELb0ENS_16CompileConditionILi1000EEEEEvPT_PKS4_S7_S7_flPfS8_Pj --------------------------
	.section	.nv.shared._ZN13group_norm_v214gn_cuda_kernelI13__nv_bfloat16Li320ELi3ELi32ELi80ELi256ELb0ELi8ELi320ELi320ELi4ELb1ELi10ELb0ELb0ENS_16CompileConditionILi1000EEEEEvPT_PKS4_S7_S7_flPfS8_Pj,"aw",@nobits
	.sectionflags	@""
	.align	8
.nv.shared._ZN13group_norm_v214gn_cuda_kernelI13__nv_bfloat16Li320ELi3ELi32ELi80ELi256ELb0ELi8ELi320ELi320ELi4ELb1ELi10ELb0ELb0ENS_16CompileConditionILi1000EEEEEvPT_PKS4_S7_S7_flPfS8_Pj:
	.zero		4256


//--------------------- .nv.shared._ZN13group_norm_v214gn_cuda_kernelI13__nv_bfloat16Li320ELi1ELi32ELi80ELi256ELb0ELi16ELi320ELi320ELi4ELb1ELi9ELb0ELb0ENS_16CompileConditionILi1000EEEEEvPT_PKS4_S7_S7_flPfS8_Pj --------------------------
	.section	.nv.shared._ZN13group_norm_v214gn_cuda_kernelI13__nv_bfloat16Li320ELi1ELi32ELi80ELi256ELb0ELi16ELi320ELi320ELi4ELb1ELi9ELb0ELb0ENS_16CompileConditionILi1000EEEEEvPT_PKS4_S7_S7_flPfS8_Pj,"aw",@nobits
	.sectionflags	@""
	.align	8
.nv.shared._ZN13group_norm_v214gn_cuda_kernelI13__nv_bfloat16Li320ELi1ELi32ELi80ELi256ELb0ELi16ELi320ELi320ELi4ELb1ELi9ELb0ELb0ENS_16CompileConditionILi1000EEEEEvPT_PKS4_S7_S7_flPfS8_Pj:
	.zero		4256


//--------------------- .nv.shared._ZN13group_norm_v214gn_cuda_kernelI13__nv_bfloat16Li320ELi3ELi32ELi80ELi256ELb0ELi16ELi320ELi320ELi4ELb1ELi21ELb0ELb0ENS_16CompileConditionILi1000EEEEEvPT_PKS4_S7_S7_flPfS8_Pj --------------------------
	.section	.nv.shared._ZN13group_norm_v214gn_cuda_kernelI13__nv_bfloat16Li320ELi3ELi32ELi80ELi256ELb0ELi16ELi320ELi320ELi4ELb1ELi21ELb0ELb0ENS_16CompileConditionILi1000EEEEEvPT_PKS4_S7_S7_flPfS8_Pj,"aw",@nobits
	.sectionflags	@""
	.align	8
.nv.shared._ZN13group_norm_v214gn_cuda_kernelI13__nv_bfloat16Li320ELi3ELi32ELi80ELi256ELb0ELi16ELi320ELi320ELi4ELb1ELi21ELb0ELb0ENS_16CompileConditionILi1000EEEEEvPT_PKS4_S7_S7_flPfS8_Pj:
	.zero		4256


//--------------------- .nv.shared._ZN13group_norm_v214gn_cuda_kernelI13__nv_bfloat16Li320ELi1ELi32ELi80ELi256ELb0ELi32ELi320ELi320ELi4ELb1ELi18ELb0ELb0ENS_16CompileConditionILi1000EEEEEvPT_PKS4_S7_S7_flPfS8_Pj --------------------------
	.section	.nv.shared._ZN13group_norm_v214gn_cuda_kernelI13__nv_bfloat16Li320ELi1ELi32ELi80ELi256ELb0ELi32ELi320ELi320ELi4ELb1ELi18ELb0ELb0ENS_16CompileConditionILi1000EEEEEvPT_PKS4_S7_S7_flPfS8_Pj,"aw",@nobits
	.sectionflags	@""
	.align	8
.nv.shared._ZN13group_norm_v214gn_cuda_kernelI13__nv_bfloat16Li320ELi1ELi32ELi80ELi256ELb0ELi32ELi320ELi320ELi4ELb1ELi18ELb0ELb0ENS_16CompileConditionILi1000EEEEEvPT_PKS4_S7_S7_flPfS8_Pj:
	.zero		4256


//--------------------- .nv.shared._ZN13group_norm_v214gn_cuda_kernelI13__nv_bfloat16Li320ELi3ELi32ELi80ELi256ELb0ELi32ELi320ELi320ELi4ELb1ELi43ELb0ELb0ENS_16CompileConditionILi1000EEEEEvPT_PKS4_S7_S7_flPfS8_Pj --------------------------
	.section	.nv.shared._ZN13group_norm_v214gn_cuda_kernelI13__nv_bfloat16Li320ELi3ELi32ELi80ELi256ELb0ELi32ELi320ELi320ELi4ELb1ELi43ELb0ELb0ENS_16CompileConditionILi1000EEEEEvPT_PKS4_S7_S7_flPfS8_Pj,"aw",@nobits
	.sectionflags	@""
	.align	8
.nv.shared._ZN13group_norm_v214gn_cuda_kernelI13__nv_bfloat16Li320ELi3ELi32ELi80ELi256ELb0ELi32ELi320ELi320ELi4ELb1ELi43ELb0ELb0ENS_16CompileConditionILi1000EEEEEvPT_PKS4_S7_S7_flPfS8_Pj:
	.zero		4256


//--------------------- .nv.shared._ZN13group_norm_v214gn_cuda_kernelI13__nv_bfloat16Li320ELi1ELi32ELi80ELi256ELb0ELi64ELi320ELi320ELi4ELb1ELi37ELb0ELb0ENS_16CompileConditionILi1000EEEEEvPT_PKS4_S7_S7_flPfS8_Pj --------------------------
	.section	.nv.shared._ZN13group_norm_v214gn_cuda_kernelI13__nv_bfloat16Li320ELi1ELi32ELi80ELi256ELb0ELi64ELi320ELi320ELi4ELb1ELi37ELb0ELb0ENS_16CompileConditionILi1000EEEEEvPT_PKS4_S7_S7_flPfS8_Pj,"aw",@nobits
	.sectionflags	@""
	.align	8
.nv.shared._ZN13group_norm_v214gn_cuda_kernelI13__nv_bfloat16Li320ELi1ELi32ELi80ELi256ELb0ELi64ELi320ELi320ELi4ELb1ELi37ELb0ELb0ENS_16CompileConditionILi1000EEEEEvPT_PKS4_S7_S7_flPfS8_Pj:
	.zero		4256


//--------------------- .nv.shared._ZN13group_norm_v214gn_cuda_kernelI13__nv_bfloat16Li320ELi1ELi32ELi80ELi256ELb0ELi128ELi320ELi320ELi4ELb1ELi74ELb0ELb0ENS_16CompileConditionILi1000EEEEEvPT_PKS4_S7_S7_flPfS8_Pj --------------------------
	.section	.nv.shared._ZN13group_norm_v214gn_cuda_kernelI13__nv_bfloat16Li320ELi1ELi32ELi80ELi256ELb0ELi128ELi320ELi320ELi4ELb1ELi74ELb0ELb0ENS_16CompileConditionILi1000EEEEEvPT_PKS4_S7_S7_flPfS8_Pj,"aw",@nobits
	.sectionflags	@""
	.align	8
.nv.shared._ZN13group_norm_v214gn_cuda_kernelI13__nv_bfloat16Li320ELi1ELi32ELi80ELi256ELb0ELi128ELi320ELi320ELi4ELb1ELi74ELb0ELb0ENS_16CompileConditionILi1000EEEEEvPT_PKS4_S7_S7_flPfS8_Pj:
	.zero		4256


//--------------------- .nv.shared._ZN13group_norm_v214gn_cuda_kernelI13__nv_bfloat16Li320ELi1ELi32ELi80ELi256ELb0ELi128ELi320ELi320ELi4ELb0ELi74ELb0ELb1ENS_16CompileConditionILi1000EEEEEvPT_PKS4_S7_S7_flPfS8_Pj --------------------------
	.section	.nv.shared._ZN13group_norm_v214gn_cuda_kernelI13__nv_bfloat16Li320ELi1ELi32ELi80ELi256ELb0ELi128ELi320ELi320ELi4ELb0ELi74ELb0ELb1ENS_16CompileConditionILi1000EEEEEvPT_PKS4_S7_S7_flPfS8_Pj,"aw",@nobits
	.sectionflags	@""
	.align	16
.nv.shared._ZN13group_norm_v214gn_cuda_kernelI13__nv_bfloat16Li320ELi1ELi32ELi80ELi256ELb0ELi128ELi320ELi320ELi4ELb0ELi74ELb0ELb1ENS_16CompileConditionILi1000EEEEEvPT_PKS4_S7_S7_flPfS8_Pj:
	.zero		4320


//--------------------- .nv.shared._ZN13group_norm_v214gn_cuda_kernelI13__nv_bfloat16Li320ELi3ELi32ELi80ELi256ELb0ELi64ELi320ELi320ELi4ELb1ELi87ELb0ELb0ENS_16CompileConditionILi1000EEEEEvPT_PKS4_S7_S7_flPfS8_Pj --------------------------
	.section	.nv.shared._ZN13group_norm_v214gn_cuda_kernelI13__nv_bfloat16Li320ELi3ELi32ELi80ELi256ELb0ELi64ELi320ELi320ELi4ELb1ELi87ELb0ELb0ENS_16CompileConditionILi1000EEEEEvPT_PKS4_S7_S7_flPfS8_Pj,"aw",@nobits
	.sectionflags	@""
	.align	8
.nv.shared._ZN13group_norm_v214gn_cuda_kernelI13__nv_bfloat16Li320ELi3ELi32ELi80ELi256ELb0ELi64ELi320ELi320ELi4ELb1ELi87ELb0ELb0ENS_16CompileConditionILi1000EEEEEvPT_PKS4_S7_S7_flPfS8_Pj:
	.zero		4256


//--------------------- .nv.shared._ZN13group_norm_v214gn_cuda_kernelI13__nv_bfloat16Li320ELi2ELi32ELi80ELi256ELb0ELi64ELi320ELi320ELi4ELb1ELi74ELb0ELb0ENS_16CompileConditionILi1000EEEEEvPT_PKS4_S7_S7_flPfS8_Pj --------------------------
	.section	.nv.shared._ZN13group_norm_v214gn_cuda_kernelI13__nv_bfloat16Li320ELi2ELi32ELi80ELi256ELb0ELi64ELi320ELi320ELi4ELb1ELi74ELb0ELb0ENS_16CompileConditionILi1000EEEEEvPT_PKS4_S7_S7_flPfS8_Pj,"aw",@nobits
	.sectionflags	@""
	.align	8
.nv.shared._ZN13group_norm_v214gn_cuda_kernelI13__nv_bfloat16Li320ELi2ELi32ELi80ELi256ELb0ELi64ELi320ELi320ELi4ELb1ELi74ELb0ELb0ENS_16CompileConditionILi1000EEEEEvPT_PKS4_S7_S7_flPfS8_Pj:
	.zero		4256


//--------------------- .nv.shared._ZN13group_norm_v214gn_cuda_kernelI13__nv_bfloat16Li320ELi3ELi16ELi160ELi256ELb1ELi8ELi320ELi320ELi4ELb1ELi10ELb0ELb0ENS_16CompileConditionILi1000EEEEEvPT_PKS4_S7_S7_flPfS8_Pj --------------------------
	.section	.nv.shared._ZN13group_norm_v214gn_cuda_kernelI13__nv_bfloat16Li320ELi3ELi16ELi160ELi256ELb1ELi8ELi320ELi320ELi4ELb1ELi10ELb0ELb0ENS_16CompileConditionILi1000EEEEEvPT_PKS4_S7_S7_flPfS8_Pj,"aw",@nobits
	.sectionflags	@""
	.align	8
.nv.shared._ZN13group_norm_v214gn_cuda_kernelI13__nv_bfloat16Li320ELi3ELi16ELi160ELi256ELb1ELi8ELi320ELi320ELi4ELb1ELi10ELb0ELb0ENS_16CompileConditionILi1000EEEEEvPT_PKS4_S7_S7_flPfS8_Pj:
	.zero		4240


//--------------------- .nv.shared._ZN13group_norm_v214gn_cuda_kernelI13__nv_bfloat16Li320ELi1ELi16ELi160ELi256ELb1ELi16ELi320ELi320ELi4ELb1ELi9ELb0ELb0ENS_16CompileConditionILi1000EEEEEvPT_PKS4_S7_S7_flPfS8_Pj --------------------------
	.section	.nv.shared._ZN13group_norm_v214gn_cuda_kernelI13__nv_bfloat16Li320ELi1ELi16ELi160ELi256ELb1ELi16ELi320ELi320ELi4ELb1ELi9ELb0ELb0ENS_16CompileConditionILi1000EEEEEvPT_PKS4_S7_S7_flPfS8_Pj,"aw",@nobits
	.sectionflags	@""
	.align	8
.nv.shared._ZN13group_norm_v214gn_cuda_kernelI13__nv_bfloat16Li320ELi1ELi16ELi160ELi256ELb1ELi16ELi320ELi320ELi4ELb1ELi9ELb0ELb0ENS_16CompileConditionILi1000EEEEEvPT_PKS4_S7_S7_flPfS8_Pj:
	.zero		4240


//--------------------- .nv.shared._ZN13group_norm_v214gn_cuda_kernelI13__nv_bfloat16Li320ELi3ELi16ELi160ELi256ELb1ELi16ELi320ELi320ELi4ELb1ELi21ELb0ELb0ENS_16CompileConditionILi1000EEEEEvPT_PKS4_S7_S7_flPfS8_Pj --------------------------
	.section	.nv.shared._ZN13group_norm_v214gn_cuda_kernelI13__nv_bfloat16Li320ELi3ELi16ELi160ELi256ELb1ELi16ELi320ELi320ELi4ELb1ELi21ELb0ELb0ENS_16CompileConditionILi1000EEEEEvPT_PKS4_S7_S7_flPfS8_Pj,"aw",@nobits
	.sectionflags	@""
	.align	8
.nv.shared._ZN13group_norm_v214gn_cuda_kernelI13__nv_bfloat16Li320ELi3ELi16ELi160ELi256ELb1ELi16ELi320ELi320ELi4ELb1ELi21ELb0ELb0ENS_16CompileConditionILi1000EEEEEvPT_PKS4_S7_S7_flPfS8_Pj:
	.zero		4240


//--------------------- .nv.shared._ZN13group_norm_v214gn_cuda_kernelI13__nv_bfloat16Li320ELi1ELi16ELi160ELi256ELb1ELi32ELi320ELi320ELi4ELb1ELi18ELb0ELb0ENS_16CompileConditionILi1000EEEEEvPT_PKS4_S7_S7_flPfS8_Pj --------------------------
	.section	.nv.shared._ZN13group_norm_v214gn_cuda_kernelI13__nv_bfloat16Li320ELi1ELi16ELi160ELi256ELb1ELi32ELi320ELi320ELi4ELb1ELi18ELb0ELb0ENS_16CompileConditionILi1000EEEEEvPT_PKS4_S7_S7_flPfS8_Pj,"aw",@nobits
	.sectionflags	@""
	.align	8
.nv.shared._ZN13group_norm_v214gn_cuda_kernelI13__nv_bfloat16Li320ELi1ELi16ELi160ELi256ELb1ELi32ELi320ELi320ELi4ELb1ELi18ELb0ELb0ENS_16CompileConditionILi1000EEEEEvPT_PKS4_S7_S7_flPfS8_Pj:
	.zero		4240


//--------------------- .nv.shared._ZN13group_norm_v214gn_cuda_kernelI13__nv_bfloat16Li320ELi3ELi16ELi160ELi256ELb1ELi32ELi320ELi320ELi4ELb1ELi43ELb0ELb0ENS_16CompileConditionILi1000EEEEEvPT_PKS4_S7_S7_flPfS8_Pj --------------------------
	.section	.nv.shared._ZN13group_norm_v214gn_cuda_kernelI13__nv_bfloat16Li320ELi3ELi16ELi160ELi256ELb1ELi32ELi320ELi320ELi4ELb1ELi43ELb0ELb0ENS_16CompileConditionILi1000EEEEEvPT_PKS4_S7_S7_flPfS8_Pj,"aw",@nobits
	.sectionflags	@""
	.align	8
.nv.shared._ZN13group_norm_v214gn_cuda_kernelI13__nv_bfloat16Li320ELi3ELi16ELi160ELi256ELb1ELi32ELi320ELi320ELi4ELb1ELi43ELb0ELb0ENS_16CompileConditionILi1000EEEEEvPT_PKS4_S7_S7_flPfS8_Pj:
	.zero		4240


//--------------------- .nv.shared._ZN13group_norm_v214gn_cuda_kernelI13__nv_bfloat16Li320ELi1ELi16ELi160ELi256ELb1ELi64ELi320ELi320ELi4ELb1ELi37ELb0ELb0ENS_16CompileConditionILi1000EEEEEvPT_PKS4_S7_S7_flPfS8_Pj --------------------------
	.section	.nv.shared._ZN13group_norm_v214gn_cuda_kernelI13__nv_bfloat16Li320ELi1ELi16ELi160ELi256ELb1ELi64ELi320ELi320ELi4ELb1ELi37ELb0ELb0ENS_16CompileConditionILi1000EEEEEvPT_PKS4_S7_S7_flPfS8_Pj,"aw",@nobits
	.sectionflags	@""
	.align	8
.nv.shared._ZN13group_norm_v214gn_cuda_kernelI13__nv_bfloat16Li320ELi1ELi16ELi160ELi256ELb1ELi64ELi320ELi320ELi4ELb1ELi37ELb0ELb0ENS_16CompileConditionILi1000EEEEEvPT_PKS4_S7_S7_flPfS8_Pj:
	.zero		4240


//--------------------- .nv.shared._ZN13group_norm_v214gn_cuda_kernelI13__nv_bfloat16Li320ELi1ELi16ELi160ELi256ELb1ELi128ELi320ELi320ELi4ELb1ELi74ELb0ELb0ENS_16CompileConditionILi1000EEEEEvPT_PKS4_S7_S7_flPfS8_Pj --------------------------
	.section	.nv.shared._ZN13group_norm_v214gn_cuda_kernelI13__nv_bfloat16Li320ELi1ELi16ELi160ELi256ELb1ELi128ELi320ELi320ELi4ELb1ELi74ELb0ELb0ENS_16CompileConditionILi1000EEEEEvPT_PKS4_S7_S7_flPfS8_Pj,"aw",@nobits
	.sectionflags	@""
	.align	8
.nv.shared._ZN13group_norm_v214gn_cuda_kernelI13__nv_bfloat16Li320ELi1ELi16ELi160ELi256ELb1ELi128ELi320ELi320ELi4ELb1ELi74ELb0ELb0ENS_16CompileConditionILi1000EEEEEvPT_PKS4_S7_S7_flPfS8_Pj:
	.zero		4240


//--------------------- .nv.shared._ZN13group_norm_v214gn_cuda_kernelI13__nv_bfloat16Li320ELi1ELi16ELi160ELi256ELb1ELi128ELi320ELi320ELi4ELb0ELi74ELb0ELb1ENS_16CompileConditionILi1000EEEEEvPT_PKS4_S7_S7_flPfS8_Pj --------------------------
	.section	.nv.shared._ZN13group_norm_v214gn_cuda_kernelI13__nv_bfloat16Li320ELi1ELi16ELi160ELi256ELb1ELi128ELi320ELi320ELi4ELb0ELi74ELb0ELb1ENS_16CompileConditionILi1000EEEEEvPT_PKS4_S7_S7_flPfS8_Pj,"aw",@nobits
	.sectionflags	@""
	.align	16
.nv.shared._ZN13group_norm_v214gn_cuda_kernelI13__nv_bfloat16Li320ELi1ELi16ELi160ELi256ELb1ELi128ELi320ELi320ELi4ELb0ELi74ELb0ELb1ENS_16CompileConditionILi1000EEEEEvPT_PKS4_S7_S7_flPfS8_Pj:
	.zero		4272


//--------------------- .nv.shared._ZN13group_norm_v214gn_cuda_kernelI13__nv_bfloat16Li320ELi3ELi16ELi160ELi256ELb1ELi64ELi320ELi320ELi4ELb1ELi87ELb0ELb0ENS_16CompileConditionILi1000EEEEEvPT_PKS4_S7_S7_flPfS8_Pj --------------------------
	.section	.nv.shared._ZN13group_norm_v214gn_cuda_kernelI13__nv_bfloat16Li320ELi3ELi16ELi160ELi256ELb1ELi64ELi320ELi320ELi4ELb1ELi87ELb0ELb0ENS_16CompileConditionILi1000EEEEEvPT_PKS4_S7_S7_flPfS8_Pj,"aw",@nobits
	.sectionflags	@""
	.align	8
.nv.shared._ZN13group_norm_v214gn_cuda_kernelI13__nv_bfloat16Li320ELi3ELi16ELi160ELi256ELb1ELi64ELi320ELi320ELi4ELb1ELi87ELb0ELb0ENS_16CompileConditionILi1000EEEEEvPT_PKS4_S7_S7_flPfS8_Pj:
	.zero		4240


//--------------------- .nv.shared._ZN13group_norm_v214gn_cuda_kernelI13__nv_bfloat16Li320ELi2ELi16ELi160ELi256ELb1ELi64ELi320ELi320ELi4ELb1ELi74ELb0ELb0ENS_16CompileConditionILi1000EEEEEvPT_PKS4_S7_S7_flPfS8_Pj --------------------------
	.section	.nv.shared._ZN13group_norm_v214gn_cuda_kernelI13__nv_bfloat16Li320ELi2ELi16ELi160ELi256ELb1ELi64ELi320ELi320ELi4ELb1ELi74ELb0ELb0ENS_16CompileConditionILi1000EEEEEvPT_PKS4_S7_S7_flPfS8_Pj,"aw",@nobits
	.sectionflags	@""
	.align	8
.nv.shared._ZN13group_norm_v214gn_cuda_kernelI13__nv_bfloat16Li320ELi2ELi16ELi160ELi256ELb1ELi64ELi320ELi320ELi4ELb1ELi74ELb0ELb0ENS_16CompileConditionILi1000EEEEEvPT_PKS4_S7_S7_flPfS8_Pj:
	.zero		4240


//--------------------- .nv.shared._ZN13group_norm_v218gn_bwd_cuda_kernelI6__halfLi320ELi3ELi32ELi80ELi256ELb0ELb1ELi8ELi320ELi320ELi4ELb1ELi10ELb0ELb0ELNS_15WgradSyncMethodE2ENS_16CompileConditionILi1000EEEEEvPT_S6_S6_PKS5_S8_S8_S8_PKfflPfPj --------------------------
	.section	.nv.shared._ZN13group_norm_v218gn_bwd_cuda_kernelI6__halfLi320ELi3ELi32ELi80ELi256ELb0ELb1ELi8ELi320ELi320ELi4ELb1ELi10ELb0ELb0ELNS_15WgradSyncMethodE2ENS_16CompileConditionILi1000EEEEEvPT_S6_S6_PKS5_S8_S8_S8_PKfflPfPj,"aw",@nobits
	.sectionflags	@""
	.align	8
.nv.shared._ZN13group_norm_v218gn_bwd_cuda_kernelI6__halfLi320ELi3ELi32ELi80ELi256ELb0ELb1ELi8ELi320ELi320ELi4ELb1ELi10ELb0ELb0ELNS_15WgradSyncMethodE2ENS_16CompileConditionILi1000EEEEEvPT_S6_S6_PKS5_S8_S8_S8_PKfflPfPj:
	.zero		14496


//--------------------- .nv.shared._ZN13group_norm_v218gn_bwd_cuda_kernelI6__halfLi320ELi1ELi32ELi80ELi256ELb0ELb1ELi16ELi320ELi320ELi4ELb1ELi9ELb0ELb0ELNS_15WgradSyncMethodE2ENS_16CompileConditionILi1000EEEEEvPT_S6_S6_PKS5_S8_S8_S8_PKfflPfPj --------------------------
	.section	.nv.shared._ZN13group_norm_v218gn_bwd_cuda_kernelI6__halfLi320ELi1ELi32ELi80ELi256ELb0ELb1ELi16ELi320ELi320ELi4ELb1ELi9ELb0ELb0ELNS_15WgradSyncMethodE2ENS_16CompileConditionILi1000EEEEEvPT_S6_S6_PKS5_S8_S8_S8_PKfflPfPj,"aw",@nobits
	.sectionflags	@""
	.align	8
.nv.shared._ZN13group_norm_v218gn_bwd_cuda_kernelI6__halfLi320ELi1ELi32ELi80ELi256ELb0ELb1ELi16ELi320ELi320ELi4ELb1ELi9ELb0ELb0ELNS_15WgradSyncMethodE2ENS_16CompileConditionILi1000EEEEEvPT_S6_S6_PKS5_S8_S8_S8_PKfflPfPj:
	.zero		14496


//--------------------- .nv.shared._ZN13group_norm_v218gn_bwd_cuda_kernelI6__halfLi320ELi3ELi32ELi80ELi256ELb0ELb1ELi16ELi320ELi320ELi4ELb1ELi16ELb0ELb0ELNS_15WgradSyncMethodE3ENS_16CompileConditionILi1000EEEEEvPT_S6_S6_PKS5_S8_S8_S8_PKfflPfPj --------------------------
	.section	.nv.shared._ZN13group_norm_v218gn_bwd_cuda_kernelI6__halfLi320ELi3ELi32ELi80ELi256ELb0ELb1ELi16ELi320ELi320ELi4ELb1ELi16ELb0ELb0ELNS_15WgradSyncMethodE3ENS_16CompileConditionILi1000EEEEEvPT_S6_S6_PKS5_S8_S8_S8_PKfflPfPj,"aw",@nobits
	.sectionflags	@""
	.align	8
.nv.shared._ZN13group_norm_v218gn_bwd_cuda_kernelI6__halfLi320ELi3ELi32ELi80ELi256ELb0ELb1ELi16ELi320ELi320ELi4ELb1ELi16ELb0ELb0ELNS_15WgradSyncMethodE3ENS_16CompileConditionILi1000EEEEEvPT_S6_S6_PKS5_S8_S8_S8_PKfflPfPj:
	.zero		14496


//--------------------- .nv.shared._ZN13group_norm_v218gn_bwd_cuda_kernelI6__halfLi320ELi1ELi32ELi80ELi256ELb0ELb1ELi32ELi320ELi320ELi4ELb1ELi16ELb0ELb0ELNS_15WgradSyncMethodE3ENS_16CompileConditionILi1000EEEEEvPT_S6_S6_PKS5_S8_S8_S8_PKfflPfPj --------------------------
	.section	.nv.shared._ZN13group_norm_v218gn_bwd_cuda_kernelI6__halfLi320ELi1ELi32ELi80ELi256ELb0ELb1ELi32ELi320ELi320ELi4ELb1ELi16ELb0ELb0ELNS_15WgradSyncMethodE3ENS_16CompileConditionILi1000EEEEEvPT_S6_S6_PKS5_S8_S8_S8_PKfflPfPj,"aw",@nobits
	.sectionflags	@""
	.align	8
.nv.shared._ZN13group_norm_v218gn_bwd_cuda_kernelI6__halfLi320ELi1ELi32ELi80ELi256ELb0ELb1ELi32ELi320ELi320ELi4ELb1ELi16ELb0ELb0ELNS_15WgradSyncMethodE3ENS_16CompileConditionILi1000EEEEEvPT_S6_S6_PKS5_S8_S8_S8_PKfflPfPj:
	.zero		14496


//--------------------- .nv.shared._ZN13group_norm_v218gn_bwd_cuda_kernelI6__halfLi320ELi1ELi32ELi80ELi256ELb0ELb1ELi64ELi320ELi320ELi4ELb1ELi32ELb0ELb0ELNS_15WgradSyncMethodE3ENS_16CompileConditionILi1000EEEEEvPT_S6_S6_PKS5_S8_S8_S8_PKfflPfPj --------------------------
	.section	.nv.shared._ZN13group_norm_v218gn_bwd_cuda_kernelI6__halfLi320ELi1ELi32ELi80ELi256ELb0ELb1ELi64ELi320ELi320ELi4ELb1ELi32ELb0ELb0ELNS_15WgradSyncMethodE3ENS_16CompileConditionILi1000EEEEEvPT_S6_S6_PKS5_S8_S8_S8_PKfflPfPj,"aw",@nobits
	.sectionflags	@""
	.align	8
.nv.shared._ZN13group_norm_v218gn_bwd_cuda_kernelI6__halfLi320ELi1ELi32ELi80ELi256ELb0ELb1ELi64ELi320ELi320ELi4ELb1ELi32ELb0ELb0ELNS_15WgradSyncMethodE3ENS_16CompileConditionILi1000EEEEEvPT_S6_S6_PKS5_S8_S8_S8_PKfflPfPj:
	.zero		14496


//--------------------- .nv.shared._ZN13group_norm_v218gn_bwd_cuda_kernelI6__halfLi320ELi2ELi32ELi80ELi256ELb0ELb1ELi32ELi320ELi320ELi4ELb1ELi32ELb0ELb0ELNS_15WgradSyncMethodE3ENS_16CompileConditionILi1000EEEEEvPT_S6_S6_PKS5_S8_S8_S8_PKfflPfPj --------------------------
	.section	.nv.shared._ZN13group_norm_v218gn_bwd_cuda_kernelI6__halfLi320ELi2ELi32ELi80ELi256ELb0ELb1ELi32ELi320ELi320ELi4ELb1ELi32ELb0ELb0ELNS_15WgradSyncMethodE3ENS_16CompileConditionILi1000EEEEEvPT_S6_S6_PKS5_S8_S8_S8_PKfflPfPj,"aw",@nobits
	.sectionflags	@""
	.align	8
.nv.shared._ZN13group_norm_v218gn_bwd_cuda_kernelI6__halfLi320ELi2ELi32ELi80ELi256ELb0ELb1ELi32ELi320ELi320ELi4ELb1ELi32ELb0ELb0ELNS_15WgradSyncMethodE3ENS_16CompileConditionILi1000EEEEEvPT_S6_S6_PKS5_S8_S8_S8_PKfflPfPj:
	.zero		14496


//--------------------- .nv.shared._ZN13group_norm_v218gn_bwd_cuda_kernelI6__halfLi320ELi3ELi32ELi80ELi256ELb0ELb1ELi32ELi320ELi320ELi4ELb1ELi40ELb0ELb0ELNS_15WgradSyncMethodE3ENS_16CompileConditionILi1000EEEEEvPT_S6_S6_PKS5_S8_S8_S8_PKfflPfPj --------------------------
	.section	.nv.shared._ZN13group_norm_v218gn_bwd_cuda_kernelI6__halfLi320ELi3ELi32ELi80ELi256ELb0ELb1ELi32ELi320ELi320ELi4ELb1ELi40ELb0ELb0ELNS_15WgradSyncMethodE3ENS_16CompileConditionILi1000EEEEEvPT_S6_S6_PKS5_S8_S8_S8_PKfflPfPj,"aw",@nobits
	.sectionflags	@""
	.align	8
.nv.shared._ZN13group_norm_v218gn_bwd_cuda_kernelI6__halfLi320ELi3ELi32ELi80ELi256ELb0ELb1ELi32ELi320ELi320ELi4ELb1ELi40ELb0ELb0ELNS_15WgradSyncMethodE3ENS_16CompileConditionILi1000EEEEEvPT_S6_S6_PKS5_S8_S8_S8_PKfflPfPj:
	.zero		14496


//--------------------- .nv.shared._ZN13group_norm_v218gn_bwd_cuda_kernelI6__halfLi320ELi3ELi32ELi80ELi256ELb0ELb1ELi32ELi320ELi320ELi4ELb1ELi48ELb0ELb0ELNS_15WgradSyncMethodE3ENS_16CompileConditionILi1000EEEEEvPT_S6_S6_PKS5_S8_S8_S8_PKfflPfPj --------------------------
	.section	.nv.shared._ZN13group_norm_v218gn_bwd_cuda_kernelI6__halfLi320ELi3ELi32ELi80ELi256ELb0ELb1ELi32ELi320ELi320ELi4ELb1ELi48ELb0ELb0ELNS_15WgradSyncMethodE3ENS_16CompileConditionILi1000EEEEEvPT_S6_S6_PKS5_S8_S8_S8_PKfflPfPj,"aw",@nobits
	.sectionflags	@""
	.align	8
.nv.shared._ZN13group_norm_v218gn_bwd_cuda_kernelI6__halfLi320ELi3ELi32ELi80ELi256ELb0ELb1ELi32ELi320ELi320ELi4ELb1ELi48ELb0ELb0ELNS_15WgradSyncMethodE3ENS_16CompileConditionILi1000EEEEEvPT_S6_S6_PKS5_S8_S8_S8_PKfflPfPj:
	.zero		14496


//--------------------- .nv.shared._ZN13group_norm_v218gn_bwd_cuda_kernelI6__halfLi320ELi3ELi16ELi160ELi256ELb1ELb1ELi8ELi320ELi320ELi4ELb1ELi10ELb0ELb0ELNS_15WgradSyncMethodE2ENS_16CompileConditionILi1000EEEEEvPT_S6_S6_PKS5_S8_S8_S8_PKfflPfPj --------------------------
	.section	.nv.shared._ZN13group_norm_v218gn_bwd_cuda_kernelI6__halfLi320ELi3ELi16ELi160ELi256ELb1ELb1ELi8ELi320ELi320ELi4ELb1ELi10ELb0ELb0ELNS_15WgradSyncMethodE2ENS_16CompileConditionILi1000EEEEEvPT_S6_S6_PKS5_S8_S8_S8_PKfflPfPj,"aw",@nobits
	.sectionflags	@""
	.align	8
.nv.shared._ZN13group_norm_v218gn_bwd_cuda_kernelI6__halfLi320ELi3ELi16ELi160ELi256ELb1ELb1ELi8ELi320ELi320ELi4ELb1ELi10ELb0ELb0ELNS_15WgradSyncMethodE2ENS_16CompileConditionILi1000EEEEEvPT_S6_S6_PKS5_S8_S8_S8_PKfflPfPj:
	.zero		14480


//--------------------- .nv.shared._ZN13group_norm_v218gn_bwd_cuda_kernelI6__halfLi320ELi1ELi16ELi160ELi256ELb1ELb1ELi16ELi320ELi320ELi4ELb1ELi9ELb0ELb0ELNS_15WgradSyncMethodE2ENS_16CompileConditionILi1000EEEEEvPT_S6_S6_PKS5_S8_S8_S8_PKfflPfPj --------------------------
	.section	.nv.shared._ZN13group_norm_v218gn_bwd_cuda_kernelI6__halfLi320ELi1ELi16ELi160ELi256ELb1ELb1ELi16ELi320ELi320ELi4ELb1ELi9ELb0ELb0ELNS_15WgradSyncMethodE2ENS_16CompileConditionILi1000EEEEEvPT_S6_S6_PKS5_S8_S8_S8_PKfflPfPj,"aw",@nobits
	.sectionflags	@""
	.align	8
.nv.shared._ZN13group_norm_v218gn_bwd_cuda_kernelI6__halfLi320ELi1ELi16ELi160ELi256ELb1ELb1ELi16ELi320ELi320ELi4ELb1ELi9ELb0ELb0ELNS_15WgradSyncMethodE2ENS_16CompileConditionILi1000EEEEEvPT_S6_S6_PKS5_S8_S8_S8_PKfflPfPj:
	.zero		14480


//--------------------- .nv.shared._ZN13group_norm_v218gn_bwd_cuda_kernelI6__halfLi320ELi3ELi16ELi160ELi256ELb1ELb1ELi16ELi320ELi320ELi4ELb1ELi16ELb0ELb0ELNS_15WgradSyncMethodE3ENS_16CompileConditionILi1000EEEEEvPT_S6_S6_PKS5_S8_S8_S8_PKfflPfPj --------------------------
	.section	.nv.shared._ZN13group_norm_v218gn_bwd_cuda_kernelI6__halfLi320ELi3ELi16ELi160ELi256ELb1ELb1ELi16ELi320ELi320ELi4ELb1ELi16ELb0ELb0ELNS_15WgradSyncMethodE3ENS_16CompileConditionILi1000EEEEEvPT_S6_S6_PKS5_S8_S8_S8_PKfflPfPj,"aw",@nobits
	.sectionflags	@""
	.align	8
.nv.shared._ZN13group_norm_v218gn_bwd_cuda_kernelI6__halfLi320ELi3ELi16ELi160ELi256ELb1ELb1ELi16ELi320ELi320ELi4ELb1ELi16ELb0ELb0ELNS_15WgradSyncMethodE3ENS_16CompileConditionILi1000EEEEEvPT_S6_S6_PKS5_S8_S8_S8_PKfflPfPj:
	.zero		14480


//--------------------- .nv.shared._ZN13group_norm_v218gn_bwd_cuda_kernelI6__halfLi320ELi1ELi16ELi160ELi256ELb1ELb1ELi32ELi320ELi320ELi4ELb1ELi16ELb0ELb0ELNS_15WgradSyncMethodE3ENS_16CompileConditionILi1000EEEEEvPT_S6_S6_PKS5_S8_S8_S8_PKfflPfPj --------------------------
	.section	.nv.shared._ZN13group_norm_v218gn_bwd_cuda_kernelI6__halfLi320ELi1ELi16ELi160ELi256ELb1ELb1ELi32ELi320ELi320ELi4ELb1ELi16ELb0ELb0ELNS_15WgradSyncMethodE3ENS_16CompileConditionILi1000EEEEEvPT_S6_S6_PKS5_S8_S8_S8_PKfflPfPj,"aw",@nobits
	.sectionflags	@""
	.align	8
.nv.shared._ZN13group_norm_v218gn_bwd_cuda_kernelI6__halfLi320ELi1ELi16ELi160ELi256ELb1ELb1ELi32ELi320ELi320ELi4ELb1ELi16ELb0ELb0ELNS_15WgradSyncMethodE3ENS_16CompileConditionILi1000EEEEEvPT_S6_S6_PKS5_S8_S8_S8_PKfflPfPj:
	.zero		14480


//--------------------- .nv.shared._ZN13group_norm_v218gn_bwd_cuda_kernelI6__halfLi320ELi1ELi16ELi160ELi256ELb1ELb1ELi64ELi320ELi320ELi4ELb1ELi32ELb0ELb0ELNS_15WgradSyncMethodE3ENS_16CompileConditionILi1000EEEEEvPT_S6_S6_PKS5_S8_S8_S8_PKfflPfPj --------------------------
	.section	.nv.shared._ZN13group_norm_v218gn_bwd_cuda_kernelI6__halfLi320ELi1ELi16ELi160ELi256ELb1ELb1ELi64ELi320ELi320ELi4ELb1ELi32ELb0ELb0ELNS_15WgradSyncMethodE3ENS_16CompileConditionILi1000EEEEEvPT_S6_S6_PKS5_S8_S8_S8_PKfflPfPj,"aw",@nobits
	.sectionflags	@""
	.align	8
.nv.shared._ZN13group_norm_v218gn_bwd_cuda_kernelI6__halfLi320ELi1ELi16ELi160ELi256ELb1ELb1ELi64ELi320ELi320ELi4ELb1ELi32ELb0ELb0ELNS_15WgradSyncMethodE3ENS_16CompileConditionILi1000EEEEEvPT_S6_S6_PKS5_S8_S8_S8_PKfflPfPj:
	.zero		14480


//--------------------- .nv.shared._ZN13group_norm_v218gn_bwd_cuda_kernelI6__halfLi320ELi2ELi16ELi160ELi256ELb1ELb1ELi32ELi320ELi320ELi4ELb1ELi32ELb0ELb0ELNS_15WgradSyncMethodE3ENS_16CompileConditionILi1000EEEEEvPT_S6_S6_PKS5_S8_S8_S8_PKfflPfPj --------------------------
	.section	.nv.shared._ZN13group_norm_v218gn_bwd_cuda_kernelI6__halfLi320ELi2ELi16ELi160ELi256ELb1ELb1ELi32ELi320ELi320ELi4ELb1ELi32ELb0ELb0ELNS_15WgradSyncMethodE3ENS_16CompileConditionILi1000EEEEEvPT_S6_S6_PKS5_S8_S8_S8_PKfflPfPj,"aw",@nobits
	.sectionflags	@""
	.align	8
.nv.shared._ZN13group_norm_v218gn_bwd_cuda_kernelI6__halfLi320ELi2ELi16ELi160ELi256ELb1ELb1ELi32ELi320ELi320ELi4ELb1ELi32ELb0ELb0ELNS_15WgradSyncMethodE3ENS_16CompileConditionILi1000EEEEEvPT_S6_S6_PKS5_S8_S8_S8_PKfflPfPj:
	.zero		14480


//--------------------- .nv.shared._ZN13group_norm_v218gn_bwd_cuda_kernelI6__halfLi320ELi3ELi16ELi160ELi256ELb1ELb1ELi32ELi320ELi320ELi4ELb1ELi40ELb0ELb0ELNS_15WgradSyncMethodE3ENS_16CompileConditionILi1000EEEEEvPT_S6_S6_PKS5_S8_S8_S8_PKfflPfPj --------------------------
	.section	.nv.shared._ZN13group_norm_v218gn_bwd_cuda_kernelI6__halfLi320ELi3ELi16ELi160ELi256ELb1ELb1ELi32ELi320ELi320ELi4ELb1ELi40ELb0ELb0ELNS_15WgradSyncMethodE3ENS_16CompileConditionILi1000EEEEEvPT_S6_S6_PKS5_S8_S8_S8_PKfflPfPj,"aw",@nobits
	.sectionflags	@""
	.align	8
.nv.shared._ZN13group_norm_v218gn_bwd_cuda_kernelI6__halfLi320ELi3ELi16ELi160ELi256ELb1ELb1ELi32ELi320ELi320ELi4ELb1ELi40ELb0ELb0ELNS_15WgradSyncMethodE3ENS_16CompileConditionILi1000EEEEEvPT_S6_S6_PKS5_S8_S8_S8_PKfflPfPj:
	.zero		14480


//--------------------- .nv.shared._ZN13group_norm_v218gn_bwd_cuda_kernelI6__halfLi320ELi3ELi16ELi160ELi256ELb1ELb1ELi32ELi320ELi320ELi4ELb1ELi48ELb0ELb0ELNS_15WgradSyncMethodE3ENS_16CompileConditionILi1000EEEEEvPT_S6_S6_PKS5_S8_S8_S8_PKfflPfPj --------------------------
	.section	.nv.shared._ZN13group_norm_v218gn_bwd_cuda_kernelI6__halfLi320ELi3ELi16ELi160ELi256ELb1ELb1ELi32ELi320ELi320ELi4ELb1ELi48ELb0ELb0ELNS_15WgradSyncMethodE3ENS_16CompileConditionILi1000EEEEEvPT_S6_S6_PKS5_S8_S8_S8_PKfflPfPj,"aw",@nobits
	.sectionflags	@""
	.align	8
.nv.shared._ZN13group_norm_v218gn_bwd_cuda_kernelI6__halfLi320ELi3ELi16ELi160ELi256ELb1ELb1ELi32ELi320ELi320ELi4ELb1ELi48ELb0ELb0ELNS_15WgradSyncMethodE3ENS_16CompileConditionILi1000EEEEEvPT_S6_S6_PKS5_S8_S8_S8_PKfflPfPj:
	.zero		14480


//--------------------- .nv.shared._ZN13group_norm_v214gn_cuda_kernelI6__halfLi320ELi3ELi32ELi80ELi256ELb0ELi8ELi320ELi320ELi4ELb1ELi10ELb0ELb0ENS_16CompileConditionILi1000EEEEEvPT_PKS4_S7_S7_flPfS8_Pj --------------------------
	.section	.nv.shared._ZN13group_norm_v214gn_cuda_kernelI6__halfLi320ELi3ELi32ELi80ELi256ELb0ELi8ELi320ELi320ELi4ELb1ELi10ELb0ELb0ENS_16CompileConditionILi1000EEEEEvPT_PKS4_S7_S7_flPfS8_Pj,"aw",@nobits
	.sectionflags	@""
	.align	8
.nv.shared._ZN13group_norm_v214gn_cuda_kernelI6__halfLi320ELi3ELi32ELi80ELi256ELb0ELi8ELi320ELi320ELi4ELb1ELi10ELb0ELb0ENS_16CompileConditionILi1000EEEEEvPT_PKS4_S7_S7_flPfS8_Pj:
	.zero		4256


//--------------------- .nv.shared._ZN13group_norm_v214gn_cuda_kernelI6__halfLi320ELi1ELi32ELi80ELi256ELb0ELi16ELi320ELi320ELi4ELb1ELi9ELb0ELb0ENS_16CompileConditionILi1000EEEEEvPT_PKS4_S7_S7_flPfS8_Pj --------------------------
	.section	.nv.shared._ZN13group_norm_v214gn_cuda_kernelI6__halfLi320ELi1ELi32ELi80ELi256ELb0ELi16ELi320ELi320ELi4ELb1ELi9ELb0ELb0ENS_16CompileConditionILi1000EEEEEvPT_PKS4_S7_S7_flPfS8_Pj,"aw",@nobits
	.sectionflags	@""
	.align	8
.nv.shared._ZN13group_norm_v214gn_cuda_kernelI6__halfLi320ELi1ELi32ELi80ELi256ELb0ELi16ELi320ELi320ELi4ELb1ELi9ELb0ELb0ENS_16CompileConditionILi1000EEEEEvPT_PKS4_S7_S7_flPfS8_Pj:
	.zero		4256


//--------------------- .nv.shared._ZN13group_norm_v214gn_cuda_kernelI6__halfLi320ELi3ELi32ELi80ELi256ELb0ELi16ELi320ELi320ELi4ELb1ELi21ELb0ELb0ENS_16CompileConditionILi1000EEEEEvPT_PKS4_S7_S7_flPfS8_Pj --------------------------
	.section	.nv.shared._ZN13group_norm_v214gn_cuda_kernelI6__halfLi320ELi3ELi32ELi80ELi256ELb0ELi16ELi320ELi320ELi4ELb1ELi21ELb0ELb0ENS_16CompileConditionILi1000EEEEEvPT_PKS4_S7_S7_flPfS8_Pj,"aw",@nobits
	.sectionflags	@""
	.align	8
.nv.shared._ZN13group_norm_v214gn_cuda_kernelI6__halfLi320ELi3ELi32ELi80ELi256ELb0ELi16ELi320ELi320ELi4ELb1ELi21ELb0ELb0ENS_16CompileConditionILi1000EEEEEvPT_PKS4_S7_S7_flPfS8_Pj:
	.zero		4256


//--------------------- .nv.shared._ZN13group_norm_v214gn_cuda_kernelI6__halfLi320ELi1ELi32ELi80ELi256ELb0ELi32ELi320ELi320ELi4ELb1ELi18ELb0ELb0ENS_16CompileConditionILi1000EEEEEvPT_PKS4_S7_S7_flPfS8_Pj --------------------------
	.section	.nv.shared._ZN13group_norm_v214gn_cuda_kernelI6__halfLi320ELi1ELi32ELi80ELi256ELb0ELi32ELi320ELi320ELi4ELb1ELi18ELb0ELb0ENS_16CompileConditionILi1000EEEEEvPT_PKS4_S7_S7_flPfS8_Pj,"aw",@nobits
	.sectionflags	@""
	.align	8
.nv.shared._ZN13group_norm_v214gn_cuda_kernelI6__halfLi320ELi1ELi32ELi80ELi256ELb0ELi32ELi320ELi320ELi4ELb1ELi18ELb0ELb0ENS_16CompileConditionILi1000EEEEEvPT_PKS4_S7_S7_flPfS8_Pj:
	.zero		4256


//--------------------- .nv.shared._ZN13group_norm_v214gn_cuda_kernelI6__halfLi320ELi3ELi32ELi80ELi256ELb0ELi32ELi320ELi320ELi4ELb1ELi43ELb0ELb0ENS_16CompileConditionILi1000EEEEEvPT_PKS4_S7_S7_flPfS8_Pj --------------------------
	.section	.nv.shared._ZN13group_norm_v214gn_cuda_kernelI6__halfLi320ELi3ELi32ELi80ELi256ELb0ELi32ELi320ELi320ELi4ELb1ELi43ELb0ELb0ENS_16CompileConditionILi1000EEEEEvPT_PKS4_S7_S7_flPfS8_Pj,"aw",@nobits
	.sectionflags	@""
	.align	8
.nv.shared._ZN13group_norm_v214gn_cuda_kernelI6__halfLi320ELi3ELi32ELi80ELi256ELb0ELi32ELi320ELi320ELi4ELb1ELi43ELb0ELb0ENS_16CompileConditionILi1000EEEEEvPT_PKS4_S7_S7_flPfS8_Pj:
	.zero		4256


//--------------------- .nv.shared._ZN13group_norm_v214gn_cuda_kernelI6__halfLi320ELi1ELi32ELi80ELi256ELb0ELi64ELi320ELi320ELi4ELb1ELi37ELb0ELb0ENS_16CompileConditionILi1000EEEEEvPT_PKS4_S7_S7_flPfS8_Pj --------------------------
	.section	.nv.shared._ZN13group_norm_v214gn_cuda_kernelI6__halfLi320ELi1ELi32ELi80ELi256ELb0ELi64ELi320ELi320ELi4ELb1ELi37ELb0ELb0ENS_16CompileConditionILi1000EEEEEvPT_PKS4_S7_S7_flPfS8_Pj,"aw",@nobits
	.sectionflags	@""
	.align	8
.nv.shared._ZN13group_norm_v214gn_cuda_kernelI6__halfLi320ELi1ELi32ELi80ELi256ELb0ELi64ELi320ELi320ELi4ELb1ELi37ELb0ELb0ENS_16CompileConditionILi1000EEEEEvPT_PKS4_S7_S7_flPfS8_Pj:
	.zero		4256


//--------------------- .nv.shared._ZN13group_norm_v214gn_cuda_kernelI6__halfLi320ELi1ELi32ELi80ELi256ELb0ELi128ELi320ELi320ELi4ELb1ELi74ELb0ELb0ENS_16CompileConditionILi1000EEEEEvPT_PKS4_S7_S7_flPfS8_Pj --------------------------
	.section	.nv.shared._ZN13group_norm_v214gn_cuda_kernelI6__halfLi320ELi1ELi32ELi80ELi256ELb0ELi128ELi320ELi320ELi4ELb1ELi74ELb0ELb0ENS_16CompileConditionILi1000EEEEEvPT_PKS4_S7_S7_flPfS8_Pj,"aw",@nobits
	.sectionflags	@""
	.align	8
.nv.shared._ZN13group_norm_v214gn_cuda_kernelI6__halfLi320ELi1ELi32ELi80ELi256ELb0ELi128ELi320ELi320ELi4ELb1ELi74ELb0ELb0ENS_16CompileConditionILi1000EEEEEvPT_PKS4_S7_S7_flPfS8_Pj:
	.zero		4256


//--------------------- .nv.shared._ZN13group_norm_v214gn_cuda_kernelI6__halfLi320ELi1ELi32ELi80ELi256ELb0ELi128ELi320ELi320ELi4ELb0ELi74ELb0ELb1ENS_16CompileConditionILi1000EEEEEvPT_PKS4_S7_S7_flPfS8_Pj --------------------------
	.section	.nv.shared._ZN13group_norm_v214gn_cuda_kernelI6__halfLi320ELi1ELi32ELi80ELi256ELb0ELi128ELi320ELi320ELi4ELb0ELi74ELb0ELb1ENS_16CompileConditionILi1000EEEEEvPT_PKS4_S7_S7_flPfS8_Pj,"aw",@nobits
	.sectionflags	@""
	.align	16
.nv.shared._ZN13group_norm_v214gn_cuda_kernelI6__halfLi320ELi1ELi32ELi80ELi256ELb0ELi128ELi320ELi320ELi4ELb0ELi74ELb0ELb1ENS_16CompileConditionILi1000EEEEEvPT_PKS4_S7_S7_flPfS8_Pj:
	.zero		4320


//--------------------- .nv.shared._ZN13group_norm_v214gn_cuda_kernelI6__halfLi320ELi3ELi32ELi80ELi256ELb0ELi64ELi320ELi320ELi4ELb1ELi87ELb0ELb0ENS_16CompileConditionILi1000EEEEEvPT_PKS4_S7_S7_flPfS8_Pj --------------------------
	.section	.nv.shared._ZN13group_norm_v214gn_cuda_kernelI6__halfLi320ELi3ELi32ELi80ELi256ELb0ELi64ELi320ELi320ELi4ELb1ELi87ELb0ELb0ENS_16CompileConditionILi1000EEEEEvPT_PKS4_S7_S7_flPfS8_Pj,"aw",@nobits
	.sectionflags	@""
	.align	8
.nv.shared._ZN13group_norm_v214gn_cuda_kernelI6__halfLi320ELi3ELi32ELi80ELi256ELb0ELi64ELi320ELi320ELi4ELb1ELi87ELb0ELb0ENS_16CompileConditionILi1000EEEEEvPT_PKS4_S7_S7_flPfS8_Pj:
	.zero		4256


//--------------------- .nv.shared._ZN13group_norm_v214gn_cuda_kernelI6__halfLi320ELi2ELi32ELi80ELi256ELb0ELi64ELi320ELi320ELi4ELb1ELi74ELb0ELb0ENS_16CompileConditionILi1000EEEEEvPT_PKS4_S7_S7_flPfS8_Pj --------------------------
	.section	.nv.shared._ZN13group_norm_v214gn_cuda_kernelI6__halfLi320ELi2ELi32ELi80ELi256ELb0ELi64ELi320ELi320ELi4ELb1ELi74ELb0ELb0ENS_16CompileConditionILi1000EEEEEvPT_PKS4_S7_S7_flPfS8_Pj,"aw",@nobits
	.sectionflags	@""
	.align	8
.nv.shared._ZN13group_norm_v214gn_cuda_kernelI6__halfLi320ELi2ELi32ELi80ELi256ELb0ELi64ELi320ELi320ELi4ELb1ELi74ELb0ELb0ENS_16CompileConditionILi1000EEEEEvPT_PKS4_S7_S7_flPfS8_Pj:
	.zero		4256


//--------------------- .nv.shared._ZN13group_norm_v214gn_cuda_kernelI6__halfLi320ELi3ELi16ELi160ELi256ELb1ELi8ELi320ELi320ELi4ELb1ELi10ELb0ELb0ENS_16CompileConditionILi1000EEEEEvPT_PKS4_S7_S7_flPfS8_Pj --------------------------
	.section	.nv.shared._ZN13group_norm_v214gn_cuda_kernelI6__halfLi320ELi3ELi16ELi160ELi256ELb1ELi8ELi320ELi320ELi4ELb1ELi10ELb0ELb0ENS_16CompileConditionILi1000EEEEEvPT_PKS4_S7_S7_flPfS8_Pj,"aw",@nobits
	.sectionflags	@""
	.align	8
.nv.shared._ZN13group_norm_v214gn_cuda_kernelI6__halfLi320ELi3ELi16ELi160ELi256ELb1ELi8ELi320ELi320ELi4ELb1ELi10ELb0ELb0ENS_16CompileConditionILi1000EEEEEvPT_PKS4_S7_S7_flPfS8_Pj:
	.zero		4240


//--------------------- .nv.shared._ZN13group_norm_v214gn_cuda_kernelI6__halfLi320ELi1ELi16ELi160ELi256ELb1ELi16ELi320ELi320ELi4ELb1ELi9ELb0ELb0ENS_16CompileConditionILi1000EEEEEvPT_PKS4_S7_S7_flPfS8_Pj --------------------------
	.section	.nv.shared._ZN13group_norm_v214gn_cuda_kernelI6__halfLi320ELi1ELi16ELi160ELi256ELb1ELi16ELi320ELi320ELi4ELb1ELi9ELb0ELb0ENS_16CompileConditionILi1000EEEEEvPT_PKS4_S7_S7_flPfS8_Pj,"aw",@nobits
	.sectionflags	@""
	.align	8
.nv.shared._ZN13group_norm_v214gn_cuda_kernelI6__halfLi320ELi1ELi16ELi160ELi256ELb1ELi16ELi320ELi320ELi4ELb1ELi9ELb0ELb0ENS_16CompileConditionILi1000EEEEEvPT_PKS4_S7_S7_flPfS8_Pj:
	.zero		4240


//--------------------- .nv.shared._ZN13group_norm_v214gn_cuda_kernelI6__halfLi320ELi3ELi16ELi160ELi256ELb1ELi16ELi320ELi320ELi4ELb1ELi21ELb0ELb0ENS_16CompileConditionILi1000EEEEEvPT_PKS4_S7_S7_flPfS8_Pj --------------------------
	.section	.nv.shared._ZN13group_norm_v214gn_cuda_kernelI6__halfLi320ELi3ELi16ELi160ELi256ELb1ELi16ELi320ELi320ELi4ELb1ELi21ELb0ELb0ENS_16CompileConditionILi1000EEEEEvPT_PKS4_S7_S7_flPfS8_Pj,"aw",@nobits
	.sectionflags	@""
	.align	8
.nv.shared._ZN13group_norm_v214gn_cuda_kernelI6__halfLi320ELi3ELi16ELi160ELi256ELb1ELi16ELi320ELi320ELi4ELb1ELi21ELb0ELb0ENS_16CompileConditionILi1000EEEEEvPT_PKS4_S7_S7_flPfS8_Pj:
	.zero		4240


//--------------------- .nv.shared._ZN13group_norm_v214gn_cuda_kernelI6__halfLi320ELi1ELi16ELi160ELi256ELb1ELi32ELi320ELi320ELi4ELb1ELi18ELb0ELb0ENS_16CompileConditionILi1000EEEEEvPT_PKS4_S7_S7_flPfS8_Pj --------------------------
	.section	.nv.shared._ZN13group_norm_v214gn_cuda_kernelI6__halfLi320ELi1ELi16ELi160ELi256ELb1ELi32ELi320ELi320ELi4ELb1ELi18ELb0ELb0ENS_16CompileConditionILi1000EEEEEvPT_PKS4_S7_S7_flPfS8_Pj,"aw",@nobits
	.sectionflags	@""
	.align	8
.nv.shared._ZN13group_norm_v214gn_cuda_kernelI6__halfLi320ELi1ELi16ELi160ELi256ELb1ELi32ELi320ELi320ELi4ELb1ELi18ELb0ELb0ENS_16CompileConditionILi1000EEEEEvPT_PKS4_S7_S7_flPfS8_Pj:
	.zero		4240


//--------------------- .nv.shared._ZN13group_norm_v214gn_cuda_kernelI6__halfLi320ELi3ELi16ELi160ELi256ELb1ELi32ELi320ELi320ELi4ELb1ELi43ELb0ELb0ENS_16CompileConditionILi1000EEEEEvPT_PKS4_S7_S7_flPfS8_Pj --------------------------
	.section	.nv.shared._ZN13group_norm_v214gn_cuda_kernelI6__halfLi320ELi3ELi16ELi160ELi256ELb1ELi32ELi320ELi320ELi4ELb1ELi43ELb0ELb0ENS_16CompileConditionILi1000EEEEEvPT_PKS4_S7_S7_flPfS8_Pj,"aw",@nobits
	.sectionflags	@""
	.align	8
.nv.shared._ZN13group_norm_v214gn_cuda_kernelI6__halfLi320ELi3ELi16ELi160ELi256ELb1ELi32ELi320ELi320ELi4ELb1ELi43ELb0ELb0ENS_16CompileConditionILi1000EEEEEvPT_PKS4_S7_S7_flPfS8_Pj:
	.zero		4240


//--------------------- .nv.shared._ZN13group_norm_v214gn_cuda_kernelI6__halfLi320ELi1ELi16ELi160ELi256ELb1ELi64ELi320ELi320ELi4ELb1ELi37ELb0ELb0ENS_16CompileConditionILi1000EEEEEvPT_PKS4_S7_S7_flPfS8_Pj --------------------------
	.section	.nv.shared._ZN13group_norm_v214gn_cuda_kernelI6__halfLi320ELi1ELi16ELi160ELi256ELb1ELi64ELi320ELi320ELi4ELb1ELi37ELb0ELb0ENS_16CompileConditionILi1000EEEEEvPT_PKS4_S7_S7_flPfS8_Pj,"aw",@nobits
	.sectionflags	@""
	.align	8
.nv.shared._ZN13group_norm_v214gn_cuda_kernelI6__halfLi320ELi1ELi16ELi160ELi256ELb1ELi64ELi320ELi320ELi4ELb1ELi37ELb0ELb0ENS_16CompileConditionILi1000EEEEEvPT_PKS4_S7_S7_flPfS8_Pj:
	.zero		4240


//--------------------- .nv.shared._ZN13group_norm_v214gn_cuda_kernelI6__halfLi320ELi1ELi16ELi160ELi256ELb1ELi128ELi320ELi320ELi4ELb1ELi74ELb0ELb0ENS_16CompileConditionILi1000EEEEEvPT_PKS4_S7_S7_flPfS8_Pj --------------------------
	.section	.nv.shared._ZN13group_norm_v214gn_cuda_kernelI6__halfLi320ELi1ELi16ELi160ELi256ELb1ELi128ELi320ELi320ELi4ELb1ELi74ELb0ELb0ENS_16CompileConditionILi1000EEEEEvPT_PKS4_S7_S7_flPfS8_Pj,"aw",@nobits
	.sectionflags	@""
	.align	8
.nv.shared._ZN13group_norm_v214gn_cuda_kernelI6__halfLi320ELi1ELi16ELi160ELi256ELb1ELi128ELi320ELi320ELi4ELb1ELi74ELb0ELb0ENS_16CompileConditionILi1000EEEEEvPT_PKS4_S7_S7_flPfS8_Pj:
	.zero		4240


//--------------------- .nv.shared._ZN13group_norm_v214gn_cuda_kernelI6__halfLi320ELi1ELi16ELi160ELi256ELb1ELi128ELi320ELi320ELi4ELb0ELi74ELb0ELb1ENS_16CompileConditionILi1000EEEEEvPT_PKS4_S7_S7_flPfS8_Pj --------------------------
	.section	.nv.shared._ZN13group_norm_v214gn_cuda_kernelI6__halfLi320ELi1ELi16ELi160ELi256ELb1ELi128ELi320ELi320ELi4ELb0ELi74ELb0ELb1ENS_16CompileConditionILi1000EEEEEvPT_PKS4_S7_S7_flPfS8_Pj,"aw",@nobits
	.sectionflags	@""
	.align	16
.nv.shared._ZN13group_norm_v214gn_cuda_kernelI6__halfLi320ELi1ELi16ELi160ELi256ELb1ELi128ELi320ELi320ELi4ELb0ELi74ELb0ELb1ENS_16CompileConditionILi1000EEEEEvPT_PKS4_S7_S7_flPfS8_Pj:
	.zero		4272


//--------------------- .nv.shared._ZN13group_norm_v214gn_cuda_kernelI6__halfLi320ELi3ELi16ELi160ELi256ELb1ELi64ELi320ELi320ELi4ELb1ELi87ELb0ELb0ENS_16CompileConditionILi1000EEEEEvPT_PKS4_S7_S7_flPfS8_Pj --------------------------
	.section	.nv.shared._ZN13group_norm_v214gn_cuda_kernelI6__halfLi320ELi3ELi16ELi160ELi256ELb1ELi64ELi320ELi320ELi4ELb1ELi87ELb0ELb0ENS_16CompileConditionILi1000EEEEEvPT_PKS4_S7_S7_flPfS8_Pj,"aw",@nobits
	.sectionflags	@""
	.align	8
.nv.shared._ZN13group_norm_v214gn_cuda_kernelI6__halfLi320ELi3ELi16ELi160ELi256ELb1ELi64ELi320ELi320ELi4ELb1ELi87ELb0ELb0ENS_16CompileConditionILi1000EEEEEvPT_PKS4_S7_S7_flPfS8_Pj:
	.zero		4240


//--------------------- .nv.shared._ZN13group_norm_v214gn_cuda_kernelI6__halfLi320ELi2ELi16ELi160ELi256ELb1ELi64ELi320ELi320ELi4ELb1ELi74ELb0ELb0ENS_16CompileConditionILi1000EEEEEvPT_PKS4_S7_S7_flPfS8_Pj --------------------------
	.section	.nv.shared._ZN13group_norm_v214gn_cuda_kernelI6__halfLi320ELi2ELi16ELi160ELi256ELb1ELi64ELi320ELi320ELi4ELb1ELi74ELb0ELb0ENS_16CompileConditionILi1000EEEEEvPT_PKS4_S7_S7_flPfS8_Pj,"aw",@nobits
	.sectionflags	@""
	.align	8
.nv.shared._ZN13group_norm_v214gn_cuda_kernelI6__halfLi320ELi2ELi16ELi160ELi256ELb1ELi64ELi320ELi320ELi4ELb1ELi74ELb0ELb0ENS_16CompileConditionILi1000EEEEEvPT_PKS4_S7_S7_flPfS8_Pj:
	.zero		4240


//--------------------- .nv.constant0._ZN13group_norm_v218gn_bwd_cuda_kernelI13__nv_bfloat16Li320ELi3ELi32ELi80ELi256ELb0ELb1ELi8ELi320ELi320ELi4ELb1ELi10ELb0ELb0ELNS_15WgradSyncMethodE2ENS_16CompileConditionILi1000EEEEEvPT_S6_S6_PKS5_S8_S8_S8_PKfflPfPj --------------------------
	.section	.nv.constant0._ZN13group_norm_v218gn_bwd_cuda_kernelI13__nv_bfloat16Li320ELi3ELi32ELi80ELi256ELb0ELb1ELi8ELi320ELi320ELi4ELb1ELi10ELb0ELb0ELNS_15WgradSyncMethodE2ENS_16CompileConditionILi1000EEEEEvPT_S6_S6_PKS5_S8_S8_S8_PKfflPfPj,"a",@progbits
	.sectionflags	@""
	.align	4
.nv.constant0._ZN13group_norm_v218gn_bwd_cuda_kernelI13__nv_bfloat16Li320ELi3ELi32ELi80ELi256ELb0ELb1ELi8ELi320ELi320ELi4ELb1ELi10ELb0ELb0ELNS_15WgradSyncMethodE2ENS_16CompileConditionILi1000EEEEEvPT_S6_S6_PKS5_S8_S8_S8_PKfflPfPj:
	.zero		992


//--------------------- .nv.constant0._ZN13group_norm_v218gn_bwd_cuda_kernelI13__nv_bfloat16Li320ELi1ELi32ELi80ELi256ELb0ELb1ELi16ELi320ELi320ELi4ELb1ELi9ELb0ELb0ELNS_15WgradSyncMethodE2ENS_16CompileConditionILi1000EEEEEvPT_S6_S6_PKS5_S8_S8_S8_PKfflPfPj --------------------------
	.section	.nv.constant0._ZN13group_norm_v218gn_bwd_cuda_kernelI13__nv_bfloat16Li320ELi1ELi32ELi80ELi256ELb0ELb1ELi16ELi320ELi320ELi4ELb1ELi9ELb0ELb0ELNS_15WgradSyncMethodE2ENS_16CompileConditionILi1000EEEEEvPT_S6_S6_PKS5_S8_S8_S8_PKfflPfPj,"a",@progbits
	.sectionflags	@""
	.align	4
.nv.constant0._ZN13group_norm_v218gn_bwd_cuda_kernelI13__nv_bfloat16Li320ELi1ELi32ELi80ELi256ELb0ELb1ELi16ELi320ELi320ELi4ELb1ELi9ELb0ELb0ELNS_15WgradSyncMethodE2ENS_16CompileConditionILi1000EEEEEvPT_S6_S6_PKS5_S8_S8_S8_PKfflPfPj:
	.zero		992


//--------------------- .nv.constant0._ZN13group_norm_v218gn_bwd_cuda_kernelI13__nv_bfloat16Li320ELi3ELi32ELi80ELi256ELb0ELb1ELi16ELi320ELi320ELi4ELb1ELi16ELb0ELb0ELNS_15WgradSyncMethodE3ENS_16CompileConditionILi1000EEEEEvPT_S6_S6_PKS5_S8_S8_S8_PKfflPfPj --------------------------
	.section	.nv.constant0._ZN13group_norm_v218gn_bwd_cuda_kernelI13__nv_bfloat16Li320ELi3ELi32ELi80ELi256ELb0ELb1ELi16ELi320ELi320ELi4ELb1ELi16ELb0ELb0ELNS_15WgradSyncMethodE3ENS_16CompileConditionILi1000EEEEEvPT_S6_S6_PKS5_S8_S8_S8_PKfflPfPj,"a",@progbits
	.sectionflags	@""
	.align	4
.nv.constant0._ZN13group_norm_v218gn_bwd_cuda_kernelI13__nv_bfloat16Li320ELi3ELi32ELi80ELi256ELb0ELb1ELi16ELi320ELi320ELi4ELb1ELi16ELb0ELb0ELNS_15WgradSyncMethodE3ENS_16CompileConditionILi1000EEEEEvPT_S6_S6_PKS5_S8_S8_S8_PKfflPfPj:
	.zero		992


//--------------------- .nv.constant0._ZN13group_norm_v218gn_bwd_cuda_kernelI13__nv_bfloat16Li320ELi1ELi32ELi80ELi256ELb0ELb1ELi32ELi320ELi320ELi4ELb1ELi16ELb0ELb0ELNS_15WgradSyncMethodE3ENS_16CompileConditionILi1000EEEEEvPT_S6_S6_PKS5_S8_S8_S8_PKfflPfPj --------------------------
	.section	.nv.constant0._ZN13group_norm_v218gn_bwd_cuda_kernelI13__nv_bfloat16Li320ELi1ELi32ELi80ELi256ELb0ELb1ELi32ELi320ELi320ELi4ELb1ELi16ELb0ELb0ELNS_15WgradSyncMethodE3ENS_16CompileConditionILi1000EEEEEvPT_S6_S6_PKS5_S8_S8_S8_PKfflPfPj,"a",@progbits
	.sectionflags	@""
	.align	4
.nv.constant0._ZN13group_norm_v218gn_bwd_cuda_kernelI13__nv_bfloat16Li320ELi1ELi32ELi80ELi256ELb0ELb1ELi32ELi320ELi320ELi4ELb1ELi16ELb0ELb0ELNS_15WgradSyncMethodE3ENS_16CompileConditionILi1000EEEEEvPT_S6_S6_PKS5_S8_S8_S8_PKfflPfPj:
	.zero		992


//--------------------- .nv.constant0._ZN13group_norm_v218gn_bwd_cuda_kernelI13__nv_bfloat16Li320ELi1ELi32ELi80ELi256ELb0ELb1ELi64ELi320ELi320ELi4ELb1ELi32ELb0ELb0ELNS_15WgradSyncMethodE3ENS_16CompileConditionILi1000EEEEEvPT_S6_S6_PKS5_S8_S8_S8_PKfflPfPj --------------------------
	.section	.nv.constant0._ZN13group_norm_v218gn_bwd_cuda_kernelI13__nv_bfloat16Li320ELi1ELi32ELi80ELi256ELb0ELb1ELi64ELi320ELi320ELi4ELb1ELi32ELb0ELb0ELNS_15WgradSyncMethodE3ENS_16CompileConditionILi1000EEEEEvPT_S6_S6_PKS5_S8_S8_S8_PKfflPfPj,"a",@progbits
	.sectionflags	@""
	.align	4
.nv.constant0._ZN13group_norm_v218gn_bwd_cuda_kernelI13__nv_bfloat16Li320ELi1ELi32ELi80ELi256ELb0ELb1ELi64ELi320ELi320ELi4ELb1ELi32ELb0ELb0ELNS_15WgradSyncMethodE3ENS_16CompileConditionILi1000EEEEEvPT_S6_S6_PKS5_S8_S8_S8_PKfflPfPj:
	.zero		992


//--------------------- .nv.constant0._ZN13group_norm_v218gn_bwd_cuda_kernelI13__nv_bfloat16Li320ELi2ELi32ELi80ELi256ELb0ELb1ELi32ELi320ELi320ELi4ELb1ELi32ELb0ELb0ELNS_15WgradSyncMethodE3ENS_16CompileConditionILi1000EEEEEvPT_S6_S6_PKS5_S8_S8_S8_PKfflPfPj --------------------------
	.section	.nv.constant0._ZN13group_norm_v218gn_bwd_cuda_kernelI13__nv_bfloat16Li320ELi2ELi32ELi80ELi256ELb0ELb1ELi32ELi320ELi320ELi4ELb1ELi32ELb0ELb0ELNS_15WgradSyncMethodE3ENS_16CompileConditionILi1000EEEEEvPT_S6_S6_PKS5_S8_S8_S8_PKfflPfPj,"a",@progbits
	.sectionflags	@""
	.align	4
.nv.constant0._ZN13group_norm_v218gn_bwd_cuda_kernelI13__nv_bfloat16Li320ELi2ELi32ELi80ELi256ELb0ELb1ELi32ELi320ELi320ELi4ELb1ELi32ELb0ELb0ELNS_15WgradSyncMethodE3ENS_16CompileConditionILi1000EEEEEvPT_S6_S6_PKS5_S8_S8_S8_PKfflPfPj:
	.zero		992


//--------------------- .nv.constant0._ZN13group_norm_v218gn_bwd_cuda_kernelI13__nv_bfloat16Li320ELi3ELi32ELi80ELi256ELb0ELb1ELi32ELi320ELi320ELi4ELb1ELi40ELb0ELb0ELNS_15WgradSyncMethodE3ENS_16CompileConditionILi1000EEEEEvPT_S6_S6_PKS5_S8_S8_S8_PKfflPfPj --------------------------
	.section	.nv.constant0._ZN13group_norm_v218gn_bwd_cuda_kernelI13__nv_bfloat16Li320ELi3ELi32ELi80ELi256ELb0ELb1ELi32ELi320ELi320ELi4ELb1ELi40ELb0ELb0ELNS_15WgradSyncMethodE3ENS_16CompileConditionILi1000EEEEEvPT_S6_S6_PKS5_S8_S8_S8_PKfflPfPj,"a",@progbits
	.sectionflags	@""
	.align	4
.nv.constant0._ZN13group_norm_v218gn_bwd_cuda_kernelI13__nv_bfloat16Li320ELi3ELi32ELi80ELi256ELb0ELb1ELi32ELi320ELi320ELi4ELb1ELi40ELb0ELb0ELNS_15WgradSyncMethodE3ENS_16CompileConditionILi1000EEEEEvPT_S6_S6_PKS5_S8_S8_S8_PKfflPfPj:
	.zero		992


//--------------------- .nv.constant0._ZN13group_norm_v218gn_bwd_cuda_kernelI13__nv_bfloat16Li320ELi3ELi32ELi80ELi256ELb0ELb1ELi32ELi320ELi320ELi4ELb1ELi48ELb0ELb0ELNS_15WgradSyncMethodE3ENS_16CompileConditionILi1000EEEEEvPT_S6_S6_PKS5_S8_S8_S8_PKfflPfPj --------------------------
	.section	.nv.constant0._ZN13group_norm_v218gn_bwd_cuda_kernelI13__nv_bfloat16Li320ELi3ELi32ELi80ELi256ELb0ELb1ELi32ELi320ELi320ELi4ELb1ELi48ELb0ELb0ELNS_15WgradSyncMethodE3ENS_16CompileConditionILi1000EEEEEvPT_S6_S6_PKS5_S8_S8_S8_PKfflPfPj,"a",@progbits
	.sectionflags	@""
	.align	4
.nv.constant0._ZN13group_norm_v218gn_bwd_cuda_kernelI13__nv_bfloat16Li320ELi3ELi32ELi80ELi256ELb0ELb1ELi32ELi320ELi320ELi4ELb1ELi48ELb0ELb0ELNS_15WgradSyncMethodE3ENS_16CompileConditionILi1000EEEEEvPT_S6_S6_PKS5_S8_S8_S8_PKfflPfPj:
	.zero		992


//--------------------- .nv.constant0._ZN13group_norm_v218gn_bwd_cuda_kernelI13__nv_bfloat16Li320ELi3ELi16ELi160ELi256ELb1ELb1ELi8ELi320ELi320ELi4ELb1ELi10ELb0ELb0ELNS_15WgradSyncMethodE2ENS_16CompileConditionILi1000EEEEEvPT_S6_S6_PKS5_S8_S8_S8_PKfflPfPj --------------------------
	.section	.nv.constant0._ZN13group_norm_v218gn_bwd_cuda_kernelI13__nv_bfloat16Li320ELi3ELi16ELi160ELi256ELb1ELb1ELi8ELi320ELi320ELi4ELb1ELi10ELb0ELb0ELNS_15WgradSyncMethodE2ENS_16CompileConditionILi1000EEEEEvPT_S6_S6_PKS5_S8_S8_S8_PKfflPfPj,"a",@progbits
	.sectionflags	@""
	.align	4
.nv.constant0._ZN13group_norm_v218gn_bwd_cuda_kernelI13__nv_bfloat16Li320ELi3ELi16ELi160ELi256ELb1ELb1ELi8ELi320ELi320ELi4ELb1ELi10ELb0ELb0ELNS_15WgradSyncMethodE2ENS_16CompileConditionILi1000EEEEEvPT_S6_S6_PKS5_S8_S8_S8_PKfflPfPj:
	.zero		992


//--------------------- .nv.constant0._ZN13group_norm_v218gn_bwd_cuda_kernelI13__nv_bfloat16Li320ELi1ELi16ELi160ELi256ELb1ELb1ELi16ELi320ELi320ELi4ELb1ELi9ELb0ELb0ELNS_15WgradSyncMethodE2ENS_16CompileConditionILi1000EEEEEvPT_S6_S6_PKS5_S8_S8_S8_PKfflPfPj --------------------------
	.section	.nv.constant0._ZN13group_norm_v218gn_bwd_cuda_kernelI13__nv_bfloat16Li320ELi1ELi16ELi160ELi256ELb1ELb1ELi16ELi320ELi320ELi4ELb1ELi9ELb0ELb0ELNS_15WgradSyncMethodE2ENS_16CompileConditionILi1000EEEEEvPT_S6_S6_PKS5_S8_S8_S8_PKfflPfPj,"a",@progbits
	.sectionflags	@""
	.align	4
.nv.constant0._ZN13group_norm_v218gn_bwd_cuda_kernelI13__nv_bfloat16Li320ELi1ELi16ELi160ELi256ELb1ELb1ELi16ELi320ELi320ELi4ELb1ELi9ELb0ELb0ELNS_15WgradSyncMethodE2ENS_16CompileConditionILi1000EEEEEvPT_S6_S6_PKS5_S8_S8_S8_PKfflPfPj:
	.zero		992


//--------------------- .nv.constant0._ZN13group_norm_v218gn_bwd_cuda_kernelI13__nv_bfloat16Li320ELi3ELi16ELi160ELi256ELb1ELb1ELi16ELi320ELi320ELi4ELb1ELi16ELb0ELb0ELNS_15WgradSyncMethodE3ENS_16CompileConditionILi1000EEEEEvPT_S6_S6_PKS5_S8_S8_S8_PKfflPfPj --------------------------
	.section	.nv.constant0._ZN13group_norm_v218gn_bwd_cuda_kernelI13__nv_bfloat16Li320ELi3ELi16ELi160ELi256ELb1ELb1ELi16ELi320ELi320ELi4ELb1ELi16ELb0ELb0ELNS_15WgradSyncMethodE3ENS_16CompileConditionILi1000EEEEEvPT_S6_S6_PKS5_S8_S8_S8_PKfflPfPj,"a",@progbits
	.sectionflags	@""
	.align	4
.nv.constant0._ZN13group_norm_v218gn_bwd_cuda_kernelI13__nv_bfloat16Li320ELi3ELi16ELi160ELi256ELb1ELb1ELi16ELi320ELi320ELi4ELb1ELi16ELb0ELb0ELNS_15WgradSyncMethodE3ENS_16CompileConditionILi1000EEEEEvPT_S6_S6_PKS5_S8_S8_S8_PKfflPfPj:
	.zero		992


//--------------------- .nv.constant0._ZN13group_norm_v218gn_bwd_cuda_kernelI13__nv_bfloat16Li320ELi1ELi16ELi160ELi256ELb1ELb1ELi32ELi320ELi320ELi4ELb1ELi16ELb0ELb0ELNS_15WgradSyncMethodE3ENS_16CompileConditionILi1000EEEEEvPT_S6_S6_PKS5_S8_S8_S8_PKfflPfPj --------------------------
	.section	.nv.constant0._ZN13group_norm_v218gn_bwd_cuda_kernelI13__nv_bfloat16Li320ELi1ELi16ELi160ELi256ELb1ELb1ELi32ELi320ELi320ELi4ELb1ELi16ELb0ELb0ELNS_15WgradSyncMethodE3ENS_16CompileConditionILi1000EEEEEvPT_S6_S6_PKS5_S8_S8_S8_PKfflPfPj,"a",@progbits
	.sectionflags	@""
	.align	4
.nv.constant0._ZN13group_norm_v218gn_bwd_cuda_kernelI13__nv_bfloat16Li320ELi1ELi16ELi160ELi256ELb1ELb1ELi32ELi320ELi320ELi4ELb1ELi16ELb0ELb0ELNS_15WgradSyncMethodE3ENS_16CompileConditionILi1000EEEEEvPT_S6_S6_PKS5_S8_S8_S8_PKfflPfPj:
	.zero		992


//--------------------- .nv.constant0._ZN13group_norm_v218gn_bwd_cuda_kernelI13__nv_bfloat16Li320ELi1ELi16ELi160ELi256ELb1ELb1ELi64ELi320ELi320ELi4ELb1ELi32ELb0ELb0ELNS_15WgradSyncMethodE3ENS_16CompileConditionILi1000EEEEEvPT_S6_S6_PKS5_S8_S8_S8_PKfflPfPj --------------------------
	.section	.nv.constant0._ZN13group_norm_v218gn_bwd_cuda_kernelI13__nv_bfloat16Li320ELi1ELi16ELi160ELi256ELb1ELb1ELi64ELi320ELi320ELi4ELb1ELi32ELb0ELb0ELNS_15WgradSyncMethodE3ENS_16CompileConditionILi1000EEEEEvPT_S6_S6_PKS5_S8_S8_S8_PKfflPfPj,"a",@progbits
	.sectionflags	@""
	.align	4
.nv.constant0._ZN13group_norm_v218gn_bwd_cuda_kernelI13__nv_bfloat16Li320ELi1ELi16ELi160ELi256ELb1ELb1ELi64ELi320ELi320ELi4ELb1ELi32ELb0ELb0ELNS_15WgradSyncMethodE3ENS_16CompileConditionILi1000EEEEEvPT_S6_S6_PKS5_S8_S8_S8_PKfflPfPj:
	.zero		992


//--------------------- .nv.constant0._ZN13group_norm_v218gn_bwd_cuda_kernelI13__nv_bfloat16Li320ELi2ELi16ELi160ELi256ELb1ELb1ELi32ELi320ELi320ELi4ELb1ELi32ELb0ELb0ELNS_15WgradSyncMethodE3ENS_16CompileConditionILi1000EEEEEvPT_S6_S6_PKS5_S8_S8_S8_PKfflPfPj --------------------------
	.section	.nv.constant0._ZN13group_norm_v218gn_bwd_cuda_kernelI13__nv_bfloat16Li320ELi2ELi16ELi160ELi256ELb1ELb1ELi32ELi320ELi320ELi4ELb1ELi32ELb0ELb0ELNS_15WgradSyncMethodE3ENS_16CompileConditionILi1000EEEEEvPT_S6_S6_PKS5_S8_S8_S8_PKfflPfPj,"a",@progbits
	.sectionflags	@""
	.align	4
.nv.constant0._ZN13group_norm_v218gn_bwd_cuda_kernelI13__nv_bfloat16Li320ELi2ELi16ELi160ELi256ELb1ELb1ELi32ELi320ELi320ELi4ELb1ELi32ELb0ELb0ELNS_15WgradSyncMethodE3ENS_16CompileConditionILi1000EEEEEvPT_S6_S6_PKS5_S8_S8_S8_PKfflPfPj:
	.zero		992


//--------------------- .nv.constant0._ZN13group_norm_v218gn_bwd_cuda_kernelI13__nv_bfloat16Li320ELi3ELi16ELi160ELi256ELb1ELb1ELi32ELi320ELi320ELi4ELb1ELi40ELb0ELb0ELNS_15WgradSyncMethodE3ENS_16CompileConditionILi1000EEEEEvPT_S6_S6_PKS5_S8_S8_S8_PKfflPfPj --------------------------
	.section	.nv.constant0._ZN13group_norm_v218gn_bwd_cuda_kernelI13__nv_bfloat16Li320ELi3ELi16ELi160ELi256ELb1ELb1ELi32ELi320ELi320ELi4ELb1ELi40ELb0ELb0ELNS_15WgradSyncMethodE3ENS_16CompileConditionILi1000EEEEEvPT_S6_S6_PKS5_S8_S8_S8_PKfflPfPj,"a",@progbits
	.sectionflags	@""
	.align	4
.nv.constant0._ZN13group_norm_v218gn_bwd_cuda_kernelI13__nv_bfloat16Li320ELi3ELi16ELi160ELi256ELb1ELb1ELi32ELi320ELi320ELi4ELb1ELi40ELb0ELb0ELNS_15WgradSyncMethodE3ENS_16CompileConditionILi1000EEEEEvPT_S6_S6_PKS5_S8_S8_S8_PKfflPfPj:
	.zero		992


//--------------------- .nv.constant0._ZN13group_norm_v218gn_bwd_cuda_kernelI13__nv_bfloat16Li320ELi3ELi16ELi160ELi256ELb1ELb1ELi32ELi320ELi320ELi4ELb1ELi48ELb0ELb0ELNS_15WgradSyncMethodE3ENS_16CompileConditionILi1000EEEEEvPT_S6_S6_PKS5_S8_S8_S8_PKfflPfPj --------------------------
	.section	.nv.constant0._ZN13group_norm_v218gn_bwd_cuda_kernelI13__nv_bfloat16Li320ELi3ELi16ELi160ELi256ELb1ELb1ELi32ELi320ELi320ELi4ELb1ELi48ELb0ELb0ELNS_15WgradSyncMethodE3ENS_16CompileConditionILi1000EEEEEvPT_S6_S6_PKS5_S8_S8_S8_PKfflPfPj,"a",@progbits
	.sectionflags	@""
	.align	4
.nv.constant0._ZN13group_norm_v218gn_bwd_cuda_kernelI13__nv_bfloat16Li320ELi3ELi16ELi160ELi256ELb1ELb1ELi32ELi320ELi320ELi4ELb1ELi48ELb0ELb0ELNS_15WgradSyncMethodE3ENS_16CompileConditionILi1000EEEEEvPT_S6_S6_PKS5_S8_S8_S8_PKfflPfPj:
	.zero		992


//--------------------- .nv.constant0._ZN13group_norm_v214gn_cuda_kernelI13__nv_bfloat16Li320ELi3ELi32ELi80ELi256ELb0ELi8ELi320ELi320ELi4ELb1ELi10ELb0ELb0ENS_16CompileConditionILi1000EEEEEvPT_PKS4_S7_S7_flPfS8_Pj --------------------------
	.section	.nv.constant0._ZN13group_norm_v214gn_cuda_kernelI13__nv_bfloat16Li320ELi3ELi32ELi80ELi256ELb0ELi8ELi320ELi320ELi4ELb1ELi10ELb0ELb0ENS_16CompileConditionILi1000EEEEEvPT_PKS4_S7_S7_flPfS8_Pj,"a",@progbits
	.sectionflags	@""
	.align	4
.nv.constant0._ZN13group_norm_v214gn_cuda_kernelI13__nv_bfloat16Li320ELi3ELi32ELi80ELi256ELb0ELi8ELi320ELi320ELi4ELb1ELi10ELb0ELb0ENS_16CompileConditionILi1000EEEEEvPT_PKS4_S7_S7_flPfS8_Pj:
	.zero		968


//--------------------- .nv.constant0._ZN13group_norm_v214gn_cuda_kernelI13__nv_bfloat16Li320ELi1ELi32ELi80ELi256ELb0ELi16ELi320ELi320ELi4ELb1ELi9ELb0ELb0ENS_16CompileConditionILi1000EEEEEvPT_PKS4_S7_S7_flPfS8_Pj --------------------------
	.section	.nv.constant0._ZN13group_norm_v214gn_cuda_kernelI13__nv_bfloat16Li320ELi1ELi32ELi80ELi256ELb0ELi16ELi320ELi320ELi4ELb1ELi9ELb0ELb0ENS_16CompileConditionILi1000EEEEEvPT_PKS4_S7_S7_flPfS8_Pj,"a",@progbits
	.sectionflags	@""
	.align	4
.nv.constant0._ZN13group_norm_v214gn_cuda_kernelI13__nv_bfloat16Li320ELi1ELi32ELi80ELi256ELb0ELi16ELi320ELi320ELi4ELb1ELi9ELb0ELb0ENS_16CompileConditionILi1000EEEEEvPT_PKS4_S7_S7_flPfS8_Pj:
	.zero		968


//--------------------- .nv.constant0._ZN13group_norm_v214gn_cuda_kernelI13__nv_bfloat16Li320ELi3ELi32ELi80ELi256ELb0ELi16ELi320ELi320ELi4ELb1ELi21ELb0ELb0ENS_16CompileConditionILi1000EEEEEvPT_PKS4_S7_S7_flPfS8_Pj --------------------------
	.section	.nv.constant0._ZN13group_norm_v214gn_cuda_kernelI13__nv_bfloat16Li320ELi3ELi32ELi80ELi256ELb0ELi16ELi320ELi320ELi4ELb1ELi21ELb0ELb0ENS_16CompileConditionILi1000EEEEEvPT_PKS4_S7_S7_flPfS8_Pj,"a",@progbits
	.sectionflags	@""
	.align	4
.nv.constant0._ZN13group_norm_v214gn_cuda_kernelI13__nv_bfloat16Li320ELi3ELi32ELi80ELi256ELb0ELi16ELi320ELi320ELi4ELb1ELi21ELb0ELb0ENS_16CompileConditionILi1000EEEEEvPT_PKS4_S7_S7_flPfS8_Pj:
	.zero		968


//--------------------- .nv.constant0._ZN13group_norm_v214gn_cuda_kernelI13__nv_bfloat16Li320ELi1ELi32ELi80ELi256ELb0ELi32ELi320ELi320ELi4ELb1ELi18ELb0ELb0ENS_16CompileConditionILi1000EEEEEvPT_PKS4_S7_S7_flPfS8_Pj --------------------------
	.section	.nv.constant0._ZN13group_norm_v214gn_cuda_kernelI13__nv_bfloat16Li320ELi1ELi32ELi80ELi256ELb0ELi32ELi320ELi320ELi4ELb1ELi18ELb0ELb0ENS_16CompileConditionILi1000EEEEEvPT_PKS4_S7_S7_flPfS8_Pj,"a",@progbits
	.sectionflags	@""
	.align	4
.nv.constant0._ZN13group_norm_v214gn_cuda_kernelI13__nv_bfloat16Li320ELi1ELi32ELi80ELi256ELb0ELi32ELi320ELi320ELi4ELb1ELi18ELb0ELb0ENS_16CompileConditionILi1000EEEEEvPT_PKS4_S7_S7_flPfS8_Pj:
	.zero		968


//--------------------- .nv.constant0._ZN13group_norm_v214gn_cuda_kernelI13__nv_bfloat16Li320ELi3ELi32ELi80ELi256ELb0ELi32ELi320ELi320ELi4ELb1ELi43ELb0ELb0ENS_16CompileConditionILi1000EEEEEvPT_PKS4_S7_S7_flPfS8_Pj --------------------------
	.section	.nv.constant0._ZN13group_norm_v214gn_cuda_kernelI13__nv_bfloat16Li320ELi3ELi32ELi80ELi256ELb0ELi32ELi320ELi320ELi4ELb1ELi43ELb0ELb0ENS_16CompileConditionILi1000EEEEEvPT_PKS4_S7_S7_flPfS8_Pj,"a",@progbits
	.sectionflags	@""
	.align	4
.nv.constant0._ZN13group_norm_v214gn_cuda_kernelI13__nv_bfloat16Li320ELi3ELi32ELi80ELi256ELb0ELi32ELi320ELi320ELi4ELb1ELi43ELb0ELb0ENS_16CompileConditionILi1000EEEEEvPT_PKS4_S7_S7_flPfS8_Pj:
	.zero		968


//--------------------- .nv.constant0._ZN13group_norm_v214gn_cuda_kernelI13__nv_bfloat16Li320ELi1ELi32ELi80ELi256ELb0ELi64ELi320ELi320ELi4ELb1ELi37ELb0ELb0ENS_16CompileConditionILi1000EEEEEvPT_PKS4_S7_S7_flPfS8_Pj --------------------------
	.section	.nv.constant0._ZN13group_norm_v214gn_cuda_kernelI13__nv_bfloat16Li320ELi1ELi32ELi80ELi256ELb0ELi64ELi320ELi320ELi4ELb1ELi37ELb0ELb0ENS_16CompileConditionILi1000EEEEEvPT_PKS4_S7_S7_flPfS8_Pj,"a",@progbits
	.sectionflags	@""
	.align	4
.nv.constant0._ZN13group_norm_v214gn_cuda_kernelI13__nv_bfloat16Li320ELi1ELi32ELi80ELi256ELb0ELi64ELi320ELi320ELi4ELb1ELi37ELb0ELb0ENS_16CompileConditionILi1000EEEEEvPT_PKS4_S7_S7_flPfS8_Pj:
	.zero		968


//--------------------- .nv.constant0._ZN13group_norm_v214gn_cuda_kernelI13__nv_bfloat16Li320ELi1ELi32ELi80ELi256ELb0ELi128ELi320ELi320ELi4ELb1ELi74ELb0ELb0ENS_16CompileConditionILi1000EEEEEvPT_PKS4_S7_S7_flPfS8_Pj --------------------------
	.section	.nv.constant0._ZN13group_norm_v214gn_cuda_kernelI13__nv_bfloat16Li320ELi1ELi32ELi80ELi256ELb0ELi128ELi320ELi320ELi4ELb1ELi74ELb0ELb0ENS_16CompileConditionILi1000EEEEEvPT_PKS4_S7_S7_flPfS8_Pj,"a",@progbits
	.sectionflags	@""
	.align	4
.nv.constant0._ZN13group_norm_v214gn_cuda_kernelI13__nv_bfloat16Li320ELi1ELi32ELi80ELi256ELb0ELi128ELi320ELi320ELi4ELb1ELi74ELb0ELb0ENS_16CompileConditionILi1000EEEEEvPT_PKS4_S7_S7_flPfS8_Pj:
	.zero		968


//--------------------- .nv.constant0._ZN13group_norm_v214gn_cuda_kernelI13__nv_bfloat16Li320ELi1ELi32ELi80ELi256ELb0ELi128ELi320ELi320ELi4ELb0ELi74ELb0ELb1ENS_16CompileConditionILi1000EEEEEvPT_PKS4_S7_S7_flPfS8_Pj --------------------------
	.section	.nv.constant0._ZN13group_norm_v214gn_cuda_kernelI13__nv_bfloat16Li320ELi1ELi32ELi80ELi256ELb0ELi128ELi320ELi320ELi4ELb0ELi74ELb0ELb1ENS_16CompileConditionILi1000EEEEEvPT_PKS4_S7_S7_flPfS8_Pj,"a",@progbits
	.sectionflags	@""
	.align	4
.nv.constant0._ZN13group_norm_v214gn_cuda_kernelI13__nv_bfloat16Li320ELi1ELi32ELi80ELi256ELb0ELi128ELi320ELi320ELi4ELb0ELi74ELb0ELb1ENS_16CompileConditionILi1000EEEEEvPT_PKS4_S7_S7_flPfS8_Pj:
	.zero		968


//--------------------- .nv.constant0._ZN13group_norm_v214gn_cuda_kernelI13__nv_bfloat16Li320ELi3ELi32ELi80ELi256ELb0ELi64ELi320ELi320ELi4ELb1ELi87ELb0ELb0ENS_16CompileConditionILi1000EEEEEvPT_PKS4_S7_S7_flPfS8_Pj --------------------------
	.section	.nv.constant0._ZN13group_norm_v214gn_cuda_kernelI13__nv_bfloat16Li320ELi3ELi32ELi80ELi256ELb0ELi64ELi320ELi320ELi4ELb1ELi87ELb0ELb0ENS_16CompileConditionILi1000EEEEEvPT_PKS4_S7_S7_flPfS8_Pj,"a",@progbits
	.sectionflags	@""
	.align	4
.nv.constant0._ZN13group_norm_v214gn_cuda_kernelI13__nv_bfloat16Li320ELi3ELi32ELi80ELi256ELb0ELi64ELi320ELi320ELi4ELb1ELi87ELb0ELb0ENS_16CompileConditionILi1000EEEEEvPT_PKS4_S7_S7_flPfS8_Pj:
	.zero		968


//--------------------- .nv.constant0._ZN13group_norm_v214gn_cuda_kernelI13__nv_bfloat16Li320ELi2ELi32ELi80ELi256ELb0ELi64ELi320ELi320ELi4ELb1ELi74ELb0ELb0ENS_16CompileConditionILi1000EEEEEvPT_PKS4_S7_S7_flPfS8_Pj --------------------------
	.section	.nv.constant0._ZN13group_norm_v214gn_cuda_kernelI13__nv_bfloat16Li320ELi2ELi32ELi80ELi256ELb0ELi64ELi320ELi320ELi4ELb1ELi74ELb0ELb0ENS_16CompileConditionILi1000EEEEEvPT_PKS4_S7_S7_flPfS8_Pj,"a",@progbits
	.sectionflags	@""
	.align	4
.nv.constant0._ZN13group_norm_v214gn_cuda_kernelI13__nv_bfloat16Li320ELi2ELi32ELi80ELi256ELb0ELi64ELi320ELi320ELi4ELb1ELi74ELb0ELb0ENS_16CompileConditionILi1000EEEEEvPT_PKS4_S7_S7_flPfS8_Pj:
	.zero		968


//--------------------- .nv.constant0._ZN13group_norm_v214gn_cuda_kernelI13__nv_bfloat16Li320ELi3ELi16ELi160ELi256ELb1ELi8ELi320ELi320ELi4ELb1ELi10ELb0ELb0ENS_16CompileConditionILi1000EEEEEvPT_PKS4_S7_S7_flPfS8_Pj --------------------------
	.section	.nv.constant0._ZN13group_norm_v214gn_cuda_kernelI13__nv_bfloat16Li320ELi3ELi16ELi160ELi256ELb1ELi8ELi320ELi320ELi4ELb1ELi10ELb0ELb0ENS_16CompileConditionILi1000EEEEEvPT_PKS4_S7_S7_flPfS8_Pj,"a",@progbits
	.sectionflags	@""
	.align	4
.nv.constant0._ZN13group_norm_v214gn_cuda_kernelI13__nv_bfloat16Li320ELi3ELi16ELi160ELi256ELb1ELi8ELi320ELi320ELi4ELb1ELi10ELb0ELb0ENS_16CompileConditionILi1000EEEEEvPT_PKS4_S7_S7_flPfS8_Pj:
	.zero		968


//--------------------- .nv.constant0._ZN13group_norm_v214gn_cuda_kernelI13__nv_bfloat16Li320ELi1ELi16ELi160ELi256ELb1ELi16ELi320ELi320ELi4ELb1ELi9ELb0ELb0ENS_16CompileConditionILi1000EEEEEvPT_PKS4_S7_S7_flPfS8_Pj --------------------------
	.section	.nv.constant0._ZN13group_norm_v214gn_cuda_kernelI13__nv_bfloat16Li320ELi1ELi16ELi160ELi256ELb1ELi16ELi320ELi320ELi4ELb1ELi9ELb0ELb0ENS_16CompileConditionILi1000EEEEEvPT_PKS4_S7_S7_flPfS8_Pj,"a",@progbits
	.sectionflags	@""
	.align	4
.nv.constant0._ZN13group_norm_v214gn_cuda_kernelI13__nv_bfloat16Li320ELi1ELi16ELi160ELi256ELb1ELi16ELi320ELi320ELi4ELb1ELi9ELb0ELb0ENS_16CompileConditionILi1000EEEEEvPT_PKS4_S7_S7_flPfS8_Pj:
	.zero		968


//--------------------- .nv.constant0._ZN13group_norm_v214gn_cuda_kernelI13__nv_bfloat16Li320ELi3ELi16ELi160ELi256ELb1ELi16ELi320ELi320ELi4ELb1ELi21ELb0ELb0ENS_16CompileConditionILi1000EEEEEvPT_PKS4_S7_S7_flPfS8_Pj --------------------------
	.section	.nv.constant0._ZN13group_norm_v214gn_cuda_kernelI13__nv_bfloat16Li320ELi3ELi16ELi160ELi256ELb1ELi16ELi320ELi320ELi4ELb1ELi21ELb0ELb0ENS_16CompileConditionILi1000EEEEEvPT_PKS4_S7_S7_flPfS8_Pj,"a",@progbits
	.sectionflags	@""
	.align	4
.nv.constant0._ZN13group_norm_v214gn_cuda_kernelI13__nv_bfloat16Li320ELi3ELi16ELi160ELi256ELb1ELi16ELi320ELi320ELi4ELb1ELi21ELb0ELb0ENS_16CompileConditionILi1000EEEEEvPT_PKS4_S7_S7_flPfS8_Pj:
	.zero		968


//--------------------- .nv.constant0._ZN13group_norm_v214gn_cuda_kernelI13__nv_bfloat16Li320ELi1ELi16ELi160ELi256ELb1ELi32ELi320ELi320ELi4ELb1ELi18ELb0ELb0ENS_16CompileConditionILi1000EEEEEvPT_PKS4_S7_S7_flPfS8_Pj --------------------------
	.section	.nv.constant0._ZN13group_norm_v214gn_cuda_kernelI13__nv_bfloat16Li320ELi1ELi16ELi160ELi256ELb1ELi32ELi320ELi320ELi4ELb1ELi18ELb0ELb0ENS_16CompileConditionILi1000EEEEEvPT_PKS4_S7_S7_flPfS8_Pj,"a",@progbits
	.sectionflags	@""
	.align	4
.nv.constant0._ZN13group_norm_v214gn_cuda_kernelI13__nv_bfloat16Li320ELi1ELi16ELi160ELi256ELb1ELi32ELi320ELi320ELi4ELb1ELi18ELb0ELb0ENS_16CompileConditionILi1000EEEEEvPT_PKS4_S7_S7_flPfS8_Pj:
	.zero		968


//--------------------- .nv.constant0._ZN13group_norm_v214gn_cuda_kernelI13__nv_bfloat16Li320ELi3ELi16ELi160ELi256ELb1ELi32ELi320ELi320ELi4ELb1ELi43ELb0ELb0ENS_16CompileConditionILi1000EEEEEvPT_PKS4_S7_S7_flPfS8_Pj --------------------------
	.section	.nv.constant0._ZN13group_norm_v214gn_cuda_kernelI13__nv_bfloat16Li320ELi3ELi16ELi160ELi256ELb1ELi32ELi320ELi320ELi4ELb1ELi43ELb0ELb0ENS_16CompileConditionILi1000EEEEEvPT_PKS4_S7_S7_flPfS8_Pj,"a",@progbits
	.sectionflags	@""
	.align	4
.nv.constant0._ZN13group_norm_v214gn_cuda_kernelI13__nv_bfloat16Li320ELi3ELi16ELi160ELi256ELb1ELi32ELi320ELi320ELi4ELb1ELi43ELb0ELb0ENS_16CompileConditionILi1000EEEEEvPT_PKS4_S7_S7_flPfS8_Pj:
	.zero		968


//--------------------- .nv.constant0._ZN13group_norm_v214gn_cuda_kernelI13__nv_bfloat16Li320ELi1ELi16ELi160ELi256ELb1ELi64ELi320ELi320ELi4ELb1ELi37ELb0ELb0ENS_16CompileConditionILi1000EEEEEvPT_PKS4_S7_S7_flPfS8_Pj --------------------------
	.section	.nv.constant0._ZN13group_norm_v214gn_cuda_kernelI13__nv_bfloat16Li320ELi1ELi16ELi160ELi256ELb1ELi64ELi320ELi320ELi4ELb1ELi37ELb0ELb0ENS_16CompileConditionILi1000EEEEEvPT_PKS4_S7_S7_flPfS8_Pj,"a",@progbits
	.sectionflags	@""
	.align	4
.nv.constant0._ZN13group_norm_v214gn_cuda_kernelI13__nv_bfloat16Li320ELi1ELi16ELi160ELi256ELb1ELi64ELi320ELi320ELi4ELb1ELi37ELb0ELb0ENS_16CompileConditionILi1000EEEEEvPT_PKS4_S7_S7_flPfS8_Pj:
	.zero		968


//--------------------- .nv.constant0._ZN13group_norm_v214gn_cuda_kernelI13__nv_bfloat16Li320ELi1ELi16ELi160ELi256ELb1ELi128ELi320ELi320ELi4ELb1ELi74ELb0ELb0ENS_16CompileConditionILi1000EEEEEvPT_PKS4_S7_S7_flPfS8_Pj --------------------------
	.section	.nv.constant0._ZN13group_norm_v214gn_cuda_kernelI13__nv_bfloat16Li320ELi1ELi16ELi160ELi256ELb1ELi128ELi320ELi320ELi4ELb1ELi74ELb0ELb0ENS_16CompileConditionILi1000EEEEEvPT_PKS4_S7_S7_flPfS8_Pj,"a",@progbits
	.sectionflags	@""
	.align	4
.nv.constant0._ZN13group_norm_v214gn_cuda_kernelI13__nv_bfloat16Li320ELi1ELi16ELi160ELi256ELb1ELi128ELi320ELi320ELi4ELb1ELi74ELb0ELb0ENS_16CompileConditionILi1000EEEEEvPT_PKS4_S7_S7_flPfS8_Pj:
	.zero		968


//--------------------- .nv.constant0._ZN13group_norm_v214gn_cuda_kernelI13__nv_bfloat16Li320ELi1ELi16ELi160ELi256ELb1ELi128ELi320ELi320ELi4ELb0ELi74ELb0ELb1ENS_16CompileConditionILi1000EEEEEvPT_PKS4_S7_S7_flPfS8_Pj --------------------------
	.section	.nv.constant0._ZN13group_norm_v214gn_cuda_kernelI13__nv_bfloat16Li320ELi1ELi16ELi160ELi256ELb1ELi128ELi320ELi320ELi4ELb0ELi74ELb0ELb1ENS_16CompileConditionILi1000EEEEEvPT_PKS4_S7_S7_flPfS8_Pj,"a",@progbits
	.sectionflags	@""
	.align	4
.nv.constant0._ZN13group_norm_v214gn_cuda_kernelI13__nv_bfloat16Li320ELi1ELi16ELi160ELi256ELb1ELi128ELi320ELi320ELi4ELb0ELi74ELb0ELb1ENS_16CompileConditionILi1000EEEEEvPT_PKS4_S7_S7_flPfS8_Pj:
	.zero		968


//--------------------- .nv.constant0._ZN13group_norm_v214gn_cuda_kernelI13__nv_bfloat16Li320ELi3ELi16ELi160ELi256ELb1ELi64ELi320ELi320ELi4ELb1ELi87ELb0ELb0ENS_16CompileConditionILi1000EEEEEvPT_PKS4_S7_S7_flPfS8_Pj --------------------------
	.section	.nv.constant0._ZN13group_norm_v214gn_cuda_kernelI13__nv_bfloat16Li320ELi3ELi16ELi160ELi256ELb1ELi64ELi320ELi320ELi4ELb1ELi87ELb0ELb0ENS_16CompileConditionILi1000EEEEEvPT_PKS4_S7_S7_flPfS8_Pj,"a",@progbits
	.sectionflags	@""
	.align	4
.nv.constant0._ZN13group_norm_v214gn_cuda_kernelI13__nv_bfloat16Li320ELi3ELi16ELi160ELi256ELb1ELi64ELi320ELi320ELi4ELb1ELi87ELb0ELb0ENS_16CompileConditionILi1000EEEEEvPT_PKS4_S7_S7_flPfS8_Pj:
	.zero		968


//--------------------- .nv.constant0._ZN13group_norm_v214gn_cuda_kernelI13__nv_bfloat16Li320ELi2ELi16ELi160ELi256ELb1ELi64ELi320ELi320ELi4ELb1ELi74ELb0ELb0ENS_16CompileConditionILi1000EEEEEvPT_PKS4_S7_S7_flPfS8_Pj --------------------------
	.section	.nv.constant0._ZN13group_norm_v214gn_cuda_kernelI13__nv_bfloat16Li320ELi2ELi16ELi160ELi256ELb1ELi64ELi320ELi320ELi4ELb1ELi74ELb0ELb0ENS_16CompileConditionILi1000EEEEEvPT_PKS4_S7_S7_flPfS8_Pj,"a",@progbits
	.sectionflags	@""
	.align	4
.nv.constant0._ZN13group_norm_v214gn_cuda_kernelI13__nv_bfloat16Li320ELi2ELi16ELi160ELi256ELb1ELi64ELi320ELi320ELi4ELb1ELi74ELb0ELb0ENS_16CompileConditionILi1000EEEEEvPT_PKS4_S7_S7_flPfS8_Pj:
	.zero		968


//--------------------- .nv.constant0._ZN13group_norm_v218gn_bwd_cuda_kernelI6__halfLi320ELi3ELi32ELi80ELi256ELb0ELb1ELi8ELi320ELi320ELi4ELb1ELi10ELb0ELb0ELNS_15WgradSyncMethodE2ENS_16CompileConditionILi1000EEEEEvPT_S6_S6_PKS5_S8_S8_S8_PKfflPfPj --------------------------
	.section	.nv.constant0._ZN13group_norm_v218gn_bwd_cuda_kernelI6__halfLi320ELi3ELi32ELi80ELi256ELb0ELb1ELi8ELi320ELi320ELi4ELb1ELi10ELb0ELb0ELNS_15WgradSyncMethodE2ENS_16CompileConditionILi1000EEEEEvPT_S6_S6_PKS5_S8_S8_S8_PKfflPfPj,"a",@progbits
	.sectionflags	@""
	.align	4
.nv.constant0._ZN13group_norm_v218gn_bwd_cuda_kernelI6__halfLi320ELi3ELi32ELi80ELi256ELb0ELb1ELi8ELi320ELi320ELi4ELb1ELi10ELb0ELb0ELNS_15WgradSyncMethodE2ENS_16CompileConditionILi1000EEEEEvPT_S6_S6_PKS5_S8_S8_S8_PKfflPfPj:
	.zero		992


//--------------------- .nv.constant0._ZN13group_norm_v218gn_bwd_cuda_kernelI6__halfLi320ELi1ELi32ELi80ELi256ELb0ELb1ELi16ELi320ELi320ELi4ELb1ELi9ELb0ELb0ELNS_15WgradSyncMethodE2ENS_16CompileConditionILi1000EEEEEvPT_S6_S6_PKS5_S8_S8_S8_PKfflPfPj --------------------------
	.section	.nv.constant0._ZN13group_norm_v218gn_bwd_cuda_kernelI6__halfLi320ELi1ELi32ELi80ELi256ELb0ELb1ELi16ELi320ELi320ELi4ELb1ELi9ELb0ELb0ELNS_15WgradSyncMethodE2ENS_16CompileConditionILi1000EEEEEvPT_S6_S6_PKS5_S8_S8_S8_PKfflPfPj,"a",@progbits
	.sectionflags	@""
	.align	4
.nv.constant0._ZN13group_norm_v218gn_bwd_cuda_kernelI6__halfLi320ELi1ELi32ELi80ELi256ELb0ELb1ELi16ELi320ELi320ELi4ELb1ELi9ELb0ELb0ELNS_15WgradSyncMethodE2ENS_16CompileConditionILi1000EEEEEvPT_S6_S6_PKS5_S8_S8_S8_PKfflPfPj:
	.zero		992


//--------------------- .nv.constant0._ZN13group_norm_v218gn_bwd_cuda_kernelI6__halfLi320ELi3ELi32ELi80ELi256ELb0ELb1ELi16ELi320ELi320ELi4ELb1ELi16ELb0ELb0ELNS_15WgradSyncMethodE3ENS_16CompileConditionILi1000EEEEEvPT_S6_S6_PKS5_S8_S8_S8_PKfflPfPj --------------------------
	.section	.nv.constant0._ZN13group_norm_v218gn_bwd_cuda_kernelI6__halfLi320ELi3ELi32ELi80ELi256ELb0ELb1ELi16ELi320ELi320ELi4ELb1ELi16ELb0ELb0ELNS_15WgradSyncMethodE3ENS_16CompileConditionILi1000EEEEEvPT_S6_S6_PKS5_S8_S8_S8_PKfflPfPj,"a",@progbits
	.sectionflags	@""
	.align	4
.nv.constant0._ZN13group_norm_v218gn_bwd_cuda_kernelI6__halfLi320ELi3ELi32ELi80ELi256ELb0ELb1ELi16ELi320ELi320ELi4ELb1ELi16ELb0ELb0ELNS_15WgradSyncMethodE3ENS_16CompileConditionILi1000EEEEEvPT_S6_S6_PKS5_S8_S8_S8_PKfflPfPj:
	.zero		992


//--------------------- .nv.constant0._ZN13group_norm_v218gn_bwd_cuda_kernelI6__halfLi320ELi1ELi32ELi80ELi256ELb0ELb1ELi32ELi320ELi320ELi4ELb1ELi16ELb0ELb0ELNS_15WgradSyncMethodE3ENS_16CompileConditionILi1000EEEEEvPT_S6_S6_PKS5_S8_S8_S8_PKfflPfPj --------------------------
	.section	.nv.constant0._ZN13group_norm_v218gn_bwd_cuda_kernelI6__halfLi320ELi1ELi32ELi80ELi256ELb0ELb1ELi32ELi320ELi320ELi4ELb1ELi16ELb0ELb0ELNS_15WgradSyncMethodE3ENS_16CompileConditionILi1000EEEEEvPT_S6_S6_PKS5_S8_S8_S8_PKfflPfPj,"a",@progbits
	.sectionflags	@""
	.align	4
.nv.constant0._ZN13group_norm_v218gn_bwd_cuda_kernelI6__halfLi320ELi1ELi32ELi80ELi256ELb0ELb1ELi32ELi320ELi320ELi4ELb1ELi16ELb0ELb0ELNS_15WgradSyncMethodE3ENS_16CompileConditionILi1000EEEEEvPT_S6_S6_PKS5_S8_S8_S8_PKfflPfPj:
	.zero		992


//--------------------- .nv.constant0._ZN13group_norm_v218gn_bwd_cuda_kernelI6__halfLi320ELi1ELi32ELi80ELi256ELb0ELb1ELi64ELi320ELi320ELi4ELb1ELi32ELb0ELb0ELNS_15WgradSyncMethodE3ENS_16CompileConditionILi1000EEEEEvPT_S6_S6_PKS5_S8_S8_S8_PKfflPfPj --------------------------
	.section	.nv.constant0._ZN13group_norm_v218gn_bwd_cuda_kernelI6__halfLi320ELi1ELi32ELi80ELi256ELb0ELb1ELi64ELi320ELi320ELi4ELb1ELi32ELb0ELb0ELNS_15WgradSyncMethodE3ENS_16CompileConditionILi1000EEEEEvPT_S6_S6_PKS5_S8_S8_S8_PKfflPfPj,"a",@progbits
	.sectionflags	@""
	.align	4
.nv.constant0._ZN13group_norm_v218gn_bwd_cuda_kernelI6__halfLi320ELi1ELi32ELi80ELi256ELb0ELb1ELi64ELi320ELi320ELi4ELb1ELi32ELb0ELb0ELNS_15WgradSyncMethodE3ENS_16CompileConditionILi1000EEEEEvPT_S6_S6_PKS5_S8_S8_S8_PKfflPfPj:
	.zero		992


//--------------------- .nv.constant0._ZN13group_norm_v218gn_bwd_cuda_kernelI6__halfLi320ELi2ELi32ELi80ELi256ELb0ELb1ELi32ELi320ELi320ELi4ELb1ELi32ELb0ELb0ELNS_15WgradSyncMethodE3ENS_16CompileConditionILi1000EEEEEvPT_S6_S6_PKS5_S8_S8_S8_PKfflPfPj --------------------------
	.section	.nv.constant0._ZN13group_norm_v218gn_bwd_cuda_kernelI6__halfLi320ELi2ELi32ELi80ELi256ELb0ELb1ELi32ELi320ELi320ELi4ELb1ELi32ELb0ELb0ELNS_15WgradSyncMethodE3ENS_16CompileConditionILi1000EEEEEvPT_S6_S6_PKS5_S8_S8_S8_PKfflPfPj,"a",@progbits
	.sectionflags	@""
	.align	4
.nv.constant0._ZN13group_norm_v218gn_bwd_cuda_kernelI6__halfLi320ELi2ELi32ELi80ELi256ELb0ELb1ELi32ELi320ELi320ELi4ELb1ELi32ELb0ELb0ELNS_15WgradSyncMethodE3ENS_16CompileConditionILi1000EEEEEvPT_S6_S6_PKS5_S8_S8_S8_PKfflPfPj:
	.zero		992


//--------------------- .nv.constant0._ZN13group_norm_v218gn_bwd_cuda_kernelI6__halfLi320ELi3ELi32ELi80ELi256ELb0ELb1ELi32ELi320ELi320ELi4ELb1ELi40ELb0ELb0ELNS_15WgradSyncMethodE3ENS_16CompileConditionILi1000EEEEEvPT_S6_S6_PKS5_S8_S8_S8_PKfflPfPj --------------------------
	.section	.nv.constant0._ZN13group_norm_v218gn_bwd_cuda_kernelI6__halfLi320ELi3ELi32ELi80ELi256ELb0ELb1ELi32ELi320ELi320ELi4ELb1ELi40ELb0ELb0ELNS_15WgradSyncMethodE3ENS_16CompileConditionILi1000EEEEEvPT_S6_S6_PKS5_S8_S8_S8_PKfflPfPj,"a",@progbits
	.sectionflags	@""
	.align	4
.nv.constant0._ZN13group_norm_v218gn_bwd_cuda_kernelI6__halfLi320ELi3ELi32ELi80ELi256ELb0ELb1ELi32ELi320ELi320ELi4ELb1ELi40ELb0ELb0ELNS_15WgradSyncMethodE3ENS_16CompileConditionILi1000EEEEEvPT_S6_S6_PKS5_S8_S8_S8_PKfflPfPj:
	.zero		992


//--------------------- .nv.constant0._ZN13group_norm_v218gn_bwd_cuda_kernelI6__halfLi320ELi3ELi32ELi80ELi256ELb0ELb1ELi32ELi320ELi320ELi4ELb1ELi48ELb0ELb0ELNS_15WgradSyncMethodE3ENS_16CompileConditionILi1000EEEEEvPT_S6_S6_PKS5_S8_S8_S8_PKfflPfPj --------------------------
	.section	.nv.constant0._ZN13group_norm_v218gn_bwd_cuda_kernelI6__halfLi320ELi3ELi32ELi80ELi256ELb0ELb1ELi32ELi320ELi320ELi4ELb1ELi48ELb0ELb0ELNS_15WgradSyncMethodE3ENS_16CompileConditionILi1000EEEEEvPT_S6_S6_PKS5_S8_S8_S8_PKfflPfPj,"a",@progbits
	.sectionflags	@""
	.align	4
.nv.constant0._ZN13group_norm_v218gn_bwd_cuda_kernelI6__halfLi320ELi3ELi32ELi80ELi256ELb0ELb1ELi32ELi320ELi320ELi4ELb1ELi48ELb0ELb0ELNS_15WgradSyncMethodE3ENS_16CompileConditionILi1000EEEEEvPT_S6_S6_PKS5_S8_S8_S8_PKfflPfPj:
	.zero		992


//--------------------- .nv.constant0._ZN13group_norm_v218gn_bwd_cuda_kernelI6__halfLi320ELi3ELi16ELi160ELi256ELb1ELb1ELi8ELi320ELi320ELi4ELb1ELi10ELb0ELb0ELNS_15WgradSyncMethodE2ENS_16CompileConditionILi1000EEEEEvPT_S6_S6_PKS5_S8_S8_S8_PKfflPfPj --------------------------
	.section	.nv.constant0._ZN13group_norm_v218gn_bwd_cuda_kernelI6__halfLi320ELi3ELi16ELi160ELi256ELb1ELb1ELi8ELi320ELi320ELi4ELb1ELi10ELb0ELb0ELNS_15WgradSyncMethodE2ENS_16CompileConditionILi1000EEEEEvPT_S6_S6_PKS5_S8_S8_S8_PKfflPfPj,"a",@progbits
	.sectionflags	@""
	.align	4
.nv.constant0._ZN13group_norm_v218gn_bwd_cuda_kernelI6__halfLi320ELi3ELi16ELi160ELi256ELb1ELb1ELi8ELi320ELi320ELi4ELb1ELi10ELb0ELb0ELNS_15WgradSyncMethodE2ENS_16CompileConditionILi1000EEEEEvPT_S6_S6_PKS5_S8_S8_S8_PKfflPfPj:
	.zero		992


//--------------------- .nv.constant0._ZN13group_norm_v218gn_bwd_cuda_kernelI6__halfLi320ELi1ELi16ELi160ELi256ELb1ELb1ELi16ELi320ELi320ELi4ELb1ELi9ELb0ELb0ELNS_15WgradSyncMethodE2ENS_16CompileConditionILi1000EEEEEvPT_S6_S6_PKS5_S8_S8_S8_PKfflPfPj --------------------------
	.section	.nv.constant0._ZN13group_norm_v218gn_bwd_cuda_kernelI6__halfLi320ELi1ELi16ELi160ELi256ELb1ELb1ELi16ELi320ELi320ELi4ELb1ELi9ELb0ELb0ELNS_15WgradSyncMethodE2ENS_16CompileConditionILi1000EEEEEvPT_S6_S6_PKS5_S8_S8_S8_PKfflPfPj,"a",@progbits
	.sectionflags	@""
	.align	4
.nv.constant0._ZN13group_norm_v218gn_bwd_cuda_kernelI6__halfLi320ELi1ELi16ELi160ELi256ELb1ELb1ELi16ELi320ELi320ELi4ELb1ELi9ELb0ELb0ELNS_15WgradSyncMethodE2ENS_16CompileConditionILi1000EEEEEvPT_S6_S6_PKS5_S8_S8_S8_PKfflPfPj:
	.zero		992


//--------------------- .nv.constant0._ZN13group_norm_v218gn_bwd_cuda_kernelI6__halfLi320ELi3ELi16ELi160ELi256ELb1ELb1ELi16ELi320ELi320ELi4ELb1ELi16ELb0ELb0ELNS_15WgradSyncMethodE3ENS_16CompileConditionILi1000EEEEEvPT_S6_S6_PKS5_S8_S8_S8_PKfflPfPj --------------------------
	.section	.nv.constant0._ZN13group_norm_v218gn_bwd_cuda_kernelI6__halfLi320ELi3ELi16ELi160ELi256ELb1ELb1ELi16ELi320ELi320ELi4ELb1ELi16ELb0ELb0ELNS_15WgradSyncMethodE3ENS_16CompileConditionILi1000EEEEEvPT_S6_S6_PKS5_S8_S8_S8_PKfflPfPj,"a",@progbits
	.sectionflags	@""
	.align	4
.nv.constant0._ZN13group_norm_v218gn_bwd_cuda_kernelI6__halfLi320ELi3ELi16ELi160ELi256ELb1ELb1ELi16ELi320ELi320ELi4ELb1ELi16ELb0ELb0ELNS_15WgradSyncMethodE3ENS_16CompileConditionILi1000EEEEEvPT_S6_S6_PKS5_S8_S8_S8_PKfflPfPj:
	.zero		992


//--------------------- .nv.constant0._ZN13group_norm_v218gn_bwd_cuda_kernelI6__halfLi320ELi1ELi16ELi160ELi256ELb1ELb1ELi32ELi320ELi320ELi4ELb1ELi16ELb0ELb0ELNS_15WgradSyncMethodE3ENS_16CompileConditionILi1000EEEEEvPT_S6_S6_PKS5_S8_S8_S8_PKfflPfPj --------------------------
	.section	.nv.constant0._ZN13group_norm_v218gn_bwd_cuda_kernelI6__halfLi320ELi1ELi16ELi160ELi256ELb1ELb1ELi32ELi320ELi320ELi4ELb1ELi16ELb0ELb0ELNS_15WgradSyncMethodE3ENS_16CompileConditionILi1000EEEEEvPT_S6_S6_PKS5_S8_S8_S8_PKfflPfPj,"a",@progbits
	.sectionflags	@""
	.align	4
.nv.constant0._ZN13group_norm_v218gn_bwd_cuda_kernelI6__halfLi320ELi1ELi16ELi160ELi256ELb1ELb1ELi32ELi320ELi320ELi4ELb1ELi16ELb0ELb0ELNS_15WgradSyncMethodE3ENS_16CompileConditionILi1000EEEEEvPT_S6_S6_PKS5_S8_S8_S8_PKfflPfPj:
	.zero		992


//--------------------- .nv.constant0._ZN13group_norm_v218gn_bwd_cuda_kernelI6__halfLi320ELi1ELi16ELi160ELi256ELb1ELb1ELi64ELi320ELi320ELi4ELb1ELi32ELb0ELb0ELNS_15WgradSyncMethodE3ENS_16CompileConditionILi1000EEEEEvPT_S6_S6_PKS5_S8_S8_S8_PKfflPfPj --------------------------
	.section	.nv.constant0._ZN13group_norm_v218gn_bwd_cuda_kernelI6__halfLi320ELi1ELi16ELi160ELi256ELb1ELb1ELi64ELi320ELi320ELi4ELb1ELi32ELb0ELb0ELNS_15WgradSyncMethodE3ENS_16CompileConditionILi1000EEEEEvPT_S6_S6_PKS5_S8_S8_S8_PKfflPfPj,"a",@progbits
	.sectionflags	@""
	.align	4
.nv.constant0._ZN13group_norm_v218gn_bwd_cuda_kernelI6__halfLi320ELi1ELi16ELi160ELi256ELb1ELb1ELi64ELi320ELi320ELi4ELb1ELi32ELb0ELb0ELNS_15WgradSyncMethodE3ENS_16CompileConditionILi1000EEEEEvPT_S6_S6_PKS5_S8_S8_S8_PKfflPfPj:
	.zero		992


//--------------------- .nv.constant0._ZN13group_norm_v218gn_bwd_cuda_kernelI6__halfLi320ELi2ELi16ELi160ELi256ELb1ELb1ELi32ELi320ELi320ELi4ELb1ELi32ELb0ELb0ELNS_15WgradSyncMethodE3ENS_16CompileConditionILi1000EEEEEvPT_S6_S6_PKS5_S8_S8_S8_PKfflPfPj --------------------------
	.section	.nv.constant0._ZN13group_norm_v218gn_bwd_cuda_kernelI6__halfLi320ELi2ELi16ELi160ELi256ELb1ELb1ELi32ELi320ELi320ELi4ELb1ELi32ELb0ELb0ELNS_15WgradSyncMethodE3ENS_16CompileConditionILi1000EEEEEvPT_S6_S6_PKS5_S8_S8_S8_PKfflPfPj,"a",@progbits
	.sectionflags	@""
	.align	4
.nv.constant0._ZN13group_norm_v218gn_bwd_cuda_kernelI6__halfLi320ELi2ELi16ELi160ELi256ELb1ELb1ELi32ELi320ELi320ELi4ELb1ELi32ELb0ELb0ELNS_15WgradSyncMethodE3ENS_16CompileConditionILi1000EEEEEvPT_S6_S6_PKS5_S8_S8_S8_PKfflPfPj:
	.zero		992


//--------------------- .nv.constant0._ZN13group_norm_v218gn_bwd_cuda_kernelI6__halfLi320ELi3ELi16ELi160ELi256ELb1ELb1ELi32ELi320ELi320ELi4ELb1ELi40ELb0ELb0ELNS_15WgradSyncMethodE3ENS_16CompileConditionILi1000EEEEEvPT_S6_S6_PKS5_S8_S8_S8_PKfflPfPj --------------------------
	.section	.nv.constant0._ZN13group_norm_v218gn_bwd_cuda_kernelI6__halfLi320ELi3ELi16ELi160ELi256ELb1ELb1ELi32ELi320ELi320ELi4ELb1ELi40ELb0ELb0ELNS_15WgradSyncMethodE3ENS_16CompileConditionILi1000EEEEEvPT_S6_S6_PKS5_S8_S8_S8_PKfflPfPj,"a",@progbits
	.sectionflags	@""
	.align	4
.nv.constant0._ZN13group_norm_v218gn_bwd_cuda_kernelI6__halfLi320ELi3ELi16ELi160ELi256ELb1ELb1ELi32ELi320ELi320ELi4ELb1ELi40ELb0ELb0ELNS_15WgradSyncMethodE3ENS_16CompileConditionILi1000EEEEEvPT_S6_S6_PKS5_S8_S8_S8_PKfflPfPj:
	.zero		992


//--------------------- .nv.constant0._ZN13group_norm_v218gn_bwd_cuda_kernelI6__halfLi320ELi3ELi16ELi160ELi256ELb1ELb1ELi32ELi320ELi320ELi4ELb1ELi48ELb0ELb0ELNS_15WgradSyncMethodE3ENS_16CompileConditionILi1000EEEEEvPT_S6_S6_PKS5_S8_S8_S8_PKfflPfPj --------------------------
	.section	.nv.constant0._ZN13group_norm_v218gn_bwd_cuda_kernelI6__halfLi320ELi3ELi16ELi160ELi256ELb1ELb1ELi32ELi320ELi320ELi4ELb1ELi48ELb0ELb0ELNS_15WgradSyncMethodE3ENS_16CompileConditionILi1000EEEEEvPT_S6_S6_PKS5_S8_S8_S8_PKfflPfPj,"a",@progbits
	.sectionflags	@""
	.align	4
.nv.constant0._ZN13group_norm_v218gn_bwd_cuda_kernelI6__halfLi320ELi3ELi16ELi160ELi256ELb1ELb1ELi32ELi320ELi320ELi4ELb1ELi48ELb0ELb0ELNS_15WgradSyncMethodE3ENS_16CompileConditionILi1000EEEEEvPT_S6_S6_PKS5_S8_S8_S8_PKfflPfPj:
	.zero		992


//--------------------- .nv.constant0._ZN13group_norm_v214gn_cuda_kernelI6__halfLi320ELi3ELi32ELi80ELi256ELb0ELi8ELi320ELi320ELi4ELb1ELi10ELb0ELb0ENS_16CompileConditionILi1000EEEEEvPT_PKS4_S7_S7_flPfS8_Pj --------------------------
	.section	.nv.constant0._ZN13group_norm_v214gn_cuda_kernelI6__halfLi320ELi3ELi32ELi80ELi256ELb0ELi8ELi320ELi320ELi4ELb1ELi10ELb0ELb0ENS_16CompileConditionILi1000EEEEEvPT_PKS4_S7_S7_flPfS8_Pj,"a",@progbits
	.sectionflags	@""
	.align	4
.nv.constant0._ZN13group_norm_v214gn_cuda_kernelI6__halfLi320ELi3ELi32ELi80ELi256ELb0ELi8ELi320ELi320ELi4ELb1ELi10ELb0ELb0ENS_16CompileConditionILi1000EEEEEvPT_PKS4_S7_S7_flPfS8_Pj:
	.zero		968


//--------------------- .nv.constant0._ZN13group_norm_v214gn_cuda_kernelI6__halfLi320ELi1ELi32ELi80ELi256ELb0ELi16ELi320ELi320ELi4ELb1ELi9ELb0ELb0ENS_16CompileConditionILi1000EEEEEvPT_PKS4_S7_S7_flPfS8_Pj --------------------------
	.section	.nv.constant0._ZN13group_norm_v214gn_cuda_kernelI6__halfLi320ELi1ELi32ELi80ELi256ELb0ELi16ELi320ELi320ELi4ELb1ELi9ELb0ELb0ENS_16CompileConditionILi1000EEEEEvPT_PKS4_S7_S7_flPfS8_Pj,"a",@progbits
	.sectionflags	@""
	.align	4
.nv.constant0._ZN13group_norm_v214gn_cuda_kernelI6__halfLi320ELi1ELi32ELi80ELi256ELb0ELi16ELi320ELi320ELi4ELb1ELi9ELb0ELb0ENS_16CompileConditionILi1000EEEEEvPT_PKS4_S7_S7_flPfS8_Pj:
	.zero		968


//--------------------- .nv.constant0._ZN13group_norm_v214gn_cuda_kernelI6__halfLi320ELi3ELi32ELi80ELi256ELb0ELi16ELi320ELi320ELi4ELb1ELi21ELb0ELb0ENS_16CompileConditionILi1000EEEEEvPT_PKS4_S7_S7_flPfS8_Pj --------------------------
	.section	.nv.constant0._ZN13group_norm_v214gn_cuda_kernelI6__halfLi320ELi3ELi32ELi80ELi256ELb0ELi16ELi320ELi320ELi4ELb1ELi21ELb0ELb0ENS_16CompileConditionILi1000EEEEEvPT_PKS4_S7_S7_flPfS8_Pj,"a",@progbits
	.sectionflags	@""
	.align	4
.nv.constant0._ZN13group_norm_v214gn_cuda_kernelI6__halfLi320ELi3ELi32ELi80ELi256ELb0ELi16ELi320ELi320ELi4ELb1ELi21ELb0ELb0ENS_16CompileConditionILi1000EEEEEvPT_PKS4_S7_S7_flPfS8_Pj:
	.zero		968


//--------------------- .nv.constant0._ZN13group_norm_v214gn_cuda_kernelI6__halfLi320ELi1ELi32ELi80ELi256ELb0ELi32ELi320ELi320ELi4ELb1ELi18ELb0ELb0ENS_16CompileConditionILi1000EEEEEvPT_PKS4_S7_S7_flPfS8_Pj --------------------------
	.section	.nv.constant0._ZN13group_norm_v214gn_cuda_kernelI6__halfLi320ELi1ELi32ELi80ELi256ELb0ELi32ELi320ELi320ELi4ELb1ELi18ELb0ELb0ENS_16CompileConditionILi1000EEEEEvPT_PKS4_S7_S7_flPfS8_Pj,"a",@progbits
	.sectionflags	@""
	.align	4
.nv.constant0._ZN13group_norm_v214gn_cuda_kernelI6__halfLi320ELi1ELi32ELi80ELi256ELb0ELi32ELi320ELi320ELi4ELb1ELi18ELb0ELb0ENS_16CompileConditionILi1000EEEEEvPT_PKS4_S7_S7_flPfS8_Pj:
	.zero		968


//--------------------- .nv.constant0._ZN13group_norm_v214gn_cuda_kernelI6__halfLi320ELi3ELi32ELi80ELi256ELb0ELi32ELi320ELi320ELi4ELb1ELi43ELb0ELb0ENS_16CompileConditionILi1000EEEEEvPT_PKS4_S7_S7_flPfS8_Pj --------------------------
	.section	.nv.constant0._ZN13group_norm_v214gn_cuda_kernelI6__halfLi320ELi3ELi32ELi80ELi256ELb0ELi32ELi320ELi320ELi4ELb1ELi43ELb0ELb0ENS_16CompileConditionILi1000EEEEEvPT_PKS4_S7_S7_flPfS8_Pj,"a",@progbits
	.sectionflags	@""
	.align	4
.nv.constant0._ZN13group_norm_v214gn_cuda_kernelI6__halfLi320ELi3ELi32ELi80ELi256ELb0ELi32ELi320ELi320ELi4ELb1ELi43ELb0ELb0ENS_16CompileConditionILi1000EEEEEvPT_PKS4_S7_S7_flPfS8_Pj:
	.zero		968


//--------------------- .nv.constant0._ZN13group_norm_v214gn_cuda_kernelI6__halfLi320ELi1ELi32ELi80ELi256ELb0ELi64ELi320ELi320ELi4ELb1ELi37ELb0ELb0ENS_16CompileConditionILi1000EEEEEvPT_PKS4_S7_S7_flPfS8_Pj --------------------------
	.section	.nv.constant0._ZN13group_norm_v214gn_cuda_kernelI6__halfLi320ELi1ELi32ELi80ELi256ELb0ELi64ELi320ELi320ELi4ELb1ELi37ELb0ELb0ENS_16CompileConditionILi1000EEEEEvPT_PKS4_S7_S7_flPfS8_Pj,"a",@progbits
	.sectionflags	@""
	.align	4
.nv.constant0._ZN13group_norm_v214gn_cuda_kernelI6__halfLi320ELi1ELi32ELi80ELi256ELb0ELi64ELi320ELi320ELi4ELb1ELi37ELb0ELb0ENS_16CompileConditionILi1000EEEEEvPT_PKS4_S7_S7_flPfS8_Pj:
	.zero		968


//--------------------- .nv.constant0._ZN13group_norm_v214gn_cuda_kernelI6__halfLi320ELi1ELi32ELi80ELi256ELb0ELi128ELi320ELi320ELi4ELb1ELi74ELb0ELb0ENS_16CompileConditionILi1000EEEEEvPT_PKS4_S7_S7_flPfS8_Pj --------------------------
	.section	.nv.constant0._ZN13group_norm_v214gn_cuda_kernelI6__halfLi320ELi1ELi32ELi80ELi256ELb0ELi128ELi320ELi320ELi4ELb1ELi74ELb0ELb0ENS_16CompileConditionILi1000EEEEEvPT_PKS4_S7_S7_flPfS8_Pj,"a",@progbits
	.sectionflags	@""
	.align	4
.nv.constant0._ZN13group_norm_v214gn_cuda_kernelI6__halfLi320ELi1ELi32ELi80ELi256ELb0ELi128ELi320ELi320ELi4ELb1ELi74ELb0ELb0ENS_16CompileConditionILi1000EEEEEvPT_PKS4_S7_S7_flPfS8_Pj:
	.zero		968


//--------------------- .nv.constant0._ZN13group_norm_v214gn_cuda_kernelI6__halfLi320ELi1ELi32ELi80ELi256ELb0ELi128ELi320ELi320ELi4ELb0ELi74ELb0ELb1ENS_16CompileConditionILi1000EEEEEvPT_PKS4_S7_S7_flPfS8_Pj --------------------------
	.section	.nv.constant0._ZN13group_norm_v214gn_cuda_kernelI6__halfLi320ELi1ELi32ELi80ELi256ELb0ELi128ELi320ELi320ELi4ELb0ELi74ELb0ELb1ENS_16CompileConditionILi1000EEEEEvPT_PKS4_S7_S7_flPfS8_Pj,"a",@progbits
	.sectionflags	@""
	.align	4
.nv.constant0._ZN13group_norm_v214gn_cuda_kernelI6__halfLi320ELi1ELi32ELi80ELi256ELb0ELi128ELi320ELi320ELi4ELb0ELi74ELb0ELb1ENS_16CompileConditionILi1000EEEEEvPT_PKS4_S7_S7_flPfS8_Pj:
	.zero		968


//--------------------- .nv.constant0._ZN13group_norm_v214gn_cuda_kernelI6__halfLi320ELi3ELi32ELi80ELi256ELb0ELi64ELi320ELi320ELi4ELb1ELi87ELb0ELb0ENS_16CompileConditionILi1000EEEEEvPT_PKS4_S7_S7_flPfS8_Pj --------------------------
	.section	.nv.constant0._ZN13group_norm_v214gn_cuda_kernelI6__halfLi320ELi3ELi32ELi80ELi256ELb0ELi64ELi320ELi320ELi4ELb1ELi87ELb0ELb0ENS_16CompileConditionILi1000EEEEEvPT_PKS4_S7_S7_flPfS8_Pj,"a",@progbits
	.sectionflags	@""
	.align	4
.nv.constant0._ZN13group_norm_v214gn_cuda_kernelI6__halfLi320ELi3ELi32ELi80ELi256ELb0ELi64ELi320ELi320ELi4ELb1ELi87ELb0ELb0ENS_16CompileConditionILi1000EEEEEvPT_PKS4_S7_S7_flPfS8_Pj:
	.zero		968


//--------------------- .nv.constant0._ZN13group_norm_v214gn_cuda_kernelI6__halfLi320ELi2ELi32ELi80ELi256ELb0ELi64ELi320ELi320ELi4ELb1ELi74ELb0ELb0ENS_16CompileConditionILi1000EEEEEvPT_PKS4_S7_S7_flPfS8_Pj --------------------------
	.section	.nv.constant0._ZN13group_norm_v214gn_cuda_kernelI6__halfLi320ELi2ELi32ELi80ELi256ELb0ELi64ELi320ELi320ELi4ELb1ELi74ELb0ELb0ENS_16CompileConditionILi1000EEEEEvPT_PKS4_S7_S7_flPfS8_Pj,"a",@progbits
	.sectionflags	@""
	.align	4
.nv.constant0._ZN13group_norm_v214gn_cuda_kernelI6__halfLi320ELi2ELi32ELi80ELi256ELb0ELi64ELi320ELi320ELi4ELb1ELi74ELb0ELb0ENS_16CompileConditionILi1000EEEEEvPT_PKS4_S7_S7_flPfS8_Pj:
	.zero		968


//--------------------- .nv.constant0._ZN13group_norm_v214gn_cuda_kernelI6__halfLi320ELi3ELi16ELi160ELi256ELb1ELi8ELi320ELi320ELi4ELb1ELi10ELb0ELb0ENS_16CompileConditionILi1000EEEEEvPT_PKS4_S7_S7_flPfS8_Pj --------------------------
	.section	.nv.constant0._ZN13group_norm_v214gn_cuda_kernelI6__halfLi320ELi3ELi16ELi160ELi256ELb1ELi8ELi320ELi320ELi4ELb1ELi10ELb0ELb0ENS_16CompileConditionILi1000EEEEEvPT_PKS4_S7_S7_flPfS8_Pj,"a",@progbits
	.sectionflags	@""
	.align	4
.nv.constant0._ZN13group_norm_v214gn_cuda_kernelI6__halfLi320ELi3ELi16ELi160ELi256ELb1ELi8ELi320ELi320ELi4ELb1ELi10ELb0ELb0ENS_16CompileConditionILi1000EEEEEvPT_PKS4_S7_S7_flPfS8_Pj:
	.zero		968


//--------------------- .nv.constant0._ZN13group_norm_v214gn_cuda_kernelI6__halfLi320ELi1ELi16ELi160ELi256ELb1ELi16ELi320ELi320ELi4ELb1ELi9ELb0ELb0ENS_16CompileConditionILi1000EEEEEvPT_PKS4_S7_S7_flPfS8_Pj --------------------------
	.section	.nv.constant0._ZN13group_norm_v214gn_cuda_kernelI6__halfLi320ELi1ELi16ELi160ELi256ELb1ELi16ELi320ELi320ELi4ELb1ELi9ELb0ELb0ENS_16CompileConditionILi1000EEEEEvPT_PKS4_S7_S7_flPfS8_Pj,"a",@progbits
	.sectionflags	@""
	.align	4
.nv.constant0._ZN13group_norm_v214gn_cuda_kernelI6__halfLi320ELi1ELi16ELi160ELi256ELb1ELi16ELi320ELi320ELi4ELb1ELi9ELb0ELb0ENS_16CompileConditionILi1000EEEEEvPT_PKS4_S7_S7_flPfS8_Pj:
	.zero		968


//--------------------- .nv.constant0._ZN13group_norm_v214gn_cuda_kernelI6__halfLi320ELi3ELi16ELi160ELi256ELb1ELi16ELi320ELi320ELi4ELb1ELi21ELb0ELb0ENS_16CompileConditionILi1000EEEEEvPT_PKS4_S7_S7_flPfS8_Pj --------------------------
	.section	.nv.constant0._ZN13group_norm_v214gn_cuda_kernelI6__halfLi320ELi3ELi16ELi160ELi256ELb1ELi16ELi320ELi320ELi4ELb1ELi21ELb0ELb0ENS_16CompileConditionILi1000EEEEEvPT_PKS4_S7_S7_flPfS8_Pj,"a",@progbits
	.sectionflags	@""
	.align	4
.nv.constant0._ZN13group_norm_v214gn_cuda_kernelI6__halfLi320ELi3ELi16ELi160ELi256ELb1ELi16ELi320ELi320ELi4ELb1ELi21ELb0ELb0ENS_16CompileConditionILi1000EEEEEvPT_PKS4_S7_S7_flPfS8_Pj:
	.zero		968


//--------------------- .nv.constant0._ZN13group_norm_v214gn_cuda_kernelI6__halfLi320ELi1ELi16ELi160ELi256ELb1ELi32ELi320ELi320ELi4ELb1ELi18ELb0ELb0ENS_16CompileConditionILi1000EEEEEvPT_PKS4_S7_S7_flPfS8_Pj --------------------------
	.section	.nv.constant0._ZN13group_norm_v214gn_cuda_kernelI6__halfLi320ELi1ELi16ELi160ELi256ELb1ELi32ELi320ELi320ELi4ELb1ELi18ELb0ELb0ENS_16CompileConditionILi1000EEEEEvPT_PKS4_S7_S7_flPfS8_Pj,"a",@progbits
	.sectionflags	@""
	.align	4
.nv.constant0._ZN13group_norm_v214gn_cuda_kernelI6__halfLi320ELi1ELi16ELi160ELi256ELb1ELi32ELi320ELi320ELi4ELb1ELi18ELb0ELb0ENS_16CompileConditionILi1000EEEEEvPT_PKS4_S7_S7_flPfS8_Pj:
	.zero		968


//--------------------- .nv.constant0._ZN13group_norm_v214gn_cuda_kernelI6__halfLi320ELi3ELi16ELi160ELi256ELb1ELi32ELi320ELi320ELi4ELb1ELi43ELb0ELb0ENS_16CompileConditionILi1000EEEEEvPT_PKS4_S7_S7_flPfS8_Pj --------------------------
	.section	.nv.constant0._ZN13group_norm_v214gn_cuda_kernelI6__halfLi320ELi3ELi16ELi160ELi256ELb1ELi32ELi320ELi320ELi4ELb1ELi43ELb0ELb0ENS_16CompileConditionILi1000EEEEEvPT_PKS4_S7_S7_flPfS8_Pj,"a",@progbits
	.sectionflags	@""
	.align	4
.nv.constant0._ZN13group_norm_v214gn_cuda_kernelI6__halfLi320ELi3ELi16ELi160ELi256ELb1ELi32ELi320ELi320ELi4ELb1ELi43ELb0ELb0ENS_16CompileConditionILi1000EEEEEvPT_PKS4_S7_S7_flPfS8_Pj:
	.zero		968


//--------------------- .nv.constant0._ZN13group_norm_v214gn_cuda_kernelI6__halfLi320ELi1ELi16ELi160ELi256ELb1ELi64ELi320ELi320ELi4ELb1ELi37ELb0ELb0ENS_16CompileConditionILi1000EEEEEvPT_PKS4_S7_S7_flPfS8_Pj --------------------------
	.section	.nv.constant0._ZN13group_norm_v214gn_cuda_kernelI6__halfLi320ELi1ELi16ELi160ELi256ELb1ELi64ELi320ELi320ELi4ELb1ELi37ELb0ELb0ENS_16CompileConditionILi1000EEEEEvPT_PKS4_S7_S7_flPfS8_Pj,"a",@progbits
	.sectionflags	@""
	.align	4
.nv.constant0._ZN13group_norm_v214gn_cuda_kernelI6__halfLi320ELi1ELi16ELi160ELi256ELb1ELi64ELi320ELi320ELi4ELb1ELi37ELb0ELb0ENS_16CompileConditionILi1000EEEEEvPT_PKS4_S7_S7_flPfS8_Pj:
	.zero		968


//--------------------- .nv.constant0._ZN13group_norm_v214gn_cuda_kernelI6__halfLi320ELi1ELi16ELi160ELi256ELb1ELi128ELi320ELi320ELi4ELb1ELi74ELb0ELb0ENS_16CompileConditionILi1000EEEEEvPT_PKS4_S7_S7_flPfS8_Pj --------------------------
	.section	.nv.constant0._ZN13group_norm_v214gn_cuda_kernelI6__halfLi320ELi1ELi16ELi160ELi256ELb1ELi128ELi320ELi320ELi4ELb1ELi74ELb0ELb0ENS_16CompileConditionILi1000EEEEEvPT_PKS4_S7_S7_flPfS8_Pj,"a",@progbits
	.sectionflags	@""
	.align	4
.nv.constant0._ZN13group_norm_v214gn_cuda_kernelI6__halfLi320ELi1ELi16ELi160ELi256ELb1ELi128ELi320ELi320ELi4ELb1ELi74ELb0ELb0ENS_16CompileConditionILi1000EEEEEvPT_PKS4_S7_S7_flPfS8_Pj:
	.zero		968


//--------------------- .nv.constant0._ZN13group_norm_v214gn_cuda_kernelI6__halfLi320ELi1ELi16ELi160ELi256ELb1ELi128ELi320ELi320ELi4ELb0ELi74ELb0ELb1ENS_16CompileConditionILi1000EEEEEvPT_PKS4_S7_S7_flPfS8_Pj --------------------------
	.section	.nv.constant0._ZN13group_norm_v214gn_cuda_kernelI6__halfLi320ELi1ELi16ELi160ELi256ELb1ELi128ELi320ELi320ELi4ELb0ELi74ELb0ELb1ENS_16CompileConditionILi1000EEEEEvPT_PKS4_S7_S7_flPfS8_Pj,"a",@progbits
	.sectionflags	@""
	.align	4
.nv.constant0._ZN13group_norm_v214gn_cuda_kernelI6__halfLi320ELi1ELi16ELi160ELi256ELb1ELi128ELi320ELi320ELi4ELb0ELi74ELb0ELb1ENS_16CompileConditionILi1000EEEEEvPT_PKS4_S7_S7_flPfS8_Pj:
	.zero		968


//--------------------- .nv.constant0._ZN13group_norm_v214gn_cuda_kernelI6__halfLi320ELi3ELi16ELi160ELi256ELb1ELi64ELi320ELi320ELi4ELb1ELi87ELb0ELb0ENS_16CompileConditionILi1000EEEEEvPT_PKS4_S7_S7_flPfS8_Pj --------------------------
	.section	.nv.constant0._ZN13group_norm_v214gn_cuda_kernelI6__halfLi320ELi3ELi16ELi160ELi256ELb1ELi64ELi320ELi320ELi4ELb1ELi87ELb0ELb0ENS_16CompileConditionILi1000EEEEEvPT_PKS4_S7_S7_flPfS8_Pj,"a",@progbits
	.sectionflags	@""
	.align	4
.nv.constant0._ZN13group_norm_v214gn_cuda_kernelI6__halfLi320ELi3ELi16ELi160ELi256ELb1ELi64ELi320ELi320ELi4ELb1ELi87ELb0ELb0ENS_16CompileConditionILi1000EEEEEvPT_PKS4_S7_S7_flPfS8_Pj:
	.zero		968


//--------------------- .nv.constant0._ZN13group_norm_v214gn_cuda_kernelI6__halfLi320ELi2ELi16ELi160ELi256ELb1ELi64ELi320ELi320ELi4ELb1ELi74ELb0ELb0ENS_16CompileConditionILi1000EEEEEvPT_PKS4_S7_S7_flPfS8_Pj --------------------------
	.section	.nv.constant0._ZN13group_norm_v214gn_cuda_kernelI6__halfLi320ELi2ELi16ELi160ELi256ELb1ELi64ELi320ELi320ELi4ELb1ELi74ELb0ELb0ENS_16CompileConditionILi1000EEEEEvPT_PKS4_S7_S7_flPfS8_Pj,"a",@progbits
	.sectionflags	@""
	.align	4
.nv.constant0._ZN13group_norm_v214gn_cuda_kernelI6__halfLi320ELi2ELi16ELi160ELi256ELb1ELi64ELi320ELi320ELi4ELb1ELi74ELb0ELb0ENS_16CompileConditionILi1000EEEEEvPT_PKS4_S7_S7_flPfS8_Pj:
	.zero		968


//--------------------- SYMBOLS --------------------------

	.type		.nv.reservedSmem.offset0,@object
	.size		.nv.reservedSmem.offset0,0x4
	.type		.nv.reservedSmem.cap,@object
	.size		.nv.reservedSmem.cap,0x4
